// Copyright (c) 2024, Jay Shah, Ganesh Bikshandi, Ying Zhang, Vijay Thakkar, Pradeep Ramani, Tri Dao.
// Splitting the different template instantiations to different files to speed up compilation.
// This file is auto-generated. See "generate_kernels.py"

#include "flash_fwd_launch_template.h"

#ifndef FLASHATTENTION_DISABLE_HDIM64
template void run_mha_fwd_<90, cutlass::half_t, 64, 512, false, false, false, false>(Flash_fwd_params &params, cudaStream_t stream);
#endif


// ===== COMPILED SASS (sm_90a) =====

	.target	sm_90a

	.elftype	@"ET_EXEC"


//--------------------- .note.nv.tkinfo           --------------------------
	.section	.note.nv.tkinfo,"",@"SHT_NOTE"
	.sectionflags	@"SHF_NOTE_NV_TKINFO"
	.tkinfo
        /*0018*/ 	.word	0x00000002
        /*0030*/ 	.string	""
        /*0030*/ 	.string	"ptxas"
        /*0030*/ 	.string	"Cuda compilation tools, release 13.0, V13.0.88"
        /*0030*/ 	.string	"Build cuda_13.0.r13.0/compiler.36424714_0"
        /*0030*/ 	.string	"-arch sm_90a -m 64 "



//--------------------- .note.nv.cuinfo           --------------------------
	.section	.note.nv.cuinfo,"",@"SHT_NOTE"
	.sectionflags	@"SHF_NOTE_NV_CUINFO"
        /*0018*/ 	.short	0x0002
        /*001a*/ 	.short	0x005a
        /*001c*/ 	.short	0x0082
	.zero		2


//--------------------- .nv.info                  --------------------------
	.section	.nv.info,"",@"SHT_CUDA_INFO"
	.align	4


	//----- nvinfo : EIATTR_REGCOUNT
	.align		4
        /*0000*/ 	.byte	0x04, 0x2f
        /*0002*/ 	.short	(.L_19 - .L_18)
	.align		4
.L_18:
        /*0004*/ 	.word	index@(_ZN7cutlass13device_kernelIN5flash11enable_sm90INS1_16FlashAttnFwdSm90INS1_25CollectiveMainloopFwdSm90ILi2EN4cute5tupleIJNS5_1CILi1EEES8_S8_EEENS6_IJNS7_ILi64EEESA_SA_EEELi512ENS_6half_tEfNS_4arch4Sm90ELb1ELb0ELb0ELb1ELb0ELb1ELb1ELb0ELb0ELb0ELb0ELb0EEENS1_21CollectiveEpilogueFwdINS6_IJSA_NS7_ILi512EEESA_EEES9_SC_SE_Li256ELb1ELb0ELb0ELb0EEENS1_36VarlenDynamicPersistentTileSchedulerILi64ELi64ELi256ELi32ELb0ELb0ELb1ELb1ELb1ELb1EEEEEEEEEvNT_6ParamsE)
        /*0008*/ 	.word	0x000000a8


	//----- nvinfo : EIATTR_FRAME_SIZE
	.align		4
.L_19:
        /*000c*/ 	.byte	0x04, 0x11
        /*000e*/ 	.short	(.L_21 - .L_20)
	.align		4
.L_20:
        /*0010*/ 	.word	index@(_ZN7cutlass13device_kernelIN5flash11enable_sm90INS1_16FlashAttnFwdSm90INS1_25CollectiveMainloopFwdSm90ILi2EN4cute5tupleIJNS5_1CILi1EEES8_S8_EEENS6_IJNS7_ILi64EEESA_SA_EEELi512ENS_6half_tEfNS_4arch4Sm90ELb1ELb0ELb0ELb1ELb0ELb1ELb1ELb0ELb0ELb0ELb0ELb0EEENS1_21CollectiveEpilogueFwdINS6_IJSA_NS7_ILi512EEESA_EEES9_SC_SE_Li256ELb1ELb0ELb0ELb0EEENS1_36VarlenDynamicPersistentTileSchedulerILi64ELi64ELi256ELi32ELb0ELb0ELb1ELb1ELb1ELb1EEEEEEEEEvNT_6ParamsE)
        /*0014*/ 	.word	0x00000038


	//----- nvinfo : EIATTR_REGCOUNT
	.align		4
.L_21:
        /*0018*/ 	.byte	0x04, 0x2f
        /*001a*/ 	.short	(.L_23 - .L_22)
	.align		4
.L_22:
        /*001c*/ 	.word	index@(_ZN7cutlass13device_kernelIN5flash11enable_sm90INS1_16FlashAttnFwdSm90INS1_25CollectiveMainloopFwdSm90ILi2EN4cute5tupleIJNS5_1CILi1EEES8_S8_EEENS6_IJNS7_ILi64EEESA_SA_EEELi512ENS_6half_tEfNS_4arch4Sm90ELb1ELb0ELb0ELb1ELb0ELb0ELb1ELb0ELb0ELb0ELb0ELb0EEENS1_21CollectiveEpilogueFwdINS6_IJSA_NS7_ILi512EEESA_EEES9_SC_SE_Li256ELb1ELb0ELb0ELb0EEENS1_36VarlenDynamicPersistentTileSchedulerILi64ELi64ELi256ELi32ELb0ELb0ELb1ELb1ELb1ELb1EEEEEEEEEvNT_6ParamsE)
        /*0020*/ 	.word	0x000000a8


	//----- nvinfo : EIATTR_FRAME_SIZE
	.align		4
.L_23:
        /*0024*/ 	.byte	0x04, 0x11
        /*0026*/ 	.short	(.L_25 - .L_24)
	.align		4
.L_24:
        /*0028*/ 	.word	index@(_ZN7cutlass13device_kernelIN5flash11enable_sm90INS1_16FlashAttnFwdSm90INS1_25CollectiveMainloopFwdSm90ILi2EN4cute5tupleIJNS5_1CILi1EEES8_S8_EEENS6_IJNS7_ILi64EEESA_SA_EEELi512ENS_6half_tEfNS_4arch4Sm90ELb1ELb0ELb0ELb1ELb0ELb0ELb1ELb0ELb0ELb0ELb0ELb0EEENS1_21CollectiveEpilogueFwdINS6_IJSA_NS7_ILi512EEESA_EEES9_SC_SE_Li256ELb1ELb0ELb0ELb0EEENS1_36VarlenDynamicPersistentTileSchedulerILi64ELi64ELi256ELi32ELb0ELb0ELb1ELb1ELb1ELb1EEEEEEEEEvNT_6ParamsE)
        /*002c*/ 	.word	0x00000030


	//----- nvinfo : EIATTR_REGCOUNT
	.align		4
.L_25:
        /*0030*/ 	.byte	0x04, 0x2f
        /*0032*/ 	.short	(.L_27 - .L_26)
	.align		4
.L_26:
        /*0034*/ 	.word	index@(_ZN7cutlass13device_kernelIN5flash11enable_sm90INS1_16FlashAttnFwdSm90INS1_25CollectiveMainloopFwdSm90ILi2EN4cute5tupleIJNS5_1CILi1EEES8_S8_EEENS6_IJNS7_ILi64EEESA_SA_EEELi512ENS_6half_tEfNS_4arch4Sm90ELb1ELb0ELb0ELb1ELb0ELb1ELb0ELb0ELb0ELb0ELb0ELb0EEENS1_21CollectiveEpilogueFwdINS6_IJSA_NS7_ILi512EEESA_EEES9_SC_SE_Li256ELb1ELb0ELb0ELb0EEENS1_36VarlenDynamicPersistentTileSchedulerILi64ELi64ELi256ELi32ELb0ELb0ELb1ELb1ELb1ELb1EEEEEEEEEvNT_6ParamsE)
        /*0038*/ 	.word	0x000000a8


	//----- nvinfo : EIATTR_FRAME_SIZE
	.align		4
.L_27:
        /*003c*/ 	.byte	0x04, 0x11
        /*003e*/ 	.short	(.L_29 - .L_28)
	.align		4
.L_28:
        /*0040*/ 	.word	index@(_ZN7cutlass13device_kernelIN5flash11enable_sm90INS1_16FlashAttnFwdSm90INS1_25CollectiveMainloopFwdSm90ILi2EN4cute5tupleIJNS5_1CILi1EEES8_S8_EEENS6_IJNS7_ILi64EEESA_SA_EEELi512ENS_6half_tEfNS_4arch4Sm90ELb1ELb0ELb0ELb1ELb0ELb1ELb0ELb0ELb0ELb0ELb0ELb0EEENS1_21CollectiveEpilogueFwdINS6_IJSA_NS7_ILi512EEESA_EEES9_SC_SE_Li256ELb1ELb0ELb0ELb0EEENS1_36VarlenDynamicPersistentTileSchedulerILi64ELi64ELi256ELi32ELb0ELb0ELb1ELb1ELb1ELb1EEEEEEEEEvNT_6ParamsE)
        /*0044*/ 	.word	0x00000038


	//----- nvinfo : EIATTR_REGCOUNT
	.align		4
.L_29:
        /*0048*/ 	.byte	0x04, 0x2f
        /*004a*/ 	.short	(.L_31 - .L_30)
	.align		4
.L_30:
        /*004c*/ 	.word	index@(_ZN7cutlass13device_kernelIN5flash11enable_sm90INS1_16FlashAttnFwdSm90INS1_25CollectiveMainloopFwdSm90ILi2EN4cute5tupleIJNS5_1CILi1EEES8_S8_EEENS6_IJNS7_ILi64EEESA_SA_EEELi512ENS_6half_tEfNS_4arch4Sm90ELb1ELb0ELb0ELb1ELb0ELb0ELb0ELb0ELb0ELb0ELb0ELb0EEENS1_21CollectiveEpilogueFwdINS6_IJSA_NS7_ILi512EEESA_EEES9_SC_SE_Li256ELb1ELb0ELb0ELb0EEENS1_36VarlenDynamicPersistentTileSchedulerILi64ELi64ELi256ELi32ELb0ELb0ELb1ELb1ELb1ELb1EEEEEEEEEvNT_6ParamsE)
        /*0050*/ 	.word	0x000000a8


	//----- nvinfo : EIATTR_FRAME_SIZE
	.align		4
.L_31:
        /*0054*/ 	.byte	0x04, 0x11
        /*0056*/ 	.short	(.L_33 - .L_32)
	.align		4
.L_32:
        /*0058*/ 	.word	index@(_ZN7cutlass13device_kernelIN5flash11enable_sm90INS1_16FlashAttnFwdSm90INS1_25CollectiveMainloopFwdSm90ILi2EN4cute5tupleIJNS5_1CILi1EEES8_S8_EEENS6_IJNS7_ILi64EEESA_SA_EEELi512ENS_6half_tEfNS_4arch4Sm90ELb1ELb0ELb0ELb1ELb0ELb0ELb0ELb0ELb0ELb0ELb0ELb0EEENS1_21CollectiveEpilogueFwdINS6_IJSA_NS7_ILi512EEESA_EEES9_SC_SE_Li256ELb1ELb0ELb0ELb0EEENS1_36VarlenDynamicPersistentTileSchedulerILi64ELi64ELi256ELi32ELb0ELb0ELb1ELb1ELb1ELb1EEEEEEEEEvNT_6ParamsE)
        /*005c*/ 	.word	0x00000028


	//----- nvinfo : EIATTR_REGCOUNT
	.align		4
.L_33:
        /*0060*/ 	.byte	0x04, 0x2f
        /*0062*/ 	.short	(.L_35 - .L_34)
	.align		4
.L_34:
        /*0064*/ 	.word	index@(_ZN7cutlass13device_kernelIN5flash11enable_sm90INS1_16FlashAttnFwdSm90INS1_25CollectiveMainloopFwdSm90ILi2EN4cute5tupleIJNS5_1CILi1EEES8_S8_EEENS6_IJNS7_ILi64EEESA_SA_EEELi512ENS_6half_tEfNS_4arch4Sm90ELb1ELb0ELb0ELb0ELb0ELb0ELb1ELb0ELb0ELb0ELb0ELb0EEENS1_21CollectiveEpilogueFwdINS6_IJSA_NS7_ILi512EEESA_EEES9_SC_SE_Li256ELb0ELb0ELb0ELb0EEENS1_30DynamicPersistentTileSchedulerILi256ELi32ELb0ELb0ELb1EEEEEEEEEvNT_6ParamsE)
        /*0068*/ 	.word	0x000000a8


	//----- nvinfo : EIATTR_FRAME_SIZE
	.align		4
.L_35:
        /*006c*/ 	.byte	0x04, 0x11
        /*006e*/ 	.short	(.L_37 - .L_36)
	.align		4
.L_36:
        /*0070*/ 	.word	index@(_ZN7cutlass13device_kernelIN5flash11enable_sm90INS1_16FlashAttnFwdSm90INS1_25CollectiveMainloopFwdSm90ILi2EN4cute5tupleIJNS5_1CILi1EEES8_S8_EEENS6_IJNS7_ILi64EEESA_SA_EEELi512ENS_6half_tEfNS_4arch4Sm90ELb1ELb0ELb0ELb0ELb0ELb0ELb1ELb0ELb0ELb0ELb0ELb0EEENS1_21CollectiveEpilogueFwdINS6_IJSA_NS7_ILi512EEESA_EEES9_SC_SE_Li256ELb0ELb0ELb0ELb0EEENS1_30DynamicPersistentTileSchedulerILi256ELi32ELb0ELb0ELb1EEEEEEEEEvNT_6ParamsE)
        /*0074*/ 	.word	0x00000008


	//----- nvinfo : EIATTR_REGCOUNT
	.align		4
.L_37:
        /*0078*/ 	.byte	0x04, 0x2f
        /*007a*/ 	.short	(.L_39 - .L_38)
	.align		4
.L_38:
        /*007c*/ 	.word	index@(_ZN7cutlass13device_kernelIN5flash11enable_sm90INS1_16FlashAttnFwdSm90INS1_25CollectiveMainloopFwdSm90ILi2EN4cute5tupleIJNS5_1CILi1EEES8_S8_EEENS6_IJNS7_ILi64EEESA_SA_EEELi512ENS_6half_tEfNS_4arch4Sm90ELb1ELb0ELb0ELb0ELb0ELb0ELb0ELb0ELb0ELb0ELb0ELb0EEENS1_21CollectiveEpilogueFwdINS6_IJSA_NS7_ILi512EEESA_EEES9_SC_SE_Li256ELb0ELb0ELb0ELb0EEENS1_30DynamicPersistentTileSchedulerILi256ELi32ELb0ELb0ELb1EEEEEEEEEvNT_6ParamsE)
        /*0080*/ 	.word	0x000000a8


	//----- nvinfo : EIATTR_FRAME_SIZE
	.align		4
.L_39:
        /*0084*/ 	.byte	0x04, 0x11
        /*0086*/ 	.short	(.L_41 - .L_40)
	.align		4
.L_40:
        /*0088*/ 	.word	index@(_ZN7cutlass13device_kernelIN5flash11enable_sm90INS1_16FlashAttnFwdSm90INS1_25CollectiveMainloopFwdSm90ILi2EN4cute5tupleIJNS5_1CILi1EEES8_S8_EEENS6_IJNS7_ILi64EEESA_SA_EEELi512ENS_6half_tEfNS_4arch4Sm90ELb1ELb0ELb0ELb0ELb0ELb0ELb0ELb0ELb0ELb0ELb0ELb0EEENS1_21CollectiveEpilogueFwdINS6_IJSA_NS7_ILi512EEESA_EEES9_SC_SE_Li256ELb0ELb0ELb0ELb0EEENS1_30DynamicPersistentTileSchedulerILi256ELi32ELb0ELb0ELb1EEEEEEEEEvNT_6ParamsE)
        /*008c*/ 	.word	0x00000000


	//----- nvinfo : EIATTR_REGCOUNT
	.align		4
.L_41:
        /*0090*/ 	.byte	0x04, 0x2f
        /*0092*/ 	.short	(.L_43 - .L_42)
	.align		4
.L_42:
        /*0094*/ 	.word	index@(_ZN7cutlass13device_kernelIN5flash11enable_sm90INS1_16FlashAttnFwdSm90INS1_25CollectiveMainloopFwdSm90ILi2EN4cute5tupleIJNS5_1CILi1EEES8_S8_EEENS6_IJNS7_ILi64EEESA_SA_EEELi512ENS_6half_tEfNS_4arch4Sm90ELb0ELb1ELb0ELb1ELb0ELb1ELb1ELb0ELb0ELb0ELb0ELb0EEENS1_21CollectiveEpilogueFwdINS6_IJSA_NS7_ILi512EEESA_EEES9_SC_SE_Li256ELb1ELb0ELb0ELb0EEENS1_36VarlenDynamicPersistentTileSchedulerILi64ELi64ELi256ELi32ELb0ELb0ELb1ELb1ELb0ELb1EEEEEEEEEvNT_6ParamsE)
        /*0098*/ 	.word	0x000000a8


	//----- nvinfo : EIATTR_FRAME_SIZE
	.align		4
.L_43:
        /*009c*/ 	.byte	0x04, 0x11
        /*009e*/ 	.short	(.L_45 - .L_44)
	.align		4
.L_44:
        /*00a0*/ 	.word	index@(_ZN7cutlass13device_kernelIN5flash11enable_sm90INS1_16FlashAttnFwdSm90INS1_25CollectiveMainloopFwdSm90ILi2EN4cute5tupleIJNS5_1CILi1EEES8_S8_EEENS6_IJNS7_ILi64EEESA_SA_EEELi512ENS_6half_tEfNS_4arch4Sm90ELb0ELb1ELb0ELb1ELb0ELb1ELb1ELb0ELb0ELb0ELb0ELb0EEENS1_21CollectiveEpilogueFwdINS6_IJSA_NS7_ILi512EEESA_EEES9_SC_SE_Li256ELb1ELb0ELb0ELb0EEENS1_36VarlenDynamicPersistentTileSchedulerILi64ELi64ELi256ELi32ELb0ELb0ELb1ELb1ELb0ELb1EEEEEEEEEvNT_6ParamsE)
        /*00a4*/ 	.word	0x00000038


	//----- nvinfo : EIATTR_REGCOUNT
	.align		4
.L_45:
        /*00a8*/ 	.byte	0x04, 0x2f
        /*00aa*/ 	.short	(.L_47 - .L_46)
	.align		4
.L_46:
        /*00ac*/ 	.word	index@(_ZN7cutlass13device_kernelIN5flash11enable_sm90INS1_16FlashAttnFwdSm90INS1_25CollectiveMainloopFwdSm90ILi2EN4cute5tupleIJNS5_1CILi1EEES8_S8_EEENS6_IJNS7_ILi64EEESA_SA_EEELi512ENS_6half_tEfNS_4arch4Sm90ELb0ELb1ELb0ELb1ELb0ELb0ELb1ELb0ELb0ELb0ELb0ELb0EEENS1_21CollectiveEpilogueFwdINS6_IJSA_NS7_ILi512EEESA_EEES9_SC_SE_Li256ELb1ELb0ELb0ELb0EEENS1_36VarlenDynamicPersistentTileSchedulerILi64ELi64ELi256ELi32ELb0ELb0ELb1ELb1ELb0ELb1EEEEEEEEEvNT_6ParamsE)
        /*00b0*/ 	.word	0x000000a8


	//----- nvinfo : EIATTR_FRAME_SIZE
	.align		4
.L_47:
        /*00b4*/ 	.byte	0x04, 0x11
        /*00b6*/ 	.short	(.L_49 - .L_48)
	.align		4
.L_48:
        /*00b8*/ 	.word	index@(_ZN7cutlass13device_kernelIN5flash11enable_sm90INS1_16FlashAttnFwdSm90INS1_25CollectiveMainloopFwdSm90ILi2EN4cute5tupleIJNS5_1CILi1EEES8_S8_EEENS6_IJNS7_ILi64EEESA_SA_EEELi512ENS_6half_tEfNS_4arch4Sm90ELb0ELb1ELb0ELb1ELb0ELb0ELb1ELb0ELb0ELb0ELb0ELb0EEENS1_21CollectiveEpilogueFwdINS6_IJSA_NS7_ILi512EEESA_EEES9_SC_SE_Li256ELb1ELb0ELb0ELb0EEENS1_36VarlenDynamicPersistentTileSchedulerILi64ELi64ELi256ELi32ELb0ELb0ELb1ELb1ELb0ELb1EEEEEEEEEvNT_6ParamsE)
        /*00bc*/ 	.word	0x00000028


	//----- nvinfo : EIATTR_REGCOUNT
	.align		4
.L_49:
        /*00c0*/ 	.byte	0x04, 0x2f
        /*00c2*/ 	.short	(.L_51 - .L_50)
	.align		4
.L_50:
        /*00c4*/ 	.word	index@(_ZN7cutlass13device_kernelIN5flash11enable_sm90INS1_16FlashAttnFwdSm90INS1_25CollectiveMainloopFwdSm90ILi2EN4cute5tupleIJNS5_1CILi1EEES8_S8_EEENS6_IJNS7_ILi64EEESA_SA_EEELi512ENS_6half_tEfNS_4arch4Sm90ELb0ELb1ELb0ELb1ELb0ELb1ELb0ELb0ELb0ELb0ELb0ELb0EEENS1_21CollectiveEpilogueFwdINS6_IJSA_NS7_ILi512EEESA_EEES9_SC_SE_Li256ELb1ELb0ELb0ELb0EEENS1_36VarlenDynamicPersistentTileSchedulerILi64ELi64ELi256ELi32ELb0ELb0ELb1ELb1ELb0ELb1EEEEEEEEEvNT_6ParamsE)
        /*00c8*/ 	.word	0x000000a8


	//----- nvinfo : EIATTR_FRAME_SIZE
	.align		4
.L_51:
        /*00cc*/ 	.byte	0x04, 0x11
        /*00ce*/ 	.short	(.L_53 - .L_52)
	.align		4
.L_52:
        /*00d0*/ 	.word	index@(_ZN7cutlass13device_kernelIN5flash11enable_sm90INS1_16FlashAttnFwdSm90INS1_25CollectiveMainloopFwdSm90ILi2EN4cute5tupleIJNS5_1CILi1EEES8_S8_EEENS6_IJNS7_ILi64EEESA_SA_EEELi512ENS_6half_tEfNS_4arch4Sm90ELb0ELb1ELb0ELb1ELb0ELb1ELb0ELb0ELb0ELb0ELb0ELb0EEENS1_21CollectiveEpilogueFwdINS6_IJSA_NS7_ILi512EEESA_EEES9_SC_SE_Li256ELb1ELb0ELb0ELb0EEENS1_36VarlenDynamicPersistentTileSchedulerILi64ELi64ELi256ELi32ELb0ELb0ELb1ELb1ELb0ELb1EEEEEEEEEvNT_6ParamsE)
        /*00d4*/ 	.word	0x00000028


	//----- nvinfo : EIATTR_REGCOUNT
	.align		4
.L_53:
        /*00d8*/ 	.byte	0x04, 0x2f
        /*00da*/ 	.short	(.L_55 - .L_54)
	.align		4
.L_54:
        /*00dc*/ 	.word	index@(_ZN7cutlass13device_kernelIN5flash11enable_sm90INS1_16FlashAttnFwdSm90INS1_25CollectiveMainloopFwdSm90ILi2EN4cute5tupleIJNS5_1CILi1EEES8_S8_EEENS6_IJNS7_ILi64EEESA_SA_EEELi512ENS_6half_tEfNS_4arch4Sm90ELb0ELb1ELb0ELb1ELb0ELb0ELb0ELb0ELb0ELb0ELb0ELb0EEENS1_21CollectiveEpilogueFwdINS6_IJSA_NS7_ILi512EEESA_EEES9_SC_SE_Li256ELb1ELb0ELb0ELb0EEENS1_36VarlenDynamicPersistentTileSchedulerILi64ELi64ELi256ELi32ELb0ELb0ELb1ELb1ELb0ELb1EEEEEEEEEvNT_6ParamsE)
        /*00e0*/ 	.word	0x000000a8


	//----- nvinfo : EIATTR_FRAME_SIZE
	.align		4
.L_55:
        /*00e4*/ 	.byte	0x04, 0x11
        /*00e6*/ 	.short	(.L_57 - .L_56)
	.align		4
.L_56:
        /*00e8*/ 	.word	index@(_ZN7cutlass13device_kernelIN5flash11enable_sm90INS1_16FlashAttnFwdSm90INS1_25CollectiveMainloopFwdSm90ILi2EN4cute5tupleIJNS5_1CILi1EEES8_S8_EEENS6_IJNS7_ILi64EEESA_SA_EEELi512ENS_6half_tEfNS_4arch4Sm90ELb0ELb1ELb0ELb1ELb0ELb0ELb0ELb0ELb0ELb0ELb0ELb0EEENS1_21CollectiveEpilogueFwdINS6_IJSA_NS7_ILi512EEESA_EEES9_SC_SE_Li256ELb1ELb0ELb0ELb0EEENS1_36VarlenDynamicPersistentTileSchedulerILi64ELi64ELi256ELi32ELb0ELb0ELb1ELb1ELb0ELb1EEEEEEEEEvNT_6ParamsE)
        /*00ec*/ 	.word	0x00000020


	//----- nvinfo : EIATTR_REGCOUNT
	.align		4
.L_57:
        /*00f0*/ 	.byte	0x04, 0x2f
        /*00f2*/ 	.short	(.L_59 - .L_58)
	.align		4
.L_58:
        /*00f4*/ 	.word	index@(_ZN7cutlass13device_kernelIN5flash11enable_sm90INS1_16FlashAttnFwdSm90INS1_25CollectiveMainloopFwdSm90ILi2EN4cute5tupleIJNS5_1CILi1EEES8_S8_EEENS6_IJNS7_ILi64EEESA_SA_EEELi512ENS_6half_tEfNS_4arch4Sm90ELb0ELb1ELb0ELb0ELb0ELb0ELb1ELb0ELb0ELb0ELb0ELb0EEENS1_21CollectiveEpilogueFwdINS6_IJSA_NS7_ILi512EEESA_EEES9_SC_SE_Li256ELb0ELb0ELb0ELb0EEENS1_30DynamicPersistentTileSchedulerILi256ELi32ELb0ELb0ELb1EEEEEEEEEvNT_6ParamsE)
        /*00f8*/ 	.word	0x000000a8


	//----- nvinfo : EIATTR_FRAME_SIZE
	.align		4
.L_59:
        /*00fc*/ 	.byte	0x04, 0x11
        /*00fe*/ 	.short	(.L_61 - .L_60)
	.align		4
.L_60:
        /*0100*/ 	.word	index@(_ZN7cutlass13device_kernelIN5flash11enable_sm90INS1_16FlashAttnFwdSm90INS1_25CollectiveMainloopFwdSm90ILi2EN4cute5tupleIJNS5_1CILi1EEES8_S8_EEENS6_IJNS7_ILi64EEESA_SA_EEELi512ENS_6half_tEfNS_4arch4Sm90ELb0ELb1ELb0ELb0ELb0ELb0ELb1ELb0ELb0ELb0ELb0ELb0EEENS1_21CollectiveEpilogueFwdINS6_IJSA_NS7_ILi512EEESA_EEES9_SC_SE_Li256ELb0ELb0ELb0ELb0EEENS1_30DynamicPersistentTileSchedulerILi256ELi32ELb0ELb0ELb1EEEEEEEEEvNT_6ParamsE)
        /*0104*/ 	.word	0x00000008


	//----- nvinfo : EIATTR_REGCOUNT
	.align		4
.L_61:
        /*0108*/ 	.byte	0x04, 0x2f
        /*010a*/ 	.short	(.L_63 - .L_62)
	.align		4
.L_62:
        /*010c*/ 	.word	index@(_ZN7cutlass13device_kernelIN5flash11enable_sm90INS1_16FlashAttnFwdSm90INS1_25CollectiveMainloopFwdSm90ILi2EN4cute5tupleIJNS5_1CILi1EEES8_S8_EEENS6_IJNS7_ILi64EEESA_SA_EEELi512ENS_6half_tEfNS_4arch4Sm90ELb0ELb1ELb0ELb0ELb0ELb0ELb0ELb0ELb0ELb0ELb0ELb0EEENS1_21CollectiveEpilogueFwdINS6_IJSA_NS7_ILi512EEESA_EEES9_SC_SE_Li256ELb0ELb0ELb0ELb0EEENS1_30DynamicPersistentTileSchedulerILi256ELi32ELb0ELb0ELb1EEEEEEEEEvNT_6ParamsE)
        /*0110*/ 	.word	0x000000a8


	//----- nvinfo : EIATTR_FRAME_SIZE
	.align		4
.L_63:
        /*0114*/ 	.byte	0x04, 0x11
        /*0116*/ 	.short	(.L_65 - .L_64)
	.align		4
.L_64:
        /*0118*/ 	.word	index@(_ZN7cutlass13device_kernelIN5flash11enable_sm90INS1_16FlashAttnFwdSm90INS1_25CollectiveMainloopFwdSm90ILi2EN4cute5tupleIJNS5_1CILi1EEES8_S8_EEENS6_IJNS7_ILi64EEESA_SA_EEELi512ENS_6half_tEfNS_4arch4Sm90ELb0ELb1ELb0ELb0ELb0ELb0ELb0ELb0ELb0ELb0ELb0ELb0EEENS1_21CollectiveEpilogueFwdINS6_IJSA_NS7_ILi512EEESA_EEES9_SC_SE_Li256ELb0ELb0ELb0ELb0EEENS1_30DynamicPersistentTileSchedulerILi256ELi32ELb0ELb0ELb1EEEEEEEEEvNT_6ParamsE)
        /*011c*/ 	.word	0x00000000


	//----- nvinfo : EIATTR_REGCOUNT
	.align		4
.L_65:
        /*0120*/ 	.byte	0x04, 0x2f
        /*0122*/ 	.short	(.L_67 - .L_66)
	.align		4
.L_66:
        /*0124*/ 	.word	index@(_ZN7cutlass13device_kernelIN5flash11enable_sm90INS1_16FlashAttnFwdSm90INS1_25CollectiveMainloopFwdSm90ILi2EN4cute5tupleIJNS5_1CILi1EEES8_S8_EEENS6_IJNS7_ILi64EEESA_SA_EEELi512ENS_6half_tEfNS_4arch4Sm90ELb0ELb0ELb0ELb1ELb0ELb1ELb1ELb0ELb0ELb0ELb0ELb0EEENS1_21CollectiveEpilogueFwdINS6_IJSA_NS7_ILi512EEESA_EEES9_SC_SE_Li256ELb1ELb0ELb0ELb0EEENS1_36VarlenDynamicPersistentTileSchedulerILi64ELi64ELi256ELi32ELb0ELb0ELb1ELb0ELb1ELb1EEEEEEEEEvNT_6ParamsE)
        /*0128*/ 	.word	0x000000a8


	//----- nvinfo : EIATTR_FRAME_SIZE
	.align		4
.L_67:
        /*012c*/ 	.byte	0x04, 0x11
        /*012e*/ 	.short	(.L_69 - .L_68)
	.align		4
.L_68:
        /*0130*/ 	.word	index@(_ZN7cutlass13device_kernelIN5flash11enable_sm90INS1_16FlashAttnFwdSm90INS1_25CollectiveMainloopFwdSm90ILi2EN4cute5tupleIJNS5_1CILi1EEES8_S8_EEENS6_IJNS7_ILi64EEESA_SA_EEELi512ENS_6half_tEfNS_4arch4Sm90ELb0ELb0ELb0ELb1ELb0ELb1ELb1ELb0ELb0ELb0ELb0ELb0EEENS1_21CollectiveEpilogueFwdINS6_IJSA_NS7_ILi512EEESA_EEES9_SC_SE_Li256ELb1ELb0ELb0ELb0EEENS1_36VarlenDynamicPersistentTileSchedulerILi64ELi64ELi256ELi32ELb0ELb0ELb1ELb0ELb1ELb1EEEEEEEEEvNT_6ParamsE)
        /*0134*/ 	.word	0x00000040


	//----- nvinfo : EIATTR_REGCOUNT
	.align		4
.L_69:
        /*0138*/ 	.byte	0x04, 0x2f
        /*013a*/ 	.short	(.L_71 - .L_70)
	.align		4
.L_70:
        /*013c*/ 	.word	index@(_ZN7cutlass13device_kernelIN5flash11enable_sm90INS1_16FlashAttnFwdSm90INS1_25CollectiveMainloopFwdSm90ILi2EN4cute5tupleIJNS5_1CILi1EEES8_S8_EEENS6_IJNS7_ILi64EEESA_SA_EEELi512ENS_6half_tEfNS_4arch4Sm90ELb0ELb0ELb0ELb1ELb0ELb0ELb1ELb0ELb0ELb0ELb0ELb0EEENS1_21CollectiveEpilogueFwdINS6_IJSA_NS7_ILi512EEESA_EEES9_SC_SE_Li256ELb1ELb0ELb0ELb0EEENS1_36VarlenDynamicPersistentTileSchedulerILi64ELi64ELi256ELi32ELb0ELb0ELb1ELb0ELb1ELb1EEEEEEEEEvNT_6ParamsE)
        /*0140*/ 	.word	0x000000a8


	//----- nvinfo : EIATTR_FRAME_SIZE
	.align		4
.L_71:
        /*0144*/ 	.byte	0x04, 0x11
        /*0146*/ 	.short	(.L_73 - .L_72)
	.align		4
.L_72:
        /*0148*/ 	.word	index@(_ZN7cutlass13device_kernelIN5flash11enable_sm90INS1_16FlashAttnFwdSm90INS1_25CollectiveMainloopFwdSm90ILi2EN4cute5tupleIJNS5_1CILi1EEES8_S8_EEENS6_IJNS7_ILi64EEESA_SA_EEELi512ENS_6half_tEfNS_4arch4Sm90ELb0ELb0ELb0ELb1ELb0ELb0ELb1ELb0ELb0ELb0ELb0ELb0EEENS1_21CollectiveEpilogueFwdINS6_IJSA_NS7_ILi512EEESA_EEES9_SC_SE_Li256ELb1ELb0ELb0ELb0EEENS1_36VarlenDynamicPersistentTileSchedulerILi64ELi64ELi256ELi32ELb0ELb0ELb1ELb0ELb1ELb1EEEEEEEEEvNT_6ParamsE)
        /*014c*/ 	.word	0x00000038


	//----- nvinfo : EIATTR_REGCOUNT
	.align		4
.L_73:
        /*0150*/ 	.byte	0x04, 0x2f
        /*0152*/ 	.short	(.L_75 - .L_74)
	.align		4
.L_74:
        /*0154*/ 	.word	index@(_ZN7cutlass13device_kernelIN5flash11enable_sm90INS1_16FlashAttnFwdSm90INS1_25CollectiveMainloopFwdSm90ILi2EN4cute5tupleIJNS5_1CILi1EEES8_S8_EEENS6_IJNS7_ILi64EEESA_SA_EEELi512ENS_6half_tEfNS_4arch4Sm90ELb0ELb0ELb0ELb1ELb0ELb1ELb0ELb0ELb0ELb0ELb0ELb0EEENS1_21CollectiveEpilogueFwdINS6_IJSA_NS7_ILi512EEESA_EEES9_SC_SE_Li256ELb1ELb0ELb0ELb0EEENS1_36VarlenDynamicPersistentTileSchedulerILi64ELi64ELi256ELi32ELb0ELb0ELb1ELb0ELb1ELb1EEEEEEEEEvNT_6ParamsE)
        /*0158*/ 	.word	0x000000a8


	//----- nvinfo : EIATTR_FRAME_SIZE
	.align		4
.L_75:
        /*015c*/ 	.byte	0x04, 0x11
        /*015e*/ 	.short	(.L_77 - .L_76)
	.align		4
.L_76:
        /*0160*/ 	.word	index@(_ZN7cutlass13device_kernelIN5flash11enable_sm90INS1_16FlashAttnFwdSm90INS1_25CollectiveMainloopFwdSm90ILi2EN4cute5tupleIJNS5_1CILi1EEES8_S8_EEENS6_IJNS7_ILi64EEESA_SA_EEELi512ENS_6half_tEfNS_4arch4Sm90ELb0ELb0ELb0ELb1ELb0ELb1ELb0ELb0ELb0ELb0ELb0ELb0EEENS1_21CollectiveEpilogueFwdINS6_IJSA_NS7_ILi512EEESA_EEES9_SC_SE_Li256ELb1ELb0ELb0ELb0EEENS1_36VarlenDynamicPersistentTileSchedulerILi64ELi64ELi256ELi32ELb0ELb0ELb1ELb0ELb1ELb1EEEEEEEEEvNT_6ParamsE)
        /*0164*/ 	.word	0x00000040


	//----- nvinfo : EIATTR_REGCOUNT
	.align		4
.L_77:
        /*0168*/ 	.byte	0x04, 0x2f
        /*016a*/ 	.short	(.L_79 - .L_78)
	.align		4
.L_78:
        /*016c*/ 	.word	index@(_ZN7cutlass13device_kernelIN5flash11enable_sm90INS1_16FlashAttnFwdSm90INS1_25CollectiveMainloopFwdSm90ILi2EN4cute5tupleIJNS5_1CILi1EEES8_S8_EEENS6_IJNS7_ILi64EEESA_SA_EEELi512ENS_6half_tEfNS_4arch4Sm90ELb0ELb0ELb0ELb1ELb0ELb0ELb0ELb0ELb0ELb0ELb0ELb0EEENS1_21CollectiveEpilogueFwdINS6_IJSA_NS7_ILi512EEESA_EEES9_SC_SE_Li256ELb1ELb0ELb0ELb0EEENS1_36VarlenDynamicPersistentTileSchedulerILi64ELi64ELi256ELi32ELb0ELb0ELb1ELb0ELb1ELb1EEEEEEEEEvNT_6ParamsE)
        /*0170*/ 	.word	0x000000a8


	//----- nvinfo : EIATTR_FRAME_SIZE
	.align		4
.L_79:
        /*0174*/ 	.byte	0x04, 0x11
        /*0176*/ 	.short	(.L_81 - .L_80)
	.align		4
.L_80:
        /*0178*/ 	.word	index@(_ZN7cutlass13device_kernelIN5flash11enable_sm90INS1_16FlashAttnFwdSm90INS1_25CollectiveMainloopFwdSm90ILi2EN4cute5tupleIJNS5_1CILi1EEES8_S8_EEENS6_IJNS7_ILi64EEESA_SA_EEELi512ENS_6half_tEfNS_4arch4Sm90ELb0ELb0ELb0ELb1ELb0ELb0ELb0ELb0ELb0ELb0ELb0ELb0EEENS1_21CollectiveEpilogueFwdINS6_IJSA_NS7_ILi512EEESA_EEES9_SC_SE_Li256ELb1ELb0ELb0ELb0EEENS1_36VarlenDynamicPersistentTileSchedulerILi64ELi64ELi256ELi32ELb0ELb0ELb1ELb0ELb1ELb1EEEEEEEEEvNT_6ParamsE)
        /*017c*/ 	.word	0x00000030


	//----- nvinfo : EIATTR_REGCOUNT
	.align		4
.L_81:
        /*0180*/ 	.byte	0x04, 0x2f
        /*0182*/ 	.short	(.L_83 - .L_82)
	.align		4
.L_82:
        /*0184*/ 	.word	index@(_ZN7cutlass13device_kernelIN5flash11enable_sm90INS1_16FlashAttnFwdSm90INS1_25CollectiveMainloopFwdSm90ILi2EN4cute5tupleIJNS5_1CILi1EEES8_S8_EEENS6_IJNS7_ILi64EEESA_SA_EEELi512ENS_6half_tEfNS_4arch4Sm90ELb0ELb0ELb0ELb0ELb0ELb0ELb1ELb0ELb0ELb0ELb0ELb0EEENS1_21CollectiveEpilogueFwdINS6_IJSA_NS7_ILi512EEESA_EEES9_SC_SE_Li256ELb0ELb0ELb0ELb0EEENS1_29StaticPersistentTileSchedulerILb0EEEEEEEEEvNT_6ParamsE)
        /*0188*/ 	.word	0x000000a8


	//----- nvinfo : EIATTR_FRAME_SIZE
	.align		4
.L_83:
        /*018c*/ 	.byte	0x04, 0x11
        /*018e*/ 	.short	(.L_85 - .L_84)
	.align		4
.L_84:
        /*0190*/ 	.word	index@(_ZN7cutlass13device_kernelIN5flash11enable_sm90INS1_16FlashAttnFwdSm90INS1_25CollectiveMainloopFwdSm90ILi2EN4cute5tupleIJNS5_1CILi1EEES8_S8_EEENS6_IJNS7_ILi64EEESA_SA_EEELi512ENS_6half_tEfNS_4arch4Sm90ELb0ELb0ELb0ELb0ELb0ELb0ELb1ELb0ELb0ELb0ELb0ELb0EEENS1_21CollectiveEpilogueFwdINS6_IJSA_NS7_ILi512EEESA_EEES9_SC_SE_Li256ELb0ELb0ELb0ELb0EEENS1_29StaticPersistentTileSchedulerILb0EEEEEEEEEvNT_6ParamsE)
        /*0194*/ 	.word	0x00000020


	//----- nvinfo : EIATTR_REGCOUNT
	.align		4
.L_85:
        /*0198*/ 	.byte	0x04, 0x2f
        /*019a*/ 	.short	(.L_87 - .L_86)
	.align		4
.L_86:
        /*019c*/ 	.word	index@(_ZN7cutlass13device_kernelIN5flash11enable_sm90INS1_16FlashAttnFwdSm90INS1_25CollectiveMainloopFwdSm90ILi2EN4cute5tupleIJNS5_1CILi1EEES8_S8_EEENS6_IJNS7_ILi64EEESA_SA_EEELi512ENS_6half_tEfNS_4arch4Sm90ELb0ELb0ELb0ELb0ELb0ELb0ELb0ELb0ELb0ELb0ELb0ELb0EEENS1_21CollectiveEpilogueFwdINS6_IJSA_NS7_ILi512EEESA_EEES9_SC_SE_Li256ELb0ELb0ELb0ELb0EEENS1_29StaticPersistentTileSchedulerILb0EEEEEEEEEvNT_6ParamsE)
        /*01a0*/ 	.word	0x000000a8


	//----- nvinfo : EIATTR_FRAME_SIZE
	.align		4
.L_87:
        /*01a4*/ 	.byte	0x04, 0x11
        /*01a6*/ 	.short	(.L_89 - .L_88)
	.align		4
.L_88:
        /*01a8*/ 	.word	index@(_ZN7cutlass13device_kernelIN5flash11enable_sm90INS1_16FlashAttnFwdSm90INS1_25CollectiveMainloopFwdSm90ILi2EN4cute5tupleIJNS5_1CILi1EEES8_S8_EEENS6_IJNS7_ILi64EEESA_SA_EEELi512ENS_6half_tEfNS_4arch4Sm90ELb0ELb0ELb0ELb0ELb0ELb0ELb0ELb0ELb0ELb0ELb0ELb0EEENS1_21CollectiveEpilogueFwdINS6_IJSA_NS7_ILi512EEESA_EEES9_SC_SE_Li256ELb0ELb0ELb0ELb0EEENS1_29StaticPersistentTileSchedulerILb0EEEEEEEEEvNT_6ParamsE)
        /*01ac*/ 	.word	0x00000020


	//----- nvinfo : EIATTR_MIN_STACK_SIZE
	.align		4
.L_89:
        /*01b0*/ 	.byte	0x04, 0x12
        /*01b2*/ 	.short	(.L_91 - .L_90)
	.align		4
.L_90:
        /*01b4*/ 	.word	index@(_ZN7cutlass13device_kernelIN5flash11enable_sm90INS1_16FlashAttnFwdSm90INS1_25CollectiveMainloopFwdSm90ILi2EN4cute5tupleIJNS5_1CILi1EEES8_S8_EEENS6_IJNS7_ILi64EEESA_SA_EEELi512ENS_6half_tEfNS_4arch4Sm90ELb0ELb0ELb0ELb0ELb0ELb0ELb0ELb0ELb0ELb0ELb0ELb0EEENS1_21CollectiveEpilogueFwdINS6_IJSA_NS7_ILi512EEESA_EEES9_SC_SE_Li256ELb0ELb0ELb0ELb0EEENS1_29StaticPersistentTileSchedulerILb0EEEEEEEEEvNT_6ParamsE)
        /*01b8*/ 	.word	0x00000020


	//----- nvinfo : EIATTR_MIN_STACK_SIZE
	.align		4
.L_91:
        /*01bc*/ 	.byte	0x04, 0x12
        /*01be*/ 	.short	(.L_93 - .L_92)
	.align		4
.L_92:
        /*01c0*/ 	.word	index@(_ZN7cutlass13device_kernelIN5flash11enable_sm90INS1_16FlashAttnFwdSm90INS1_25CollectiveMainloopFwdSm90ILi2EN4cute5tupleIJNS5_1CILi1EEES8_S8_EEENS6_IJNS7_ILi64EEESA_SA_EEELi512ENS_6half_tEfNS_4arch4Sm90ELb0ELb0ELb0ELb0ELb0ELb0ELb1ELb0ELb0ELb0ELb0ELb0EEENS1_21CollectiveEpilogueFwdINS6_IJSA_NS7_ILi512EEESA_EEES9_SC_SE_Li256ELb0ELb0ELb0ELb0EEENS1_29StaticPersistentTileSchedulerILb0EEEEEEEEEvNT_6ParamsE)
        /*01c4*/ 	.word	0x00000020


	//----- nvinfo : EIATTR_MIN_STACK_SIZE
	.align		4
.L_93:
        /*01c8*/ 	.byte	0x04, 0x12
        /*01ca*/ 	.short	(.L_95 - .L_94)
	.align		4
.L_94:
        /*01cc*/ 	.word	index@(_ZN7cutlass13device_kernelIN5flash11enable_sm90INS1_16FlashAttnFwdSm90INS1_25CollectiveMainloopFwdSm90ILi2EN4cute5tupleIJNS5_1CILi1EEES8_S8_EEENS6_IJNS7_ILi64EEESA_SA_EEELi512ENS_6half_tEfNS_4arch4Sm90ELb0ELb0ELb0ELb1ELb0ELb0ELb0ELb0ELb0ELb0ELb0ELb0EEENS1_21CollectiveEpilogueFwdINS6_IJSA_NS7_ILi512EEESA_EEES9_SC_SE_Li256ELb1ELb0ELb0ELb0EEENS1_36VarlenDynamicPersistentTileSchedulerILi64ELi64ELi256ELi32ELb0ELb0ELb1ELb0ELb1ELb1EEEEEEEEEvNT_6ParamsE)
        /*01d0*/ 	.word	0x00000030


	//----- nvinfo : EIATTR_MIN_STACK_SIZE
	.align		4
.L_95:
        /*01d4*/ 	.byte	0x04, 0x12
        /*01d6*/ 	.short	(.L_97 - .L_96)
	.align		4
.L_96:
        /*01d8*/ 	.word	index@(_ZN7cutlass13device_kernelIN5flash11enable_sm90INS1_16FlashAttnFwdSm90INS1_25CollectiveMainloopFwdSm90ILi2EN4cute5tupleIJNS5_1CILi1EEES8_S8_EEENS6_IJNS7_ILi64EEESA_SA_EEELi512ENS_6half_tEfNS_4arch4Sm90ELb0ELb0ELb0ELb1ELb0ELb1ELb0ELb0ELb0ELb0ELb0ELb0EEENS1_21CollectiveEpilogueFwdINS6_IJSA_NS7_ILi512EEESA_EEES9_SC_SE_Li256ELb1ELb0ELb0ELb0EEENS1_36VarlenDynamicPersistentTileSchedulerILi64ELi64ELi256ELi32ELb0ELb0ELb1ELb0ELb1ELb1EEEEEEEEEvNT_6ParamsE)
        /*01dc*/ 	.word	0x00000040


	//----- nvinfo : EIATTR_MIN_STACK_SIZE
	.align		4
.L_97:
        /*01e0*/ 	.byte	0x04, 0x12
        /*01e2*/ 	.short	(.L_99 - .L_98)
	.align		4
.L_98:
        /*01e4*/ 	.word	index@(_ZN7cutlass13device_kernelIN5flash11enable_sm90INS1_16FlashAttnFwdSm90INS1_25CollectiveMainloopFwdSm90ILi2EN4cute5tupleIJNS5_1CILi1EEES8_S8_EEENS6_IJNS7_ILi64EEESA_SA_EEELi512ENS_6half_tEfNS_4arch4Sm90ELb0ELb0ELb0ELb1ELb0ELb0ELb1ELb0ELb0ELb0ELb0ELb0EEENS1_21CollectiveEpilogueFwdINS6_IJSA_NS7_ILi512EEESA_EEES9_SC_SE_Li256ELb1ELb0ELb0ELb0EEENS1_36VarlenDynamicPersistentTileSchedulerILi64ELi64ELi256ELi32ELb0ELb0ELb1ELb0ELb1ELb1EEEEEEEEEvNT_6ParamsE)
        /*01e8*/ 	.word	0x00000038


	//----- nvinfo : EIATTR_MIN_STACK_SIZE
	.align		4
.L_99:
        /*01ec*/ 	.byte	0x04, 0x12
        /*01ee*/ 	.short	(.L_101 - .L_100)
	.align		4
.L_100:
        /*01f0*/ 	.word	index@(_ZN7cutlass13device_kernelIN5flash11enable_sm90INS1_16FlashAttnFwdSm90INS1_25CollectiveMainloopFwdSm90ILi2EN4cute5tupleIJNS5_1CILi1EEES8_S8_EEENS6_IJNS7_ILi64EEESA_SA_EEELi512ENS_6half_tEfNS_4arch4Sm90ELb0ELb0ELb0ELb1ELb0ELb1ELb1ELb0ELb0ELb0ELb0ELb0EEENS1_21CollectiveEpilogueFwdINS6_IJSA_NS7_ILi512EEESA_EEES9_SC_SE_Li256ELb1ELb0ELb0ELb0EEENS1_36VarlenDynamicPersistentTileSchedulerILi64ELi64ELi256ELi32ELb0ELb0ELb1ELb0ELb1ELb1EEEEEEEEEvNT_6ParamsE)
        /*01f4*/ 	.word	0x00000040


	//----- nvinfo : EIATTR_MIN_STACK_SIZE
	.align		4
.L_101:
        /*01f8*/ 	.byte	0x04, 0x12
        /*01fa*/ 	.short	(.L_103 - .L_102)
	.align		4
.L_102:
        /*01fc*/ 	.word	index@(_ZN7cutlass13device_kernelIN5flash11enable_sm90INS1_16FlashAttnFwdSm90INS1_25CollectiveMainloopFwdSm90ILi2EN4cute5tupleIJNS5_1CILi1EEES8_S8_EEENS6_IJNS7_ILi64EEESA_SA_EEELi512ENS_6half_tEfNS_4arch4Sm90ELb0ELb1ELb0ELb0ELb0ELb0ELb0ELb0ELb0ELb0ELb0ELb0EEENS1_21CollectiveEpilogueFwdINS6_IJSA_NS7_ILi512EEESA_EEES9_SC_SE_Li256ELb0ELb0ELb0ELb0EEENS1_30DynamicPersistentTileSchedulerILi256ELi32ELb0ELb0ELb1EEEEEEEEEvNT_6ParamsE)
        /*0200*/ 	.word	0x00000000


	//----- nvinfo : EIATTR_MIN_STACK_SIZE
	.align		4
.L_103:
        /*0204*/ 	.byte	0x04, 0x12
        /*0206*/ 	.short	(.L_105 - .L_104)
	.align		4
.L_104:
        /*0208*/ 	.word	index@(_ZN7cutlass13device_kernelIN5flash11enable_sm90INS1_16FlashAttnFwdSm90INS1_25CollectiveMainloopFwdSm90ILi2EN4cute5tupleIJNS5_1CILi1EEES8_S8_EEENS6_IJNS7_ILi64EEESA_SA_EEELi512ENS_6half_tEfNS_4arch4Sm90ELb0ELb1ELb0ELb0ELb0ELb0ELb1ELb0ELb0ELb0ELb0ELb0EEENS1_21CollectiveEpilogueFwdINS6_IJSA_NS7_ILi512EEESA_EEES9_SC_SE_Li256ELb0ELb0ELb0ELb0EEENS1_30DynamicPersistentTileSchedulerILi256ELi32ELb0ELb0ELb1EEEEEEEEEvNT_6ParamsE)
        /*020c*/ 	.word	0x00000008


	//----- nvinfo : EIATTR_MIN_STACK_SIZE
	.align		4
.L_105:
        /*0210*/ 	.byte	0x04, 0x12
        /*0212*/ 	.short	(.L_107 - .L_106)
	.align		4
.L_106:
        /*0214*/ 	.word	index@(_ZN7cutlass13device_kernelIN5flash11enable_sm90INS1_16FlashAttnFwdSm90INS1_25CollectiveMainloopFwdSm90ILi2EN4cute5tupleIJNS5_1CILi1EEES8_S8_EEENS6_IJNS7_ILi64EEESA_SA_EEELi512ENS_6half_tEfNS_4arch4Sm90ELb0ELb1ELb0ELb1ELb0ELb0ELb0ELb0ELb0ELb0ELb0ELb0EEENS1_21CollectiveEpilogueFwdINS6_IJSA_NS7_ILi512EEESA_EEES9_SC_SE_Li256ELb1ELb0ELb0ELb0EEENS1_36VarlenDynamicPersistentTileSchedulerILi64ELi64ELi256ELi32ELb0ELb0ELb1ELb1ELb0ELb1EEEEEEEEEvNT_6ParamsE)
        /*0218*/ 	.word	0x00000020


	//----- nvinfo : EIATTR_MIN_STACK_SIZE
	.align		4
.L_107:
        /*021c*/ 	.byte	0x04, 0x12
        /*021e*/ 	.short	(.L_109 - .L_108)
	.align		4
.L_108:
        /*0220*/ 	.word	index@(_ZN7cutlass13device_kernelIN5flash11enable_sm90INS1_16FlashAttnFwdSm90INS1_25CollectiveMainloopFwdSm90ILi2EN4cute5tupleIJNS5_1CILi1EEES8_S8_EEENS6_IJNS7_ILi64EEESA_SA_EEELi512ENS_6half_tEfNS_4arch4Sm90ELb0ELb1ELb0ELb1ELb0ELb1ELb0ELb0ELb0ELb0ELb0ELb0EEENS1_21CollectiveEpilogueFwdINS6_IJSA_NS7_ILi512EEESA_EEES9_SC_SE_Li256ELb1ELb0ELb0ELb0EEENS1_36VarlenDynamicPersistentTileSchedulerILi64ELi64ELi256ELi32ELb0ELb0ELb1ELb1ELb0ELb1EEEEEEEEEvNT_6ParamsE)
        /*0224*/ 	.word	0x00000028


	//----- nvinfo : EIATTR_MIN_STACK_SIZE
	.align		4
.L_109:
        /*0228*/ 	.byte	0x04, 0x12
        /*022a*/ 	.short	(.L_111 - .L_110)
	.align		4
.L_110:
        /*022c*/ 	.word	index@(_ZN7cutlass13device_kernelIN5flash11enable_sm90INS1_16FlashAttnFwdSm90INS1_25CollectiveMainloopFwdSm90ILi2EN4cute5tupleIJNS5_1CILi1EEES8_S8_EEENS6_IJNS7_ILi64EEESA_SA_EEELi512ENS_6half_tEfNS_4arch4Sm90ELb0ELb1ELb0ELb1ELb0ELb0ELb1ELb0ELb0ELb0ELb0ELb0EEENS1_21CollectiveEpilogueFwdINS6_IJSA_NS7_ILi512EEESA_EEES9_SC_SE_Li256ELb1ELb0ELb0ELb0EEENS1_36VarlenDynamicPersistentTileSchedulerILi64ELi64ELi256ELi32ELb0ELb0ELb1ELb1ELb0ELb1EEEEEEEEEvNT_6ParamsE)
        /*0230*/ 	.word	0x00000028


	//----- nvinfo : EIATTR_MIN_STACK_SIZE
	.align		4
.L_111:
        /*0234*/ 	.byte	0x04, 0x12
        /*0236*/ 	.short	(.L_113 - .L_112)
	.align		4
.L_112:
        /*0238*/ 	.word	index@(_ZN7cutlass13device_kernelIN5flash11enable_sm90INS1_16FlashAttnFwdSm90INS1_25CollectiveMainloopFwdSm90ILi2EN4cute5tupleIJNS5_1CILi1EEES8_S8_EEENS6_IJNS7_ILi64EEESA_SA_EEELi512ENS_6half_tEfNS_4arch4Sm90ELb0ELb1ELb0ELb1ELb0ELb1ELb1ELb0ELb0ELb0ELb0ELb0EEENS1_21CollectiveEpilogueFwdINS6_IJSA_NS7_ILi512EEESA_EEES9_SC_SE_Li256ELb1ELb0ELb0ELb0EEENS1_36VarlenDynamicPersistentTileSchedulerILi64ELi64ELi256ELi32ELb0ELb0ELb1ELb1ELb0ELb1EEEEEEEEEvNT_6ParamsE)
        /*023c*/ 	.word	0x00000038


	//----- nvinfo : EIATTR_MIN_STACK_SIZE
	.align		4
.L_113:
        /*0240*/ 	.byte	0x04, 0x12
        /*0242*/ 	.short	(.L_115 - .L_114)
	.align		4
.L_114:
        /*0244*/ 	.word	index@(_ZN7cutlass13device_kernelIN5flash11enable_sm90INS1_16FlashAttnFwdSm90INS1_25CollectiveMainloopFwdSm90ILi2EN4cute5tupleIJNS5_1CILi1EEES8_S8_EEENS6_IJNS7_ILi64EEESA_SA_EEELi512ENS_6half_tEfNS_4arch4Sm90ELb1ELb0ELb0ELb0ELb0ELb0ELb0ELb0ELb0ELb0ELb0ELb0EEENS1_21CollectiveEpilogueFwdINS6_IJSA_NS7_ILi512EEESA_EEES9_SC_SE_Li256ELb0ELb0ELb0ELb0EEENS1_30DynamicPersistentTileSchedulerILi256ELi32ELb0ELb0ELb1EEEEEEEEEvNT_6ParamsE)
        /*0248*/ 	.word	0x00000000


	//----- nvinfo : EIATTR_MIN_STACK_SIZE
	.align		4
.L_115:
        /*024c*/ 	.byte	0x04, 0x12
        /*024e*/ 	.short	(.L_117 - .L_116)
	.align		4
.L_116:
        /*0250*/ 	.word	index@(_ZN7cutlass13device_kernelIN5flash11enable_sm90INS1_16FlashAttnFwdSm90INS1_25CollectiveMainloopFwdSm90ILi2EN4cute5tupleIJNS5_1CILi1EEES8_S8_EEENS6_IJNS7_ILi64EEESA_SA_EEELi512ENS_6half_tEfNS_4arch4Sm90ELb1ELb0ELb0ELb0ELb0ELb0ELb1ELb0ELb0ELb0ELb0ELb0EEENS1_21CollectiveEpilogueFwdINS6_IJSA_NS7_ILi512EEESA_EEES9_SC_SE_Li256ELb0ELb0ELb0ELb0EEENS1_30DynamicPersistentTileSchedulerILi256ELi32ELb0ELb0ELb1EEEEEEEEEvNT_6ParamsE)
        /*0254*/ 	.word	0x00000008


	//----- nvinfo : EIATTR_MIN_STACK_SIZE
	.align		4
.L_117:
        /*0258*/ 	.byte	0x04, 0x12
        /*025a*/ 	.short	(.L_119 - .L_118)
	.align		4
.L_118:
        /*025c*/ 	.word	index@(_ZN7cutlass13device_kernelIN5flash11enable_sm90INS1_16FlashAttnFwdSm90INS1_25CollectiveMainloopFwdSm90ILi2EN4cute5tupleIJNS5_1CILi1EEES8_S8_EEENS6_IJNS7_ILi64EEESA_SA_EEELi512ENS_6half_tEfNS_4arch4Sm90ELb1ELb0ELb0ELb1ELb0ELb0ELb0ELb0ELb0ELb0ELb0ELb0EEENS1_21CollectiveEpilogueFwdINS6_IJSA_NS7_ILi512EEESA_EEES9_SC_SE_Li256ELb1ELb0ELb0ELb0EEENS1_36VarlenDynamicPersistentTileSchedulerILi64ELi64ELi256ELi32ELb0ELb0ELb1ELb1ELb1ELb1EEEEEEEEEvNT_6ParamsE)
        /*0260*/ 	.word	0x00000028


	//----- nvinfo : EIATTR_MIN_STACK_SIZE
	.align		4
.L_119:
        /*0264*/ 	.byte	0x04, 0x12
        /*0266*/ 	.short	(.L_121 - .L_120)
	.align		4
.L_120:
        /*0268*/ 	.word	index@(_ZN7cutlass13device_kernelIN5flash11enable_sm90INS1_16FlashAttnFwdSm90INS1_25CollectiveMainloopFwdSm90ILi2EN4cute5tupleIJNS5_1CILi1EEES8_S8_EEENS6_IJNS7_ILi64EEESA_SA_EEELi512ENS_6half_tEfNS_4arch4Sm90ELb1ELb0ELb0ELb1ELb0ELb1ELb0ELb0ELb0ELb0ELb0ELb0EEENS1_21CollectiveEpilogueFwdINS6_IJSA_NS7_ILi512EEESA_EEES9_SC_SE_Li256ELb1ELb0ELb0ELb0EEENS1_36VarlenDynamicPersistentTileSchedulerILi64ELi64ELi256ELi32ELb0ELb0ELb1ELb1ELb1ELb1EEEEEEEEEvNT_6ParamsE)
        /*026c*/ 	.word	0x00000038


	//----- nvinfo : EIATTR_MIN_STACK_SIZE
	.align		4
.L_121:
        /*0270*/ 	.byte	0x04, 0x12
        /*0272*/ 	.short	(.L_123 - .L_122)
	.align		4
.L_122:
        /*0274*/ 	.word	index@(_ZN7cutlass13device_kernelIN5flash11enable_sm90INS1_16FlashAttnFwdSm90INS1_25CollectiveMainloopFwdSm90ILi2EN4cute5tupleIJNS5_1CILi1EEES8_S8_EEENS6_IJNS7_ILi64EEESA_SA_EEELi512ENS_6half_tEfNS_4arch4Sm90ELb1ELb0ELb0ELb1ELb0ELb0ELb1ELb0ELb0ELb0ELb0ELb0EEENS1_21CollectiveEpilogueFwdINS6_IJSA_NS7_ILi512EEESA_EEES9_SC_SE_Li256ELb1ELb0ELb0ELb0EEENS1_36VarlenDynamicPersistentTileSchedulerILi64ELi64ELi256ELi32ELb0ELb0ELb1ELb1ELb1ELb1EEEEEEEEEvNT_6ParamsE)
        /*0278*/ 	.word	0x00000030


	//----- nvinfo : EIATTR_MIN_STACK_SIZE
	.align		4
.L_123:
        /*027c*/ 	.byte	0x04, 0x12
        /*027e*/ 	.short	(.L_125 - .L_124)
	.align		4
.L_124:
        /*0280*/ 	.word	index@(_ZN7cutlass13device_kernelIN5flash11enable_sm90INS1_16FlashAttnFwdSm90INS1_25CollectiveMainloopFwdSm90ILi2EN4cute5tupleIJNS5_1CILi1EEES8_S8_EEENS6_IJNS7_ILi64EEESA_SA_EEELi512ENS_6half_tEfNS_4arch4Sm90ELb1ELb0ELb0ELb1ELb0ELb1ELb1ELb0ELb0ELb0ELb0ELb0EEENS1_21CollectiveEpilogueFwdINS6_IJSA_NS7_ILi512EEESA_EEES9_SC_SE_Li256ELb1ELb0ELb0ELb0EEENS1_36VarlenDynamicPersistentTileSchedulerILi64ELi64ELi256ELi32ELb0ELb0ELb1ELb1ELb1ELb1EEEEEEEEEvNT_6ParamsE)
        /*0284*/ 	.word	0x00000038
.L_125:


//--------------------- .nv.compat                --------------------------
	.section	.nv.compat,"",@"SHT_CUDA_COMPAT_INFO"
	.align	4
        /*0000*/ 	.byte	0x02, 0x09, 0x01, 0x00, 0x02, 0x02, 0x04, 0x00, 0x02, 0x05, 0x05, 0x00, 0x03, 0x07, 0x01, 0x01
        /*0010*/ 	.byte	0x02, 0x03, 0x01, 0x00, 0x02, 0x06, 0x01, 0x00, 0x04, 0x0b, 0x08, 0x00, 0x00, 0x00, 0x00, 0x00
        /*0020*/ 	.byte	0x00, 0x00, 0x00, 0x00


//--------------------- .nv.info._ZN7cutlass13device_kernelIN5flash11enable_sm90INS1_16FlashAttnFwdSm90INS1_25CollectiveMainloopFwdSm90ILi2EN4cute5tupleIJNS5_1CILi1EEES8_S8_EEENS6_IJNS7_ILi64EEESA_SA_EEELi512ENS_6half_tEfNS_4arch4Sm90ELb0ELb0ELb0ELb0ELb0ELb0ELb0ELb0ELb0ELb0ELb0ELb0EEENS1_21CollectiveEpilogueFwdINS6_IJSA_NS7_ILi512EEESA_EEES9_SC_SE_Li256ELb0ELb0ELb0ELb0EEENS1_29StaticPersistentTileSchedulerILb0EEEEEEEEEvNT_6ParamsE --------------------------
	.section	.nv.info._ZN7cutlass13device_kernelIN5flash11enable_sm90INS1_16FlashAttnFwdSm90INS1_25CollectiveMainloopFwdSm90ILi2EN4cute5tupleIJNS5_1CILi1EEES8_S8_EEENS6_IJNS7_ILi64EEESA_SA_EEELi512ENS_6half_tEfNS_4arch4Sm90ELb0ELb0ELb0ELb0ELb0ELb0ELb0ELb0ELb0ELb0ELb0ELb0EEENS1_21CollectiveEpilogueFwdINS6_IJSA_NS7_ILi512EEESA_EEES9_SC_SE_Li256ELb0ELb0ELb0ELb0EEENS1_29StaticPersistentTileSchedulerILb0EEEEEEEEEvNT_6ParamsE,"",@"SHT_CUDA_INFO"
	.sectionflags	@""
	.align	4


	//----- nvinfo : EIATTR_CUDA_API_VERSION
	.align		4
        /*0000*/ 	.byte	0x04, 0x37
        /*0002*/ 	.short	(.L_127 - .L_126)
.L_126:
        /*0004*/ 	.word	0x00000082


	//----- nvinfo : EIATTR_KPARAM_INFO
	.align		4
.L_127:
        /*0008*/ 	.byte	0x04, 0x17
        /*000a*/ 	.short	(.L_129 - .L_128)
.L_128:
        /*000c*/ 	.word	0x00000000
        /*0010*/ 	.short	0x0000
        /*0012*/ 	.short	0x0070
        /*0014*/ 	.byte	0x00, 0xf0, 0x01, 0x2e


	//----- nvinfo : EIATTR_SPARSE_MMA_MASK
	.align		4
.L_129:
        /*0018*/ 	.byte	0x03, 0x50
        /*001a*/ 	.short	0x0000


	//----- nvinfo : EIATTR_MAXREG_COUNT
	.align		4
        /*001c*/ 	.byte	0x03, 0x1b
        /*001e*/ 	.short	0x00a8


	//----- nvinfo : EIATTR_NUM_BARRIERS
	.align		4
        /*0020*/ 	.byte	0x02, 0x4c
        /*0022*/ 	.byte	0x10
	.zero		1


	//----- nvinfo : EIATTR_EXTERNS
	.align		4
        /*0024*/ 	.byte	0x04, 0x0f
        /*0026*/ 	.short	(.L_131 - .L_130)


	//   ....[0]....
	.align		4
.L_130:
        /*0028*/ 	.word	index@(__assertfail)


	//----- nvinfo : EIATTR_ANNOTATIONS
	.align		4
.L_131:
        /*002c*/ 	.byte	0x04, 0x55
        /*002e*/ 	.short	(.L_133 - .L_132)


	//   ....[0]....
.L_132:
        /*0030*/ 	.word	0x00000001
        /*0034*/ 	.byte	0x90, 0x76, 0x00, 0x00, 0x01, 0x00, 0x00, 0x00, 0xa0, 0x76, 0x00, 0x00, 0x01, 0x00, 0x00, 0x00
        /* <DEDUP_REMOVED lines=10> */
        /*00e4*/ 	.byte	0x80, 0xa3, 0x00, 0x00


	//----- nvinfo : EIATTR_MERCURY_ISA_VERSION
	.align		4
.L_133:
        /*00e8*/ 	.byte	0x03, 0x5f
        /*00ea*/ 	.short	0x0101


	//----- nvinfo : EIATTR_INT_WARP_WIDE_INSTR_OFFSETS
	.align		4
        /*00ec*/ 	.byte	0x04, 0x31
        /*00ee*/ 	.short	(.L_135 - .L_134)


	//   ....[0]....
.L_134:
        /*00f0*/ 	.word	0x00000190


	//   ....[1]....
        /*00f4*/ 	.word	0x000001c0


	//   ....[2]....
        /*00f8*/ 	.word	0x000001d0


	//   ....[3]....
        /*00fc*/ 	.word	0x00007d70


	//   ....[4]....
        /*0100*/ 	.word	0x00007dd0


	//----- nvinfo : EIATTR_COOP_GROUP_MASK_REGIDS
	.align		4
.L_135:
        /*0104*/ 	.byte	0x04, 0x29
        /*0106*/ 	.short	(.L_137 - .L_136)


	//   ....[0]....
.L_136:
        /*0108*/ 	.word	0xffffffff


	//   ....[1]....
        /*010c*/ 	.word	0xffffffff


	//   ....[2]....
        /*0110*/ 	.word	0xffffffff


	//   ....[3]....
        /*0114*/ 	.word	0xffffffff


	//   ....[4]....
        /*0118*/ 	.word	0xffffffff


	//   ....[5]....
        /*011c*/ 	.word	0xffffffff


	//   ....[6]....
        /*0120*/ 	.word	0xffffffff


	//   ....[7]....
        /*0124*/ 	.word	0xffffffff


	//   ....[8]....
        /*0128*/ 	.word	0xffffffff


	//   ....[9]....
        /*012c*/ 	.word	0xffffffff


	//   ....[10]....
        /*0130*/ 	.word	0xffffffff


	//   ....[11]....
        /*0134*/ 	.word	0xffffffff


	//   ....[12]....
        /*0138*/ 	.word	0xffffffff


	//   ....[13]....
        /*013c*/ 	.word	0xffffffff


	//   ....[14]....
        /*0140*/ 	.word	0xffffffff


	//   ....[15]....
        /*0144*/ 	.word	0xffffffff


	//   ....[16]....
        /*0148*/ 	.word	0xffffffff


	//   ....[17]....
        /*014c*/ 	.word	0xffffffff


	//   ....[18]....
        /*0150*/ 	.word	0xffffffff


	//   ....[19]....
        /*0154*/ 	.word	0xffffffff


	//   ....[20]....
        /*0158*/ 	.word	0xffffffff


	//   ....[21]....
        /*015c*/ 	.word	0xffffffff


	//   ....[22]....
        /*0160*/ 	.word	0xffffffff


	//   ....[23]....
        /*0164*/ 	.word	0xffffffff


	//   ....[24]....
        /*0168*/ 	.word	0xffffffff


	//   ....[25]....
        /*016c*/ 	.word	0xffffffff


	//   ....[26]....
        /*0170*/ 	.word	0xffffffff


	//   ....[27]....
        /*0174*/ 	.word	0x0500000f


	//   ....[28]....
        /*0178*/ 	.word	0x0500000f


	//----- nvinfo : EIATTR_COOP_GROUP_INSTR_OFFSETS
	.align		4
.L_137:
        /*017c*/ 	.byte	0x04, 0x28
        /*017e*/ 	.short	(.L_139 - .L_138)


	//   ....[0]....
.L_138:
        /*0180*/ 	.word	0x00000060


	//   ....[1]....
        /*0184*/ 	.word	0x000001a0


	//   ....[2]....
        /*0188*/ 	.word	0x000001f0


	//   ....[3]....
        /*018c*/ 	.word	0x000003a0


	//   ....[4]....
        /*0190*/ 	.word	0x00000500


	//   ....[5]....
        /*0194*/ 	.word	0x00000620


	//   ....[6]....
        /*0198*/ 	.word	0x00000780


	//   ....[7]....
        /*019c*/ 	.word	0x00001040


	//   ....[8]....
        /*01a0*/ 	.word	0x00002950


	//   ....[9]....
        /*01a4*/ 	.word	0x00003330


	//   ....[10]....
        /*01a8*/ 	.word	0x00003390


	//   ....[11]....
        /*01ac*/ 	.word	0x00003560


	//   ....[12]....
        /*01b0*/ 	.word	0x00003630


	//   ....[13]....
        /*01b4*/ 	.word	0x00003f30


	//   ....[14]....
        /*01b8*/ 	.word	0x00004390


	//   ....[15]....
        /*01bc*/ 	.word	0x000043c0


	//   ....[16]....
        /*01c0*/ 	.word	0x000045f0


	//   ....[17]....
        /*01c4*/ 	.word	0x000047c0


	//   ....[18]....
        /*01c8*/ 	.word	0x00005840


	//   ....[19]....
        /*01cc*/ 	.word	0x00005880


	//   ....[20]....
        /*01d0*/ 	.word	0x000058c0


	//   ....[21]....
        /*01d4*/ 	.word	0x00005950


	//   ....[22]....
        /*01d8*/ 	.word	0x00005980


	//   ....[23]....
        /*01dc*/ 	.word	0x00006330


	//   ....[24]....
        /*01e0*/ 	.word	0x00007140


	//   ....[25]....
        /*01e4*/ 	.word	0x000075a0


	//   ....[26]....
        /*01e8*/ 	.word	0x0000a480


	//   ....[27]....
        /*01ec*/ 	.word	0x0000aa00


	//   ....[28]....
        /*01f0*/ 	.word	0x0000aea0


	//----- nvinfo : EIATTR_REG_RECONFIG
	.align		4
.L_139:
        /*01f4*/ 	.byte	0x01, 0x54
	.zero		2


	//----- nvinfo : EIATTR_SYSCALL_OFFSETS
	.align		4
        /*01f8*/ 	.byte	0x04, 0x46
        /*01fa*/ 	.short	(.L_141 - .L_140)


	//   ....[0]....
.L_140:
        /*01fc*/ 	.word	0x00002b10


	//   ....[1]....
        /*0200*/ 	.word	0x000079f0


	//   ....[2]....
        /*0204*/ 	.word	0x00007b30


	//   ....[3]....
        /*0208*/ 	.word	0x00007c30


	//----- nvinfo : EIATTR_MBARRIER_INSTR_OFFSETS
	.align		4
.L_141:
        /*020c*/ 	.byte	0x04, 0x39
        /*020e*/ 	.short	(.L_143 - .L_142)


	//   ....[0]....
.L_142:
        /*0210*/ 	.word	0x00000290
        /*0214*/ 	.word	0x000000ff
        /*0218*/ 	.word	0x00028c00
        /*021c*/ 	.short	0x0100
        /*021e*/ 	.byte	0x06
	.zero		1


	//   ....[1]....
        /*0220*/ 	.word	0x000002a0
        /*0224*/ 	.word	0x000000ff
        /*0228*/ 	.word	0x00028c20
        /*022c*/ 	.short	0x0100
        /*022e*/ 	.byte	0x06
	.zero		1


	//   ....[2]....
        /*0230*/ 	.word	0x00000350
        /*0234*/ 	.word	0x000000ff
        /*0238*/ 	.word	0x00028c30
        /*023c*/ 	.short	0x0100
        /*023e*/ 	.byte	0x06
	.zero		1


	//   ....[3]....
        /*0240*/ 	.word	0x00000360
        /*0244*/ 	.word	0x000000ff
        /*0248*/ 	.word	0x00028c40
        /*024c*/ 	.short	0x0100
        /*024e*/ 	.byte	0x06
	.zero		1


	//   ....[4]....
        /*0250*/ 	.word	0x00000370
        /*0254*/ 	.word	0x000000ff
        /*0258*/ 	.word	0x00028c38
        /*025c*/ 	.short	0x0100
        /*025e*/ 	.byte	0x06
	.zero		1


	//   ....[5]....
        /*0260*/ 	.word	0x00000380
        /*0264*/ 	.word	0x000000ff
        /*0268*/ 	.word	0x00028c48
        /*026c*/ 	.short	0x0100
        /*026e*/ 	.byte	0x06
	.zero		1


	//   ....[6]....
        /*0270*/ 	.word	0x000004b0
        /*0274*/ 	.word	0x000000ff
        /*0278*/ 	.word	0x00028c50
        /*027c*/ 	.short	0x0100
        /*027e*/ 	.byte	0x08
	.zero		1


	//   ....[7]....
        /*0280*/ 	.word	0x000004c0
        /*0284*/ 	.word	0x000000ff
        /*0288*/ 	.word	0x00028c60
        /*028c*/ 	.short	0x0100
        /*028e*/ 	.byte	0x08
	.zero		1


	//   ....[8]....
        /*0290*/ 	.word	0x000004d0
        /*0294*/ 	.word	0x000000ff
        /*0298*/ 	.word	0x00028c58
        /*029c*/ 	.short	0x0100
        /*029e*/ 	.byte	0x08
	.zero		1


	//   ....[9]....
        /*02a0*/ 	.word	0x000004e0
        /*02a4*/ 	.word	0x000000ff
        /*02a8*/ 	.word	0x00028c68
        /*02ac*/ 	.short	0x0100
        /*02ae*/ 	.byte	0x08
	.zero		1


	//   ....[10]....
        /*02b0*/ 	.word	0x000005d0
        /*02b4*/ 	.word	0x000000ff
        /*02b8*/ 	.word	0x00028c70
        /*02bc*/ 	.short	0x0100
        /*02be*/ 	.byte	0x06
	.zero		1


	//   ....[11]....
        /*02c0*/ 	.word	0x000005e0
        /*02c4*/ 	.word	0x000000ff
        /*02c8*/ 	.word	0x00028c80
        /*02cc*/ 	.short	0x0100
        /*02ce*/ 	.byte	0x06
	.zero		1


	//   ....[12]....
        /*02d0*/ 	.word	0x000005f0
        /*02d4*/ 	.word	0x000000ff
        /*02d8*/ 	.word	0x00028c78
        /*02dc*/ 	.short	0x0100
        /*02de*/ 	.byte	0x06
	.zero		1


	//   ....[13]....
        /*02e0*/ 	.word	0x00000600
        /*02e4*/ 	.word	0x000000ff
        /*02e8*/ 	.word	0x00028c88
        /*02ec*/ 	.short	0x0100
        /*02ee*/ 	.byte	0x06
	.zero		1


	//   ....[14]....
        /*02f0*/ 	.word	0x00000730
        /*02f4*/ 	.word	0x000000ff
        /*02f8*/ 	.word	0x00028c90
        /*02fc*/ 	.short	0x0100
        /*02fe*/ 	.byte	0x08
	.zero		1


	//   ....[15]....
        /*0300*/ 	.word	0x00000740
        /*0304*/ 	.word	0x000000ff
        /*0308*/ 	.word	0x00028ca0
        /*030c*/ 	.short	0x0100
        /*030e*/ 	.byte	0x08
	.zero		1


	//   ....[16]....
        /*0310*/ 	.word	0x00000750
        /*0314*/ 	.word	0x000000ff
        /*0318*/ 	.word	0x00028c98
        /*031c*/ 	.short	0x0100
        /*031e*/ 	.byte	0x08
	.zero		1


	//   ....[17]....
        /*0320*/ 	.word	0x00000760
        /*0324*/ 	.word	0x000000ff
        /*0328*/ 	.word	0x00028ca8
        /*032c*/ 	.short	0x0100
        /*032e*/ 	.byte	0x08
	.zero		1


	//   ....[18]....
        /*0330*/ 	.word	0x00000890
        /*0334*/ 	.word	0x000000ff
        /*0338*/ 	.word	0x00028cb0
        /*033c*/ 	.short	0x0100
        /*033e*/ 	.byte	0x08
	.zero		1


	//   ....[19]....
        /*0340*/ 	.word	0x000008a0
        /*0344*/ 	.word	0x000000ff
        /*0348*/ 	.word	0x00028cc0
        /*034c*/ 	.short	0x0100
        /*034e*/ 	.byte	0x08
	.zero		1


	//   ....[20]....
        /*0350*/ 	.word	0x000008b0
        /*0354*/ 	.word	0x000000ff
        /*0358*/ 	.word	0x00028cb8
        /*035c*/ 	.short	0x0100
        /*035e*/ 	.byte	0x08
	.zero		1


	//   ....[21]....
        /*0360*/ 	.word	0x000008c0
        /*0364*/ 	.word	0x000000ff
        /*0368*/ 	.word	0x00028cc8
        /*036c*/ 	.short	0x0100
        /*036e*/ 	.byte	0x08
	.zero		1


	//   ....[22]....
        /*0370*/ 	.word	0x00001150
        /*0374*/ 	.word	0x000000ff
        /*0378*/ 	.word	0x00028c50
        /*037c*/ 	.short	0x010a
        /*037e*/ 	.byte	0x10
	.zero		1


	//   ....[23]....
        /*0380*/ 	.word	0x00001430
        /*0384*/ 	.word	0x00000000
        /*0388*/ 	.word	0x00000000
        /*038c*/ 	.short	0x0101
        /*038e*/ 	.byte	0x3f
	.zero		1


	//   ....[24]....
        /*0390*/ 	.word	0x00001dc0
        /*0394*/ 	.word	0x000000ff
        /*0398*/ 	.word	0x00028c50
        /*039c*/ 	.short	0x010a
        /*039e*/ 	.byte	0x06
	.zero		1


	//   ....[25]....
        /*03a0*/ 	.word	0x00001e00
        /*03a4*/ 	.word	0x000000ff
        /*03a8*/ 	.word	0x00028c50
        /*03ac*/ 	.short	0x010a
        /*03ae*/ 	.byte	0x06
	.zero		1


	//   ....[26]....
        /*03b0*/ 	.word	0x00002050
        /*03b4*/ 	.word	0x00000003
        /*03b8*/ 	.word	0x00000000
        /*03bc*/ 	.short	0x0101
        /*03be*/ 	.byte	0x3f
	.zero		1


	//   ....[27]....
        /*03c0*/ 	.word	0x00002b90
        /*03c4*/ 	.word	0x000000ff
        /*03c8*/ 	.word	0x00028c00
        /*03cc*/ 	.short	0x010a
        /*03ce*/ 	.byte	0x2e
	.zero		1


	//   ....[28]....
        /*03d0*/ 	.word	0x00002c10
        /*03d4*/ 	.word	0x00000007
        /*03d8*/ 	.word	0x00028c30
        /*03dc*/ 	.short	0x010a
        /*03de*/ 	.byte	0x3f
	.zero		1


	//   ....[29]....
        /*03e0*/ 	.word	0x00002c50
        /*03e4*/ 	.word	0x00000007
        /*03e8*/ 	.word	0x00028c30
        /*03ec*/ 	.short	0x010a
        /*03ee*/ 	.byte	0x3f
	.zero		1


	//   ....[30]....
        /*03f0*/ 	.word	0x00003820
        /*03f4*/ 	.word	0x00000005
        /*03f8*/ 	.word	0x00000000
        /*03fc*/ 	.short	0x0101
        /*03fe*/ 	.byte	0x3f
	.zero		1


	//   ....[31]....
        /*0400*/ 	.word	0x00003ca0
        /*0404*/ 	.word	0x00000007
        /*0408*/ 	.word	0x00028c50
        /*040c*/ 	.short	0x010a
        /*040e*/ 	.byte	0x3f
	.zero		1


	//   ....[32]....
        /*0410*/ 	.word	0x00003cf0
        /*0414*/ 	.word	0x00000007
        /*0418*/ 	.word	0x00028c50
        /*041c*/ 	.short	0x010a
        /*041e*/ 	.byte	0x3f
	.zero		1


	//   ....[33]....
        /*0420*/ 	.word	0x00003f50
        /*0424*/ 	.word	0x00000007
        /*0428*/ 	.word	0x00000000
        /*042c*/ 	.short	0x0101
        /*042e*/ 	.byte	0x3f
	.zero		1


	//   ....[34]....
        /*0430*/ 	.word	0x00004090
        /*0434*/ 	.word	0x000000ff
        /*0438*/ 	.word	0x00028c30
        /*043c*/ 	.short	0x010a
        /*043e*/ 	.byte	0x16
	.zero		1


	//   ....[35]....
        /*0440*/ 	.word	0x000040d0
        /*0444*/ 	.word	0x000000ff
        /*0448*/ 	.word	0x00028c30
        /*044c*/ 	.short	0x010a
        /*044e*/ 	.byte	0x16
	.zero		1


	//   ....[36]....
        /*0450*/ 	.word	0x00004b50
        /*0454*/ 	.word	0x0000009a
        /*0458*/ 	.word	0x00000000
        /*045c*/ 	.short	0x0101
        /*045e*/ 	.byte	0x3f
	.zero		1


	//   ....[37]....
        /*0460*/ 	.word	0x000055b0
        /*0464*/ 	.word	0x000000ff
        /*0468*/ 	.word	0x00028c50
        /*046c*/ 	.short	0x010a
        /*046e*/ 	.byte	0x16
	.zero		1


	//   ....[38]....
        /*0470*/ 	.word	0x000055f0
        /*0474*/ 	.word	0x000000ff
        /*0478*/ 	.word	0x00028c50
        /*047c*/ 	.short	0x010a
        /*047e*/ 	.byte	0x16
	.zero		1


	//   ....[39]....
        /*0480*/ 	.word	0x00005860
        /*0484*/ 	.word	0x000000aa
        /*0488*/ 	.word	0x00000000
        /*048c*/ 	.short	0x0101
        /*048e*/ 	.byte	0x3f
	.zero		1


	//   ....[40]....
        /*0490*/ 	.word	0x00007510
        /*0494*/ 	.word	0x000000ff
        /*0498*/ 	.word	0x00000000
        /*049c*/ 	.short	0x0101
        /*049e*/ 	.byte	0x06
	.zero		1


	//   ....[41]....
        /*04a0*/ 	.word	0x00008130
        /*04a4*/ 	.word	0x00000005
        /*04a8*/ 	.word	0x00028c40
        /*04ac*/ 	.short	0x010a
        /*04ae*/ 	.byte	0x3f
	.zero		1


	//   ....[42]....
        /*04b0*/ 	.word	0x000084c0
        /*04b4*/ 	.word	0x0000000a
        /*04b8*/ 	.word	0x00028c20
        /*04bc*/ 	.short	0x010a
        /*04be*/ 	.byte	0x3f
	.zero		1


	//   ....[43]....
        /*04c0*/ 	.word	0x00008580
        /*04c4*/ 	.word	0x00000008
        /*04c8*/ 	.word	0x00028c60
        /*04cc*/ 	.short	0x010a
        /*04ce*/ 	.byte	0x3f
	.zero		1


	//   ....[44]....
        /*04d0*/ 	.word	0x00008c70
        /*04d4*/ 	.word	0x00000002
        /*04d8*/ 	.word	0x00028c40
        /*04dc*/ 	.short	0x010a
        /*04de*/ 	.byte	0x3f
	.zero		1


	//   ....[45]....
        /*04e0*/ 	.word	0x00008e40
        /*04e4*/ 	.word	0x00000002
        /*04e8*/ 	.word	0x00028c60
        /*04ec*/ 	.short	0x010a
        /*04ee*/ 	.byte	0x3f
	.zero		1


	//   ....[46]....
        /*04f0*/ 	.word	0x000094c0
        /*04f4*/ 	.word	0x00000003
        /*04f8*/ 	.word	0x00028c40
        /*04fc*/ 	.short	0x010a
        /*04fe*/ 	.byte	0x3f
	.zero		1


	//   ....[47]....
        /*0500*/ 	.word	0x00009690
        /*0504*/ 	.word	0x00000003
        /*0508*/ 	.word	0x00028c60
        /*050c*/ 	.short	0x010a
        /*050e*/ 	.byte	0x3f
	.zero		1


	//   ....[48]....
        /*0510*/ 	.word	0x00009cb0
        /*0514*/ 	.word	0x00000003
        /*0518*/ 	.word	0x00028c40
        /*051c*/ 	.short	0x010a
        /*051e*/ 	.byte	0x3f
	.zero		1


	//   ....[49]....
        /*0520*/ 	.word	0x00009e80
        /*0524*/ 	.word	0x00000003
        /*0528*/ 	.word	0x00028c60
        /*052c*/ 	.short	0x010a
        /*052e*/ 	.byte	0x3f
	.zero		1


	//   ....[50]....
        /*0530*/ 	.word	0x0000a400
        /*0534*/ 	.word	0x00000000
        /*0538*/ 	.word	0x00028c20
        /*053c*/ 	.short	0x010a
        /*053e*/ 	.byte	0x3f
	.zero		1


	//   ....[51]....
        /*0540*/ 	.word	0x0000a5a0
        /*0544*/ 	.word	0x00000006
        /*0548*/ 	.word	0x00000000
        /*054c*/ 	.short	0x010a
        /*054e*/ 	.byte	0x3f
	.zero		1


	//   ....[52]....
        /*0550*/ 	.word	0x0000a610
        /*0554*/ 	.word	0x00000003
        /*0558*/ 	.word	0x00000000
        /*055c*/ 	.short	0x010a
        /*055e*/ 	.byte	0x3f
	.zero		1


	//   ....[53]....
        /*0560*/ 	.word	0x0000a670
        /*0564*/ 	.word	0x00000010
        /*0568*/ 	.word	0x00000000
        /*056c*/ 	.short	0x010a
        /*056e*/ 	.byte	0x3f
	.zero		1


	//   ....[54]....
        /*0570*/ 	.word	0x0000a6a0
        /*0574*/ 	.word	0x00000003
        /*0578*/ 	.word	0x00000000
        /*057c*/ 	.short	0x010a
        /*057e*/ 	.byte	0x3f
	.zero		1


	//   ....[55]....
        /*0580*/ 	.word	0x0000a710
        /*0584*/ 	.word	0x00000003
        /*0588*/ 	.word	0x00028c50
        /*058c*/ 	.short	0x010a
        /*058e*/ 	.byte	0x3f
	.zero		1


	//   ....[56]....
        /*0590*/ 	.word	0x0000a770
        /*0594*/ 	.word	0x00000004
        /*0598*/ 	.word	0x00028c50
        /*059c*/ 	.short	0x010a
        /*059e*/ 	.byte	0x3f
	.zero		1


	//   ....[57]....
        /*05a0*/ 	.word	0x0000a7d0
        /*05a4*/ 	.word	0x00000003
        /*05a8*/ 	.word	0x00028c00
        /*05ac*/ 	.short	0x010a
        /*05ae*/ 	.byte	0x3f
	.zero		1


	//   ....[58]....
        /*05b0*/ 	.word	0x0000a820
        /*05b4*/ 	.word	0x00000007
        /*05b8*/ 	.word	0x00028c30
        /*05bc*/ 	.short	0x010a
        /*05be*/ 	.byte	0x3f
	.zero		1


	//   ....[59]....
        /*05c0*/ 	.word	0x0000a870
        /*05c4*/ 	.word	0x00000007
        /*05c8*/ 	.word	0x00028c50
        /*05cc*/ 	.short	0x010a
        /*05ce*/ 	.byte	0x3f
	.zero		1


	//   ....[60]....
        /*05d0*/ 	.word	0x0000a8d0
        /*05d4*/ 	.word	0x00000000
        /*05d8*/ 	.word	0x00028c30
        /*05dc*/ 	.short	0x010a
        /*05de*/ 	.byte	0x3f
	.zero		1


	//   ....[61]....
        /*05e0*/ 	.word	0x0000a920
        /*05e4*/ 	.word	0x000000aa
        /*05e8*/ 	.word	0x00028c50
        /*05ec*/ 	.short	0x010a
        /*05ee*/ 	.byte	0x3f
	.zero		1


	//   ....[62]....
        /*05f0*/ 	.word	0x0000aac0
        /*05f4*/ 	.word	0x00000005
        /*05f8*/ 	.word	0x00028c40
        /*05fc*/ 	.short	0x010a
        /*05fe*/ 	.byte	0x3f
	.zero		1


	//   ....[63]....
        /*0600*/ 	.word	0x0000ab40
        /*0604*/ 	.word	0x00000008
        /*0608*/ 	.word	0x00028c20
        /*060c*/ 	.short	0x010a
        /*060e*/ 	.byte	0x3f
	.zero		1


	//   ....[64]....
        /*0610*/ 	.word	0x0000ab90
        /*0614*/ 	.word	0x00000008
        /*0618*/ 	.word	0x00028c60
        /*061c*/ 	.short	0x010a
        /*061e*/ 	.byte	0x3f
	.zero		1


	//   ....[65]....
        /*0620*/ 	.word	0x0000abe0
        /*0624*/ 	.word	0x00000002
        /*0628*/ 	.word	0x00028c40
        /*062c*/ 	.short	0x010a
        /*062e*/ 	.byte	0x3f
	.zero		1


	//   ....[66]....
        /*0630*/ 	.word	0x0000ac30
        /*0634*/ 	.word	0x00000002
        /*0638*/ 	.word	0x00028c60
        /*063c*/ 	.short	0x010a
        /*063e*/ 	.byte	0x3f
	.zero		1


	//   ....[67]....
        /*0640*/ 	.word	0x0000ac80
        /*0644*/ 	.word	0x00000003
        /*0648*/ 	.word	0x00028c40
        /*064c*/ 	.short	0x010a
        /*064e*/ 	.byte	0x3f
	.zero		1


	//   ....[68]....
        /*0650*/ 	.word	0x0000acd0
        /*0654*/ 	.word	0x00000003
        /*0658*/ 	.word	0x00028c60
        /*065c*/ 	.short	0x010a
        /*065e*/ 	.byte	0x3f
	.zero		1


	//   ....[69]....
        /*0660*/ 	.word	0x0000ad20
        /*0664*/ 	.word	0x00000003
        /*0668*/ 	.word	0x00028c40
        /*066c*/ 	.short	0x010a
        /*066e*/ 	.byte	0x3f
	.zero		1


	//   ....[70]....
        /*0670*/ 	.word	0x0000ad70
        /*0674*/ 	.word	0x00000003
        /*0678*/ 	.word	0x00028c60
        /*067c*/ 	.short	0x010a
        /*067e*/ 	.byte	0x3f
	.zero		1


	//   ....[71]....
        /*0680*/ 	.word	0x0000adc0
        /*0684*/ 	.word	0x00000000
        /*0688*/ 	.word	0x00028c20
        /*068c*/ 	.short	0x010a
        /*068e*/ 	.byte	0x3f
	.zero		1


	//   ....[72]....
        /*0690*/ 	.word	0x0000af60
        /*0694*/ 	.word	0x00000006
        /*0698*/ 	.word	0x00000000
        /*069c*/ 	.short	0x010a
        /*069e*/ 	.byte	0x3f
	.zero		1


	//   ....[73]....
        /*06a0*/ 	.word	0x0000afb0
        /*06a4*/ 	.word	0x00000003
        /*06a8*/ 	.word	0x00000000
        /*06ac*/ 	.short	0x010a
        /*06ae*/ 	.byte	0x3f
	.zero		1


	//   ....[74]....
        /*06b0*/ 	.word	0x0000b000
        /*06b4*/ 	.word	0x00000010
        /*06b8*/ 	.word	0x00000000
        /*06bc*/ 	.short	0x010a
        /*06be*/ 	.byte	0x3f
	.zero		1


	//----- nvinfo : EIATTR_NUM_MBARRIERS
	.align		4
.L_143:
        /*06c0*/ 	.byte	0x03, 0x38
        /*06c2*/ 	.short	0x0016


	//----- nvinfo : EIATTR_EXIT_INSTR_OFFSETS
	.align		4
        /*06c4*/ 	.byte	0x04, 0x1c
        /*06c6*/ 	.short	(.L_145 - .L_144)


	//   ....[0]....
.L_144:
        /*06c8*/ 	.word	0x00000a10


	//   ....[1]....
        /*06cc*/ 	.word	0x00007560


	//   ....[2]....
        /*06d0*/ 	.word	0x000075c0


	//   ....[3]....
        /*06d4*/ 	.word	0x0000a6f0


	//----- nvinfo : EIATTR_MAX_THREADS
	.align		4
.L_145:
        /*06d8*/ 	.byte	0x04, 0x05
        /*06da*/ 	.short	(.L_147 - .L_146)
.L_146:
        /*06dc*/ 	.word	0x00000180
        /*06e0*/ 	.word	0x00000001
        /*06e4*/ 	.word	0x00000001


	//----- nvinfo : EIATTR_CRS_STACK_SIZE
	.align		4
.L_147:
        /*06e8*/ 	.byte	0x04, 0x1e
        /*06ea*/ 	.short	(.L_149 - .L_148)
.L_148:
        /*06ec*/ 	.word	0x00000000


	//----- nvinfo : EIATTR_CBANK_PARAM_SIZE
	.align		4
.L_149:
        /*06f0*/ 	.byte	0x03, 0x19
        /*06f2*/ 	.short	0x0bf0


	//----- nvinfo : EIATTR_PARAM_CBANK
	.align		4
        /*06f4*/ 	.byte	0x04, 0x0a
        /*06f6*/ 	.short	(.L_151 - .L_150)
	.align		4
.L_150:
        /*06f8*/ 	.word	index@(.nv.constant0._ZN7cutlass13device_kernelIN5flash11enable_sm90INS1_16FlashAttnFwdSm90INS1_25CollectiveMainloopFwdSm90ILi2EN4cute5tupleIJNS5_1CILi1EEES8_S8_EEENS6_IJNS7_ILi64EEESA_SA_EEELi512ENS_6half_tEfNS_4arch4Sm90ELb0ELb0ELb0ELb0ELb0ELb0ELb0ELb0ELb0ELb0ELb0ELb0EEENS1_21CollectiveEpilogueFwdINS6_IJSA_NS7_ILi512EEESA_EEES9_SC_SE_Li256ELb0ELb0ELb0ELb0EEENS1_29StaticPersistentTileSchedulerILb0EEEEEEEEEvNT_6ParamsE)
        /*06fc*/ 	.short	0x0210
        /*06fe*/ 	.short	0x0bf0


	//----- nvinfo : EIATTR_SW_WAR
	.align		4
.L_151:
        /*0700*/ 	.byte	0x04, 0x36
        /*0702*/ 	.short	(.L_153 - .L_152)
.L_152:
        /*0704*/ 	.word	0x00000008
.L_153:


//--------------------- .nv.info._ZN7cutlass13device_kernelIN5flash11enable_sm90INS1_16FlashAttnFwdSm90INS1_25CollectiveMainloopFwdSm90ILi2EN4cute5tupleIJNS5_1CILi1EEES8_S8_EEENS6_IJNS7_ILi64EEESA_SA_EEELi512ENS_6half_tEfNS_4arch4Sm90ELb0ELb0ELb0ELb0ELb0ELb0ELb1ELb0ELb0ELb0ELb0ELb0EEENS1_21CollectiveEpilogueFwdINS6_IJSA_NS7_ILi512EEESA_EEES9_SC_SE_Li256ELb0ELb0ELb0ELb0EEENS1_29StaticPersistentTileSchedulerILb0EEEEEEEEEvNT_6ParamsE --------------------------
	.section	.nv.info._ZN7cutlass13device_kernelIN5flash11enable_sm90INS1_16FlashAttnFwdSm90INS1_25CollectiveMainloopFwdSm90ILi2EN4cute5tupleIJNS5_1CILi1EEES8_S8_EEENS6_IJNS7_ILi64EEESA_SA_EEELi512ENS_6half_tEfNS_4arch4Sm90ELb0ELb0ELb0ELb0ELb0ELb0ELb1ELb0ELb0ELb0ELb0ELb0EEENS1_21CollectiveEpilogueFwdINS6_IJSA_NS7_ILi512EEESA_EEES9_SC_SE_Li256ELb0ELb0ELb0ELb0EEENS1_29StaticPersistentTileSchedulerILb0EEEEEEEEEvNT_6ParamsE,"",@"SHT_CUDA_INFO"
	.sectionflags	@""
	.align	4


	//----- nvinfo : EIATTR_CUDA_API_VERSION
	.align		4
        /*0000*/ 	.byte	0x04, 0x37
        /*0002*/ 	.short	(.L_155 - .L_154)
.L_154:
        /*0004*/ 	.word	0x00000082


	//----- nvinfo : EIATTR_KPARAM_INFO
	.align		4
.L_155:
        /*0008*/ 	.byte	0x04, 0x17
        /*000a*/ 	.short	(.L_157 - .L_156)
.L_156:
        /*000c*/ 	.word	0x00000000
        /*0010*/ 	.short	0x0000
        /*0012*/ 	.short	0x0070
        /*0014*/ 	.byte	0x00, 0xf0, 0x01, 0x32


	//----- nvinfo : EIATTR_SPARSE_MMA_MASK
	.align		4
.L_157:
        /*0018*/ 	.byte	0x03, 0x50
        /*001a*/ 	.short	0x0000


	//----- nvinfo : EIATTR_MAXREG_COUNT
	.align		4
        /*001c*/ 	.byte	0x03, 0x1b
        /*001e*/ 	.short	0x00a8


	//----- nvinfo : EIATTR_NUM_BARRIERS
	.align		4
        /*0020*/ 	.byte	0x02, 0x4c
        /*0022*/ 	.byte	0x10
	.zero		1


	//----- nvinfo : EIATTR_EXTERNS
	.align		4
        /*0024*/ 	.byte	0x04, 0x0f
        /*0026*/ 	.short	(.L_159 - .L_158)


	//   ....[0]....
	.align		4
.L_158:
        /*0028*/ 	.word	index@(__assertfail)


	//----- nvinfo : EIATTR_ANNOTATIONS
	.align		4
.L_159:
        /*002c*/ 	.byte	0x04, 0x55
        /*002e*/ 	.short	(.L_161 - .L_160)


	//   ....[0]....
.L_160:
        /* <DEDUP_REMOVED lines=14> */


	//----- nvinfo : EIATTR_MERCURY_ISA_VERSION
	.align		4
.L_161:
        /*00f8*/ 	.byte	0x03, 0x5f
        /*00fa*/ 	.short	0x0101


	//----- nvinfo : EIATTR_INT_WARP_WIDE_INSTR_OFFSETS
	.align		4
        /*00fc*/ 	.byte	0x04, 0x31
        /*00fe*/ 	.short	(.L_163 - .L_162)


	//   ....[0]....
.L_162:
        /*0100*/ 	.word	0x000001b0


	//   ....[1]....
        /*0104*/ 	.word	0x000001e0


	//   ....[2]....
        /*0108*/ 	.word	0x00000250


	//   ....[3]....
        /*010c*/ 	.word	0x00000290


	//   ....[4]....
        /*0110*/ 	.word	0x0000a650


	//   ....[5]....
        /*0114*/ 	.word	0x0000a6b0


	//----- nvinfo : EIATTR_COOP_GROUP_MASK_REGIDS
	.align		4
.L_163:
        /*0118*/ 	.byte	0x04, 0x29
        /*011a*/ 	.short	(.L_165 - .L_164)


	//   ....[0]....
.L_164:
        /*011c*/ 	.word	0xffffffff


	//   ....[1]....
        /*0120*/ 	.word	0xffffffff


	//   ....[2]....
        /*0124*/ 	.word	0xffffffff


	//   ....[3]....
        /*0128*/ 	.word	0xffffffff


	//   ....[4]....
        /*012c*/ 	.word	0xffffffff


	//   ....[5]....
        /*0130*/ 	.word	0xffffffff


	//   ....[6]....
        /*0134*/ 	.word	0xffffffff


	//   ....[7]....
        /*0138*/ 	.word	0xffffffff


	//   ....[8]....
        /*013c*/ 	.word	0xffffffff


	//   ....[9]....
        /*0140*/ 	.word	0xffffffff


	//   ....[10]....
        /*0144*/ 	.word	0xffffffff


	//   ....[11]....
        /*0148*/ 	.word	0xffffffff


	//   ....[12]....
        /*014c*/ 	.word	0xffffffff


	//   ....[13]....
        /*0150*/ 	.word	0xffffffff


	//   ....[14]....
        /*0154*/ 	.word	0xffffffff


	//   ....[15]....
        /*0158*/ 	.word	0xffffffff


	//   ....[16]....
        /*015c*/ 	.word	0xffffffff


	//   ....[17]....
        /*0160*/ 	.word	0xffffffff


	//   ....[18]....
        /*0164*/ 	.word	0xffffffff


	//   ....[19]....
        /*0168*/ 	.word	0xffffffff


	//   ....[20]....
        /*016c*/ 	.word	0xffffffff


	//   ....[21]....
        /*0170*/ 	.word	0xffffffff


	//   ....[22]....
        /*0174*/ 	.word	0xffffffff


	//   ....[23]....
        /*0178*/ 	.word	0xffffffff


	//   ....[24]....
        /*017c*/ 	.word	0xffffffff


	//   ....[25]....
        /*0180*/ 	.word	0xffffffff


	//   ....[26]....
        /*0184*/ 	.word	0xffffffff


	//   ....[27]....
        /*0188*/ 	.word	0xffffffff


	//   ....[28]....
        /*018c*/ 	.word	0xffffffff


	//   ....[29]....
        /*0190*/ 	.word	0x0500000f


	//   ....[30]....
        /*0194*/ 	.word	0x0500000f


	//----- nvinfo : EIATTR_COOP_GROUP_INSTR_OFFSETS
	.align		4
.L_165:
        /*0198*/ 	.byte	0x04, 0x28
        /*019a*/ 	.short	(.L_167 - .L_166)


	//   ....[0]....
.L_166:
        /*019c*/ 	.word	0x00000060


	//   ....[1]....
        /*01a0*/ 	.word	0x000001c0


	//   ....[2]....
        /*01a4*/ 	.word	0x00000270


	//   ....[3]....
        /*01a8*/ 	.word	0x000003d0


	//   ....[4]....
        /*01ac*/ 	.word	0x00000530


	//   ....[5]....
        /*01b0*/ 	.word	0x00000650


	//   ....[6]....
        /*01b4*/ 	.word	0x000007b0


	//   ....[7]....
        /*01b8*/ 	.word	0x00001010


	//   ....[8]....
        /*01bc*/ 	.word	0x00002790


	//   ....[9]....
        /*01c0*/ 	.word	0x00003760


	//   ....[10]....
        /*01c4*/ 	.word	0x000046f0


	//   ....[11]....
        /*01c8*/ 	.word	0x00004770


	//   ....[12]....
        /*01cc*/ 	.word	0x00004940


	//   ....[13]....
        /*01d0*/ 	.word	0x00004a50


	//   ....[14]....
        /*01d4*/ 	.word	0x000052c0


	//   ....[15]....
        /*01d8*/ 	.word	0x00006020


	//   ....[16]....
        /*01dc*/ 	.word	0x00006ce0


	//   ....[17]....
        /*01e0*/ 	.word	0x00006d10


	//   ....[18]....
        /*01e4*/ 	.word	0x00006f50


	//   ....[19]....
        /*01e8*/ 	.word	0x00007120


	//   ....[20]....
        /*01ec*/ 	.word	0x00008110


	//   ....[21]....
        /*01f0*/ 	.word	0x00008150


	//   ....[22]....
        /*01f4*/ 	.word	0x00008190


	//   ....[23]....
        /*01f8*/ 	.word	0x00008220


	//   ....[24]....
        /*01fc*/ 	.word	0x00008230


	//   ....[25]....
        /*0200*/ 	.word	0x00008bf0


	//   ....[26]....
        /*0204*/ 	.word	0x00009a00


	//   ....[27]....
        /*0208*/ 	.word	0x00009e60


	//   ....[28]....
        /*020c*/ 	.word	0x0000d150


	//   ....[29]....
        /*0210*/ 	.word	0x0000d5f0


	//   ....[30]....
        /*0214*/ 	.word	0x0000da90


	//----- nvinfo : EIATTR_REG_RECONFIG
	.align		4
.L_167:
        /*0218*/ 	.byte	0x01, 0x54
	.zero		2


	//----- nvinfo : EIATTR_SYSCALL_OFFSETS
	.align		4
        /*021c*/ 	.byte	0x04, 0x46
        /*021e*/ 	.short	(.L_169 - .L_168)


	//   ....[0]....
.L_168:
        /*0220*/ 	.word	0x00002980


	//   ....[1]....
        /*0224*/ 	.word	0x0000a2d0


	//   ....[2]....
        /*0228*/ 	.word	0x0000a410


	//   ....[3]....
        /*022c*/ 	.word	0x0000a510


	//----- nvinfo : EIATTR_MBARRIER_INSTR_OFFSETS
	.align		4
.L_169:
        /*0230*/ 	.byte	0x04, 0x39
        /*0232*/ 	.short	(.L_171 - .L_170)


	//   ....[0]....
.L_170:
        /*0234*/ 	.word	0x000002b0
        /*0238*/ 	.word	0x000000ff
        /*023c*/ 	.word	0x00038800
        /*0240*/ 	.short	0x0100
        /*0242*/ 	.byte	0x06
	.zero		1


	//   ....[1]....
        /*0244*/ 	.word	0x000002c0
        /*0248*/ 	.word	0x000000ff
        /*024c*/ 	.word	0x00038810
        /*0250*/ 	.short	0x0100
        /*0252*/ 	.byte	0x06
	.zero		1


	//   ....[2]....
        /*0254*/ 	.word	0x000002d0
        /*0258*/ 	.word	0x000000ff
        /*025c*/ 	.word	0x00038820
        /*0260*/ 	.short	0x0100
        /*0262*/ 	.byte	0x06
	.zero		1


	//   ....[3]....
        /*0264*/ 	.word	0x00000380
        /*0268*/ 	.word	0x000000ff
        /*026c*/ 	.word	0x00038830
        /*0270*/ 	.short	0x0100
        /*0272*/ 	.byte	0x06
	.zero		1


	//   ....[4]....
        /*0274*/ 	.word	0x00000390
        /*0278*/ 	.word	0x000000ff
        /*027c*/ 	.word	0x00038840
        /*0280*/ 	.short	0x0100
        /*0282*/ 	.byte	0x06
	.zero		1


	//   ....[5]....
        /*0284*/ 	.word	0x000003a0
        /*0288*/ 	.word	0x000000ff
        /*028c*/ 	.word	0x00038838
        /*0290*/ 	.short	0x0100
        /*0292*/ 	.byte	0x06
	.zero		1


	//   ....[6]....
        /*0294*/ 	.word	0x000003b0
        /*0298*/ 	.word	0x000000ff
        /*029c*/ 	.word	0x00038848
        /*02a0*/ 	.short	0x0100
        /*02a2*/ 	.byte	0x06
	.zero		1


	//   ....[7]....
        /*02a4*/ 	.word	0x000004e0
        /*02a8*/ 	.word	0x000000ff
        /*02ac*/ 	.word	0x00038850
        /*02b0*/ 	.short	0x0100
        /*02b2*/ 	.byte	0x08
	.zero		1


	//   ....[8]....
        /*02b4*/ 	.word	0x000004f0
        /*02b8*/ 	.word	0x000000ff
        /*02bc*/ 	.word	0x00038860
        /*02c0*/ 	.short	0x0100
        /*02c2*/ 	.byte	0x08
	.zero		1


	//   ....[9]....
        /*02c4*/ 	.word	0x00000500
        /*02c8*/ 	.word	0x000000ff
        /*02cc*/ 	.word	0x00038858
        /*02d0*/ 	.short	0x0100
        /*02d2*/ 	.byte	0x08
	.zero		1


	//   ....[10]....
        /*02d4*/ 	.word	0x00000510
        /*02d8*/ 	.word	0x000000ff
        /*02dc*/ 	.word	0x00038868
        /*02e0*/ 	.short	0x0100
        /*02e2*/ 	.byte	0x08
	.zero		1


	//   ....[11]....
        /*02e4*/ 	.word	0x00000600
        /*02e8*/ 	.word	0x000000ff
        /*02ec*/ 	.word	0x00038870
        /*02f0*/ 	.short	0x0100
        /*02f2*/ 	.byte	0x06
	.zero		1


	//   ....[12]....
        /*02f4*/ 	.word	0x00000610
        /*02f8*/ 	.word	0x000000ff
        /*02fc*/ 	.word	0x00038880
        /*0300*/ 	.short	0x0100
        /*0302*/ 	.byte	0x06
	.zero		1


	//   ....[13]....
        /*0304*/ 	.word	0x00000620
        /*0308*/ 	.word	0x000000ff
        /*030c*/ 	.word	0x00038878
        /*0310*/ 	.short	0x0100
        /*0312*/ 	.byte	0x06
	.zero		1


	//   ....[14]....
        /*0314*/ 	.word	0x00000630
        /*0318*/ 	.word	0x000000ff
        /*031c*/ 	.word	0x00038888
        /*0320*/ 	.short	0x0100
        /*0322*/ 	.byte	0x06
	.zero		1


	//   ....[15]....
        /*0324*/ 	.word	0x00000760
        /*0328*/ 	.word	0x000000ff
        /*032c*/ 	.word	0x00038890
        /*0330*/ 	.short	0x0100
        /*0332*/ 	.byte	0x08
	.zero		1


	//   ....[16]....
        /*0334*/ 	.word	0x00000770
        /*0338*/ 	.word	0x000000ff
        /*033c*/ 	.word	0x000388a0
        /*0340*/ 	.short	0x0100
        /*0342*/ 	.byte	0x08
	.zero		1


	//   ....[17]....
        /*0344*/ 	.word	0x00000780
        /*0348*/ 	.word	0x000000ff
        /*034c*/ 	.word	0x00038898
        /*0350*/ 	.short	0x0100
        /*0352*/ 	.byte	0x08
	.zero		1


	//   ....[18]....
        /*0354*/ 	.word	0x00000790
        /*0358*/ 	.word	0x000000ff
        /*035c*/ 	.word	0x000388a8
        /*0360*/ 	.short	0x0100
        /*0362*/ 	.byte	0x08
	.zero		1


	//   ....[19]....
        /*0364*/ 	.word	0x000008d0
        /*0368*/ 	.word	0x000000ff
        /*036c*/ 	.word	0x000388b0
        /*0370*/ 	.short	0x0100
        /*0372*/ 	.byte	0x08
	.zero		1


	//   ....[20]....
        /*0374*/ 	.word	0x000008e0
        /*0378*/ 	.word	0x000000ff
        /*037c*/ 	.word	0x000388c0
        /*0380*/ 	.short	0x0100
        /*0382*/ 	.byte	0x08
	.zero		1


	//   ....[21]....
        /*0384*/ 	.word	0x000008f0
        /*0388*/ 	.word	0x000000ff
        /*038c*/ 	.word	0x000388b8
        /*0390*/ 	.short	0x0100
        /*0392*/ 	.byte	0x08
	.zero		1


	//   ....[22]....
        /*0394*/ 	.word	0x00000900
        /*0398*/ 	.word	0x000000ff
        /*039c*/ 	.word	0x000388c8
        /*03a0*/ 	.short	0x0100
        /*03a2*/ 	.byte	0x08
	.zero		1


	//   ....[23]....
        /*03a4*/ 	.word	0x00001390
        /*03a8*/ 	.word	0x00000000
        /*03ac*/ 	.word	0x00000000
        /*03b0*/ 	.short	0x0101
        /*03b2*/ 	.byte	0x3f
	.zero		1


	//   ....[24]....
        /*03b4*/ 	.word	0x00001e80
        /*03b8*/ 	.word	0x00000003
        /*03bc*/ 	.word	0x00000000
        /*03c0*/ 	.short	0x0101
        /*03c2*/ 	.byte	0x3f
	.zero		1


	//   ....[25]....
        /*03c4*/ 	.word	0x000029f0
        /*03c8*/ 	.word	0x000000ff
        /*03cc*/ 	.word	0x00038800
        /*03d0*/ 	.short	0x010a
        /*03d2*/ 	.byte	0x2a
	.zero		1


	//   ....[26]....
        /*03d4*/ 	.word	0x00002a50
        /*03d8*/ 	.word	0x00000008
        /*03dc*/ 	.word	0x00038830
        /*03e0*/ 	.short	0x010a
        /*03e2*/ 	.byte	0x3f
	.zero		1


	//   ....[27]....
        /*03e4*/ 	.word	0x00002a90
        /*03e8*/ 	.word	0x00000008
        /*03ec*/ 	.word	0x00038830
        /*03f0*/ 	.short	0x010a
        /*03f2*/ 	.byte	0x3f
	.zero		1


	//   ....[28]....
        /*03f4*/ 	.word	0x00002d10
        /*03f8*/ 	.word	0x000000ff
        /*03fc*/ 	.word	0x00038810
        /*0400*/ 	.short	0x010a
        /*0402*/ 	.byte	0x2a
	.zero		1


	//   ....[29]....
        /*0404*/ 	.word	0x00002d50
        /*0408*/ 	.word	0x00000008
        /*040c*/ 	.word	0x00038850
        /*0410*/ 	.short	0x010a
        /*0412*/ 	.byte	0x3f
	.zero		1


	//   ....[30]....
        /*0414*/ 	.word	0x00002e30
        /*0418*/ 	.word	0x00000008
        /*041c*/ 	.word	0x00038850
        /*0420*/ 	.short	0x010a
        /*0422*/ 	.byte	0x3f
	.zero		1


	//   ....[31]....
        /*0424*/ 	.word	0x00004cd0
        /*0428*/ 	.word	0x00000018
        /*042c*/ 	.word	0x00000000
        /*0430*/ 	.short	0x0101
        /*0432*/ 	.byte	0x3f
	.zero		1


	//   ....[32]....
        /*0434*/ 	.word	0x000052e0
        /*0438*/ 	.word	0x00000008
        /*043c*/ 	.word	0x00000000
        /*0440*/ 	.short	0x0101
        /*0442*/ 	.byte	0x3f
	.zero		1


	//   ....[33]....
        /*0444*/ 	.word	0x00005430
        /*0448*/ 	.word	0x0000000b
        /*044c*/ 	.word	0x00038830
        /*0450*/ 	.short	0x010a
        /*0452*/ 	.byte	0x3f
	.zero		1


	//   ....[34]....
        /*0454*/ 	.word	0x00005480
        /*0458*/ 	.word	0x0000000b
        /*045c*/ 	.word	0x00038830
        /*0460*/ 	.short	0x010a
        /*0462*/ 	.byte	0x3f
	.zero		1


	//   ....[35]....
        /*0464*/ 	.word	0x00005680
        /*0468*/ 	.word	0x0000000b
        /*046c*/ 	.word	0x00038850
        /*0470*/ 	.short	0x010a
        /*0472*/ 	.byte	0x3f
	.zero		1


	//   ....[36]....
        /*0474*/ 	.word	0x000056c0
        /*0478*/ 	.word	0x0000000b
        /*047c*/ 	.word	0x00038850
        /*0480*/ 	.short	0x010a
        /*0482*/ 	.byte	0x3f
	.zero		1


	//   ....[37]....
        /*0484*/ 	.word	0x00007500
        /*0488*/ 	.word	0x00000098
        /*048c*/ 	.word	0x00000000
        /*0490*/ 	.short	0x0101
        /*0492*/ 	.byte	0x3f
	.zero		1


	//   ....[38]....
        /*0494*/ 	.word	0x00008130
        /*0498*/ 	.word	0x0000000b
        /*049c*/ 	.word	0x00000000
        /*04a0*/ 	.short	0x0101
        /*04a2*/ 	.byte	0x3f
	.zero		1


	//   ....[39]....
        /*04a4*/ 	.word	0x00009dd0
        /*04a8*/ 	.word	0x000000ff
        /*04ac*/ 	.word	0x00000000
        /*04b0*/ 	.short	0x0101
        /*04b2*/ 	.byte	0x06
	.zero		1


	//   ....[40]....
        /*04b4*/ 	.word	0x0000aa10
        /*04b8*/ 	.word	0x0000000a
        /*04bc*/ 	.word	0x00038840
        /*04c0*/ 	.short	0x010a
        /*04c2*/ 	.byte	0x3f
	.zero		1


	//   ....[41]....
        /*04c4*/ 	.word	0x0000b190
        /*04c8*/ 	.word	0x0000000b
        /*04cc*/ 	.word	0x00038820
        /*04d0*/ 	.short	0x010a
        /*04d2*/ 	.byte	0x3f
	.zero		1


	//   ....[42]....
        /*04d4*/ 	.word	0x0000b260
        /*04d8*/ 	.word	0x00000005
        /*04dc*/ 	.word	0x00038860
        /*04e0*/ 	.short	0x010a
        /*04e2*/ 	.byte	0x3f
	.zero		1


	//   ....[43]....
        /*04e4*/ 	.word	0x0000b940
        /*04e8*/ 	.word	0x00000002
        /*04ec*/ 	.word	0x00038840
        /*04f0*/ 	.short	0x010a
        /*04f2*/ 	.byte	0x3f
	.zero		1


	//   ....[44]....
        /*04f4*/ 	.word	0x0000bb10
        /*04f8*/ 	.word	0x00000002
        /*04fc*/ 	.word	0x00038860
        /*0500*/ 	.short	0x010a
        /*0502*/ 	.byte	0x3f
	.zero		1


	//   ....[45]....
        /*0504*/ 	.word	0x0000c190
        /*0508*/ 	.word	0x00000002
        /*050c*/ 	.word	0x00038840
        /*0510*/ 	.short	0x010a
        /*0512*/ 	.byte	0x3f
	.zero		1


	//   ....[46]....
        /*0514*/ 	.word	0x0000c350
        /*0518*/ 	.word	0x00000002
        /*051c*/ 	.word	0x00038860
        /*0520*/ 	.short	0x010a
        /*0522*/ 	.byte	0x3f
	.zero		1


	//   ....[47]....
        /*0524*/ 	.word	0x0000c960
        /*0528*/ 	.word	0x00000002
        /*052c*/ 	.word	0x00038840
        /*0530*/ 	.short	0x010a
        /*0532*/ 	.byte	0x3f
	.zero		1


	//   ....[48]....
        /*0534*/ 	.word	0x0000cb30
        /*0538*/ 	.word	0x00000002
        /*053c*/ 	.word	0x00038860
        /*0540*/ 	.short	0x010a
        /*0542*/ 	.byte	0x3f
	.zero		1


	//   ....[49]....
        /*0544*/ 	.word	0x0000d0d0
        /*0548*/ 	.word	0x00000000
        /*054c*/ 	.word	0x00038820
        /*0550*/ 	.short	0x010a
        /*0552*/ 	.byte	0x3f
	.zero		1


	//   ....[50]....
        /*0554*/ 	.word	0x0000d220
        /*0558*/ 	.word	0x00000006
        /*055c*/ 	.word	0x00000000
        /*0560*/ 	.short	0x010a
        /*0562*/ 	.byte	0x3f
	.zero		1


	//   ....[51]....
        /*0564*/ 	.word	0x0000d290
        /*0568*/ 	.word	0x00000007
        /*056c*/ 	.word	0x00000000
        /*0570*/ 	.short	0x010a
        /*0572*/ 	.byte	0x3f
	.zero		1


	//   ....[52]....
        /*0574*/ 	.word	0x0000d2d0
        /*0578*/ 	.word	0x00000010
        /*057c*/ 	.word	0x00000000
        /*0580*/ 	.short	0x010a
        /*0582*/ 	.byte	0x3f
	.zero		1


	//   ....[53]....
        /*0584*/ 	.word	0x0000d300
        /*0588*/ 	.word	0x00000003
        /*058c*/ 	.word	0x00000000
        /*0590*/ 	.short	0x010a
        /*0592*/ 	.byte	0x3f
	.zero		1


	//   ....[54]....
        /*0594*/ 	.word	0x0000d370
        /*0598*/ 	.word	0x00000003
        /*059c*/ 	.word	0x00038800
        /*05a0*/ 	.short	0x010a
        /*05a2*/ 	.byte	0x3f
	.zero		1


	//   ....[55]....
        /*05a4*/ 	.word	0x0000d3c0
        /*05a8*/ 	.word	0x00000008
        /*05ac*/ 	.word	0x00038830
        /*05b0*/ 	.short	0x010a
        /*05b2*/ 	.byte	0x3f
	.zero		1


	//   ....[56]....
        /*05b4*/ 	.word	0x0000d420
        /*05b8*/ 	.word	0x00000003
        /*05bc*/ 	.word	0x00038810
        /*05c0*/ 	.short	0x010a
        /*05c2*/ 	.byte	0x3f
	.zero		1


	//   ....[57]....
        /*05c4*/ 	.word	0x0000d470
        /*05c8*/ 	.word	0x00000008
        /*05cc*/ 	.word	0x00038850
        /*05d0*/ 	.short	0x010a
        /*05d2*/ 	.byte	0x3f
	.zero		1


	//   ....[58]....
        /*05d4*/ 	.word	0x0000d4c0
        /*05d8*/ 	.word	0x0000000b
        /*05dc*/ 	.word	0x00038830
        /*05e0*/ 	.short	0x010a
        /*05e2*/ 	.byte	0x3f
	.zero		1


	//   ....[59]....
        /*05e4*/ 	.word	0x0000d510
        /*05e8*/ 	.word	0x0000000b
        /*05ec*/ 	.word	0x00038850
        /*05f0*/ 	.short	0x010a
        /*05f2*/ 	.byte	0x3f
	.zero		1


	//   ....[60]....
        /*05f4*/ 	.word	0x0000d6b0
        /*05f8*/ 	.word	0x0000000a
        /*05fc*/ 	.word	0x00038840
        /*0600*/ 	.short	0x010a
        /*0602*/ 	.byte	0x3f
	.zero		1


	//   ....[61]....
        /*0604*/ 	.word	0x0000d730
        /*0608*/ 	.word	0x00000008
        /*060c*/ 	.word	0x00038820
        /*0610*/ 	.short	0x010a
        /*0612*/ 	.byte	0x3f
	.zero		1


	//   ....[62]....
        /*0614*/ 	.word	0x0000d780
        /*0618*/ 	.word	0x00000005
        /*061c*/ 	.word	0x00038860
        /*0620*/ 	.short	0x010a
        /*0622*/ 	.byte	0x3f
	.zero		1


	//   ....[63]....
        /*0624*/ 	.word	0x0000d7d0
        /*0628*/ 	.word	0x00000002
        /*062c*/ 	.word	0x00038840
        /*0630*/ 	.short	0x010a
        /*0632*/ 	.byte	0x3f
	.zero		1


	//   ....[64]....
        /*0634*/ 	.word	0x0000d820
        /*0638*/ 	.word	0x00000002
        /*063c*/ 	.word	0x00038860
        /*0640*/ 	.short	0x010a
        /*0642*/ 	.byte	0x3f
	.zero		1


	//   ....[65]....
        /*0644*/ 	.word	0x0000d870
        /*0648*/ 	.word	0x00000002
        /*064c*/ 	.word	0x00038840
        /*0650*/ 	.short	0x010a
        /*0652*/ 	.byte	0x3f
	.zero		1


	//   ....[66]....
        /*0654*/ 	.word	0x0000d8c0
        /*0658*/ 	.word	0x00000002
        /*065c*/ 	.word	0x00038860
        /*0660*/ 	.short	0x010a
        /*0662*/ 	.byte	0x3f
	.zero		1


	//   ....[67]....
        /*0664*/ 	.word	0x0000d910
        /*0668*/ 	.word	0x00000002
        /*066c*/ 	.word	0x00038840
        /*0670*/ 	.short	0x010a
        /*0672*/ 	.byte	0x3f
	.zero		1


	//   ....[68]....
        /*0674*/ 	.word	0x0000d960
        /*0678*/ 	.word	0x00000002
        /*067c*/ 	.word	0x00038860
        /*0680*/ 	.short	0x010a
        /*0682*/ 	.byte	0x3f
	.zero		1


	//   ....[69]....
        /*0684*/ 	.word	0x0000d9b0
        /*0688*/ 	.word	0x00000000
        /*068c*/ 	.word	0x00038820
        /*0690*/ 	.short	0x010a
        /*0692*/ 	.byte	0x3f
	.zero		1


	//   ....[70]....
        /*0694*/ 	.word	0x0000db50
        /*0698*/ 	.word	0x00000006
        /*069c*/ 	.word	0x00000000
        /*06a0*/ 	.short	0x010a
        /*06a2*/ 	.byte	0x3f
	.zero		1


	//   ....[71]....
        /*06a4*/ 	.word	0x0000dba0
        /*06a8*/ 	.word	0x00000007
        /*06ac*/ 	.word	0x00000000
        /*06b0*/ 	.short	0x010a
        /*06b2*/ 	.byte	0x3f
	.zero		1


	//   ....[72]....
        /*06b4*/ 	.word	0x0000dbf0
        /*06b8*/ 	.word	0x00000010
        /*06bc*/ 	.word	0x00000000
        /*06c0*/ 	.short	0x010a
        /*06c2*/ 	.byte	0x3f
	.zero		1


	//----- nvinfo : EIATTR_NUM_MBARRIERS
	.align		4
.L_171:
        /*06c4*/ 	.byte	0x03, 0x38
        /*06c6*/ 	.short	0x0017


	//----- nvinfo : EIATTR_EXIT_INSTR_OFFSETS
	.align		4
        /*06c8*/ 	.byte	0x04, 0x1c
        /*06ca*/ 	.short	(.L_173 - .L_172)


	//   ....[0]....
.L_172:
        /*06cc*/ 	.word	0x00000a30


	//   ....[1]....
        /*06d0*/ 	.word	0x00009e20


	//   ....[2]....
        /*06d4*/ 	.word	0x00009e80


	//   ....[3]....
        /*06d8*/ 	.word	0x0000d350


	//----- nvinfo : EIATTR_MAX_THREADS
	.align		4
.L_173:
        /*06dc*/ 	.byte	0x04, 0x05
        /*06de*/ 	.short	(.L_175 - .L_174)
.L_174:
        /*06e0*/ 	.word	0x00000180
        /*06e4*/ 	.word	0x00000001
        /*06e8*/ 	.word	0x00000001


	//----- nvinfo : EIATTR_CRS_STACK_SIZE
	.align		4
.L_175:
        /*06ec*/ 	.byte	0x04, 0x1e
        /*06ee*/ 	.short	(.L_177 - .L_176)
.L_176:
        /*06f0*/ 	.word	0x00000000


	//----- nvinfo : EIATTR_CBANK_PARAM_SIZE
	.align		4
.L_177:
        /*06f4*/ 	.byte	0x03, 0x19
        /*06f6*/ 	.short	0x0cf0


	//----- nvinfo : EIATTR_PARAM_CBANK
	.align		4
        /*06f8*/ 	.byte	0x04, 0x0a
        /*06fa*/ 	.short	(.L_179 - .L_178)
	.align		4
.L_178:
        /*06fc*/ 	.word	index@(.nv.constant0._ZN7cutlass13device_kernelIN5flash11enable_sm90INS1_16FlashAttnFwdSm90INS1_25CollectiveMainloopFwdSm90ILi2EN4cute5tupleIJNS5_1CILi1EEES8_S8_EEENS6_IJNS7_ILi64EEESA_SA_EEELi512ENS_6half_tEfNS_4arch4Sm90ELb0ELb0ELb0ELb0ELb0ELb0ELb1ELb0ELb0ELb0ELb0ELb0EEENS1_21CollectiveEpilogueFwdINS6_IJSA_NS7_ILi512EEESA_EEES9_SC_SE_Li256ELb0ELb0ELb0ELb0EEENS1_29StaticPersistentTileSchedulerILb0EEEEEEEEEvNT_6ParamsE)
        /*0700*/ 	.short	0x0210
        /*0702*/ 	.short	0x0cf0


	//----- nvinfo : EIATTR_SW_WAR
	.align		4
.L_179:
        /*0704*/ 	.byte	0x04, 0x36
        /*0706*/ 	.short	(.L_181 - .L_180)
.L_180:
        /*0708*/ 	.word	0x00000008
.L_181:


//--------------------- .nv.info._ZN7cutlass13device_kernelIN5flash11enable_sm90INS1_16FlashAttnFwdSm90INS1_25CollectiveMainloopFwdSm90ILi2EN4cute5tupleIJNS5_1CILi1EEES8_S8_EEENS6_IJNS7_ILi64EEESA_SA_EEELi512ENS_6half_tEfNS_4arch4Sm90ELb0ELb0ELb0ELb1ELb0ELb0ELb0ELb0ELb0ELb0ELb0ELb0EEENS1_21CollectiveEpilogueFwdINS6_IJSA_NS7_ILi512EEESA_EEES9_SC_SE_Li256ELb1ELb0ELb0ELb0EEENS1_36VarlenDynamicPersistentTileSchedulerILi64ELi64ELi256ELi32ELb0ELb0ELb1ELb0ELb1ELb1EEEEEEEEEvNT_6ParamsE --------------------------
	.section	.nv.info._ZN7cutlass13device_kernelIN5flash11enable_sm90INS1_16FlashAttnFwdSm90INS1_25CollectiveMainloopFwdSm90ILi2EN4cute5tupleIJNS5_1CILi1EEES8_S8_EEENS6_IJNS7_ILi64EEESA_SA_EEELi512ENS_6half_tEfNS_4arch4Sm90ELb0ELb0ELb0ELb1ELb0ELb0ELb0ELb0ELb0ELb0ELb0ELb0EEENS1_21CollectiveEpilogueFwdINS6_IJSA_NS7_ILi512EEESA_EEES9_SC_SE_Li256ELb1ELb0ELb0ELb0EEENS1_36VarlenDynamicPersistentTileSchedulerILi64ELi64ELi256ELi32ELb0ELb0ELb1ELb0ELb1ELb1EEEEEEEEEvNT_6ParamsE,"",@"SHT_CUDA_INFO"
	.sectionflags	@""
	.align	4


	//----- nvinfo : EIATTR_CUDA_API_VERSION
	.align		4
        /*0000*/ 	.byte	0x04, 0x37
        /*0002*/ 	.short	(.L_183 - .L_182)
.L_182:
        /*0004*/ 	.word	0x00000082


	//----- nvinfo : EIATTR_KPARAM_INFO
	.align		4
.L_183:
        /*0008*/ 	.byte	0x04, 0x17
        /*000a*/ 	.short	(.L_185 - .L_184)
.L_184:
        /*000c*/ 	.word	0x00000000
        /*0010*/ 	.short	0x0000
        /*0012*/ 	.short	0x0070
        /*0014*/ 	.byte	0x00, 0xf0, 0x01, 0x28


	//----- nvinfo : EIATTR_SPARSE_MMA_MASK
	.align		4
.L_185:
        /*0018*/ 	.byte	0x03, 0x50
        /*001a*/ 	.short	0x0000


	//----- nvinfo : EIATTR_MAXREG_COUNT
	.align		4
        /*001c*/ 	.byte	0x03, 0x1b
        /*001e*/ 	.short	0x00a8


	//----- nvinfo : EIATTR_NUM_BARRIERS
	.align		4
        /*0020*/ 	.byte	0x02, 0x4c
        /*0022*/ 	.byte	0x10
	.zero		1


	//----- nvinfo : EIATTR_EXTERNS
	.align		4
        /*0024*/ 	.byte	0x04, 0x0f
        /*0026*/ 	.short	(.L_187 - .L_186)


	//   ....[0]....
	.align		4
.L_186:
        /*0028*/ 	.word	index@(__assertfail)


	//----- nvinfo : EIATTR_ANNOTATIONS
	.align		4
.L_187:
        /*002c*/ 	.byte	0x04, 0x55
        /*002e*/ 	.short	(.L_189 - .L_188)


	//   ....[0]....
.L_188:
        /* <DEDUP_REMOVED lines=30> */
        /*0204*/ 	.byte	0x90, 0xdc, 0x00, 0x00, 0x01, 0x00, 0x00, 0x00, 0xa0, 0xdd, 0x00, 0x00


	//----- nvinfo : EIATTR_MERCURY_ISA_VERSION
	.align		4
.L_189:
        /*0210*/ 	.byte	0x03, 0x5f
        /*0212*/ 	.short	0x0101


	//----- nvinfo : EIATTR_UNUSED_LOAD_BYTE_OFFSET
	.align		4
        /*0214*/ 	.byte	0x04, 0x44
        /*0216*/ 	.short	(.L_191 - .L_190)


	//   ....[0]....
.L_190:
        /*0218*/ 	.word	0x00000a50
        /*021c*/ 	.word	0x0000fff0


	//   ....[1]....
        /*0220*/ 	.word	0x00006a20
        /*0224*/ 	.word	0x0000fff0


	//----- nvinfo : EIATTR_INT_WARP_WIDE_INSTR_OFFSETS
	.align		4
.L_191:
        /*0228*/ 	.byte	0x04, 0x31
        /*022a*/ 	.short	(.L_193 - .L_192)


	//   ....[0]....
.L_192:
        /*022c*/ 	.word	0x00000160


	//   ....[1]....
        /*0230*/ 	.word	0x000001a0


	//   ....[2]....
        /*0234*/ 	.word	0x00000210


	//   ....[3]....
        /*0238*/ 	.word	0x0000a150


	//   ....[4]....
        /*023c*/ 	.word	0x0000a1e0


	//   ....[5]....
        /*0240*/ 	.word	0x0000a660


	//   ....[6]....
        /*0244*/ 	.word	0x0000a690


	//   ....[7]....
        /*0248*/ 	.word	0x0000cfc0


	//   ....[8]....
        /*024c*/ 	.word	0x0000d050


	//----- nvinfo : EIATTR_COOP_GROUP_MASK_REGIDS
	.align		4
.L_193:
        /*0250*/ 	.byte	0x04, 0x29
        /*0252*/ 	.short	(.L_195 - .L_194)


	//   ....[0]....
.L_194:
        /*0254*/ 	.word	0xffffffff


	//   ....[1]....
        /*0258*/ 	.word	0xffffffff


	//   ....[2]....
        /*025c*/ 	.word	0xffffffff


	//   ....[3]....
        /*0260*/ 	.word	0xffffffff


	//   ....[4]....
        /*0264*/ 	.word	0xffffffff


	//   ....[5]....
        /*0268*/ 	.word	0xffffffff


	//   ....[6]....
        /*026c*/ 	.word	0xffffffff


	//   ....[7]....
        /*0270*/ 	.word	0xffffffff


	//   ....[8]....
        /*0274*/ 	.word	0xffffffff


	//   ....[9]....
        /*0278*/ 	.word	0xffffffff


	//   ....[10]....
        /*027c*/ 	.word	0xffffffff


	//   ....[11]....
        /*0280*/ 	.word	0xffffffff


	//   ....[12]....
        /*0284*/ 	.word	0xffffffff


	//   ....[13]....
        /*0288*/ 	.word	0xffffffff


	//   ....[14]....
        /*028c*/ 	.word	0xffffffff


	//   ....[15]....
        /*0290*/ 	.word	0xffffffff


	//   ....[16]....
        /*0294*/ 	.word	0xffffffff


	//   ....[17]....
        /*0298*/ 	.word	0xffffffff


	//   ....[18]....
        /*029c*/ 	.word	0xffffffff


	//   ....[19]....
        /*02a0*/ 	.word	0xffffffff


	//   ....[20]....
        /*02a4*/ 	.word	0xffffffff


	//   ....[21]....
        /*02a8*/ 	.word	0xffffffff


	//   ....[22]....
        /*02ac*/ 	.word	0xffffffff


	//   ....[23]....
        /*02b0*/ 	.word	0xffffffff


	//   ....[24]....
        /*02b4*/ 	.word	0xffffffff


	//   ....[25]....
        /*02b8*/ 	.word	0xffffffff


	//   ....[26]....
        /*02bc*/ 	.word	0xffffffff


	//   ....[27]....
        /*02c0*/ 	.word	0xffffffff


	//   ....[28]....
        /*02c4*/ 	.word	0xffffffff


	//   ....[29]....
        /*02c8*/ 	.word	0xffffffff


	//   ....[30]....
        /*02cc*/ 	.word	0xffffffff


	//   ....[31]....
        /*02d0*/ 	.word	0xffffffff


	//   ....[32]....
        /*02d4*/ 	.word	0xffffffff


	//   ....[33]....
        /*02d8*/ 	.word	0xffffffff


	//   ....[34]....
        /*02dc*/ 	.word	0xffffffff


	//   ....[35]....
        /*02e0*/ 	.word	0xffffffff


	//   ....[36]....
        /*02e4*/ 	.word	0xffffffff


	//   ....[37]....
        /*02e8*/ 	.word	0xffffffff


	//   ....[38]....
        /*02ec*/ 	.word	0xffffffff


	//   ....[39]....
        /*02f0*/ 	.word	0xffffffff


	//   ....[40]....
        /*02f4*/ 	.word	0xffffffff


	//   ....[41]....
        /*02f8*/ 	.word	0xffffffff


	//   ....[42]....
        /*02fc*/ 	.word	0xffffffff


	//   ....[43]....
        /*0300*/ 	.word	0xffffffff


	//   ....[44]....
        /*0304*/ 	.word	0xffffffff


	//   ....[45]....
        /*0308*/ 	.word	0xffffffff


	//   ....[46]....
        /*030c*/ 	.word	0xffffffff


	//   ....[47]....
        /*0310*/ 	.word	0xffffffff


	//   ....[48]....
        /*0314*/ 	.word	0xffffffff


	//   ....[49]....
        /*0318*/ 	.word	0xffffffff


	//   ....[50]....
        /*031c*/ 	.word	0xffffffff


	//   ....[51]....
        /*0320*/ 	.word	0xffffffff


	//   ....[52]....
        /*0324*/ 	.word	0xffffffff


	//   ....[53]....
        /*0328*/ 	.word	0xffffffff


	//   ....[54]....
        /*032c*/ 	.word	0xffffffff


	//   ....[55]....
        /*0330*/ 	.word	0xffffffff


	//   ....[56]....
        /*0334*/ 	.word	0xffffffff


	//   ....[57]....
        /*0338*/ 	.word	0xffffffff


	//   ....[58]....
        /*033c*/ 	.word	0x0500000f


	//   ....[59]....
        /*0340*/ 	.word	0x0500000f


	//   ....[60]....
        /*0344*/ 	.word	0x0500000f


	//   ....[61]....
        /*0348*/ 	.word	0x0500000f


	//   ....[62]....
        /*034c*/ 	.word	0x0500000f


	//   ....[63]....
        /*0350*/ 	.word	0x0500000f


	//   ....[64]....
        /*0354*/ 	.word	0x0500000f


	//   ....[65]....
        /*0358*/ 	.word	0x0500000f


	//   ....[66]....
        /*035c*/ 	.word	0x0500000f


	//   ....[67]....
        /*0360*/ 	.word	0x0500000f


	//   ....[68]....
        /*0364*/ 	.word	0x0500000f


	//   ....[69]....
        /*0368*/ 	.word	0x0500000f


	//   ....[70]....
        /*036c*/ 	.word	0x0500000f


	//   ....[71]....
        /*0370*/ 	.word	0x0500000f


	//   ....[72]....
        /*0374*/ 	.word	0x0500000f


	//   ....[73]....
        /*0378*/ 	.word	0x0500000f


	//   ....[74]....
        /*037c*/ 	.word	0x0500000f


	//   ....[75]....
        /*0380*/ 	.word	0x0500000f


	//   ....[76]....
        /*0384*/ 	.word	0x0500000f


	//----- nvinfo : EIATTR_COOP_GROUP_INSTR_OFFSETS
	.align		4
.L_195:
        /*0388*/ 	.byte	0x04, 0x28
        /*038a*/ 	.short	(.L_197 - .L_196)


	//   ....[0]....
.L_196:
        /*038c*/ 	.word	0x00000060


	//   ....[1]....
        /*0390*/ 	.word	0x00000170


	//   ....[2]....
        /*0394*/ 	.word	0x000001c0


	//   ....[3]....
        /*0398*/ 	.word	0x000003b0


	//   ....[4]....
        /*039c*/ 	.word	0x00000510


	//   ....[5]....
        /*03a0*/ 	.word	0x00000630


	//   ....[6]....
        /*03a4*/ 	.word	0x00000790


	//   ....[7]....
        /*03a8*/ 	.word	0x000016f0


	//   ....[8]....
        /*03ac*/ 	.word	0x00003030


	//   ....[9]....
        /*03b0*/ 	.word	0x00003a00


	//   ....[10]....
        /*03b4*/ 	.word	0x00003a60


	//   ....[11]....
        /*03b8*/ 	.word	0x00003c30


	//   ....[12]....
        /*03bc*/ 	.word	0x00003d00


	//   ....[13]....
        /*03c0*/ 	.word	0x000045e0


	//   ....[14]....
        /*03c4*/ 	.word	0x00004a40


	//   ....[15]....
        /*03c8*/ 	.word	0x00004a70


	//   ....[16]....
        /*03cc*/ 	.word	0x00004c90


	//   ....[17]....
        /*03d0*/ 	.word	0x00004e60


	//   ....[18]....
        /*03d4*/ 	.word	0x00005ee0


	//   ....[19]....
        /*03d8*/ 	.word	0x00005f20


	//   ....[20]....
        /*03dc*/ 	.word	0x00005f60


	//   ....[21]....
        /*03e0*/ 	.word	0x00005fe0


	//   ....[22]....
        /*03e4*/ 	.word	0x00006010


	//   ....[23]....
        /*03e8*/ 	.word	0x00007930


	//   ....[24]....
        /*03ec*/ 	.word	0x000092c0


	//   ....[25]....
        /*03f0*/ 	.word	0x00009450


	//   ....[26]....
        /*03f4*/ 	.word	0x00009480


	//   ....[27]....
        /*03f8*/ 	.word	0x000094c0


	//   ....[28]....
        /*03fc*/ 	.word	0x00009520


	//   ....[29]....
        /*0400*/ 	.word	0x00009580


	//   ....[30]....
        /*0404*/ 	.word	0x000095c0


	//   ....[31]....
        /*0408*/ 	.word	0x00009770


	//   ....[32]....
        /*040c*/ 	.word	0x000097d0


	//   ....[33]....
        /*0410*/ 	.word	0x00009810


	//   ....[34]....
        /*0414*/ 	.word	0x00009850


	//   ....[35]....
        /*0418*/ 	.word	0x00009880


	//   ....[36]....
        /*041c*/ 	.word	0x000098b0


	//   ....[37]....
        /*0420*/ 	.word	0x00009940


	//   ....[38]....
        /*0424*/ 	.word	0x00009970


	//   ....[39]....
        /*0428*/ 	.word	0x00009a00


	//   ....[40]....
        /*042c*/ 	.word	0x0000d0e0


	//   ....[41]....
        /*0430*/ 	.word	0x0000d0f0


	//   ....[42]....
        /*0434*/ 	.word	0x0000d200


	//   ....[43]....
        /*0438*/ 	.word	0x0000d260


	//   ....[44]....
        /*043c*/ 	.word	0x0000d2a0


	//   ....[45]....
        /*0440*/ 	.word	0x0000d2e0


	//   ....[46]....
        /*0444*/ 	.word	0x0000d310


	//   ....[47]....
        /*0448*/ 	.word	0x0000d340


	//   ....[48]....
        /*044c*/ 	.word	0x0000d4d0


	//   ....[49]....
        /*0450*/ 	.word	0x0000d530


	//   ....[50]....
        /*0454*/ 	.word	0x0000d570


	//   ....[51]....
        /*0458*/ 	.word	0x0000d5b0


	//   ....[52]....
        /*045c*/ 	.word	0x0000d5e0


	//   ....[53]....
        /*0460*/ 	.word	0x0000d610


	//   ....[54]....
        /*0464*/ 	.word	0x0000d6d0


	//   ....[55]....
        /*0468*/ 	.word	0x0000d6f0


	//   ....[56]....
        /*046c*/ 	.word	0x0000d760


	//   ....[57]....
        /*0470*/ 	.word	0x0000dbb0


	//   ....[58]....
        /*0474*/ 	.word	0x0000e160


	//   ....[59]....
        /*0478*/ 	.word	0x0000e580


	//   ....[60]....
        /*047c*/ 	.word	0x0000e610


	//   ....[61]....
        /*0480*/ 	.word	0x0000e6b0


	//   ....[62]....
        /*0484*/ 	.word	0x0000e760


	//   ....[63]....
        /*0488*/ 	.word	0x0000e7e0


	//   ....[64]....
        /*048c*/ 	.word	0x0000e860


	//   ....[65]....
        /*0490*/ 	.word	0x0000e8e0


	//   ....[66]....
        /*0494*/ 	.word	0x0000e960


	//   ....[67]....
        /*0498*/ 	.word	0x0000e9f0


	//   ....[68]....
        /*049c*/ 	.word	0x0000eaa0


	//   ....[69]....
        /*04a0*/ 	.word	0x0000eb20


	//   ....[70]....
        /*04a4*/ 	.word	0x0000eba0


	//   ....[71]....
        /*04a8*/ 	.word	0x0000ec20


	//   ....[72]....
        /*04ac*/ 	.word	0x0000eca0


	//   ....[73]....
        /*04b0*/ 	.word	0x0000ed10


	//   ....[74]....
        /*04b4*/ 	.word	0x0000edb0


	//   ....[75]....
        /*04b8*/ 	.word	0x0000ee40


	//   ....[76]....
        /*04bc*/ 	.word	0x0000ef60


	//----- nvinfo : EIATTR_REG_RECONFIG
	.align		4
.L_197:
        /*04c0*/ 	.byte	0x01, 0x54
	.zero		2


	//----- nvinfo : EIATTR_SYSCALL_OFFSETS
	.align		4
        /*04c4*/ 	.byte	0x04, 0x46
        /*04c6*/ 	.short	(.L_199 - .L_198)


	//   ....[0]....
.L_198:
        /*04c8*/ 	.word	0x000031f0


	//   ....[1]....
        /*04cc*/ 	.word	0x0000a370


	//   ....[2]....
        /*04d0*/ 	.word	0x0000a4b0


	//   ....[3]....
        /*04d4*/ 	.word	0x0000a5b0


	//----- nvinfo : EIATTR_MBARRIER_INSTR_OFFSETS
	.align		4
.L_199:
        /*04d8*/ 	.byte	0x04, 0x39
        /*04da*/ 	.short	(.L_201 - .L_200)


	//   ....[0]....
.L_200:
        /*04dc*/ 	.word	0x000002a0
        /*04e0*/ 	.word	0x000000ff
        /*04e4*/ 	.word	0x00028c00
        /*04e8*/ 	.short	0x0100
        /*04ea*/ 	.byte	0x08
	.zero		1


	//   ....[1]....
        /*04ec*/ 	.word	0x000002b0
        /*04f0*/ 	.word	0x000000ff
        /*04f4*/ 	.word	0x00028c20
        /*04f8*/ 	.short	0x0100
        /*04fa*/ 	.byte	0x08
	.zero		1


	//   ....[2]....
        /*04fc*/ 	.word	0x00000360
        /*0500*/ 	.word	0x000000ff
        /*0504*/ 	.word	0x00028c30
        /*0508*/ 	.short	0x0100
        /*050a*/ 	.byte	0x06
	.zero		1


	//   ....[3]....
        /*050c*/ 	.word	0x00000370
        /*0510*/ 	.word	0x000000ff
        /*0514*/ 	.word	0x00028c40
        /*0518*/ 	.short	0x0100
        /*051a*/ 	.byte	0x06
	.zero		1


	//   ....[4]....
        /*051c*/ 	.word	0x00000380
        /*0520*/ 	.word	0x000000ff
        /*0524*/ 	.word	0x00028c38
        /*0528*/ 	.short	0x0100
        /*052a*/ 	.byte	0x06
	.zero		1


	//   ....[5]....
        /*052c*/ 	.word	0x00000390
        /*0530*/ 	.word	0x000000ff
        /*0534*/ 	.word	0x00028c48
        /*0538*/ 	.short	0x0100
        /*053a*/ 	.byte	0x06
	.zero		1


	//   ....[6]....
        /*053c*/ 	.word	0x000004c0
        /*0540*/ 	.word	0x000000ff
        /*0544*/ 	.word	0x00028c50
        /*0548*/ 	.short	0x0100
        /*054a*/ 	.byte	0x08
	.zero		1


	//   ....[7]....
        /*054c*/ 	.word	0x000004d0
        /*0550*/ 	.word	0x000000ff
        /*0554*/ 	.word	0x00028c60
        /*0558*/ 	.short	0x0100
        /*055a*/ 	.byte	0x08
	.zero		1


	//   ....[8]....
        /*055c*/ 	.word	0x000004e0
        /*0560*/ 	.word	0x000000ff
        /*0564*/ 	.word	0x00028c58
        /*0568*/ 	.short	0x0100
        /*056a*/ 	.byte	0x08
	.zero		1


	//   ....[9]....
        /*056c*/ 	.word	0x000004f0
        /*0570*/ 	.word	0x000000ff
        /*0574*/ 	.word	0x00028c68
        /*0578*/ 	.short	0x0100
        /*057a*/ 	.byte	0x08
	.zero		1


	//   ....[10]....
        /*057c*/ 	.word	0x000005e0
        /*0580*/ 	.word	0x000000ff
        /*0584*/ 	.word	0x00028c70
        /*0588*/ 	.short	0x0100
        /*058a*/ 	.byte	0x06
	.zero		1


	//   ....[11]....
        /*058c*/ 	.word	0x000005f0
        /*0590*/ 	.word	0x000000ff
        /*0594*/ 	.word	0x00028c80
        /*0598*/ 	.short	0x0100
        /*059a*/ 	.byte	0x06
	.zero		1


	//   ....[12]....
        /*059c*/ 	.word	0x00000600
        /*05a0*/ 	.word	0x000000ff
        /*05a4*/ 	.word	0x00028c78
        /*05a8*/ 	.short	0x0100
        /*05aa*/ 	.byte	0x06
	.zero		1


	//   ....[13]....
        /*05ac*/ 	.word	0x00000610
        /*05b0*/ 	.word	0x000000ff
        /*05b4*/ 	.word	0x00028c88
        /*05b8*/ 	.short	0x0100
        /*05ba*/ 	.byte	0x06
	.zero		1


	//   ....[14]....
        /*05bc*/ 	.word	0x00000740
        /*05c0*/ 	.word	0x000000ff
        /*05c4*/ 	.word	0x00028c90
        /*05c8*/ 	.short	0x0100
        /*05ca*/ 	.byte	0x08
	.zero		1


	//   ....[15]....
        /*05cc*/ 	.word	0x00000750
        /*05d0*/ 	.word	0x000000ff
        /*05d4*/ 	.word	0x00028ca0
        /*05d8*/ 	.short	0x0100
        /*05da*/ 	.byte	0x08
	.zero		1


	//   ....[16]....
        /*05dc*/ 	.word	0x00000760
        /*05e0*/ 	.word	0x000000ff
        /*05e4*/ 	.word	0x00028c98
        /*05e8*/ 	.short	0x0100
        /*05ea*/ 	.byte	0x08
	.zero		1


	//   ....[17]....
        /*05ec*/ 	.word	0x00000770
        /*05f0*/ 	.word	0x000000ff
        /*05f4*/ 	.word	0x00028ca8
        /*05f8*/ 	.short	0x0100
        /*05fa*/ 	.byte	0x08
	.zero		1


	//   ....[18]....
        /*05fc*/ 	.word	0x000008a0
        /*0600*/ 	.word	0x000000ff
        /*0604*/ 	.word	0x00028cb0
        /*0608*/ 	.short	0x0100
        /*060a*/ 	.byte	0x08
	.zero		1


	//   ....[19]....
        /*060c*/ 	.word	0x000008b0
        /*0610*/ 	.word	0x000000ff
        /*0614*/ 	.word	0x00028cc0
        /*0618*/ 	.short	0x0100
        /*061a*/ 	.byte	0x08
	.zero		1


	//   ....[20]....
        /*061c*/ 	.word	0x000008c0
        /*0620*/ 	.word	0x000000ff
        /*0624*/ 	.word	0x00028cb8
        /*0628*/ 	.short	0x0100
        /*062a*/ 	.byte	0x08
	.zero		1


	//   ....[21]....
        /*062c*/ 	.word	0x000008d0
        /*0630*/ 	.word	0x000000ff
        /*0634*/ 	.word	0x00028cc8
        /*0638*/ 	.short	0x0100
        /*063a*/ 	.byte	0x08
	.zero		1


	//   ....[22]....
        /*063c*/ 	.word	0x00001800
        /*0640*/ 	.word	0x000000ff
        /*0644*/ 	.word	0x00028c50
        /*0648*/ 	.short	0x010a
        /*064a*/ 	.byte	0x10
	.zero		1


	//   ....[23]....
        /*064c*/ 	.word	0x00001ad0
        /*0650*/ 	.word	0x00000000
        /*0654*/ 	.word	0x00000000
        /*0658*/ 	.short	0x0101
        /*065a*/ 	.byte	0x3f
	.zero		1


	//   ....[24]....
        /*065c*/ 	.word	0x00002450
        /*0660*/ 	.word	0x000000ff
        /*0664*/ 	.word	0x00028c50
        /*0668*/ 	.short	0x010a
        /*066a*/ 	.byte	0x06
	.zero		1


	//   ....[25]....
        /*066c*/ 	.word	0x00002490
        /*0670*/ 	.word	0x000000ff
        /*0674*/ 	.word	0x00028c50
        /*0678*/ 	.short	0x010a
        /*067a*/ 	.byte	0x06
	.zero		1


	//   ....[26]....
        /*067c*/ 	.word	0x000026e0
        /*0680*/ 	.word	0x00000000
        /*0684*/ 	.word	0x00000000
        /*0688*/ 	.short	0x0101
        /*068a*/ 	.byte	0x3f
	.zero		1


	//   ....[27]....
        /*068c*/ 	.word	0x00003270
        /*0690*/ 	.word	0x000000ff
        /*0694*/ 	.word	0x00028c00
        /*0698*/ 	.short	0x010a
        /*069a*/ 	.byte	0x2a
	.zero		1


	//   ....[28]....
        /*069c*/ 	.word	0x000032f0
        /*06a0*/ 	.word	0x00000007
        /*06a4*/ 	.word	0x00028c30
        /*06a8*/ 	.short	0x010a
        /*06aa*/ 	.byte	0x3f
	.zero		1


	//   ....[29]....
        /*06ac*/ 	.word	0x00003330
        /*06b0*/ 	.word	0x00000007
        /*06b4*/ 	.word	0x00028c30
        /*06b8*/ 	.short	0x010a
        /*06ba*/ 	.byte	0x3f
	.zero		1


	//   ....[30]....
        /*06bc*/ 	.word	0x00003f00
        /*06c0*/ 	.word	0x00000005
        /*06c4*/ 	.word	0x00000000
        /*06c8*/ 	.short	0x0101
        /*06ca*/ 	.byte	0x3f
	.zero		1


	//   ....[31]....
        /*06cc*/ 	.word	0x00004370
        /*06d0*/ 	.word	0x00000007
        /*06d4*/ 	.word	0x00028c50
        /*06d8*/ 	.short	0x010a
        /*06da*/ 	.byte	0x3f
	.zero		1


	//   ....[32]....
        /*06dc*/ 	.word	0x000043c0
        /*06e0*/ 	.word	0x00000007
        /*06e4*/ 	.word	0x00028c50
        /*06e8*/ 	.short	0x010a
        /*06ea*/ 	.byte	0x3f
	.zero		1


	//   ....[33]....
        /*06ec*/ 	.word	0x00004600
        /*06f0*/ 	.word	0x00000007
        /*06f4*/ 	.word	0x00000000
        /*06f8*/ 	.short	0x0101
        /*06fa*/ 	.byte	0x3f
	.zero		1


	//   ....[34]....
        /*06fc*/ 	.word	0x00004730
        /*0700*/ 	.word	0x000000ff
        /*0704*/ 	.word	0x00028c30
        /*0708*/ 	.short	0x010a
        /*070a*/ 	.byte	0x16
	.zero		1


	//   ....[35]....
        /*070c*/ 	.word	0x00004770
        /*0710*/ 	.word	0x000000ff
        /*0714*/ 	.word	0x00028c30
        /*0718*/ 	.short	0x010a
        /*071a*/ 	.byte	0x16
	.zero		1


	//   ....[36]....
        /*071c*/ 	.word	0x000051e0
        /*0720*/ 	.word	0x0000009a
        /*0724*/ 	.word	0x00000000
        /*0728*/ 	.short	0x0101
        /*072a*/ 	.byte	0x3f
	.zero		1


	//   ....[37]....
        /*072c*/ 	.word	0x00005c50
        /*0730*/ 	.word	0x000000ff
        /*0734*/ 	.word	0x00028c50
        /*0738*/ 	.short	0x010a
        /*073a*/ 	.byte	0x16
	.zero		1


	//   ....[38]....
        /*073c*/ 	.word	0x00005c90
        /*0740*/ 	.word	0x000000ff
        /*0744*/ 	.word	0x00028c50
        /*0748*/ 	.short	0x010a
        /*074a*/ 	.byte	0x16
	.zero		1


	//   ....[39]....
        /*074c*/ 	.word	0x00005f00
        /*0750*/ 	.word	0x000000ab
        /*0754*/ 	.word	0x00000000
        /*0758*/ 	.short	0x0101
        /*075a*/ 	.byte	0x3f
	.zero		1


	//   ....[40]....
        /*075c*/ 	.word	0x00008390
        /*0760*/ 	.word	0x000000ff
        /*0764*/ 	.word	0x00000000
        /*0768*/ 	.short	0x0101
        /*076a*/ 	.byte	0x04
	.zero		1


	//   ....[41]....
        /*076c*/ 	.word	0x0000ab10
        /*0770*/ 	.word	0x00000008
        /*0774*/ 	.word	0x00028c40
        /*0778*/ 	.short	0x010a
        /*077a*/ 	.byte	0x3f
	.zero		1


	//   ....[42]....
        /*077c*/ 	.word	0x0000af10
        /*0780*/ 	.word	0x0000000a
        /*0784*/ 	.word	0x00028c20
        /*0788*/ 	.short	0x010a
        /*078a*/ 	.byte	0x3f
	.zero		1


	//   ....[43]....
        /*078c*/ 	.word	0x0000afd0
        /*0790*/ 	.word	0x00000008
        /*0794*/ 	.word	0x00028c60
        /*0798*/ 	.short	0x010a
        /*079a*/ 	.byte	0x3f
	.zero		1


	//   ....[44]....
        /*079c*/ 	.word	0x0000b780
        /*07a0*/ 	.word	0x00000003
        /*07a4*/ 	.word	0x00028c40
        /*07a8*/ 	.short	0x010a
        /*07aa*/ 	.byte	0x3f
	.zero		1


	//   ....[45]....
        /*07ac*/ 	.word	0x0000b990
        /*07b0*/ 	.word	0x00000003
        /*07b4*/ 	.word	0x00028c60
        /*07b8*/ 	.short	0x010a
        /*07ba*/ 	.byte	0x3f
	.zero		1


	//   ....[46]....
        /*07bc*/ 	.word	0x0000c050
        /*07c0*/ 	.word	0x00000002
        /*07c4*/ 	.word	0x00028c40
        /*07c8*/ 	.short	0x010a
        /*07ca*/ 	.byte	0x3f
	.zero		1


	//   ....[47]....
        /*07cc*/ 	.word	0x0000c250
        /*07d0*/ 	.word	0x00000002
        /*07d4*/ 	.word	0x00028c60
        /*07d8*/ 	.short	0x010a
        /*07da*/ 	.byte	0x3f
	.zero		1


	//   ....[48]....
        /*07dc*/ 	.word	0x0000c890
        /*07e0*/ 	.word	0x00000002
        /*07e4*/ 	.word	0x00028c40
        /*07e8*/ 	.short	0x010a
        /*07ea*/ 	.byte	0x3f
	.zero		1


	//   ....[49]....
        /*07ec*/ 	.word	0x0000caa0
        /*07f0*/ 	.word	0x00000002
        /*07f4*/ 	.word	0x00028c60
        /*07f8*/ 	.short	0x010a
        /*07fa*/ 	.byte	0x3f
	.zero		1


	//   ....[50]....
        /*07fc*/ 	.word	0x0000db30
        /*0800*/ 	.word	0x00000000
        /*0804*/ 	.word	0x00028c20
        /*0808*/ 	.short	0x010a
        /*080a*/ 	.byte	0x3f
	.zero		1


	//   ....[51]....
        /*080c*/ 	.word	0x0000dcf0
        /*0810*/ 	.word	0x00000006
        /*0814*/ 	.word	0x00000000
        /*0818*/ 	.short	0x010a
        /*081a*/ 	.byte	0x3f
	.zero		1


	//   ....[52]....
        /*081c*/ 	.word	0x0000dd60
        /*0820*/ 	.word	0x00000007
        /*0824*/ 	.word	0x00000000
        /*0828*/ 	.short	0x010a
        /*082a*/ 	.byte	0x3f
	.zero		1


	//   ....[53]....
        /*082c*/ 	.word	0x0000ddd0
        /*0830*/ 	.word	0x00000004
        /*0834*/ 	.word	0x00000000
        /*0838*/ 	.short	0x010a
        /*083a*/ 	.byte	0x3f
	.zero		1


	//   ....[54]....
        /*083c*/ 	.word	0x0000de00
        /*0840*/ 	.word	0x00000003
        /*0844*/ 	.word	0x00000000
        /*0848*/ 	.short	0x010a
        /*084a*/ 	.byte	0x3f
	.zero		1


	//   ....[55]....
        /*084c*/ 	.word	0x0000de70
        /*0850*/ 	.word	0x00000003
        /*0854*/ 	.word	0x00028c50
        /*0858*/ 	.short	0x010a
        /*085a*/ 	.byte	0x3f
	.zero		1


	//   ....[56]....
        /*085c*/ 	.word	0x0000ded0
        /*0860*/ 	.word	0x00000003
        /*0864*/ 	.word	0x00028c50
        /*0868*/ 	.short	0x010a
        /*086a*/ 	.byte	0x3f
	.zero		1


	//   ....[57]....
        /*086c*/ 	.word	0x0000df30
        /*0870*/ 	.word	0x00000003
        /*0874*/ 	.word	0x00028c00
        /*0878*/ 	.short	0x010a
        /*087a*/ 	.byte	0x3f
	.zero		1


	//   ....[58]....
        /*087c*/ 	.word	0x0000df80
        /*0880*/ 	.word	0x00000007
        /*0884*/ 	.word	0x00028c30
        /*0888*/ 	.short	0x010a
        /*088a*/ 	.byte	0x3f
	.zero		1


	//   ....[59]....
        /*088c*/ 	.word	0x0000dfd0
        /*0890*/ 	.word	0x00000007
        /*0894*/ 	.word	0x00028c50
        /*0898*/ 	.short	0x010a
        /*089a*/ 	.byte	0x3f
	.zero		1


	//   ....[60]....
        /*089c*/ 	.word	0x0000e030
        /*08a0*/ 	.word	0x00000003
        /*08a4*/ 	.word	0x00028c30
        /*08a8*/ 	.short	0x010a
        /*08aa*/ 	.byte	0x3f
	.zero		1


	//   ....[61]....
        /*08ac*/ 	.word	0x0000e080
        /*08b0*/ 	.word	0x000000ab
        /*08b4*/ 	.word	0x00028c50
        /*08b8*/ 	.short	0x010a
        /*08ba*/ 	.byte	0x3f
	.zero		1


	//   ....[62]....
        /*08bc*/ 	.word	0x0000e220
        /*08c0*/ 	.word	0x00000008
        /*08c4*/ 	.word	0x00028c40
        /*08c8*/ 	.short	0x010a
        /*08ca*/ 	.byte	0x3f
	.zero		1


	//   ....[63]....
        /*08cc*/ 	.word	0x0000e2a0
        /*08d0*/ 	.word	0x00000008
        /*08d4*/ 	.word	0x00028c20
        /*08d8*/ 	.short	0x010a
        /*08da*/ 	.byte	0x3f
	.zero		1


	//   ....[64]....
        /*08dc*/ 	.word	0x0000e2f0
        /*08e0*/ 	.word	0x00000008
        /*08e4*/ 	.word	0x00028c60
        /*08e8*/ 	.short	0x010a
        /*08ea*/ 	.byte	0x3f
	.zero		1


	//   ....[65]....
        /*08ec*/ 	.word	0x0000e340
        /*08f0*/ 	.word	0x00000003
        /*08f4*/ 	.word	0x00028c40
        /*08f8*/ 	.short	0x010a
        /*08fa*/ 	.byte	0x3f
	.zero		1


	//   ....[66]....
        /*08fc*/ 	.word	0x0000e390
        /*0900*/ 	.word	0x00000003
        /*0904*/ 	.word	0x00028c60
        /*0908*/ 	.short	0x010a
        /*090a*/ 	.byte	0x3f
	.zero		1


	//   ....[67]....
        /*090c*/ 	.word	0x0000e3e0
        /*0910*/ 	.word	0x00000002
        /*0914*/ 	.word	0x00028c40
        /*0918*/ 	.short	0x010a
        /*091a*/ 	.byte	0x3f
	.zero		1


	//   ....[68]....
        /*091c*/ 	.word	0x0000e430
        /*0920*/ 	.word	0x00000002
        /*0924*/ 	.word	0x00028c60
        /*0928*/ 	.short	0x010a
        /*092a*/ 	.byte	0x3f
	.zero		1


	//   ....[69]....
        /*092c*/ 	.word	0x0000e480
        /*0930*/ 	.word	0x00000002
        /*0934*/ 	.word	0x00028c40
        /*0938*/ 	.short	0x010a
        /*093a*/ 	.byte	0x3f
	.zero		1


	//   ....[70]....
        /*093c*/ 	.word	0x0000e4d0
        /*0940*/ 	.word	0x00000002
        /*0944*/ 	.word	0x00028c60
        /*0948*/ 	.short	0x010a
        /*094a*/ 	.byte	0x3f
	.zero		1


	//   ....[71]....
        /*094c*/ 	.word	0x0000ee80
        /*0950*/ 	.word	0x00000000
        /*0954*/ 	.word	0x00028c20
        /*0958*/ 	.short	0x010a
        /*095a*/ 	.byte	0x3f
	.zero		1


	//   ....[72]....
        /*095c*/ 	.word	0x0000f020
        /*0960*/ 	.word	0x00000006
        /*0964*/ 	.word	0x00000000
        /*0968*/ 	.short	0x010a
        /*096a*/ 	.byte	0x3f
	.zero		1


	//   ....[73]....
        /*096c*/ 	.word	0x0000f070
        /*0970*/ 	.word	0x00000007
        /*0974*/ 	.word	0x00000000
        /*0978*/ 	.short	0x010a
        /*097a*/ 	.byte	0x3f
	.zero		1


	//   ....[74]....
        /*097c*/ 	.word	0x0000f0c0
        /*0980*/ 	.word	0x00000004
        /*0984*/ 	.word	0x00000000
        /*0988*/ 	.short	0x010a
        /*098a*/ 	.byte	0x3f
	.zero		1


	//----- nvinfo : EIATTR_NUM_MBARRIERS
	.align		4
.L_201:
        /*098c*/ 	.byte	0x03, 0x38
        /*098e*/ 	.short	0x0016


	//----- nvinfo : EIATTR_EXIT_INSTR_OFFSETS
	.align		4
        /*0990*/ 	.byte	0x04, 0x1c
        /*0992*/ 	.short	(.L_203 - .L_202)


	//   ....[0]....
.L_202:
        /*0994*/ 	.word	0x00000a80


	//   ....[1]....
        /*0998*/ 	.word	0x00009280


	//   ....[2]....
        /*099c*/ 	.word	0x000092e0


	//   ....[3]....
        /*09a0*/ 	.word	0x0000de50


	//----- nvinfo : EIATTR_MAX_THREADS
	.align		4
.L_203:
        /*09a4*/ 	.byte	0x04, 0x05
        /*09a6*/ 	.short	(.L_205 - .L_204)
.L_204:
        /*09a8*/ 	.word	0x00000180
        /*09ac*/ 	.word	0x00000001
        /*09b0*/ 	.word	0x00000001


	//----- nvinfo : EIATTR_CRS_STACK_SIZE
	.align		4
.L_205:
        /*09b4*/ 	.byte	0x04, 0x1e
        /*09b6*/ 	.short	(.L_207 - .L_206)
.L_206:
        /*09b8*/ 	.word	0x00000000


	//----- nvinfo : EIATTR_CBANK_PARAM_SIZE
	.align		4
.L_207:
        /*09bc*/ 	.byte	0x03, 0x19
        /*09be*/ 	.short	0x0a70


	//----- nvinfo : EIATTR_PARAM_CBANK
	.align		4
        /*09c0*/ 	.byte	0x04, 0x0a
        /*09c2*/ 	.short	(.L_209 - .L_208)
	.align		4
.L_208:
        /*09c4*/ 	.word	index@(.nv.constant0._ZN7cutlass13device_kernelIN5flash11enable_sm90INS1_16FlashAttnFwdSm90INS1_25CollectiveMainloopFwdSm90ILi2EN4cute5tupleIJNS5_1CILi1EEES8_S8_EEENS6_IJNS7_ILi64EEESA_SA_EEELi512ENS_6half_tEfNS_4arch4Sm90ELb0ELb0ELb0ELb1ELb0ELb0ELb0ELb0ELb0ELb0ELb0ELb0EEENS1_21CollectiveEpilogueFwdINS6_IJSA_NS7_ILi512EEESA_EEES9_SC_SE_Li256ELb1ELb0ELb0ELb0EEENS1_36VarlenDynamicPersistentTileSchedulerILi64ELi64ELi256ELi32ELb0ELb0ELb1ELb0ELb1ELb1EEEEEEEEEvNT_6ParamsE)
        /*09c8*/ 	.short	0x0210
        /*09ca*/ 	.short	0x0a70


	//----- nvinfo : EIATTR_SW_WAR
	.align		4
.L_209:
        /*09cc*/ 	.byte	0x04, 0x36
        /*09ce*/ 	.short	(.L_211 - .L_210)
.L_210:
        /*09d0*/ 	.word	0x00000008
.L_211:


//--------------------- .nv.info._ZN7cutlass13device_kernelIN5flash11enable_sm90INS1_16FlashAttnFwdSm90INS1_25CollectiveMainloopFwdSm90ILi2EN4cute5tupleIJNS5_1CILi1EEES8_S8_EEENS6_IJNS7_ILi64EEESA_SA_EEELi512ENS_6half_tEfNS_4arch4Sm90ELb0ELb0ELb0ELb1ELb0ELb1ELb0ELb0ELb0ELb0ELb0ELb0EEENS1_21CollectiveEpilogueFwdINS6_IJSA_NS7_ILi512EEESA_EEES9_SC_SE_Li256ELb1ELb0ELb0ELb0EEENS1_36VarlenDynamicPersistentTileSchedulerILi64ELi64ELi256ELi32ELb0ELb0ELb1ELb0ELb1ELb1EEEEEEEEEvNT_6ParamsE --------------------------
	.section	.nv.info._ZN7cutlass13device_kernelIN5flash11enable_sm90INS1_16FlashAttnFwdSm90INS1_25CollectiveMainloopFwdSm90ILi2EN4cute5tupleIJNS5_1CILi1EEES8_S8_EEENS6_IJNS7_ILi64EEESA_SA_EEELi512ENS_6half_tEfNS_4arch4Sm90ELb0ELb0ELb0ELb1ELb0ELb1ELb0ELb0ELb0ELb0ELb0ELb0EEENS1_21CollectiveEpilogueFwdINS6_IJSA_NS7_ILi512EEESA_EEES9_SC_SE_Li256ELb1ELb0ELb0ELb0EEENS1_36VarlenDynamicPersistentTileSchedulerILi64ELi64ELi256ELi32ELb0ELb0ELb1ELb0ELb1ELb1EEEEEEEEEvNT_6ParamsE,"",@"SHT_CUDA_INFO"
	.sectionflags	@""
	.align	4


	//----- nvinfo : EIATTR_CUDA_API_VERSION
	.align		4
        /*0000*/ 	.byte	0x04, 0x37
        /*0002*/ 	.short	(.L_213 - .L_212)
.L_212:
        /*0004*/ 	.word	0x00000082


	//----- nvinfo : EIATTR_KPARAM_INFO
	.align		4
.L_213:
        /*0008*/ 	.byte	0x04, 0x17
        /*000a*/ 	.short	(.L_215 - .L_214)
.L_214:
        /*000c*/ 	.word	0x00000000
        /*0010*/ 	.short	0x0000
        /*0012*/ 	.short	0x0070
        /*0014*/ 	.byte	0x00, 0xf0, 0x01, 0x28


	//----- nvinfo : EIATTR_SPARSE_MMA_MASK
	.align		4
.L_215:
        /*0018*/ 	.byte	0x03, 0x50
        /*001a*/ 	.short	0x0000


	//----- nvinfo : EIATTR_MAXREG_COUNT
	.align		4
        /*001c*/ 	.byte	0x03, 0x1b
        /*001e*/ 	.short	0x00a8


	//----- nvinfo : EIATTR_NUM_BARRIERS
	.align		4
        /*0020*/ 	.byte	0x02, 0x4c
        /*0022*/ 	.byte	0x10
	.zero		1


	//----- nvinfo : EIATTR_EXTERNS
	.align		4
        /*0024*/ 	.byte	0x04, 0x0f
        /*0026*/ 	.short	(.L_217 - .L_216)


	//   ....[0]....
	.align		4
.L_216:
        /*0028*/ 	.word	index@(__assertfail)


	//----- nvinfo : EIATTR_ANNOTATIONS
	.align		4
.L_217:
        /*002c*/ 	.byte	0x04, 0x55
        /*002e*/ 	.short	(.L_219 - .L_218)


	//   ....[0]....
.L_218:
        /* <DEDUP_REMOVED lines=44> */


	//----- nvinfo : EIATTR_MERCURY_ISA_VERSION
	.align		4
.L_219:
        /*02d8*/ 	.byte	0x03, 0x5f
        /*02da*/ 	.short	0x0101


	//----- nvinfo : EIATTR_UNUSED_LOAD_BYTE_OFFSET
	.align		4
        /*02dc*/ 	.byte	0x04, 0x44
        /*02de*/ 	.short	(.L_221 - .L_220)


	//   ....[0]....
.L_220:
        /*02e0*/ 	.word	0x00000ae0
        /*02e4*/ 	.word	0x0000fff0


	//   ....[1]....
        /*02e8*/ 	.word	0x0000bfa0
        /*02ec*/ 	.word	0x0000fff0


	//----- nvinfo : EIATTR_INT_WARP_WIDE_INSTR_OFFSETS
	.align		4
.L_221:
        /*02f0*/ 	.byte	0x04, 0x31
        /*02f2*/ 	.short	(.L_223 - .L_222)


	//   ....[0]....
.L_222:
        /*02f4*/ 	.word	0x000001c0


	//   ....[1]....
        /*02f8*/ 	.word	0x00000200


	//   ....[2]....
        /*02fc*/ 	.word	0x000002d0


	//   ....[3]....
        /*0300*/ 	.word	0x00010720


	//   ....[4]....
        /*0304*/ 	.word	0x000107b0


	//   ....[5]....
        /*0308*/ 	.word	0x00010c30


	//   ....[6]....
        /*030c*/ 	.word	0x00010c60


	//   ....[7]....
        /*0310*/ 	.word	0x00013580


	//   ....[8]....
        /*0314*/ 	.word	0x00013610


	//----- nvinfo : EIATTR_COOP_GROUP_MASK_REGIDS
	.align		4
.L_223:
        /*0318*/ 	.byte	0x04, 0x29
        /*031a*/ 	.short	(.L_225 - .L_224)


	//   ....[0]....
.L_224:
        /*031c*/ 	.word	0xffffffff


	//   ....[1]....
        /*0320*/ 	.word	0xffffffff


	//   ....[2]....
        /*0324*/ 	.word	0xffffffff


	//   ....[3]....
        /*0328*/ 	.word	0xffffffff


	//   ....[4]....
        /*032c*/ 	.word	0xffffffff


	//   ....[5]....
        /*0330*/ 	.word	0xffffffff


	//   ....[6]....
        /*0334*/ 	.word	0xffffffff


	//   ....[7]....
        /*0338*/ 	.word	0xffffffff


	//   ....[8]....
        /*033c*/ 	.word	0xffffffff


	//   ....[9]....
        /*0340*/ 	.word	0xffffffff


	//   ....[10]....
        /*0344*/ 	.word	0xffffffff


	//   ....[11]....
        /*0348*/ 	.word	0xffffffff


	//   ....[12]....
        /*034c*/ 	.word	0xffffffff


	//   ....[13]....
        /*0350*/ 	.word	0xffffffff


	//   ....[14]....
        /*0354*/ 	.word	0xffffffff


	//   ....[15]....
        /*0358*/ 	.word	0xffffffff


	//   ....[16]....
        /*035c*/ 	.word	0xffffffff


	//   ....[17]....
        /*0360*/ 	.word	0xffffffff


	//   ....[18]....
        /*0364*/ 	.word	0xffffffff


	//   ....[19]....
        /*0368*/ 	.word	0xffffffff


	//   ....[20]....
        /*036c*/ 	.word	0xffffffff


	//   ....[21]....
        /*0370*/ 	.word	0xffffffff


	//   ....[22]....
        /*0374*/ 	.word	0xffffffff


	//   ....[23]....
        /*0378*/ 	.word	0xffffffff


	//   ....[24]....
        /*037c*/ 	.word	0xffffffff


	//   ....[25]....
        /*0380*/ 	.word	0xffffffff


	//   ....[26]....
        /*0384*/ 	.word	0xffffffff


	//   ....[27]....
        /*0388*/ 	.word	0xffffffff


	//   ....[28]....
        /*038c*/ 	.word	0xffffffff


	//   ....[29]....
        /*0390*/ 	.word	0xffffffff


	//   ....[30]....
        /*0394*/ 	.word	0xffffffff


	//   ....[31]....
        /*0398*/ 	.word	0xffffffff


	//   ....[32]....
        /*039c*/ 	.word	0xffffffff


	//   ....[33]....
        /*03a0*/ 	.word	0xffffffff


	//   ....[34]....
        /*03a4*/ 	.word	0xffffffff


	//   ....[35]....
        /*03a8*/ 	.word	0xffffffff


	//   ....[36]....
        /*03ac*/ 	.word	0xffffffff


	//   ....[37]....
        /*03b0*/ 	.word	0xffffffff


	//   ....[38]....
        /*03b4*/ 	.word	0xffffffff


	//   ....[39]....
        /*03b8*/ 	.word	0xffffffff


	//   ....[40]....
        /*03bc*/ 	.word	0xffffffff


	//   ....[41]....
        /*03c0*/ 	.word	0xffffffff


	//   ....[42]....
        /*03c4*/ 	.word	0xffffffff


	//   ....[43]....
        /*03c8*/ 	.word	0xffffffff


	//   ....[44]....
        /*03cc*/ 	.word	0xffffffff


	//   ....[45]....
        /*03d0*/ 	.word	0xffffffff


	//   ....[46]....
        /*03d4*/ 	.word	0xffffffff


	//   ....[47]....
        /*03d8*/ 	.word	0xffffffff


	//   ....[48]....
        /*03dc*/ 	.word	0xffffffff


	//   ....[49]....
        /*03e0*/ 	.word	0xffffffff


	//   ....[50]....
        /*03e4*/ 	.word	0xffffffff


	//   ....[51]....
        /*03e8*/ 	.word	0xffffffff


	//   ....[52]....
        /*03ec*/ 	.word	0xffffffff


	//   ....[53]....
        /*03f0*/ 	.word	0xffffffff


	//   ....[54]....
        /*03f4*/ 	.word	0xffffffff


	//   ....[55]....
        /*03f8*/ 	.word	0xffffffff


	//   ....[56]....
        /*03fc*/ 	.word	0xffffffff


	//   ....[57]....
        /*0400*/ 	.word	0xffffffff


	//   ....[58]....
        /*0404*/ 	.word	0x0500000f


	//   ....[59]....
        /*0408*/ 	.word	0x0500000f


	//   ....[60]....
        /*040c*/ 	.word	0x0500000f


	//   ....[61]....
        /*0410*/ 	.word	0x0500000f


	//   ....[62]....
        /*0414*/ 	.word	0x0500000f


	//   ....[63]....
        /*0418*/ 	.word	0x0500000f


	//   ....[64]....
        /*041c*/ 	.word	0x0500000f


	//   ....[65]....
        /*0420*/ 	.word	0x0500000f


	//   ....[66]....
        /*0424*/ 	.word	0x0500000f


	//   ....[67]....
        /*0428*/ 	.word	0x0500000f


	//   ....[68]....
        /*042c*/ 	.word	0x0500000f


	//   ....[69]....
        /*0430*/ 	.word	0x0500000f


	//   ....[70]....
        /*0434*/ 	.word	0x0500000f


	//   ....[71]....
        /*0438*/ 	.word	0x0500000f


	//   ....[72]....
        /*043c*/ 	.word	0x0500000f


	//   ....[73]....
        /*0440*/ 	.word	0x0500000f


	//   ....[74]....
        /*0444*/ 	.word	0x0500000f


	//   ....[75]....
        /*0448*/ 	.word	0x0500000f


	//   ....[76]....
        /*044c*/ 	.word	0x0500000f


	//   ....[77]....
        /*0450*/ 	.word	0x0500000f


	//   ....[78]....
        /*0454*/ 	.word	0x0500000f


	//   ....[79]....
        /*0458*/ 	.word	0x0500000f


	//   ....[80]....
        /*045c*/ 	.word	0x0500000f


	//   ....[81]....
        /*0460*/ 	.word	0x0500000f


	//   ....[82]....
        /*0464*/ 	.word	0x0500000f


	//   ....[83]....
        /*0468*/ 	.word	0x0500000f


	//   ....[84]....
        /*046c*/ 	.word	0x0500000f


	//   ....[85]....
        /*0470*/ 	.word	0x0500000f


	//----- nvinfo : EIATTR_COOP_GROUP_INSTR_OFFSETS
	.align		4
.L_225:
        /*0474*/ 	.byte	0x04, 0x28
        /*0476*/ 	.short	(.L_227 - .L_226)


	//   ....[0]....
.L_226:
        /*0478*/ 	.word	0x00000060


	//   ....[1]....
        /*047c*/ 	.word	0x000001d0


	//   ....[2]....
        /*0480*/ 	.word	0x00000210


	//   ....[3]....
        /*0484*/ 	.word	0x00000400


	//   ....[4]....
        /*0488*/ 	.word	0x00000560


	//   ....[5]....
        /*048c*/ 	.word	0x00000680


	//   ....[6]....
        /*0490*/ 	.word	0x000007e0


	//   ....[7]....
        /*0494*/ 	.word	0x000045a0


	//   ....[8]....
        /*0498*/ 	.word	0x00006080


	//   ....[9]....
        /*049c*/ 	.word	0x00008d40


	//   ....[10]....
        /*04a0*/ 	.word	0x00008e20


	//   ....[11]....
        /*04a4*/ 	.word	0x00008fb0


	//   ....[12]....
        /*04a8*/ 	.word	0x00009050


	//   ....[13]....
        /*04ac*/ 	.word	0x00009a00


	//   ....[14]....
        /*04b0*/ 	.word	0x00009f80


	//   ....[15]....
        /*04b4*/ 	.word	0x00009fb0


	//   ....[16]....
        /*04b8*/ 	.word	0x0000a210


	//   ....[17]....
        /*04bc*/ 	.word	0x0000a330


	//   ....[18]....
        /*04c0*/ 	.word	0x0000b460


	//   ....[19]....
        /*04c4*/ 	.word	0x0000b4b0


	//   ....[20]....
        /*04c8*/ 	.word	0x0000b4f0


	//   ....[21]....
        /*04cc*/ 	.word	0x0000b550


	//   ....[22]....
        /*04d0*/ 	.word	0x0000b560


	//   ....[23]....
        /*04d4*/ 	.word	0x0000cf40


	//   ....[24]....
        /*04d8*/ 	.word	0x0000e6d0


	//   ....[25]....
        /*04dc*/ 	.word	0x0000e860


	//   ....[26]....
        /*04e0*/ 	.word	0x0000e890


	//   ....[27]....
        /*04e4*/ 	.word	0x0000e8d0


	//   ....[28]....
        /*04e8*/ 	.word	0x0000e930


	//   ....[29]....
        /*04ec*/ 	.word	0x0000e990


	//   ....[30]....
        /*04f0*/ 	.word	0x0000e9d0


	//   ....[31]....
        /*04f4*/ 	.word	0x0000eb80


	//   ....[32]....
        /*04f8*/ 	.word	0x0000ebe0


	//   ....[33]....
        /*04fc*/ 	.word	0x0000ec20


	//   ....[34]....
        /*0500*/ 	.word	0x0000ec60


	//   ....[35]....
        /*0504*/ 	.word	0x0000ec90


	//   ....[36]....
        /*0508*/ 	.word	0x0000ecc0


	//   ....[37]....
        /*050c*/ 	.word	0x0000ed50


	//   ....[38]....
        /*0510*/ 	.word	0x0000ed80


	//   ....[39]....
        /*0514*/ 	.word	0x0000ee10


	//   ....[40]....
        /*0518*/ 	.word	0x000136a0


	//   ....[41]....
        /*051c*/ 	.word	0x000136b0


	//   ....[42]....
        /*0520*/ 	.word	0x000137c0


	//   ....[43]....
        /*0524*/ 	.word	0x00013820


	//   ....[44]....
        /*0528*/ 	.word	0x00013860


	//   ....[45]....
        /*052c*/ 	.word	0x000138a0


	//   ....[46]....
        /*0530*/ 	.word	0x000138d0


	//   ....[47]....
        /*0534*/ 	.word	0x00013900


	//   ....[48]....
        /*0538*/ 	.word	0x00013a90


	//   ....[49]....
        /*053c*/ 	.word	0x00013af0


	//   ....[50]....
        /*0540*/ 	.word	0x00013b30


	//   ....[51]....
        /*0544*/ 	.word	0x00013b70


	//   ....[52]....
        /*0548*/ 	.word	0x00013ba0


	//   ....[53]....
        /*054c*/ 	.word	0x00013bd0


	//   ....[54]....
        /*0550*/ 	.word	0x00013c90


	//   ....[55]....
        /*0554*/ 	.word	0x00013cb0


	//   ....[56]....
        /*0558*/ 	.word	0x00013d20


	//   ....[57]....
        /*055c*/ 	.word	0x00014170


	//   ....[58]....
        /*0560*/ 	.word	0x00014650


	//   ....[59]....
        /*0564*/ 	.word	0x000146f0


	//   ....[60]....
        /*0568*/ 	.word	0x00014790


	//   ....[61]....
        /*056c*/ 	.word	0x00014830


	//   ....[62]....
        /*0570*/ 	.word	0x00014920


	//   ....[63]....
        /*0574*/ 	.word	0x000149c0


	//   ....[64]....
        /*0578*/ 	.word	0x00014a60


	//   ....[65]....
        /*057c*/ 	.word	0x00014b00


	//   ....[66]....
        /*0580*/ 	.word	0x00014d60


	//   ....[67]....
        /*0584*/ 	.word	0x00015040


	//   ....[68]....
        /*0588*/ 	.word	0x00015460


	//   ....[69]....
        /*058c*/ 	.word	0x000154f0


	//   ....[70]....
        /*0590*/ 	.word	0x00015590


	//   ....[71]....
        /*0594*/ 	.word	0x00015640


	//   ....[72]....
        /*0598*/ 	.word	0x000156c0


	//   ....[73]....
        /*059c*/ 	.word	0x00015740


	//   ....[74]....
        /*05a0*/ 	.word	0x000157c0


	//   ....[75]....
        /*05a4*/ 	.word	0x00015840


	//   ....[76]....
        /*05a8*/ 	.word	0x000158d0


	//   ....[77]....
        /*05ac*/ 	.word	0x00015980


	//   ....[78]....
        /*05b0*/ 	.word	0x00015a00


	//   ....[79]....
        /*05b4*/ 	.word	0x00015a80


	//   ....[80]....
        /*05b8*/ 	.word	0x00015b00


	//   ....[81]....
        /*05bc*/ 	.word	0x00015b80


	//   ....[82]....
        /*05c0*/ 	.word	0x00015bf0


	//   ....[83]....
        /*05c4*/ 	.word	0x00015c90


	//   ....[84]....
        /*05c8*/ 	.word	0x00015d20


	//   ....[85]....
        /*05cc*/ 	.word	0x00015e40


	//----- nvinfo : EIATTR_REG_RECONFIG
	.align		4
.L_227:
        /*05d0*/ 	.byte	0x01, 0x54
	.zero		2


	//----- nvinfo : EIATTR_SYSCALL_OFFSETS
	.align		4
        /*05d4*/ 	.byte	0x04, 0x46
        /*05d6*/ 	.short	(.L_229 - .L_228)


	//   ....[0]....
.L_228:
        /*05d8*/ 	.word	0x00001850


	//   ....[1]....
        /*05dc*/ 	.word	0x000019a0


	//   ....[2]....
        /*05e0*/ 	.word	0x00006230


	//   ....[3]....
        /*05e4*/ 	.word	0x000066e0


	//   ....[4]....
        /*05e8*/ 	.word	0x00010940


	//   ....[5]....
        /*05ec*/ 	.word	0x00010a80


	//   ....[6]....
        /*05f0*/ 	.word	0x00010b80


	//----- nvinfo : EIATTR_MBARRIER_INSTR_OFFSETS
	.align		4
.L_229:
        /*05f4*/ 	.byte	0x04, 0x39
        /*05f6*/ 	.short	(.L_231 - .L_230)


	//   ....[0]....
.L_230:
        /*05f8*/ 	.word	0x000002f0
        /*05fc*/ 	.word	0x000000ff
        /*0600*/ 	.word	0x00028c00
        /*0604*/ 	.short	0x0100
        /*0606*/ 	.byte	0x08
	.zero		1


	//   ....[1]....
        /*0608*/ 	.word	0x00000300
        /*060c*/ 	.word	0x000000ff
        /*0610*/ 	.word	0x00028c20
        /*0614*/ 	.short	0x0100
        /*0616*/ 	.byte	0x08
	.zero		1


	//   ....[2]....
        /*0618*/ 	.word	0x000003b0
        /*061c*/ 	.word	0x000000ff
        /*0620*/ 	.word	0x00028c30
        /*0624*/ 	.short	0x0100
        /*0626*/ 	.byte	0x06
	.zero		1


	//   ....[3]....
        /*0628*/ 	.word	0x000003c0
        /*062c*/ 	.word	0x000000ff
        /*0630*/ 	.word	0x00028c40
        /*0634*/ 	.short	0x0100
        /*0636*/ 	.byte	0x06
	.zero		1


	//   ....[4]....
        /*0638*/ 	.word	0x000003d0
        /*063c*/ 	.word	0x000000ff
        /*0640*/ 	.word	0x00028c38
        /*0644*/ 	.short	0x0100
        /*0646*/ 	.byte	0x06
	.zero		1


	//   ....[5]....
        /*0648*/ 	.word	0x000003e0
        /*064c*/ 	.word	0x000000ff
        /*0650*/ 	.word	0x00028c48
        /*0654*/ 	.short	0x0100
        /*0656*/ 	.byte	0x06
	.zero		1


	//   ....[6]....
        /*0658*/ 	.word	0x00000510
        /*065c*/ 	.word	0x000000ff
        /*0660*/ 	.word	0x00028c50
        /*0664*/ 	.short	0x0100
        /*0666*/ 	.byte	0x08
	.zero		1


	//   ....[7]....
        /*0668*/ 	.word	0x00000520
        /*066c*/ 	.word	0x000000ff
        /*0670*/ 	.word	0x00028c60
        /*0674*/ 	.short	0x0100
        /*0676*/ 	.byte	0x08
	.zero		1


	//   ....[8]....
        /*0678*/ 	.word	0x00000530
        /*067c*/ 	.word	0x000000ff
        /*0680*/ 	.word	0x00028c58
        /*0684*/ 	.short	0x0100
        /*0686*/ 	.byte	0x08
	.zero		1


	//   ....[9]....
        /*0688*/ 	.word	0x00000540
        /*068c*/ 	.word	0x000000ff
        /*0690*/ 	.word	0x00028c68
        /*0694*/ 	.short	0x0100
        /*0696*/ 	.byte	0x08
	.zero		1


	//   ....[10]....
        /*0698*/ 	.word	0x00000630
        /*069c*/ 	.word	0x000000ff
        /*06a0*/ 	.word	0x00028c70
        /*06a4*/ 	.short	0x0100
        /*06a6*/ 	.byte	0x06
	.zero		1


	//   ....[11]....
        /*06a8*/ 	.word	0x00000640
        /*06ac*/ 	.word	0x000000ff
        /*06b0*/ 	.word	0x00028c80
        /*06b4*/ 	.short	0x0100
        /*06b6*/ 	.byte	0x06
	.zero		1


	//   ....[12]....
        /*06b8*/ 	.word	0x00000650
        /*06bc*/ 	.word	0x000000ff
        /*06c0*/ 	.word	0x00028c78
        /*06c4*/ 	.short	0x0100
        /*06c6*/ 	.byte	0x06
	.zero		1


	//   ....[13]....
        /*06c8*/ 	.word	0x00000660
        /*06cc*/ 	.word	0x000000ff
        /*06d0*/ 	.word	0x00028c88
        /*06d4*/ 	.short	0x0100
        /*06d6*/ 	.byte	0x06
	.zero		1


	//   ....[14]....
        /*06d8*/ 	.word	0x00000790
        /*06dc*/ 	.word	0x000000ff
        /*06e0*/ 	.word	0x00028c90
        /*06e4*/ 	.short	0x0100
        /*06e6*/ 	.byte	0x08
	.zero		1


	//   ....[15]....
        /*06e8*/ 	.word	0x000007a0
        /*06ec*/ 	.word	0x000000ff
        /*06f0*/ 	.word	0x00028ca0
        /*06f4*/ 	.short	0x0100
        /*06f6*/ 	.byte	0x08
	.zero		1


	//   ....[16]....
        /*06f8*/ 	.word	0x000007b0
        /*06fc*/ 	.word	0x000000ff
        /*0700*/ 	.word	0x00028c98
        /*0704*/ 	.short	0x0100
        /*0706*/ 	.byte	0x08
	.zero		1


	//   ....[17]....
        /*0708*/ 	.word	0x000007c0
        /*070c*/ 	.word	0x000000ff
        /*0710*/ 	.word	0x00028ca8
        /*0714*/ 	.short	0x0100
        /*0716*/ 	.byte	0x08
	.zero		1


	//   ....[18]....
        /*0718*/ 	.word	0x000008f0
        /*071c*/ 	.word	0x000000ff
        /*0720*/ 	.word	0x00028cb0
        /*0724*/ 	.short	0x0100
        /*0726*/ 	.byte	0x08
	.zero		1


	//   ....[19]....
        /*0728*/ 	.word	0x00000900
        /*072c*/ 	.word	0x000000ff
        /*0730*/ 	.word	0x00028cc0
        /*0734*/ 	.short	0x0100
        /*0736*/ 	.byte	0x08
	.zero		1


	//   ....[20]....
        /*0738*/ 	.word	0x00000910
        /*073c*/ 	.word	0x000000ff
        /*0740*/ 	.word	0x00028cb8
        /*0744*/ 	.short	0x0100
        /*0746*/ 	.byte	0x08
	.zero		1


	//   ....[21]....
        /*0748*/ 	.word	0x00000920
        /*074c*/ 	.word	0x000000ff
        /*0750*/ 	.word	0x00028cc8
        /*0754*/ 	.short	0x0100
        /*0756*/ 	.byte	0x08
	.zero		1


	//   ....[22]....
        /*0758*/ 	.word	0x000025d0
        /*075c*/ 	.word	0x00000048
        /*0760*/ 	.word	0x00028c90
        /*0764*/ 	.short	0x010a
        /*0766*/ 	.byte	0x3f
	.zero		1


	//   ....[23]....
        /*0768*/ 	.word	0x00002f60
        /*076c*/ 	.word	0x00000048
        /*0770*/ 	.word	0x00028c90
        /*0774*/ 	.short	0x010a
        /*0776*/ 	.byte	0x3f
	.zero		1


	//   ....[24]....
        /*0778*/ 	.word	0x000037c0
        /*077c*/ 	.word	0x00000048
        /*0780*/ 	.word	0x00028c90
        /*0784*/ 	.short	0x010a
        /*0786*/ 	.byte	0x3f
	.zero		1


	//   ....[25]....
        /*0788*/ 	.word	0x000039c0
        /*078c*/ 	.word	0x00000004
        /*0790*/ 	.word	0x00000000
        /*0794*/ 	.short	0x0101
        /*0796*/ 	.byte	0x3f
	.zero		1


	//   ....[26]....
        /*0798*/ 	.word	0x00003a00
        /*079c*/ 	.word	0x00000048
        /*07a0*/ 	.word	0x00028cb0
        /*07a4*/ 	.short	0x010a
        /*07a6*/ 	.byte	0x3f
	.zero		1


	//   ....[27]....
        /*07a8*/ 	.word	0x00004020
        /*07ac*/ 	.word	0x00000048
        /*07b0*/ 	.word	0x00000000
        /*07b4*/ 	.short	0x0101
        /*07b6*/ 	.byte	0x3f
	.zero		1


	//   ....[28]....
        /*07b8*/ 	.word	0x000046b0
        /*07bc*/ 	.word	0x00000008
        /*07c0*/ 	.word	0x00028c50
        /*07c4*/ 	.short	0x010a
        /*07c6*/ 	.byte	0x3f
	.zero		1


	//   ....[29]....
        /*07c8*/ 	.word	0x00004a50
        /*07cc*/ 	.word	0x00000000
        /*07d0*/ 	.word	0x00000000
        /*07d4*/ 	.short	0x0101
        /*07d6*/ 	.byte	0x3f
	.zero		1


	//   ....[30]....
        /*07d8*/ 	.word	0x000053a0
        /*07dc*/ 	.word	0x00000000
        /*07e0*/ 	.word	0x00028c50
        /*07e4*/ 	.short	0x010a
        /*07e6*/ 	.byte	0x3f
	.zero		1


	//   ....[31]....
        /*07e8*/ 	.word	0x000053f0
        /*07ec*/ 	.word	0x00000000
        /*07f0*/ 	.word	0x00028c50
        /*07f4*/ 	.short	0x010a
        /*07f6*/ 	.byte	0x3f
	.zero		1


	//   ....[32]....
        /*07f8*/ 	.word	0x00005740
        /*07fc*/ 	.word	0x00000000
        /*0800*/ 	.word	0x00000000
        /*0804*/ 	.short	0x0101
        /*0806*/ 	.byte	0x3f
	.zero		1


	//   ....[33]....
        /*0808*/ 	.word	0x000062c0
        /*080c*/ 	.word	0x00000002
        /*0810*/ 	.word	0x00028c00
        /*0814*/ 	.short	0x010a
        /*0816*/ 	.byte	0x3f
	.zero		1


	//   ....[34]....
        /*0818*/ 	.word	0x00006310
        /*081c*/ 	.word	0x00000002
        /*0820*/ 	.word	0x00028c00
        /*0824*/ 	.short	0x010a
        /*0826*/ 	.byte	0x3f
	.zero		1


	//   ....[35]....
        /*0828*/ 	.word	0x000069b0
        /*082c*/ 	.word	0x00000002
        /*0830*/ 	.word	0x00028c00
        /*0834*/ 	.short	0x010a
        /*0836*/ 	.byte	0x3f
	.zero		1


	//   ....[36]....
        /*0838*/ 	.word	0x00007820
        /*083c*/ 	.word	0x00000002
        /*0840*/ 	.word	0x00028c00
        /*0844*/ 	.short	0x010a
        /*0846*/ 	.byte	0x3f
	.zero		1


	//   ....[37]....
        /*0848*/ 	.word	0x00008590
        /*084c*/ 	.word	0x0000000f
        /*0850*/ 	.word	0x00028c30
        /*0854*/ 	.short	0x010a
        /*0856*/ 	.byte	0x3f
	.zero		1


	//   ....[38]....
        /*0858*/ 	.word	0x00008640
        /*085c*/ 	.word	0x0000000f
        /*0860*/ 	.word	0x00028c30
        /*0864*/ 	.short	0x010a
        /*0866*/ 	.byte	0x3f
	.zero		1


	//   ....[39]....
        /*0868*/ 	.word	0x000092c0
        /*086c*/ 	.word	0x0000000c
        /*0870*/ 	.word	0x00000000
        /*0874*/ 	.short	0x0101
        /*0876*/ 	.byte	0x3f
	.zero		1


	//   ....[40]....
        /*0878*/ 	.word	0x000096e0
        /*087c*/ 	.word	0x0000000f
        /*0880*/ 	.word	0x00028c50
        /*0884*/ 	.short	0x010a
        /*0886*/ 	.byte	0x3f
	.zero		1


	//   ....[41]....
        /*0888*/ 	.word	0x00009770
        /*088c*/ 	.word	0x0000000f
        /*0890*/ 	.word	0x00028c50
        /*0894*/ 	.short	0x010a
        /*0896*/ 	.byte	0x3f
	.zero		1


	//   ....[42]....
        /*0898*/ 	.word	0x00009a20
        /*089c*/ 	.word	0x0000000f
        /*08a0*/ 	.word	0x00000000
        /*08a4*/ 	.short	0x0101
        /*08a6*/ 	.byte	0x3f
	.zero		1


	//   ....[43]....
        /*08a8*/ 	.word	0x00009b30
        /*08ac*/ 	.word	0x0000000f
        /*08b0*/ 	.word	0x00028c30
        /*08b4*/ 	.short	0x010a
        /*08b6*/ 	.byte	0x3f
	.zero		1


	//   ....[44]....
        /*08b8*/ 	.word	0x00009be0
        /*08bc*/ 	.word	0x0000000f
        /*08c0*/ 	.word	0x00028c30
        /*08c4*/ 	.short	0x010a
        /*08c6*/ 	.byte	0x3f
	.zero		1


	//   ....[45]....
        /*08c8*/ 	.word	0x0000a6f0
        /*08cc*/ 	.word	0x0000009a
        /*08d0*/ 	.word	0x00000000
        /*08d4*/ 	.short	0x0101
        /*08d6*/ 	.byte	0x3f
	.zero		1


	//   ....[46]....
        /*08d8*/ 	.word	0x0000b150
        /*08dc*/ 	.word	0x0000000f
        /*08e0*/ 	.word	0x00028c50
        /*08e4*/ 	.short	0x010a
        /*08e6*/ 	.byte	0x3f
	.zero		1


	//   ....[47]....
        /*08e8*/ 	.word	0x0000b1a0
        /*08ec*/ 	.word	0x0000000f
        /*08f0*/ 	.word	0x00028c50
        /*08f4*/ 	.short	0x010a
        /*08f6*/ 	.byte	0x3f
	.zero		1


	//   ....[48]....
        /*08f8*/ 	.word	0x0000b480
        /*08fc*/ 	.word	0x0000000f
        /*0900*/ 	.word	0x00000000
        /*0904*/ 	.short	0x0101
        /*0906*/ 	.byte	0x3f
	.zero		1


	//   ....[49]....
        /*0908*/ 	.word	0x0000d7c0
        /*090c*/ 	.word	0x00000000
        /*0910*/ 	.word	0x00000000
        /*0914*/ 	.short	0x0101
        /*0916*/ 	.byte	0x3f
	.zero		1


	//   ....[50]....
        /*0918*/ 	.word	0x0000f830
        /*091c*/ 	.word	0x00000005
        /*0920*/ 	.word	0x00028c20
        /*0924*/ 	.short	0x010a
        /*0926*/ 	.byte	0x3f
	.zero		1


	//   ....[51]....
        /*0928*/ 	.word	0x0000f8c0
        /*092c*/ 	.word	0x00000006
        /*0930*/ 	.word	0x00028ca0
        /*0934*/ 	.short	0x010a
        /*0936*/ 	.byte	0x3f
	.zero		1


	//   ....[52]....
        /*0938*/ 	.word	0x0000faa0
        /*093c*/ 	.word	0x00000006
        /*0940*/ 	.word	0x00028cc0
        /*0944*/ 	.short	0x010a
        /*0946*/ 	.byte	0x3f
	.zero		1


	//   ....[53]....
        /*0948*/ 	.word	0x0000fff0
        /*094c*/ 	.word	0x00000007
        /*0950*/ 	.word	0x00028ca0
        /*0954*/ 	.short	0x010a
        /*0956*/ 	.byte	0x3f
	.zero		1


	//   ....[54]....
        /*0958*/ 	.word	0x000101b0
        /*095c*/ 	.word	0x00000007
        /*0960*/ 	.word	0x00028cc0
        /*0964*/ 	.short	0x010a
        /*0966*/ 	.byte	0x3f
	.zero		1


	//   ....[55]....
        /*0968*/ 	.word	0x000110e0
        /*096c*/ 	.word	0x00000005
        /*0970*/ 	.word	0x00028c40
        /*0974*/ 	.short	0x010a
        /*0976*/ 	.byte	0x3f
	.zero		1


	//   ....[56]....
        /*0978*/ 	.word	0x000114e0
        /*097c*/ 	.word	0x00000007
        /*0980*/ 	.word	0x00028c20
        /*0984*/ 	.short	0x010a
        /*0986*/ 	.byte	0x3f
	.zero		1


	//   ....[57]....
        /*0988*/ 	.word	0x000115a0
        /*098c*/ 	.word	0x00000002
        /*0990*/ 	.word	0x00028c60
        /*0994*/ 	.short	0x010a
        /*0996*/ 	.byte	0x3f
	.zero		1


	//   ....[58]....
        /*0998*/ 	.word	0x00011d50
        /*099c*/ 	.word	0x00000002
        /*09a0*/ 	.word	0x00028c40
        /*09a4*/ 	.short	0x010a
        /*09a6*/ 	.byte	0x3f
	.zero		1


	//   ....[59]....
        /*09a8*/ 	.word	0x00011f60
        /*09ac*/ 	.word	0x00000002
        /*09b0*/ 	.word	0x00028c60
        /*09b4*/ 	.short	0x010a
        /*09b6*/ 	.byte	0x3f
	.zero		1


	//   ....[60]....
        /*09b8*/ 	.word	0x00012620
        /*09bc*/ 	.word	0x00000002
        /*09c0*/ 	.word	0x00028c40
        /*09c4*/ 	.short	0x010a
        /*09c6*/ 	.byte	0x3f
	.zero		1


	//   ....[61]....
        /*09c8*/ 	.word	0x00012820
        /*09cc*/ 	.word	0x00000002
        /*09d0*/ 	.word	0x00028c60
        /*09d4*/ 	.short	0x010a
        /*09d6*/ 	.byte	0x3f
	.zero		1


	//   ....[62]....
        /*09d8*/ 	.word	0x00012e60
        /*09dc*/ 	.word	0x00000002
        /*09e0*/ 	.word	0x00028c40
        /*09e4*/ 	.short	0x010a
        /*09e6*/ 	.byte	0x3f
	.zero		1


	//   ....[63]....
        /*09e8*/ 	.word	0x00013070
        /*09ec*/ 	.word	0x00000002
        /*09f0*/ 	.word	0x00028c60
        /*09f4*/ 	.short	0x010a
        /*09f6*/ 	.byte	0x3f
	.zero		1


	//   ....[64]....
        /*09f8*/ 	.word	0x000140f0
        /*09fc*/ 	.word	0x00000000
        /*0a00*/ 	.word	0x00028c20
        /*0a04*/ 	.short	0x010a
        /*0a06*/ 	.byte	0x3f
	.zero		1


	//   ....[65]....
        /*0a08*/ 	.word	0x000142a0
        /*0a0c*/ 	.word	0x00000006
        /*0a10*/ 	.word	0x00000000
        /*0a14*/ 	.short	0x010a
        /*0a16*/ 	.byte	0x3f
	.zero		1


	//   ....[66]....
        /*0a18*/ 	.word	0x00014310
        /*0a1c*/ 	.word	0x00000007
        /*0a20*/ 	.word	0x00000000
        /*0a24*/ 	.short	0x010a
        /*0a26*/ 	.byte	0x3f
	.zero		1


	//   ....[67]....
        /*0a28*/ 	.word	0x00014380
        /*0a2c*/ 	.word	0x00000004
        /*0a30*/ 	.word	0x00000000
        /*0a34*/ 	.short	0x010a
        /*0a36*/ 	.byte	0x3f
	.zero		1


	//   ....[68]....
        /*0a38*/ 	.word	0x000143b0
        /*0a3c*/ 	.word	0x00000003
        /*0a40*/ 	.word	0x00000000
        /*0a44*/ 	.short	0x010a
        /*0a46*/ 	.byte	0x3f
	.zero		1


	//   ....[69]....
        /*0a48*/ 	.word	0x00014410
        /*0a4c*/ 	.word	0x00000048
        /*0a50*/ 	.word	0x00028c90
        /*0a54*/ 	.short	0x010a
        /*0a56*/ 	.byte	0x3f
	.zero		1


	//   ....[70]....
        /*0a58*/ 	.word	0x00014460
        /*0a5c*/ 	.word	0x00000048
        /*0a60*/ 	.word	0x00028c90
        /*0a64*/ 	.short	0x010a
        /*0a66*/ 	.byte	0x3f
	.zero		1


	//   ....[71]....
        /*0a68*/ 	.word	0x000144b0
        /*0a6c*/ 	.word	0x00000048
        /*0a70*/ 	.word	0x00028c90
        /*0a74*/ 	.short	0x010a
        /*0a76*/ 	.byte	0x3f
	.zero		1


	//   ....[72]....
        /*0a78*/ 	.word	0x00014500
        /*0a7c*/ 	.word	0x00000048
        /*0a80*/ 	.word	0x00028cb0
        /*0a84*/ 	.short	0x010a
        /*0a86*/ 	.byte	0x3f
	.zero		1


	//   ....[73]....
        /*0a88*/ 	.word	0x00014550
        /*0a8c*/ 	.word	0x00000008
        /*0a90*/ 	.word	0x00028c50
        /*0a94*/ 	.short	0x010a
        /*0a96*/ 	.byte	0x3f
	.zero		1


	//   ....[74]....
        /*0a98*/ 	.word	0x000145a0
        /*0a9c*/ 	.word	0x00000000
        /*0aa0*/ 	.word	0x00028c50
        /*0aa4*/ 	.short	0x010a
        /*0aa6*/ 	.byte	0x3f
	.zero		1


	//   ....[75]....
        /*0aa8*/ 	.word	0x00014870
        /*0aac*/ 	.word	0x00000002
        /*0ab0*/ 	.word	0x00028c00
        /*0ab4*/ 	.short	0x010a
        /*0ab6*/ 	.byte	0x3f
	.zero		1


	//   ....[76]....
        /*0ab8*/ 	.word	0x00014b40
        /*0abc*/ 	.word	0x00000002
        /*0ac0*/ 	.word	0x00028c00
        /*0ac4*/ 	.short	0x010a
        /*0ac6*/ 	.byte	0x3f
	.zero		1


	//   ....[77]....
        /*0ac8*/ 	.word	0x00014b90
        /*0acc*/ 	.word	0x0000000f
        /*0ad0*/ 	.word	0x00028c30
        /*0ad4*/ 	.short	0x010a
        /*0ad6*/ 	.byte	0x3f
	.zero		1


	//   ....[78]....
        /*0ad8*/ 	.word	0x00014be0
        /*0adc*/ 	.word	0x0000000f
        /*0ae0*/ 	.word	0x00028c50
        /*0ae4*/ 	.short	0x010a
        /*0ae6*/ 	.byte	0x3f
	.zero		1


	//   ....[79]....
        /*0ae8*/ 	.word	0x00014c30
        /*0aec*/ 	.word	0x0000000f
        /*0af0*/ 	.word	0x00028c30
        /*0af4*/ 	.short	0x010a
        /*0af6*/ 	.byte	0x3f
	.zero		1


	//   ....[80]....
        /*0af8*/ 	.word	0x00014c80
        /*0afc*/ 	.word	0x0000000f
        /*0b00*/ 	.word	0x00028c50
        /*0b04*/ 	.short	0x010a
        /*0b06*/ 	.byte	0x3f
	.zero		1


	//   ....[81]....
        /*0b08*/ 	.word	0x00014e20
        /*0b0c*/ 	.word	0x00000005
        /*0b10*/ 	.word	0x00028c20
        /*0b14*/ 	.short	0x010a
        /*0b16*/ 	.byte	0x3f
	.zero		1


	//   ....[82]....
        /*0b18*/ 	.word	0x00014e70
        /*0b1c*/ 	.word	0x00000006
        /*0b20*/ 	.word	0x00028ca0
        /*0b24*/ 	.short	0x010a
        /*0b26*/ 	.byte	0x3f
	.zero		1


	//   ....[83]....
        /*0b28*/ 	.word	0x00014ec0
        /*0b2c*/ 	.word	0x00000006
        /*0b30*/ 	.word	0x00028cc0
        /*0b34*/ 	.short	0x010a
        /*0b36*/ 	.byte	0x3f
	.zero		1


	//   ....[84]....
        /*0b38*/ 	.word	0x00014f10
        /*0b3c*/ 	.word	0x00000007
        /*0b40*/ 	.word	0x00028ca0
        /*0b44*/ 	.short	0x010a
        /*0b46*/ 	.byte	0x3f
	.zero		1


	//   ....[85]....
        /*0b48*/ 	.word	0x00014f60
        /*0b4c*/ 	.word	0x00000007
        /*0b50*/ 	.word	0x00028cc0
        /*0b54*/ 	.short	0x010a
        /*0b56*/ 	.byte	0x3f
	.zero		1


	//   ....[86]....
        /*0b58*/ 	.word	0x00015100
        /*0b5c*/ 	.word	0x00000005
        /*0b60*/ 	.word	0x00028c40
        /*0b64*/ 	.short	0x010a
        /*0b66*/ 	.byte	0x3f
	.zero		1


	//   ....[87]....
        /*0b68*/ 	.word	0x00015180
        /*0b6c*/ 	.word	0x00000005
        /*0b70*/ 	.word	0x00028c20
        /*0b74*/ 	.short	0x010a
        /*0b76*/ 	.byte	0x3f
	.zero		1


	//   ....[88]....
        /*0b78*/ 	.word	0x000151d0
        /*0b7c*/ 	.word	0x00000002
        /*0b80*/ 	.word	0x00028c60
        /*0b84*/ 	.short	0x010a
        /*0b86*/ 	.byte	0x3f
	.zero		1


	//   ....[89]....
        /*0b88*/ 	.word	0x00015220
        /*0b8c*/ 	.word	0x00000002
        /*0b90*/ 	.word	0x00028c40
        /*0b94*/ 	.short	0x010a
        /*0b96*/ 	.byte	0x3f
	.zero		1


	//   ....[90]....
        /*0b98*/ 	.word	0x00015270
        /*0b9c*/ 	.word	0x00000002
        /*0ba0*/ 	.word	0x00028c60
        /*0ba4*/ 	.short	0x010a
        /*0ba6*/ 	.byte	0x3f
	.zero		1


	//   ....[91]....
        /*0ba8*/ 	.word	0x000152c0
        /*0bac*/ 	.word	0x00000002
        /*0bb0*/ 	.word	0x00028c40
        /*0bb4*/ 	.short	0x010a
        /*0bb6*/ 	.byte	0x3f
	.zero		1


	//   ....[92]....
        /*0bb8*/ 	.word	0x00015310
        /*0bbc*/ 	.word	0x00000002
        /*0bc0*/ 	.word	0x00028c60
        /*0bc4*/ 	.short	0x010a
        /*0bc6*/ 	.byte	0x3f
	.zero		1


	//   ....[93]....
        /*0bc8*/ 	.word	0x00015360
        /*0bcc*/ 	.word	0x00000002
        /*0bd0*/ 	.word	0x00028c40
        /*0bd4*/ 	.short	0x010a
        /*0bd6*/ 	.byte	0x3f
	.zero		1


	//   ....[94]....
        /*0bd8*/ 	.word	0x000153b0
        /*0bdc*/ 	.word	0x00000002
        /*0be0*/ 	.word	0x00028c60
        /*0be4*/ 	.short	0x010a
        /*0be6*/ 	.byte	0x3f
	.zero		1


	//   ....[95]....
        /*0be8*/ 	.word	0x00015d60
        /*0bec*/ 	.word	0x00000000
        /*0bf0*/ 	.word	0x00028c20
        /*0bf4*/ 	.short	0x010a
        /*0bf6*/ 	.byte	0x3f
	.zero		1


	//   ....[96]....
        /*0bf8*/ 	.word	0x00015f00
        /*0bfc*/ 	.word	0x00000006
        /*0c00*/ 	.word	0x00000000
        /*0c04*/ 	.short	0x010a
        /*0c06*/ 	.byte	0x3f
	.zero		1


	//   ....[97]....
        /*0c08*/ 	.word	0x00015f50
        /*0c0c*/ 	.word	0x00000007
        /*0c10*/ 	.word	0x00000000
        /*0c14*/ 	.short	0x010a
        /*0c16*/ 	.byte	0x3f
	.zero		1


	//   ....[98]....
        /*0c18*/ 	.word	0x00015fa0
        /*0c1c*/ 	.word	0x00000004
        /*0c20*/ 	.word	0x00000000
        /*0c24*/ 	.short	0x010a
        /*0c26*/ 	.byte	0x3f
	.zero		1


	//----- nvinfo : EIATTR_NUM_MBARRIERS
	.align		4
.L_231:
        /*0c28*/ 	.byte	0x03, 0x38
        /*0c2a*/ 	.short	0x0016


	//----- nvinfo : EIATTR_EXIT_INSTR_OFFSETS
	.align		4
        /*0c2c*/ 	.byte	0x04, 0x1c
        /*0c2e*/ 	.short	(.L_233 - .L_232)


	//   ....[0]....
.L_232:
        /*0c30*/ 	.word	0x00014400


	//----- nvinfo : EIATTR_MAX_THREADS
	.align		4
.L_233:
        /*0c34*/ 	.byte	0x04, 0x05
        /*0c36*/ 	.short	(.L_235 - .L_234)
.L_234:
        /*0c38*/ 	.word	0x00000180
        /*0c3c*/ 	.word	0x00000001
        /*0c40*/ 	.word	0x00000001


	//----- nvinfo : EIATTR_CRS_STACK_SIZE
	.align		4
.L_235:
        /*0c44*/ 	.byte	0x04, 0x1e
        /*0c46*/ 	.short	(.L_237 - .L_236)
.L_236:
        /*0c48*/ 	.word	0x00000000


	//----- nvinfo : EIATTR_CBANK_PARAM_SIZE
	.align		4
.L_237:
        /*0c4c*/ 	.byte	0x03, 0x19
        /*0c4e*/ 	.short	0x0a70


	//----- nvinfo : EIATTR_PARAM_CBANK
	.align		4
        /*0c50*/ 	.byte	0x04, 0x0a
        /*0c52*/ 	.short	(.L_239 - .L_238)
	.align		4
.L_238:
        /*0c54*/ 	.word	index@(.nv.constant0._ZN7cutlass13device_kernelIN5flash11enable_sm90INS1_16FlashAttnFwdSm90INS1_25CollectiveMainloopFwdSm90ILi2EN4cute5tupleIJNS5_1CILi1EEES8_S8_EEENS6_IJNS7_ILi64EEESA_SA_EEELi512ENS_6half_tEfNS_4arch4Sm90ELb0ELb0ELb0ELb1ELb0ELb1ELb0ELb0ELb0ELb0ELb0ELb0EEENS1_21CollectiveEpilogueFwdINS6_IJSA_NS7_ILi512EEESA_EEES9_SC_SE_Li256ELb1ELb0ELb0ELb0EEENS1_36VarlenDynamicPersistentTileSchedulerILi64ELi64ELi256ELi32ELb0ELb0ELb1ELb0ELb1ELb1EEEEEEEEEvNT_6ParamsE)
        /*0c58*/ 	.short	0x0210
        /*0c5a*/ 	.short	0x0a70


	//----- nvinfo : EIATTR_SW_WAR
	.align		4
.L_239:
        /*0c5c*/ 	.byte	0x04, 0x36
        /*0c5e*/ 	.short	(.L_241 - .L_240)
.L_240:
        /*0c60*/ 	.word	0x00000008
.L_241:


//--------------------- .nv.info._ZN7cutlass13device_kernelIN5flash11enable_sm90INS1_16FlashAttnFwdSm90INS1_25CollectiveMainloopFwdSm90ILi2EN4cute5tupleIJNS5_1CILi1EEES8_S8_EEENS6_IJNS7_ILi64EEESA_SA_EEELi512ENS_6half_tEfNS_4arch4Sm90ELb0ELb0ELb0ELb1ELb0ELb0ELb1ELb0ELb0ELb0ELb0ELb0EEENS1_21CollectiveEpilogueFwdINS6_IJSA_NS7_ILi512EEESA_EEES9_SC_SE_Li256ELb1ELb0ELb0ELb0EEENS1_36VarlenDynamicPersistentTileSchedulerILi64ELi64ELi256ELi32ELb0ELb0ELb1ELb0ELb1ELb1EEEEEEEEEvNT_6ParamsE --------------------------
	.section	.nv.info._ZN7cutlass13device_kernelIN5flash11enable_sm90INS1_16FlashAttnFwdSm90INS1_25CollectiveMainloopFwdSm90ILi2EN4cute5tupleIJNS5_1CILi1EEES8_S8_EEENS6_IJNS7_ILi64EEESA_SA_EEELi512ENS_6half_tEfNS_4arch4Sm90ELb0ELb0ELb0ELb1ELb0ELb0ELb1ELb0ELb0ELb0ELb0ELb0EEENS1_21CollectiveEpilogueFwdINS6_IJSA_NS7_ILi512EEESA_EEES9_SC_SE_Li256ELb1ELb0ELb0ELb0EEENS1_36VarlenDynamicPersistentTileSchedulerILi64ELi64ELi256ELi32ELb0ELb0ELb1ELb0ELb1ELb1EEEEEEEEEvNT_6ParamsE,"",@"SHT_CUDA_INFO"
	.sectionflags	@""
	.align	4


	//----- nvinfo : EIATTR_CUDA_API_VERSION
	.align		4
        /*0000*/ 	.byte	0x04, 0x37
        /*0002*/ 	.short	(.L_243 - .L_242)
.L_242:
        /*0004*/ 	.word	0x00000082


	//----- nvinfo : EIATTR_KPARAM_INFO
	.align		4
.L_243:
        /*0008*/ 	.byte	0x04, 0x17
        /*000a*/ 	.short	(.L_245 - .L_244)
.L_244:
        /*000c*/ 	.word	0x00000000
        /*0010*/ 	.short	0x0000
        /*0012*/ 	.short	0x0070
        /*0014*/ 	.byte	0x00, 0xf0, 0x01, 0x2c


	//----- nvinfo : EIATTR_SPARSE_MMA_MASK
	.align		4
.L_245:
        /*0018*/ 	.byte	0x03, 0x50
        /*001a*/ 	.short	0x0000


	//----- nvinfo : EIATTR_MAXREG_COUNT
	.align		4
        /*001c*/ 	.byte	0x03, 0x1b
        /*001e*/ 	.short	0x00a8


	//----- nvinfo : EIATTR_NUM_BARRIERS
	.align		4
        /*0020*/ 	.byte	0x02, 0x4c
        /*0022*/ 	.byte	0x10
	.zero		1


	//----- nvinfo : EIATTR_EXTERNS
	.align		4
        /*0024*/ 	.byte	0x04, 0x0f
        /*0026*/ 	.short	(.L_247 - .L_246)


	//   ....[0]....
	.align		4
.L_246:
        /*0028*/ 	.word	index@(__assertfail)


	//----- nvinfo : EIATTR_ANNOTATIONS
	.align		4
.L_247:
        /*002c*/ 	.byte	0x04, 0x55
        /*002e*/ 	.short	(.L_249 - .L_248)


	//   ....[0]....
.L_248:
        /* <DEDUP_REMOVED lines=34> */


	//----- nvinfo : EIATTR_MERCURY_ISA_VERSION
	.align		4
.L_249:
        /*0240*/ 	.byte	0x03, 0x5f
        /*0242*/ 	.short	0x0101


	//----- nvinfo : EIATTR_UNUSED_LOAD_BYTE_OFFSET
	.align		4
        /*0244*/ 	.byte	0x04, 0x44
        /*0246*/ 	.short	(.L_251 - .L_250)


	//   ....[0]....
.L_250:
        /*0248*/ 	.word	0x00000a60
        /*024c*/ 	.word	0x0000fff0


	//   ....[1]....
        /*0250*/ 	.word	0x00008b30
        /*0254*/ 	.word	0x0000fff0


	//----- nvinfo : EIATTR_INT_WARP_WIDE_INSTR_OFFSETS
	.align		4
.L_251:
        /*0258*/ 	.byte	0x04, 0x31
        /*025a*/ 	.short	(.L_253 - .L_252)


	//   ....[0]....
.L_252:
        /*025c*/ 	.word	0x00000190


	//   ....[1]....
        /*0260*/ 	.word	0x000001d0


	//   ....[2]....
        /*0264*/ 	.word	0x00000240


	//   ....[3]....
        /*0268*/ 	.word	0x000002b0


	//   ....[4]....
        /*026c*/ 	.word	0x0000c3f0


	//   ....[5]....
        /*0270*/ 	.word	0x0000c4b0


	//   ....[6]....
        /*0274*/ 	.word	0x0000c950


	//   ....[7]....
        /*0278*/ 	.word	0x0000c980


	//   ....[8]....
        /*027c*/ 	.word	0x0000f6c0


	//   ....[9]....
        /*0280*/ 	.word	0x0000f780


	//----- nvinfo : EIATTR_COOP_GROUP_MASK_REGIDS
	.align		4
.L_253:
        /*0284*/ 	.byte	0x04, 0x29
        /*0286*/ 	.short	(.L_255 - .L_254)


	//   ....[0]....
.L_254:
        /*0288*/ 	.word	0xffffffff


	//   ....[1]....
        /*028c*/ 	.word	0xffffffff


	//   ....[2]....
        /*0290*/ 	.word	0xffffffff


	//   ....[3]....
        /*0294*/ 	.word	0xffffffff


	//   ....[4]....
        /*0298*/ 	.word	0xffffffff


	//   ....[5]....
        /*029c*/ 	.word	0xffffffff


	//   ....[6]....
        /*02a0*/ 	.word	0xffffffff


	//   ....[7]....
        /*02a4*/ 	.word	0xffffffff


	//   ....[8]....
        /*02a8*/ 	.word	0xffffffff


	//   ....[9]....
        /*02ac*/ 	.word	0xffffffff


	//   ....[10]....
        /*02b0*/ 	.word	0xffffffff


	//   ....[11]....
        /*02b4*/ 	.word	0xffffffff


	//   ....[12]....
        /*02b8*/ 	.word	0xffffffff


	//   ....[13]....
        /*02bc*/ 	.word	0xffffffff


	//   ....[14]....
        /*02c0*/ 	.word	0xffffffff


	//   ....[15]....
        /*02c4*/ 	.word	0xffffffff


	//   ....[16]....
        /*02c8*/ 	.word	0xffffffff


	//   ....[17]....
        /*02cc*/ 	.word	0xffffffff


	//   ....[18]....
        /*02d0*/ 	.word	0xffffffff


	//   ....[19]....
        /*02d4*/ 	.word	0xffffffff


	//   ....[20]....
        /*02d8*/ 	.word	0xffffffff


	//   ....[21]....
        /*02dc*/ 	.word	0xffffffff


	//   ....[22]....
        /*02e0*/ 	.word	0xffffffff


	//   ....[23]....
        /*02e4*/ 	.word	0xffffffff


	//   ....[24]....
        /*02e8*/ 	.word	0xffffffff


	//   ....[25]....
        /*02ec*/ 	.word	0xffffffff


	//   ....[26]....
        /*02f0*/ 	.word	0xffffffff


	//   ....[27]....
        /*02f4*/ 	.word	0xffffffff


	//   ....[28]....
        /*02f8*/ 	.word	0xffffffff


	//   ....[29]....
        /*02fc*/ 	.word	0xffffffff


	//   ....[30]....
        /*0300*/ 	.word	0xffffffff


	//   ....[31]....
        /*0304*/ 	.word	0xffffffff


	//   ....[32]....
        /*0308*/ 	.word	0xffffffff


	//   ....[33]....
        /*030c*/ 	.word	0xffffffff


	//   ....[34]....
        /*0310*/ 	.word	0xffffffff


	//   ....[35]....
        /*0314*/ 	.word	0xffffffff


	//   ....[36]....
        /*0318*/ 	.word	0xffffffff


	//   ....[37]....
        /*031c*/ 	.word	0xffffffff


	//   ....[38]....
        /*0320*/ 	.word	0xffffffff


	//   ....[39]....
        /*0324*/ 	.word	0xffffffff


	//   ....[40]....
        /*0328*/ 	.word	0xffffffff


	//   ....[41]....
        /*032c*/ 	.word	0xffffffff


	//   ....[42]....
        /*0330*/ 	.word	0xffffffff


	//   ....[43]....
        /*0334*/ 	.word	0xffffffff


	//   ....[44]....
        /*0338*/ 	.word	0xffffffff


	//   ....[45]....
        /*033c*/ 	.word	0xffffffff


	//   ....[46]....
        /*0340*/ 	.word	0xffffffff


	//   ....[47]....
        /*0344*/ 	.word	0xffffffff


	//   ....[48]....
        /*0348*/ 	.word	0xffffffff


	//   ....[49]....
        /*034c*/ 	.word	0xffffffff


	//   ....[50]....
        /*0350*/ 	.word	0xffffffff


	//   ....[51]....
        /*0354*/ 	.word	0xffffffff


	//   ....[52]....
        /*0358*/ 	.word	0xffffffff


	//   ....[53]....
        /*035c*/ 	.word	0xffffffff


	//   ....[54]....
        /*0360*/ 	.word	0xffffffff


	//   ....[55]....
        /*0364*/ 	.word	0xffffffff


	//   ....[56]....
        /*0368*/ 	.word	0xffffffff


	//   ....[57]....
        /*036c*/ 	.word	0xffffffff


	//   ....[58]....
        /*0370*/ 	.word	0xffffffff


	//   ....[59]....
        /*0374*/ 	.word	0xffffffff


	//   ....[60]....
        /*0378*/ 	.word	0x0500000f


	//   ....[61]....
        /*037c*/ 	.word	0x0500000f


	//   ....[62]....
        /*0380*/ 	.word	0x0500000f


	//   ....[63]....
        /*0384*/ 	.word	0x0500000f


	//   ....[64]....
        /*0388*/ 	.word	0x0500000f


	//   ....[65]....
        /*038c*/ 	.word	0x0500000f


	//   ....[66]....
        /*0390*/ 	.word	0x0500000f


	//   ....[67]....
        /*0394*/ 	.word	0x0500000f


	//   ....[68]....
        /*0398*/ 	.word	0x0500000f


	//   ....[69]....
        /*039c*/ 	.word	0x0500000f


	//   ....[70]....
        /*03a0*/ 	.word	0x0500000f


	//   ....[71]....
        /*03a4*/ 	.word	0x0500000f


	//   ....[72]....
        /*03a8*/ 	.word	0x0500000f


	//   ....[73]....
        /*03ac*/ 	.word	0x0500000f


	//   ....[74]....
        /*03b0*/ 	.word	0x0500000f


	//   ....[75]....
        /*03b4*/ 	.word	0x0500000f


	//   ....[76]....
        /*03b8*/ 	.word	0x0500000f


	//   ....[77]....
        /*03bc*/ 	.word	0x0500000f


	//   ....[78]....
        /*03c0*/ 	.word	0x0500000f


	//----- nvinfo : EIATTR_COOP_GROUP_INSTR_OFFSETS
	.align		4
.L_255:
        /*03c4*/ 	.byte	0x04, 0x28
        /*03c6*/ 	.short	(.L_257 - .L_256)


	//   ....[0]....
.L_256:
        /*03c8*/ 	.word	0x00000060


	//   ....[1]....
        /*03cc*/ 	.word	0x000001a0


	//   ....[2]....
        /*03d0*/ 	.word	0x000001e0


	//   ....[3]....
        /*03d4*/ 	.word	0x000003f0


	//   ....[4]....
        /*03d8*/ 	.word	0x00000550


	//   ....[5]....
        /*03dc*/ 	.word	0x00000670


	//   ....[6]....
        /*03e0*/ 	.word	0x000007d0


	//   ....[7]....
        /*03e4*/ 	.word	0x00001720


	//   ....[8]....
        /*03e8*/ 	.word	0x00002e70


	//   ....[9]....
        /*03ec*/ 	.word	0x000036b0


	//   ....[10]....
        /*03f0*/ 	.word	0x00004a40


	//   ....[11]....
        /*03f4*/ 	.word	0x00004ac0


	//   ....[12]....
        /*03f8*/ 	.word	0x00004c90


	//   ....[13]....
        /*03fc*/ 	.word	0x00004d60


	//   ....[14]....
        /*0400*/ 	.word	0x00005550


	//   ....[15]....
        /*0404*/ 	.word	0x00005b20


	//   ....[16]....
        /*0408*/ 	.word	0x00006c40


	//   ....[17]....
        /*040c*/ 	.word	0x00006c70


	//   ....[18]....
        /*0410*/ 	.word	0x00006ed0


	//   ....[19]....
        /*0414*/ 	.word	0x000070a0


	//   ....[20]....
        /*0418*/ 	.word	0x00007fe0


	//   ....[21]....
        /*041c*/ 	.word	0x00008040


	//   ....[22]....
        /*0420*/ 	.word	0x00008070


	//   ....[23]....
        /*0424*/ 	.word	0x000080d0


	//   ....[24]....
        /*0428*/ 	.word	0x000080e0


	//   ....[25]....
        /*042c*/ 	.word	0x00009a60


	//   ....[26]....
        /*0430*/ 	.word	0x0000b4b0


	//   ....[27]....
        /*0434*/ 	.word	0x0000b650


	//   ....[28]....
        /*0438*/ 	.word	0x0000b680


	//   ....[29]....
        /*043c*/ 	.word	0x0000b6c0


	//   ....[30]....
        /*0440*/ 	.word	0x0000b720


	//   ....[31]....
        /*0444*/ 	.word	0x0000b780


	//   ....[32]....
        /*0448*/ 	.word	0x0000b7c0


	//   ....[33]....
        /*044c*/ 	.word	0x0000b980


	//   ....[34]....
        /*0450*/ 	.word	0x0000b9e0


	//   ....[35]....
        /*0454*/ 	.word	0x0000ba20


	//   ....[36]....
        /*0458*/ 	.word	0x0000ba60


	//   ....[37]....
        /*045c*/ 	.word	0x0000ba90


	//   ....[38]....
        /*0460*/ 	.word	0x0000bac0


	//   ....[39]....
        /*0464*/ 	.word	0x0000bb50


	//   ....[40]....
        /*0468*/ 	.word	0x0000bb80


	//   ....[41]....
        /*046c*/ 	.word	0x0000bc10


	//   ....[42]....
        /*0470*/ 	.word	0x0000f810


	//   ....[43]....
        /*0474*/ 	.word	0x0000f820


	//   ....[44]....
        /*0478*/ 	.word	0x0000f940


	//   ....[45]....
        /*047c*/ 	.word	0x0000f9a0


	//   ....[46]....
        /*0480*/ 	.word	0x0000f9e0


	//   ....[47]....
        /*0484*/ 	.word	0x0000fa20


	//   ....[48]....
        /*0488*/ 	.word	0x0000fa50


	//   ....[49]....
        /*048c*/ 	.word	0x0000fa80


	//   ....[50]....
        /*0490*/ 	.word	0x0000fc20


	//   ....[51]....
        /*0494*/ 	.word	0x0000fc80


	//   ....[52]....
        /*0498*/ 	.word	0x0000fcc0


	//   ....[53]....
        /*049c*/ 	.word	0x0000fd00


	//   ....[54]....
        /*04a0*/ 	.word	0x0000fd30


	//   ....[55]....
        /*04a4*/ 	.word	0x0000fd60


	//   ....[56]....
        /*04a8*/ 	.word	0x0000fe20


	//   ....[57]....
        /*04ac*/ 	.word	0x0000fe40


	//   ....[58]....
        /*04b0*/ 	.word	0x0000feb0


	//   ....[59]....
        /*04b4*/ 	.word	0x00010300


	//   ....[60]....
        /*04b8*/ 	.word	0x000107f0


	//   ....[61]....
        /*04bc*/ 	.word	0x00010c10


	//   ....[62]....
        /*04c0*/ 	.word	0x00010ca0


	//   ....[63]....
        /*04c4*/ 	.word	0x00010d40


	//   ....[64]....
        /*04c8*/ 	.word	0x00010df0


	//   ....[65]....
        /*04cc*/ 	.word	0x00010e70


	//   ....[66]....
        /*04d0*/ 	.word	0x00010ef0


	//   ....[67]....
        /*04d4*/ 	.word	0x00010f70


	//   ....[68]....
        /*04d8*/ 	.word	0x00010ff0


	//   ....[69]....
        /*04dc*/ 	.word	0x00011080


	//   ....[70]....
        /*04e0*/ 	.word	0x00011130


	//   ....[71]....
        /*04e4*/ 	.word	0x000111b0


	//   ....[72]....
        /*04e8*/ 	.word	0x00011230


	//   ....[73]....
        /*04ec*/ 	.word	0x000112b0


	//   ....[74]....
        /*04f0*/ 	.word	0x00011330


	//   ....[75]....
        /*04f4*/ 	.word	0x000113a0


	//   ....[76]....
        /*04f8*/ 	.word	0x00011440


	//   ....[77]....
        /*04fc*/ 	.word	0x000114d0


	//   ....[78]....
        /*0500*/ 	.word	0x000115f0


	//----- nvinfo : EIATTR_REG_RECONFIG
	.align		4
.L_257:
        /*0504*/ 	.byte	0x01, 0x54
	.zero		2


	//----- nvinfo : EIATTR_SYSCALL_OFFSETS
	.align		4
        /*0508*/ 	.byte	0x04, 0x46
        /*050a*/ 	.short	(.L_259 - .L_258)


	//   ....[0]....
.L_258:
        /*050c*/ 	.word	0x00003030


	//   ....[1]....
        /*0510*/ 	.word	0x0000c640


	//   ....[2]....
        /*0514*/ 	.word	0x0000c780


	//   ....[3]....
        /*0518*/ 	.word	0x0000c880


	//----- nvinfo : EIATTR_MBARRIER_INSTR_OFFSETS
	.align		4
.L_259:
        /*051c*/ 	.byte	0x04, 0x39
        /*051e*/ 	.short	(.L_261 - .L_260)


	//   ....[0]....
.L_260:
        /*0520*/ 	.word	0x000002d0
        /*0524*/ 	.word	0x000000ff
        /*0528*/ 	.word	0x00038800
        /*052c*/ 	.short	0x0100
        /*052e*/ 	.byte	0x08
	.zero		1


	//   ....[1]....
        /*0530*/ 	.word	0x000002e0
        /*0534*/ 	.word	0x000000ff
        /*0538*/ 	.word	0x00038810
        /*053c*/ 	.short	0x0100
        /*053e*/ 	.byte	0x08
	.zero		1


	//   ....[2]....
        /*0540*/ 	.word	0x000002f0
        /*0544*/ 	.word	0x000000ff
        /*0548*/ 	.word	0x00038820
        /*054c*/ 	.short	0x0100
        /*054e*/ 	.byte	0x08
	.zero		1


	//   ....[3]....
        /*0550*/ 	.word	0x000003a0
        /*0554*/ 	.word	0x000000ff
        /*0558*/ 	.word	0x00038830
        /*055c*/ 	.short	0x0100
        /*055e*/ 	.byte	0x06
	.zero		1


	//   ....[4]....
        /*0560*/ 	.word	0x000003b0
        /*0564*/ 	.word	0x000000ff
        /*0568*/ 	.word	0x00038840
        /*056c*/ 	.short	0x0100
        /*056e*/ 	.byte	0x06
	.zero		1


	//   ....[5]....
        /*0570*/ 	.word	0x000003c0
        /*0574*/ 	.word	0x000000ff
        /*0578*/ 	.word	0x00038838
        /*057c*/ 	.short	0x0100
        /*057e*/ 	.byte	0x06
	.zero		1


	//   ....[6]....
        /*0580*/ 	.word	0x000003d0
        /*0584*/ 	.word	0x000000ff
        /*0588*/ 	.word	0x00038848
        /*058c*/ 	.short	0x0100
        /*058e*/ 	.byte	0x06
	.zero		1


	//   ....[7]....
        /*0590*/ 	.word	0x00000500
        /*0594*/ 	.word	0x000000ff
        /*0598*/ 	.word	0x00038850
        /*059c*/ 	.short	0x0100
        /*059e*/ 	.byte	0x08
	.zero		1


	//   ....[8]....
        /*05a0*/ 	.word	0x00000510
        /*05a4*/ 	.word	0x000000ff
        /*05a8*/ 	.word	0x00038860
        /*05ac*/ 	.short	0x0100
        /*05ae*/ 	.byte	0x08
	.zero		1


	//   ....[9]....
        /*05b0*/ 	.word	0x00000520
        /*05b4*/ 	.word	0x000000ff
        /*05b8*/ 	.word	0x00038858
        /*05bc*/ 	.short	0x0100
        /*05be*/ 	.byte	0x08
	.zero		1


	//   ....[10]....
        /*05c0*/ 	.word	0x00000530
        /*05c4*/ 	.word	0x000000ff
        /*05c8*/ 	.word	0x00038868
        /*05cc*/ 	.short	0x0100
        /*05ce*/ 	.byte	0x08
	.zero		1


	//   ....[11]....
        /*05d0*/ 	.word	0x00000620
        /*05d4*/ 	.word	0x000000ff
        /*05d8*/ 	.word	0x00038870
        /*05dc*/ 	.short	0x0100
        /*05de*/ 	.byte	0x06
	.zero		1


	//   ....[12]....
        /*05e0*/ 	.word	0x00000630
        /*05e4*/ 	.word	0x000000ff
        /*05e8*/ 	.word	0x00038880
        /*05ec*/ 	.short	0x0100
        /*05ee*/ 	.byte	0x06
	.zero		1


	//   ....[13]....
        /*05f0*/ 	.word	0x00000640
        /*05f4*/ 	.word	0x000000ff
        /*05f8*/ 	.word	0x00038878
        /*05fc*/ 	.short	0x0100
        /*05fe*/ 	.byte	0x06
	.zero		1


	//   ....[14]....
        /*0600*/ 	.word	0x00000650
        /*0604*/ 	.word	0x000000ff
        /*0608*/ 	.word	0x00038888
        /*060c*/ 	.short	0x0100
        /*060e*/ 	.byte	0x06
	.zero		1


	//   ....[15]....
        /*0610*/ 	.word	0x00000780
        /*0614*/ 	.word	0x000000ff
        /*0618*/ 	.word	0x00038890
        /*061c*/ 	.short	0x0100
        /*061e*/ 	.byte	0x08
	.zero		1


	//   ....[16]....
        /*0620*/ 	.word	0x00000790
        /*0624*/ 	.word	0x000000ff
        /*0628*/ 	.word	0x000388a0
        /*062c*/ 	.short	0x0100
        /*062e*/ 	.byte	0x08
	.zero		1


	//   ....[17]....
        /*0630*/ 	.word	0x000007a0
        /*0634*/ 	.word	0x000000ff
        /*0638*/ 	.word	0x00038898
        /*063c*/ 	.short	0x0100
        /*063e*/ 	.byte	0x08
	.zero		1


	//   ....[18]....
        /*0640*/ 	.word	0x000007b0
        /*0644*/ 	.word	0x000000ff
        /*0648*/ 	.word	0x000388a8
        /*064c*/ 	.short	0x0100
        /*064e*/ 	.byte	0x08
	.zero		1


	//   ....[19]....
        /*0650*/ 	.word	0x000008e0
        /*0654*/ 	.word	0x000000ff
        /*0658*/ 	.word	0x000388b0
        /*065c*/ 	.short	0x0100
        /*065e*/ 	.byte	0x08
	.zero		1


	//   ....[20]....
        /*0660*/ 	.word	0x000008f0
        /*0664*/ 	.word	0x000000ff
        /*0668*/ 	.word	0x000388c0
        /*066c*/ 	.short	0x0100
        /*066e*/ 	.byte	0x08
	.zero		1


	//   ....[21]....
        /*0670*/ 	.word	0x00000900
        /*0674*/ 	.word	0x000000ff
        /*0678*/ 	.word	0x000388b8
        /*067c*/ 	.short	0x0100
        /*067e*/ 	.byte	0x08
	.zero		1


	//   ....[22]....
        /*0680*/ 	.word	0x00000910
        /*0684*/ 	.word	0x000000ff
        /*0688*/ 	.word	0x000388c8
        /*068c*/ 	.short	0x0100
        /*068e*/ 	.byte	0x08
	.zero		1


	//   ....[23]....
        /*0690*/ 	.word	0x00001a80
        /*0694*/ 	.word	0x00000004
        /*0698*/ 	.word	0x00000000
        /*069c*/ 	.short	0x0101
        /*069e*/ 	.byte	0x3f
	.zero		1


	//   ....[24]....
        /*06a0*/ 	.word	0x00002540
        /*06a4*/ 	.word	0x00000004
        /*06a8*/ 	.word	0x00000000
        /*06ac*/ 	.short	0x0101
        /*06ae*/ 	.byte	0x3f
	.zero		1


	//   ....[25]....
        /*06b0*/ 	.word	0x000030a0
        /*06b4*/ 	.word	0x000000ff
        /*06b8*/ 	.word	0x00038800
        /*06bc*/ 	.short	0x010a
        /*06be*/ 	.byte	0x25
	.zero		1


	//   ....[26]....
        /*06c0*/ 	.word	0x00003120
        /*06c4*/ 	.word	0x00000003
        /*06c8*/ 	.word	0x00038830
        /*06cc*/ 	.short	0x010a
        /*06ce*/ 	.byte	0x3f
	.zero		1


	//   ....[27]....
        /*06d0*/ 	.word	0x00003160
        /*06d4*/ 	.word	0x00000003
        /*06d8*/ 	.word	0x00038830
        /*06dc*/ 	.short	0x010a
        /*06de*/ 	.byte	0x3f
	.zero		1


	//   ....[28]....
        /*06e0*/ 	.word	0x000033e0
        /*06e4*/ 	.word	0x000000ff
        /*06e8*/ 	.word	0x00038810
        /*06ec*/ 	.short	0x010a
        /*06ee*/ 	.byte	0x25
	.zero		1


	//   ....[29]....
        /*06f0*/ 	.word	0x00003420
        /*06f4*/ 	.word	0x00000003
        /*06f8*/ 	.word	0x00038850
        /*06fc*/ 	.short	0x010a
        /*06fe*/ 	.byte	0x3f
	.zero		1


	//   ....[30]....
        /*0700*/ 	.word	0x00003460
        /*0704*/ 	.word	0x00000003
        /*0708*/ 	.word	0x00038850
        /*070c*/ 	.short	0x010a
        /*070e*/ 	.byte	0x3f
	.zero		1


	//   ....[31]....
        /*0710*/ 	.word	0x00004f90
        /*0714*/ 	.word	0x00000018
        /*0718*/ 	.word	0x00000000
        /*071c*/ 	.short	0x0101
        /*071e*/ 	.byte	0x3f
	.zero		1


	//   ....[32]....
        /*0720*/ 	.word	0x00005570
        /*0724*/ 	.word	0x00000003
        /*0728*/ 	.word	0x00000000
        /*072c*/ 	.short	0x0101
        /*072e*/ 	.byte	0x3f
	.zero		1


	//   ....[33]....
        /*0730*/ 	.word	0x000056b0
        /*0734*/ 	.word	0x000000ff
        /*0738*/ 	.word	0x00038830
        /*073c*/ 	.short	0x010a
        /*073e*/ 	.byte	0x06
	.zero		1


	//   ....[34]....
        /*0740*/ 	.word	0x000056f0
        /*0744*/ 	.word	0x000000ff
        /*0748*/ 	.word	0x00038830
        /*074c*/ 	.short	0x010a
        /*074e*/ 	.byte	0x06
	.zero		1


	//   ....[35]....
        /*0750*/ 	.word	0x00005940
        /*0754*/ 	.word	0x000000ff
        /*0758*/ 	.word	0x00038850
        /*075c*/ 	.short	0x010a
        /*075e*/ 	.byte	0x06
	.zero		1


	//   ....[36]....
        /*0760*/ 	.word	0x00005980
        /*0764*/ 	.word	0x000000ff
        /*0768*/ 	.word	0x00038850
        /*076c*/ 	.short	0x010a
        /*076e*/ 	.byte	0x06
	.zero		1


	//   ....[37]....
        /*0770*/ 	.word	0x00007440
        /*0774*/ 	.word	0x00000098
        /*0778*/ 	.word	0x00000000
        /*077c*/ 	.short	0x0101
        /*077e*/ 	.byte	0x3f
	.zero		1


	//   ....[38]....
        /*0780*/ 	.word	0x00008000
        /*0784*/ 	.word	0x00000003
        /*0788*/ 	.word	0x00000000
        /*078c*/ 	.short	0x0101
        /*078e*/ 	.byte	0x3f
	.zero		1


	//   ....[39]....
        /*0790*/ 	.word	0x0000a4d0
        /*0794*/ 	.word	0x000000ff
        /*0798*/ 	.word	0x00000000
        /*079c*/ 	.short	0x0101
        /*079e*/ 	.byte	0x04
	.zero		1


	//   ....[40]....
        /*07a0*/ 	.word	0x0000ce00
        /*07a4*/ 	.word	0x00000008
        /*07a8*/ 	.word	0x00038840
        /*07ac*/ 	.short	0x010a
        /*07ae*/ 	.byte	0x3f
	.zero		1


	//   ....[41]....
        /*07b0*/ 	.word	0x0000d600
        /*07b4*/ 	.word	0x0000000b
        /*07b8*/ 	.word	0x00038820
        /*07bc*/ 	.short	0x010a
        /*07be*/ 	.byte	0x3f
	.zero		1


	//   ....[42]....
        /*07c0*/ 	.word	0x0000d6d0
        /*07c4*/ 	.word	0x00000006
        /*07c8*/ 	.word	0x00038860
        /*07cc*/ 	.short	0x010a
        /*07ce*/ 	.byte	0x3f
	.zero		1


	//   ....[43]....
        /*07d0*/ 	.word	0x0000de90
        /*07d4*/ 	.word	0x00000002
        /*07d8*/ 	.word	0x00038840
        /*07dc*/ 	.short	0x010a
        /*07de*/ 	.byte	0x3f
	.zero		1


	//   ....[44]....
        /*07e0*/ 	.word	0x0000e0a0
        /*07e4*/ 	.word	0x00000002
        /*07e8*/ 	.word	0x00038860
        /*07ec*/ 	.short	0x010a
        /*07ee*/ 	.byte	0x3f
	.zero		1


	//   ....[45]....
        /*07f0*/ 	.word	0x0000e760
        /*07f4*/ 	.word	0x00000002
        /*07f8*/ 	.word	0x00038840
        /*07fc*/ 	.short	0x010a
        /*07fe*/ 	.byte	0x3f
	.zero		1


	//   ....[46]....
        /*0800*/ 	.word	0x0000e960
        /*0804*/ 	.word	0x00000002
        /*0808*/ 	.word	0x00038860
        /*080c*/ 	.short	0x010a
        /*080e*/ 	.byte	0x3f
	.zero		1


	//   ....[47]....
        /*0810*/ 	.word	0x0000ef90
        /*0814*/ 	.word	0x00000002
        /*0818*/ 	.word	0x00038840
        /*081c*/ 	.short	0x010a
        /*081e*/ 	.byte	0x3f
	.zero		1


	//   ....[48]....
        /*0820*/ 	.word	0x0000f1a0
        /*0824*/ 	.word	0x00000002
        /*0828*/ 	.word	0x00038860
        /*082c*/ 	.short	0x010a
        /*082e*/ 	.byte	0x3f
	.zero		1


	//   ....[49]....
        /*0830*/ 	.word	0x00010290
        /*0834*/ 	.word	0x00000000
        /*0838*/ 	.word	0x00038820
        /*083c*/ 	.short	0x010a
        /*083e*/ 	.byte	0x3f
	.zero		1


	//   ....[50]....
        /*0840*/ 	.word	0x000103f0
        /*0844*/ 	.word	0x00000006
        /*0848*/ 	.word	0x00000000
        /*084c*/ 	.short	0x010a
        /*084e*/ 	.byte	0x3f
	.zero		1


	//   ....[51]....
        /*0850*/ 	.word	0x00010470
        /*0854*/ 	.word	0x00000007
        /*0858*/ 	.word	0x00000000
        /*085c*/ 	.short	0x010a
        /*085e*/ 	.byte	0x3f
	.zero		1


	//   ....[52]....
        /*0860*/ 	.word	0x000104b0
        /*0864*/ 	.word	0x00000004
        /*0868*/ 	.word	0x00000000
        /*086c*/ 	.short	0x010a
        /*086e*/ 	.byte	0x3f
	.zero		1


	//   ....[53]....
        /*0870*/ 	.word	0x000104e0
        /*0874*/ 	.word	0x00000003
        /*0878*/ 	.word	0x00000000
        /*087c*/ 	.short	0x010a
        /*087e*/ 	.byte	0x3f
	.zero		1


	//   ....[54]....
        /*0880*/ 	.word	0x00010550
        /*0884*/ 	.word	0x00000003
        /*0888*/ 	.word	0x00038800
        /*088c*/ 	.short	0x010a
        /*088e*/ 	.byte	0x3f
	.zero		1


	//   ....[55]....
        /*0890*/ 	.word	0x000105a0
        /*0894*/ 	.word	0x00000003
        /*0898*/ 	.word	0x00038830
        /*089c*/ 	.short	0x010a
        /*089e*/ 	.byte	0x3f
	.zero		1


	//   ....[56]....
        /*08a0*/ 	.word	0x00010600
        /*08a4*/ 	.word	0x00000005
        /*08a8*/ 	.word	0x00038810
        /*08ac*/ 	.short	0x010a
        /*08ae*/ 	.byte	0x3f
	.zero		1


	//   ....[57]....
        /*08b0*/ 	.word	0x00010650
        /*08b4*/ 	.word	0x00000003
        /*08b8*/ 	.word	0x00038850
        /*08bc*/ 	.short	0x010a
        /*08be*/ 	.byte	0x3f
	.zero		1


	//   ....[58]....
        /*08c0*/ 	.word	0x000106b0
        /*08c4*/ 	.word	0x00000005
        /*08c8*/ 	.word	0x00038830
        /*08cc*/ 	.short	0x010a
        /*08ce*/ 	.byte	0x3f
	.zero		1


	//   ....[59]....
        /*08d0*/ 	.word	0x00010710
        /*08d4*/ 	.word	0x00000005
        /*08d8*/ 	.word	0x00038850
        /*08dc*/ 	.short	0x010a
        /*08de*/ 	.byte	0x3f
	.zero		1


	//   ....[60]....
        /*08e0*/ 	.word	0x000108b0
        /*08e4*/ 	.word	0x00000008
        /*08e8*/ 	.word	0x00038840
        /*08ec*/ 	.short	0x010a
        /*08ee*/ 	.byte	0x3f
	.zero		1


	//   ....[61]....
        /*08f0*/ 	.word	0x00010930
        /*08f4*/ 	.word	0x00000008
        /*08f8*/ 	.word	0x00038820
        /*08fc*/ 	.short	0x010a
        /*08fe*/ 	.byte	0x3f
	.zero		1


	//   ....[62]....
        /*0900*/ 	.word	0x00010980
        /*0904*/ 	.word	0x00000006
        /*0908*/ 	.word	0x00038860
        /*090c*/ 	.short	0x010a
        /*090e*/ 	.byte	0x3f
	.zero		1


	//   ....[63]....
        /*0910*/ 	.word	0x000109d0
        /*0914*/ 	.word	0x00000002
        /*0918*/ 	.word	0x00038840
        /*091c*/ 	.short	0x010a
        /*091e*/ 	.byte	0x3f
	.zero		1


	//   ....[64]....
        /*0920*/ 	.word	0x00010a20
        /*0924*/ 	.word	0x00000002
        /*0928*/ 	.word	0x00038860
        /*092c*/ 	.short	0x010a
        /*092e*/ 	.byte	0x3f
	.zero		1


	//   ....[65]....
        /*0930*/ 	.word	0x00010a70
        /*0934*/ 	.word	0x00000002
        /*0938*/ 	.word	0x00038840
        /*093c*/ 	.short	0x010a
        /*093e*/ 	.byte	0x3f
	.zero		1


	//   ....[66]....
        /*0940*/ 	.word	0x00010ac0
        /*0944*/ 	.word	0x00000002
        /*0948*/ 	.word	0x00038860
        /*094c*/ 	.short	0x010a
        /*094e*/ 	.byte	0x3f
	.zero		1


	//   ....[67]....
        /*0950*/ 	.word	0x00010b10
        /*0954*/ 	.word	0x00000002
        /*0958*/ 	.word	0x00038840
        /*095c*/ 	.short	0x010a
        /*095e*/ 	.byte	0x3f
	.zero		1


	//   ....[68]....
        /*0960*/ 	.word	0x00010b60
        /*0964*/ 	.word	0x00000002
        /*0968*/ 	.word	0x00038860
        /*096c*/ 	.short	0x010a
        /*096e*/ 	.byte	0x3f
	.zero		1


	//   ....[69]....
        /*0970*/ 	.word	0x00011510
        /*0974*/ 	.word	0x00000000
        /*0978*/ 	.word	0x00038820
        /*097c*/ 	.short	0x010a
        /*097e*/ 	.byte	0x3f
	.zero		1


	//   ....[70]....
        /*0980*/ 	.word	0x000116b0
        /*0984*/ 	.word	0x00000006
        /*0988*/ 	.word	0x00000000
        /*098c*/ 	.short	0x010a
        /*098e*/ 	.byte	0x3f
	.zero		1


	//   ....[71]....
        /*0990*/ 	.word	0x00011700
        /*0994*/ 	.word	0x00000007
        /*0998*/ 	.word	0x00000000
        /*099c*/ 	.short	0x010a
        /*099e*/ 	.byte	0x3f
	.zero		1


	//   ....[72]....
        /*09a0*/ 	.word	0x00011750
        /*09a4*/ 	.word	0x00000004
        /*09a8*/ 	.word	0x00000000
        /*09ac*/ 	.short	0x010a
        /*09ae*/ 	.byte	0x3f
	.zero		1


	//----- nvinfo : EIATTR_NUM_MBARRIERS
	.align		4
.L_261:
        /*09b0*/ 	.byte	0x03, 0x38
        /*09b2*/ 	.short	0x0017


	//----- nvinfo : EIATTR_EXIT_INSTR_OFFSETS
	.align		4
        /*09b4*/ 	.byte	0x04, 0x1c
        /*09b6*/ 	.short	(.L_263 - .L_262)


	//   ....[0]....
.L_262:
        /*09b8*/ 	.word	0x00000a90


	//   ....[1]....
        /*09bc*/ 	.word	0x0000b470


	//   ....[2]....
        /*09c0*/ 	.word	0x0000b4d0


	//   ....[3]....
        /*09c4*/ 	.word	0x00010530


	//----- nvinfo : EIATTR_MAX_THREADS
	.align		4
.L_263:
        /*09c8*/ 	.byte	0x04, 0x05
        /*09ca*/ 	.short	(.L_265 - .L_264)
.L_264:
        /*09cc*/ 	.word	0x00000180
        /*09d0*/ 	.word	0x00000001
        /*09d4*/ 	.word	0x00000001


	//----- nvinfo : EIATTR_CRS_STACK_SIZE
	.align		4
.L_265:
        /*09d8*/ 	.byte	0x04, 0x1e
        /*09da*/ 	.short	(.L_267 - .L_266)
.L_266:
        /*09dc*/ 	.word	0x00000000


	//----- nvinfo : EIATTR_CBANK_PARAM_SIZE
	.align		4
.L_267:
        /*09e0*/ 	.byte	0x03, 0x19
        /*09e2*/ 	.short	0x0b70


	//----- nvinfo : EIATTR_PARAM_CBANK
	.align		4
        /*09e4*/ 	.byte	0x04, 0x0a
        /*09e6*/ 	.short	(.L_269 - .L_268)
	.align		4
.L_268:
        /*09e8*/ 	.word	index@(.nv.constant0._ZN7cutlass13device_kernelIN5flash11enable_sm90INS1_16FlashAttnFwdSm90INS1_25CollectiveMainloopFwdSm90ILi2EN4cute5tupleIJNS5_1CILi1EEES8_S8_EEENS6_IJNS7_ILi64EEESA_SA_EEELi512ENS_6half_tEfNS_4arch4Sm90ELb0ELb0ELb0ELb1ELb0ELb0ELb1ELb0ELb0ELb0ELb0ELb0EEENS1_21CollectiveEpilogueFwdINS6_IJSA_NS7_ILi512EEESA_EEES9_SC_SE_Li256ELb1ELb0ELb0ELb0EEENS1_36VarlenDynamicPersistentTileSchedulerILi64ELi64ELi256ELi32ELb0ELb0ELb1ELb0ELb1ELb1EEEEEEEEEvNT_6ParamsE)
        /*09ec*/ 	.short	0x0210
        /*09ee*/ 	.short	0x0b70


	//----- nvinfo : EIATTR_SW_WAR
	.align		4
.L_269:
        /*09f0*/ 	.byte	0x04, 0x36
        /*09f2*/ 	.short	(.L_271 - .L_270)
.L_270:
        /*09f4*/ 	.word	0x00000008
.L_271:


//--------------------- .nv.info._ZN7cutlass13device_kernelIN5flash11enable_sm90INS1_16FlashAttnFwdSm90INS1_25CollectiveMainloopFwdSm90ILi2EN4cute5tupleIJNS5_1CILi1EEES8_S8_EEENS6_IJNS7_ILi64EEESA_SA_EEELi512ENS_6half_tEfNS_4arch4Sm90ELb0ELb0ELb0ELb1ELb0ELb1ELb1ELb0ELb0ELb0ELb0ELb0EEENS1_21CollectiveEpilogueFwdINS6_IJSA_NS7_ILi512EEESA_EEES9_SC_SE_Li256ELb1ELb0ELb0ELb0EEENS1_36VarlenDynamicPersistentTileSchedulerILi64ELi64ELi256ELi32ELb0ELb0ELb1ELb0ELb1ELb1EEEEEEEEEvNT_6ParamsE --------------------------
	.section	.nv.info._ZN7cutlass13device_kernelIN5flash11enable_sm90INS1_16FlashAttnFwdSm90INS1_25CollectiveMainloopFwdSm90ILi2EN4cute5tupleIJNS5_1CILi1EEES8_S8_EEENS6_IJNS7_ILi64EEESA_SA_EEELi512ENS_6half_tEfNS_4arch4Sm90ELb0ELb0ELb0ELb1ELb0ELb1ELb1ELb0ELb0ELb0ELb0ELb0EEENS1_21CollectiveEpilogueFwdINS6_IJSA_NS7_ILi512EEESA_EEES9_SC_SE_Li256ELb1ELb0ELb0ELb0EEENS1_36VarlenDynamicPersistentTileSchedulerILi64ELi64ELi256ELi32ELb0ELb0ELb1ELb0ELb1ELb1EEEEEEEEEvNT_6ParamsE,"",@"SHT_CUDA_INFO"
	.sectionflags	@""
	.align	4


	//----- nvinfo : EIATTR_CUDA_API_VERSION
	.align		4
        /*0000*/ 	.byte	0x04, 0x37
        /*0002*/ 	.short	(.L_273 - .L_272)
.L_272:
        /*0004*/ 	.word	0x00000082


	//----- nvinfo : EIATTR_KPARAM_INFO
	.align		4
.L_273:
        /*0008*/ 	.byte	0x04, 0x17
        /*000a*/ 	.short	(.L_275 - .L_274)
.L_274:
        /*000c*/ 	.word	0x00000000
        /*0010*/ 	.short	0x0000
        /*0012*/ 	.short	0x0070
        /*0014*/ 	.byte	0x00, 0xf0, 0x01, 0x2c


	//----- nvinfo : EIATTR_SPARSE_MMA_MASK
	.align		4
.L_275:
        /*0018*/ 	.byte	0x03, 0x50
        /*001a*/ 	.short	0x0000


	//----- nvinfo : EIATTR_MAXREG_COUNT
	.align		4
        /*001c*/ 	.byte	0x03, 0x1b
        /*001e*/ 	.short	0x00a8


	//----- nvinfo : EIATTR_NUM_BARRIERS
	.align		4
        /*0020*/ 	.byte	0x02, 0x4c
        /*0022*/ 	.byte	0x10
	.zero		1


	//----- nvinfo : EIATTR_EXTERNS
	.align		4
        /*0024*/ 	.byte	0x04, 0x0f
        /*0026*/ 	.short	(.L_277 - .L_276)


	//   ....[0]....
	.align		4
.L_276:
        /*0028*/ 	.word	index@(__assertfail)


	//----- nvinfo : EIATTR_ANNOTATIONS
	.align		4
.L_277:
        /*002c*/ 	.byte	0x04, 0x55
        /*002e*/ 	.short	(.L_279 - .L_278)


	//   ....[0]....
.L_278:
        /* <DEDUP_REMOVED lines=45> */


	//----- nvinfo : EIATTR_MERCURY_ISA_VERSION
	.align		4
.L_279:
        /*02f0*/ 	.byte	0x03, 0x5f
        /*02f2*/ 	.short	0x0101


	//----- nvinfo : EIATTR_UNUSED_LOAD_BYTE_OFFSET
	.align		4
        /*02f4*/ 	.byte	0x04, 0x44
        /*02f6*/ 	.short	(.L_281 - .L_280)


	//   ....[0]....
.L_280:
        /*02f8*/ 	.word	0x00000b30
        /*02fc*/ 	.word	0x0000fff0


	//   ....[1]....
        /*0300*/ 	.word	0x0000f060
        /*0304*/ 	.word	0x0000fff0


	//----- nvinfo : EIATTR_INT_WARP_WIDE_INSTR_OFFSETS
	.align		4
.L_281:
        /*0308*/ 	.byte	0x04, 0x31
        /*030a*/ 	.short	(.L_283 - .L_282)


	//   ....[0]....
.L_282:
        /*030c*/ 	.word	0x000001f0


	//   ....[1]....
        /*0310*/ 	.word	0x00000230


	//   ....[2]....
        /*0314*/ 	.word	0x000002a0


	//   ....[3]....
        /*0318*/ 	.word	0x00000310


	//   ....[4]....
        /*031c*/ 	.word	0x00013810


	//   ....[5]....
        /*0320*/ 	.word	0x000138c0


	//   ....[6]....
        /*0324*/ 	.word	0x00013d50


	//   ....[7]....
        /*0328*/ 	.word	0x00013d80


	//   ....[8]....
        /*032c*/ 	.word	0x00016ad0


	//   ....[9]....
        /*0330*/ 	.word	0x00016b80


	//----- nvinfo : EIATTR_COOP_GROUP_MASK_REGIDS
	.align		4
.L_283:
        /*0334*/ 	.byte	0x04, 0x29
        /*0336*/ 	.short	(.L_285 - .L_284)


	//   ....[0]....
.L_284:
        /*0338*/ 	.word	0xffffffff


	//   ....[1]....
        /*033c*/ 	.word	0xffffffff


	//   ....[2]....
        /*0340*/ 	.word	0xffffffff


	//   ....[3]....
        /*0344*/ 	.word	0xffffffff


	//   ....[4]....
        /*0348*/ 	.word	0xffffffff


	//   ....[5]....
        /*034c*/ 	.word	0xffffffff


	//   ....[6]....
        /*0350*/ 	.word	0xffffffff


	//   ....[7]....
        /*0354*/ 	.word	0xffffffff


	//   ....[8]....
        /*0358*/ 	.word	0xffffffff


	//   ....[9]....
        /*035c*/ 	.word	0xffffffff


	//   ....[10]....
        /*0360*/ 	.word	0xffffffff


	//   ....[11]....
        /*0364*/ 	.word	0xffffffff


	//   ....[12]....
        /*0368*/ 	.word	0xffffffff


	//   ....[13]....
        /*036c*/ 	.word	0xffffffff


	//   ....[14]....
        /*0370*/ 	.word	0xffffffff


	//   ....[15]....
        /*0374*/ 	.word	0xffffffff


	//   ....[16]....
        /*0378*/ 	.word	0xffffffff


	//   ....[17]....
        /*037c*/ 	.word	0xffffffff


	//   ....[18]....
        /*0380*/ 	.word	0xffffffff


	//   ....[19]....
        /*0384*/ 	.word	0xffffffff


	//   ....[20]....
        /*0388*/ 	.word	0xffffffff


	//   ....[21]....
        /*038c*/ 	.word	0xffffffff


	//   ....[22]....
        /*0390*/ 	.word	0xffffffff


	//   ....[23]....
        /*0394*/ 	.word	0xffffffff


	//   ....[24]....
        /*0398*/ 	.word	0xffffffff


	//   ....[25]....
        /*039c*/ 	.word	0xffffffff


	//   ....[26]....
        /*03a0*/ 	.word	0xffffffff


	//   ....[27]....
        /*03a4*/ 	.word	0xffffffff


	//   ....[28]....
        /*03a8*/ 	.word	0xffffffff


	//   ....[29]....
        /*03ac*/ 	.word	0xffffffff


	//   ....[30]....
        /*03b0*/ 	.word	0xffffffff


	//   ....[31]....
        /*03b4*/ 	.word	0xffffffff


	//   ....[32]....
        /*03b8*/ 	.word	0xffffffff


	//   ....[33]....
        /*03bc*/ 	.word	0xffffffff


	//   ....[34]....
        /*03c0*/ 	.word	0xffffffff


	//   ....[35]....
        /*03c4*/ 	.word	0xffffffff


	//   ....[36]....
        /*03c8*/ 	.word	0xffffffff


	//   ....[37]....
        /*03cc*/ 	.word	0xffffffff


	//   ....[38]....
        /*03d0*/ 	.word	0xffffffff


	//   ....[39]....
        /*03d4*/ 	.word	0xffffffff


	//   ....[40]....
        /*03d8*/ 	.word	0xffffffff


	//   ....[41]....
        /*03dc*/ 	.word	0xffffffff


	//   ....[42]....
        /*03e0*/ 	.word	0xffffffff


	//   ....[43]....
        /*03e4*/ 	.word	0xffffffff


	//   ....[44]....
        /*03e8*/ 	.word	0xffffffff


	//   ....[45]....
        /*03ec*/ 	.word	0xffffffff


	//   ....[46]....
        /*03f0*/ 	.word	0xffffffff


	//   ....[47]....
        /*03f4*/ 	.word	0xffffffff


	//   ....[48]....
        /*03f8*/ 	.word	0xffffffff


	//   ....[49]....
        /*03fc*/ 	.word	0xffffffff


	//   ....[50]....
        /*0400*/ 	.word	0xffffffff


	//   ....[51]....
        /*0404*/ 	.word	0xffffffff


	//   ....[52]....
        /*0408*/ 	.word	0xffffffff


	//   ....[53]....
        /*040c*/ 	.word	0xffffffff


	//   ....[54]....
        /*0410*/ 	.word	0xffffffff


	//   ....[55]....
        /*0414*/ 	.word	0xffffffff


	//   ....[56]....
        /*0418*/ 	.word	0xffffffff


	//   ....[57]....
        /*041c*/ 	.word	0xffffffff


	//   ....[58]....
        /*0420*/ 	.word	0xffffffff


	//   ....[59]....
        /*0424*/ 	.word	0xffffffff


	//   ....[60]....
        /*0428*/ 	.word	0x0500000f


	//   ....[61]....
        /*042c*/ 	.word	0x0500000f


	//   ....[62]....
        /*0430*/ 	.word	0x0500000f


	//   ....[63]....
        /*0434*/ 	.word	0x0500000f


	//   ....[64]....
        /*0438*/ 	.word	0x0500000f


	//   ....[65]....
        /*043c*/ 	.word	0x0500000f


	//   ....[66]....
        /*0440*/ 	.word	0x0500000f


	//   ....[67]....
        /*0444*/ 	.word	0x0500000f


	//   ....[68]....
        /*0448*/ 	.word	0x0500000f


	//   ....[69]....
        /*044c*/ 	.word	0x0500000f


	//   ....[70]....
        /*0450*/ 	.word	0x0500000f


	//   ....[71]....
        /*0454*/ 	.word	0x0500000f


	//   ....[72]....
        /*0458*/ 	.word	0x0500000f


	//   ....[73]....
        /*045c*/ 	.word	0x0500000f


	//   ....[74]....
        /*0460*/ 	.word	0x0500000f


	//   ....[75]....
        /*0464*/ 	.word	0x0500000f


	//   ....[76]....
        /*0468*/ 	.word	0x0500000f


	//   ....[77]....
        /*046c*/ 	.word	0x0500000f


	//   ....[78]....
        /*0470*/ 	.word	0x0500000f


	//   ....[79]....
        /*0474*/ 	.word	0x0500000f


	//   ....[80]....
        /*0478*/ 	.word	0x0500000f


	//   ....[81]....
        /*047c*/ 	.word	0x0500000f


	//   ....[82]....
        /*0480*/ 	.word	0x0500000f


	//   ....[83]....
        /*0484*/ 	.word	0x0500000f


	//   ....[84]....
        /*0488*/ 	.word	0x0500000f


	//   ....[85]....
        /*048c*/ 	.word	0x0500000f


	//   ....[86]....
        /*0490*/ 	.word	0x0500000f


	//   ....[87]....
        /*0494*/ 	.word	0x0500000f


	//----- nvinfo : EIATTR_COOP_GROUP_INSTR_OFFSETS
	.align		4
.L_285:
        /*0498*/ 	.byte	0x04, 0x28
        /*049a*/ 	.short	(.L_287 - .L_286)


	//   ....[0]....
.L_286:
        /*049c*/ 	.word	0x00000060


	//   ....[1]....
        /*04a0*/ 	.word	0x00000200


	//   ....[2]....
        /*04a4*/ 	.word	0x00000240


	//   ....[3]....
        /*04a8*/ 	.word	0x00000450


	//   ....[4]....
        /*04ac*/ 	.word	0x000005b0


	//   ....[5]....
        /*04b0*/ 	.word	0x000006d0


	//   ....[6]....
        /*04b4*/ 	.word	0x00000830


	//   ....[7]....
        /*04b8*/ 	.word	0x00004600


	//   ....[8]....
        /*04bc*/ 	.word	0x00005f20


	//   ....[9]....
        /*04c0*/ 	.word	0x00008b40


	//   ....[10]....
        /*04c4*/ 	.word	0x0000a5f0


	//   ....[11]....
        /*04c8*/ 	.word	0x0000a6e0


	//   ....[12]....
        /*04cc*/ 	.word	0x0000a880


	//   ....[13]....
        /*04d0*/ 	.word	0x0000a910


	//   ....[14]....
        /*04d4*/ 	.word	0x0000b1f0


	//   ....[15]....
        /*04d8*/ 	.word	0x0000b8c0


	//   ....[16]....
        /*04dc*/ 	.word	0x0000d0f0


	//   ....[17]....
        /*04e0*/ 	.word	0x0000d120


	//   ....[18]....
        /*04e4*/ 	.word	0x0000d390


	//   ....[19]....
        /*04e8*/ 	.word	0x0000d570


	//   ....[20]....
        /*04ec*/ 	.word	0x0000e520


	//   ....[21]....
        /*04f0*/ 	.word	0x0000e570


	//   ....[22]....
        /*04f4*/ 	.word	0x0000e5a0


	//   ....[23]....
        /*04f8*/ 	.word	0x0000e610


	//   ....[24]....
        /*04fc*/ 	.word	0x0000e620


	//   ....[25]....
        /*0500*/ 	.word	0x00010000


	//   ....[26]....
        /*0504*/ 	.word	0x00011780


	//   ....[27]....
        /*0508*/ 	.word	0x00011910


	//   ....[28]....
        /*050c*/ 	.word	0x00011940


	//   ....[29]....
        /*0510*/ 	.word	0x00011980


	//   ....[30]....
        /*0514*/ 	.word	0x000119e0


	//   ....[31]....
        /*0518*/ 	.word	0x00011a40


	//   ....[32]....
        /*051c*/ 	.word	0x00011a80


	//   ....[33]....
        /*0520*/ 	.word	0x00011c30


	//   ....[34]....
        /*0524*/ 	.word	0x00011c90


	//   ....[35]....
        /*0528*/ 	.word	0x00011cd0


	//   ....[36]....
        /*052c*/ 	.word	0x00011d10


	//   ....[37]....
        /*0530*/ 	.word	0x00011d40


	//   ....[38]....
        /*0534*/ 	.word	0x00011d70


	//   ....[39]....
        /*0538*/ 	.word	0x00011e00


	//   ....[40]....
        /*053c*/ 	.word	0x00011e30


	//   ....[41]....
        /*0540*/ 	.word	0x00011ec0


	//   ....[42]....
        /*0544*/ 	.word	0x00016c10


	//   ....[43]....
        /*0548*/ 	.word	0x00016c20


	//   ....[44]....
        /*054c*/ 	.word	0x00016d30


	//   ....[45]....
        /*0550*/ 	.word	0x00016d90


	//   ....[46]....
        /*0554*/ 	.word	0x00016dd0


	//   ....[47]....
        /*0558*/ 	.word	0x00016e10


	//   ....[48]....
        /*055c*/ 	.word	0x00016e40


	//   ....[49]....
        /*0560*/ 	.word	0x00016e70


	//   ....[50]....
        /*0564*/ 	.word	0x00017000


	//   ....[51]....
        /*0568*/ 	.word	0x00017060


	//   ....[52]....
        /*056c*/ 	.word	0x000170a0


	//   ....[53]....
        /*0570*/ 	.word	0x000170e0


	//   ....[54]....
        /*0574*/ 	.word	0x00017110


	//   ....[55]....
        /*0578*/ 	.word	0x00017140


	//   ....[56]....
        /*057c*/ 	.word	0x00017200


	//   ....[57]....
        /*0580*/ 	.word	0x00017220


	//   ....[58]....
        /*0584*/ 	.word	0x00017290


	//   ....[59]....
        /*0588*/ 	.word	0x000176c0


	//   ....[60]....
        /*058c*/ 	.word	0x00017b00


	//   ....[61]....
        /*0590*/ 	.word	0x00017ba0


	//   ....[62]....
        /*0594*/ 	.word	0x00017c40


	//   ....[63]....
        /*0598*/ 	.word	0x00017ce0


	//   ....[64]....
        /*059c*/ 	.word	0x00017dd0


	//   ....[65]....
        /*05a0*/ 	.word	0x00017e70


	//   ....[66]....
        /*05a4*/ 	.word	0x00017f10


	//   ....[67]....
        /*05a8*/ 	.word	0x00017fb0


	//   ....[68]....
        /*05ac*/ 	.word	0x00018260


	//   ....[69]....
        /*05b0*/ 	.word	0x00018540


	//   ....[70]....
        /*05b4*/ 	.word	0x00018960


	//   ....[71]....
        /*05b8*/ 	.word	0x000189f0


	//   ....[72]....
        /*05bc*/ 	.word	0x00018a90


	//   ....[73]....
        /*05c0*/ 	.word	0x00018b40


	//   ....[74]....
        /*05c4*/ 	.word	0x00018bc0


	//   ....[75]....
        /*05c8*/ 	.word	0x00018c40


	//   ....[76]....
        /*05cc*/ 	.word	0x00018cc0


	//   ....[77]....
        /*05d0*/ 	.word	0x00018d40


	//   ....[78]....
        /*05d4*/ 	.word	0x00018dd0


	//   ....[79]....
        /*05d8*/ 	.word	0x00018e90


	//   ....[80]....
        /*05dc*/ 	.word	0x00018f10


	//   ....[81]....
        /*05e0*/ 	.word	0x00018f90


	//   ....[82]....
        /*05e4*/ 	.word	0x00019010


	//   ....[83]....
        /*05e8*/ 	.word	0x00019090


	//   ....[84]....
        /*05ec*/ 	.word	0x00019100


	//   ....[85]....
        /*05f0*/ 	.word	0x000191a0


	//   ....[86]....
        /*05f4*/ 	.word	0x00019230


	//   ....[87]....
        /*05f8*/ 	.word	0x00019350


	//----- nvinfo : EIATTR_REG_RECONFIG
	.align		4
.L_287:
        /*05fc*/ 	.byte	0x01, 0x54
	.zero		2


	//----- nvinfo : EIATTR_SYSCALL_OFFSETS
	.align		4
        /*0600*/ 	.byte	0x04, 0x46
        /*0602*/ 	.short	(.L_289 - .L_288)


	//   ....[0]....
.L_288:
        /*0604*/ 	.word	0x000018a0


	//   ....[1]....
        /*0608*/ 	.word	0x000019f0


	//   ....[2]....
        /*060c*/ 	.word	0x000060d0


	//   ....[3]....
        /*0610*/ 	.word	0x00006580


	//   ....[4]....
        /*0614*/ 	.word	0x00013a50


	//   ....[5]....
        /*0618*/ 	.word	0x00013b90


	//   ....[6]....
        /*061c*/ 	.word	0x00013c90


	//----- nvinfo : EIATTR_MBARRIER_INSTR_OFFSETS
	.align		4
.L_289:
        /*0620*/ 	.byte	0x04, 0x39
        /*0622*/ 	.short	(.L_291 - .L_290)


	//   ....[0]....
.L_290:
        /*0624*/ 	.word	0x00000330
        /*0628*/ 	.word	0x000000ff
        /*062c*/ 	.word	0x00038800
        /*0630*/ 	.short	0x0100
        /*0632*/ 	.byte	0x08
	.zero		1


	//   ....[1]....
        /*0634*/ 	.word	0x00000340
        /*0638*/ 	.word	0x000000ff
        /*063c*/ 	.word	0x00038810
        /*0640*/ 	.short	0x0100
        /*0642*/ 	.byte	0x08
	.zero		1


	//   ....[2]....
        /*0644*/ 	.word	0x00000350
        /*0648*/ 	.word	0x000000ff
        /*064c*/ 	.word	0x00038820
        /*0650*/ 	.short	0x0100
        /*0652*/ 	.byte	0x08
	.zero		1


	//   ....[3]....
        /*0654*/ 	.word	0x00000400
        /*0658*/ 	.word	0x000000ff
        /*065c*/ 	.word	0x00038830
        /*0660*/ 	.short	0x0100
        /*0662*/ 	.byte	0x06
	.zero		1


	//   ....[4]....
        /*0664*/ 	.word	0x00000410
        /*0668*/ 	.word	0x000000ff
        /*066c*/ 	.word	0x00038840
        /*0670*/ 	.short	0x0100
        /*0672*/ 	.byte	0x06
	.zero		1


	//   ....[5]....
        /*0674*/ 	.word	0x00000420
        /*0678*/ 	.word	0x000000ff
        /*067c*/ 	.word	0x00038838
        /*0680*/ 	.short	0x0100
        /*0682*/ 	.byte	0x06
	.zero		1


	//   ....[6]....
        /*0684*/ 	.word	0x00000430
        /*0688*/ 	.word	0x000000ff
        /*068c*/ 	.word	0x00038848
        /*0690*/ 	.short	0x0100
        /*0692*/ 	.byte	0x06
	.zero		1


	//   ....[7]....
        /*0694*/ 	.word	0x00000560
        /*0698*/ 	.word	0x000000ff
        /*069c*/ 	.word	0x00038850
        /*06a0*/ 	.short	0x0100
        /*06a2*/ 	.byte	0x08
	.zero		1


	//   ....[8]....
        /*06a4*/ 	.word	0x00000570
        /*06a8*/ 	.word	0x000000ff
        /*06ac*/ 	.word	0x00038860
        /*06b0*/ 	.short	0x0100
        /*06b2*/ 	.byte	0x08
	.zero		1


	//   ....[9]....
        /*06b4*/ 	.word	0x00000580
        /*06b8*/ 	.word	0x000000ff
        /*06bc*/ 	.word	0x00038858
        /*06c0*/ 	.short	0x0100
        /*06c2*/ 	.byte	0x08
	.zero		1


	//   ....[10]....
        /*06c4*/ 	.word	0x00000590
        /*06c8*/ 	.word	0x000000ff
        /*06cc*/ 	.word	0x00038868
        /*06d0*/ 	.short	0x0100
        /*06d2*/ 	.byte	0x08
	.zero		1


	//   ....[11]....
        /*06d4*/ 	.word	0x00000680
        /*06d8*/ 	.word	0x000000ff
        /*06dc*/ 	.word	0x00038870
        /*06e0*/ 	.short	0x0100
        /*06e2*/ 	.byte	0x06
	.zero		1


	//   ....[12]....
        /*06e4*/ 	.word	0x00000690
        /*06e8*/ 	.word	0x000000ff
        /*06ec*/ 	.word	0x00038880
        /*06f0*/ 	.short	0x0100
        /*06f2*/ 	.byte	0x06
	.zero		1


	//   ....[13]....
        /*06f4*/ 	.word	0x000006a0
        /*06f8*/ 	.word	0x000000ff
        /*06fc*/ 	.word	0x00038878
        /*0700*/ 	.short	0x0100
        /*0702*/ 	.byte	0x06
	.zero		1


	//   ....[14]....
        /*0704*/ 	.word	0x000006b0
        /*0708*/ 	.word	0x000000ff
        /*070c*/ 	.word	0x00038888
        /*0710*/ 	.short	0x0100
        /*0712*/ 	.byte	0x06
	.zero		1


	//   ....[15]....
        /*0714*/ 	.word	0x000007e0
        /*0718*/ 	.word	0x000000ff
        /*071c*/ 	.word	0x00038890
        /*0720*/ 	.short	0x0100
        /*0722*/ 	.byte	0x08
	.zero		1


	//   ....[16]....
        /*0724*/ 	.word	0x000007f0
        /*0728*/ 	.word	0x000000ff
        /*072c*/ 	.word	0x000388a0
        /*0730*/ 	.short	0x0100
        /*0732*/ 	.byte	0x08
	.zero		1


	//   ....[17]....
        /*0734*/ 	.word	0x00000800
        /*0738*/ 	.word	0x000000ff
        /*073c*/ 	.word	0x00038898
        /*0740*/ 	.short	0x0100
        /*0742*/ 	.byte	0x08
	.zero		1


	//   ....[18]....
        /*0744*/ 	.word	0x00000810
        /*0748*/ 	.word	0x000000ff
        /*074c*/ 	.word	0x000388a8
        /*0750*/ 	.short	0x0100
        /*0752*/ 	.byte	0x08
	.zero		1


	//   ....[19]....
        /*0754*/ 	.word	0x00000940
        /*0758*/ 	.word	0x000000ff
        /*075c*/ 	.word	0x000388b0
        /*0760*/ 	.short	0x0100
        /*0762*/ 	.byte	0x08
	.zero		1


	//   ....[20]....
        /*0764*/ 	.word	0x00000950
        /*0768*/ 	.word	0x000000ff
        /*076c*/ 	.word	0x000388c0
        /*0770*/ 	.short	0x0100
        /*0772*/ 	.byte	0x08
	.zero		1


	//   ....[21]....
        /*0774*/ 	.word	0x00000960
        /*0778*/ 	.word	0x000000ff
        /*077c*/ 	.word	0x000388b8
        /*0780*/ 	.short	0x0100
        /*0782*/ 	.byte	0x08
	.zero		1


	//   ....[22]....
        /*0784*/ 	.word	0x00000970
        /*0788*/ 	.word	0x000000ff
        /*078c*/ 	.word	0x000388c8
        /*0790*/ 	.short	0x0100
        /*0792*/ 	.byte	0x08
	.zero		1


	//   ....[23]....
        /*0794*/ 	.word	0x00002620
        /*0798*/ 	.word	0x00000048
        /*079c*/ 	.word	0x00038890
        /*07a0*/ 	.short	0x010a
        /*07a2*/ 	.byte	0x3f
	.zero		1


	//   ....[24]....
        /*07a4*/ 	.word	0x00002fb0
        /*07a8*/ 	.word	0x00000048
        /*07ac*/ 	.word	0x00038890
        /*07b0*/ 	.short	0x010a
        /*07b2*/ 	.byte	0x3f
	.zero		1


	//   ....[25]....
        /*07b4*/ 	.word	0x00003810
        /*07b8*/ 	.word	0x00000048
        /*07bc*/ 	.word	0x00038890
        /*07c0*/ 	.short	0x010a
        /*07c2*/ 	.byte	0x3f
	.zero		1


	//   ....[26]....
        /*07c4*/ 	.word	0x00003a10
        /*07c8*/ 	.word	0x00000004
        /*07cc*/ 	.word	0x00000000
        /*07d0*/ 	.short	0x0101
        /*07d2*/ 	.byte	0x3f
	.zero		1


	//   ....[27]....
        /*07d4*/ 	.word	0x00003a50
        /*07d8*/ 	.word	0x00000048
        /*07dc*/ 	.word	0x000388b0
        /*07e0*/ 	.short	0x010a
        /*07e2*/ 	.byte	0x3f
	.zero		1


	//   ....[28]....
        /*07e4*/ 	.word	0x00004070
        /*07e8*/ 	.word	0x00000048
        /*07ec*/ 	.word	0x00000000
        /*07f0*/ 	.short	0x0101
        /*07f2*/ 	.byte	0x3f
	.zero		1


	//   ....[29]....
        /*07f4*/ 	.word	0x00004a50
        /*07f8*/ 	.word	0x00000000
        /*07fc*/ 	.word	0x00000000
        /*0800*/ 	.short	0x0101
        /*0802*/ 	.byte	0x3f
	.zero		1


	//   ....[30]....
        /*0804*/ 	.word	0x000055d0
        /*0808*/ 	.word	0x00000000
        /*080c*/ 	.word	0x00000000
        /*0810*/ 	.short	0x0101
        /*0812*/ 	.byte	0x3f
	.zero		1


	//   ....[31]....
        /*0814*/ 	.word	0x00006160
        /*0818*/ 	.word	0x00000002
        /*081c*/ 	.word	0x00038800
        /*0820*/ 	.short	0x010a
        /*0822*/ 	.byte	0x3f
	.zero		1


	//   ....[32]....
        /*0824*/ 	.word	0x000061b0
        /*0828*/ 	.word	0x00000002
        /*082c*/ 	.word	0x00038800
        /*0830*/ 	.short	0x010a
        /*0832*/ 	.byte	0x3f
	.zero		1


	//   ....[33]....
        /*0834*/ 	.word	0x00006850
        /*0838*/ 	.word	0x00000002
        /*083c*/ 	.word	0x00038800
        /*0840*/ 	.short	0x010a
        /*0842*/ 	.byte	0x3f
	.zero		1


	//   ....[34]....
        /*0844*/ 	.word	0x000076c0
        /*0848*/ 	.word	0x00000002
        /*084c*/ 	.word	0x00038800
        /*0850*/ 	.short	0x010a
        /*0852*/ 	.byte	0x3f
	.zero		1


	//   ....[35]....
        /*0854*/ 	.word	0x00008430
        /*0858*/ 	.word	0x00000014
        /*085c*/ 	.word	0x00038830
        /*0860*/ 	.short	0x010a
        /*0862*/ 	.byte	0x3f
	.zero		1


	//   ....[36]....
        /*0864*/ 	.word	0x000084e0
        /*0868*/ 	.word	0x00000014
        /*086c*/ 	.word	0x00038830
        /*0870*/ 	.short	0x010a
        /*0872*/ 	.byte	0x3f
	.zero		1


	//   ....[37]....
        /*0874*/ 	.word	0x000087f0
        /*0878*/ 	.word	0x00000002
        /*087c*/ 	.word	0x00038810
        /*0880*/ 	.short	0x010a
        /*0882*/ 	.byte	0x3f
	.zero		1


	//   ....[38]....
        /*0884*/ 	.word	0x00008840
        /*0888*/ 	.word	0x00000014
        /*088c*/ 	.word	0x00038850
        /*0890*/ 	.short	0x010a
        /*0892*/ 	.byte	0x3f
	.zero		1


	//   ....[39]....
        /*0894*/ 	.word	0x00008900
        /*0898*/ 	.word	0x00000014
        /*089c*/ 	.word	0x00038850
        /*08a0*/ 	.short	0x010a
        /*08a2*/ 	.byte	0x3f
	.zero		1


	//   ....[40]....
        /*08a4*/ 	.word	0x0000ab60
        /*08a8*/ 	.word	0x0000000f
        /*08ac*/ 	.word	0x00000000
        /*08b0*/ 	.short	0x0101
        /*08b2*/ 	.byte	0x3f
	.zero		1


	//   ....[41]....
        /*08b4*/ 	.word	0x0000b210
        /*08b8*/ 	.word	0x00000014
        /*08bc*/ 	.word	0x00000000
        /*08c0*/ 	.short	0x0101
        /*08c2*/ 	.byte	0x3f
	.zero		1


	//   ....[42]....
        /*08c4*/ 	.word	0x0000b320
        /*08c8*/ 	.word	0x0000000e
        /*08cc*/ 	.word	0x00038830
        /*08d0*/ 	.short	0x010a
        /*08d2*/ 	.byte	0x3f
	.zero		1


	//   ....[43]....
        /*08d4*/ 	.word	0x0000b3d0
        /*08d8*/ 	.word	0x0000000e
        /*08dc*/ 	.word	0x00038830
        /*08e0*/ 	.short	0x010a
        /*08e2*/ 	.byte	0x3f
	.zero		1


	//   ....[44]....
        /*08e4*/ 	.word	0x0000b650
        /*08e8*/ 	.word	0x0000000e
        /*08ec*/ 	.word	0x00038850
        /*08f0*/ 	.short	0x010a
        /*08f2*/ 	.byte	0x3f
	.zero		1


	//   ....[45]....
        /*08f4*/ 	.word	0x0000b6a0
        /*08f8*/ 	.word	0x0000000e
        /*08fc*/ 	.word	0x00038850
        /*0900*/ 	.short	0x010a
        /*0902*/ 	.byte	0x3f
	.zero		1


	//   ....[46]....
        /*0904*/ 	.word	0x0000d8c0
        /*0908*/ 	.word	0x0000009a
        /*090c*/ 	.word	0x00000000
        /*0910*/ 	.short	0x0101
        /*0912*/ 	.byte	0x3f
	.zero		1


	//   ....[47]....
        /*0914*/ 	.word	0x0000e540
        /*0918*/ 	.word	0x0000000e
        /*091c*/ 	.word	0x00000000
        /*0920*/ 	.short	0x0101
        /*0922*/ 	.byte	0x3f
	.zero		1


	//   ....[48]....
        /*0924*/ 	.word	0x00010870
        /*0928*/ 	.word	0x00000000
        /*092c*/ 	.word	0x00000000
        /*0930*/ 	.short	0x0101
        /*0932*/ 	.byte	0x3f
	.zero		1


	//   ....[49]....
        /*0934*/ 	.word	0x000128f0
        /*0938*/ 	.word	0x00000005
        /*093c*/ 	.word	0x00038820
        /*0940*/ 	.short	0x010a
        /*0942*/ 	.byte	0x3f
	.zero		1


	//   ....[50]....
        /*0944*/ 	.word	0x00012970
        /*0948*/ 	.word	0x00000006
        /*094c*/ 	.word	0x000388a0
        /*0950*/ 	.short	0x010a
        /*0952*/ 	.byte	0x3f
	.zero		1


	//   ....[51]....
        /*0954*/ 	.word	0x00012b60
        /*0958*/ 	.word	0x00000006
        /*095c*/ 	.word	0x000388c0
        /*0960*/ 	.short	0x010a
        /*0962*/ 	.byte	0x3f
	.zero		1


	//   ....[52]....
        /*0964*/ 	.word	0x000130c0
        /*0968*/ 	.word	0x00000007
        /*096c*/ 	.word	0x000388a0
        /*0970*/ 	.short	0x010a
        /*0972*/ 	.byte	0x3f
	.zero		1


	//   ....[53]....
        /*0974*/ 	.word	0x00013290
        /*0978*/ 	.word	0x00000007
        /*097c*/ 	.word	0x000388c0
        /*0980*/ 	.short	0x010a
        /*0982*/ 	.byte	0x3f
	.zero		1


	//   ....[54]....
        /*0984*/ 	.word	0x00014200
        /*0988*/ 	.word	0x00000009
        /*098c*/ 	.word	0x00038840
        /*0990*/ 	.short	0x010a
        /*0992*/ 	.byte	0x3f
	.zero		1


	//   ....[55]....
        /*0994*/ 	.word	0x000149f0
        /*0998*/ 	.word	0x0000000b
        /*099c*/ 	.word	0x00038820
        /*09a0*/ 	.short	0x010a
        /*09a2*/ 	.byte	0x3f
	.zero		1


	//   ....[56]....
        /*09a4*/ 	.word	0x00014ac0
        /*09a8*/ 	.word	0x00000005
        /*09ac*/ 	.word	0x00038860
        /*09b0*/ 	.short	0x010a
        /*09b2*/ 	.byte	0x3f
	.zero		1


	//   ....[57]....
        /*09b4*/ 	.word	0x00015280
        /*09b8*/ 	.word	0x00000002
        /*09bc*/ 	.word	0x00038840
        /*09c0*/ 	.short	0x010a
        /*09c2*/ 	.byte	0x3f
	.zero		1


	//   ....[58]....
        /*09c4*/ 	.word	0x000154a0
        /*09c8*/ 	.word	0x00000002
        /*09cc*/ 	.word	0x00038860
        /*09d0*/ 	.short	0x010a
        /*09d2*/ 	.byte	0x3f
	.zero		1


	//   ....[59]....
        /*09d4*/ 	.word	0x00015b50
        /*09d8*/ 	.word	0x00000002
        /*09dc*/ 	.word	0x00038840
        /*09e0*/ 	.short	0x010a
        /*09e2*/ 	.byte	0x3f
	.zero		1


	//   ....[60]....
        /*09e4*/ 	.word	0x00015d60
        /*09e8*/ 	.word	0x00000002
        /*09ec*/ 	.word	0x00038860
        /*09f0*/ 	.short	0x010a
        /*09f2*/ 	.byte	0x3f
	.zero		1


	//   ....[61]....
        /*09f4*/ 	.word	0x00016390
        /*09f8*/ 	.word	0x00000002
        /*09fc*/ 	.word	0x00038840
        /*0a00*/ 	.short	0x010a
        /*0a02*/ 	.byte	0x3f
	.zero		1


	//   ....[62]....
        /*0a04*/ 	.word	0x000165b0
        /*0a08*/ 	.word	0x00000002
        /*0a0c*/ 	.word	0x00038860
        /*0a10*/ 	.short	0x010a
        /*0a12*/ 	.byte	0x3f
	.zero		1


	//   ....[63]....
        /*0a14*/ 	.word	0x00017650
        /*0a18*/ 	.word	0x00000000
        /*0a1c*/ 	.word	0x00038820
        /*0a20*/ 	.short	0x010a
        /*0a22*/ 	.byte	0x3f
	.zero		1


	//   ....[64]....
        /*0a24*/ 	.word	0x000177f0
        /*0a28*/ 	.word	0x00000006
        /*0a2c*/ 	.word	0x00000000
        /*0a30*/ 	.short	0x010a
        /*0a32*/ 	.byte	0x3f
	.zero		1


	//   ....[65]....
        /*0a34*/ 	.word	0x00017860
        /*0a38*/ 	.word	0x00000007
        /*0a3c*/ 	.word	0x00000000
        /*0a40*/ 	.short	0x010a
        /*0a42*/ 	.byte	0x3f
	.zero		1


	//   ....[66]....
        /*0a44*/ 	.word	0x000178d0
        /*0a48*/ 	.word	0x00000004
        /*0a4c*/ 	.word	0x00000000
        /*0a50*/ 	.short	0x010a
        /*0a52*/ 	.byte	0x3f
	.zero		1


	//   ....[67]....
        /*0a54*/ 	.word	0x00017900
        /*0a58*/ 	.word	0x00000003
        /*0a5c*/ 	.word	0x00000000
        /*0a60*/ 	.short	0x010a
        /*0a62*/ 	.byte	0x3f
	.zero		1


	//   ....[68]....
        /*0a64*/ 	.word	0x00017960
        /*0a68*/ 	.word	0x00000048
        /*0a6c*/ 	.word	0x00038890
        /*0a70*/ 	.short	0x010a
        /*0a72*/ 	.byte	0x3f
	.zero		1


	//   ....[69]....
        /*0a74*/ 	.word	0x000179b0
        /*0a78*/ 	.word	0x00000048
        /*0a7c*/ 	.word	0x00038890
        /*0a80*/ 	.short	0x010a
        /*0a82*/ 	.byte	0x3f
	.zero		1


	//   ....[70]....
        /*0a84*/ 	.word	0x00017a00
        /*0a88*/ 	.word	0x00000048
        /*0a8c*/ 	.word	0x00038890
        /*0a90*/ 	.short	0x010a
        /*0a92*/ 	.byte	0x3f
	.zero		1


	//   ....[71]....
        /*0a94*/ 	.word	0x00017a50
        /*0a98*/ 	.word	0x00000048
        /*0a9c*/ 	.word	0x000388b0
        /*0aa0*/ 	.short	0x010a
        /*0aa2*/ 	.byte	0x3f
	.zero		1


	//   ....[72]....
        /*0aa4*/ 	.word	0x00017d20
        /*0aa8*/ 	.word	0x00000002
        /*0aac*/ 	.word	0x00038800
        /*0ab0*/ 	.short	0x010a
        /*0ab2*/ 	.byte	0x3f
	.zero		1


	//   ....[73]....
        /*0ab4*/ 	.word	0x00017ff0
        /*0ab8*/ 	.word	0x00000002
        /*0abc*/ 	.word	0x00038800
        /*0ac0*/ 	.short	0x010a
        /*0ac2*/ 	.byte	0x3f
	.zero		1


	//   ....[74]....
        /*0ac4*/ 	.word	0x00018040
        /*0ac8*/ 	.word	0x00000014
        /*0acc*/ 	.word	0x00038830
        /*0ad0*/ 	.short	0x010a
        /*0ad2*/ 	.byte	0x3f
	.zero		1


	//   ....[75]....
        /*0ad4*/ 	.word	0x00018090
        /*0ad8*/ 	.word	0x00000002
        /*0adc*/ 	.word	0x00038810
        /*0ae0*/ 	.short	0x010a
        /*0ae2*/ 	.byte	0x3f
	.zero		1


	//   ....[76]....
        /*0ae4*/ 	.word	0x000180e0
        /*0ae8*/ 	.word	0x00000014
        /*0aec*/ 	.word	0x00038850
        /*0af0*/ 	.short	0x010a
        /*0af2*/ 	.byte	0x3f
	.zero		1


	//   ....[77]....
        /*0af4*/ 	.word	0x00018130
        /*0af8*/ 	.word	0x0000000e
        /*0afc*/ 	.word	0x00038830
        /*0b00*/ 	.short	0x010a
        /*0b02*/ 	.byte	0x3f
	.zero		1


	//   ....[78]....
        /*0b04*/ 	.word	0x00018180
        /*0b08*/ 	.word	0x0000000e
        /*0b0c*/ 	.word	0x00038850
        /*0b10*/ 	.short	0x010a
        /*0b12*/ 	.byte	0x3f
	.zero		1


	//   ....[79]....
        /*0b14*/ 	.word	0x00018320
        /*0b18*/ 	.word	0x00000005
        /*0b1c*/ 	.word	0x00038820
        /*0b20*/ 	.short	0x010a
        /*0b22*/ 	.byte	0x3f
	.zero		1


	//   ....[80]....
        /*0b24*/ 	.word	0x00018370
        /*0b28*/ 	.word	0x00000006
        /*0b2c*/ 	.word	0x000388a0
        /*0b30*/ 	.short	0x010a
        /*0b32*/ 	.byte	0x3f
	.zero		1


	//   ....[81]....
        /*0b34*/ 	.word	0x000183c0
        /*0b38*/ 	.word	0x00000006
        /*0b3c*/ 	.word	0x000388c0
        /*0b40*/ 	.short	0x010a
        /*0b42*/ 	.byte	0x3f
	.zero		1


	//   ....[82]....
        /*0b44*/ 	.word	0x00018410
        /*0b48*/ 	.word	0x00000007
        /*0b4c*/ 	.word	0x000388a0
        /*0b50*/ 	.short	0x010a
        /*0b52*/ 	.byte	0x3f
	.zero		1


	//   ....[83]....
        /*0b54*/ 	.word	0x00018460
        /*0b58*/ 	.word	0x00000007
        /*0b5c*/ 	.word	0x000388c0
        /*0b60*/ 	.short	0x010a
        /*0b62*/ 	.byte	0x3f
	.zero		1


	//   ....[84]....
        /*0b64*/ 	.word	0x00018600
        /*0b68*/ 	.word	0x00000009
        /*0b6c*/ 	.word	0x00038840
        /*0b70*/ 	.short	0x010a
        /*0b72*/ 	.byte	0x3f
	.zero		1


	//   ....[85]....
        /*0b74*/ 	.word	0x00018680
        /*0b78*/ 	.word	0x00000009
        /*0b7c*/ 	.word	0x00038820
        /*0b80*/ 	.short	0x010a
        /*0b82*/ 	.byte	0x3f
	.zero		1


	//   ....[86]....
        /*0b84*/ 	.word	0x000186d0
        /*0b88*/ 	.word	0x00000005
        /*0b8c*/ 	.word	0x00038860
        /*0b90*/ 	.short	0x010a
        /*0b92*/ 	.byte	0x3f
	.zero		1


	//   ....[87]....
        /*0b94*/ 	.word	0x00018720
        /*0b98*/ 	.word	0x00000002
        /*0b9c*/ 	.word	0x00038840
        /*0ba0*/ 	.short	0x010a
        /*0ba2*/ 	.byte	0x3f
	.zero		1


	//   ....[88]....
        /*0ba4*/ 	.word	0x00018770
        /*0ba8*/ 	.word	0x00000002
        /*0bac*/ 	.word	0x00038860
        /*0bb0*/ 	.short	0x010a
        /*0bb2*/ 	.byte	0x3f
	.zero		1


	//   ....[89]....
        /*0bb4*/ 	.word	0x000187c0
        /*0bb8*/ 	.word	0x00000002
        /*0bbc*/ 	.word	0x00038840
        /*0bc0*/ 	.short	0x010a
        /*0bc2*/ 	.byte	0x3f
	.zero		1


	//   ....[90]....
        /*0bc4*/ 	.word	0x00018810
        /*0bc8*/ 	.word	0x00000002
        /*0bcc*/ 	.word	0x00038860
        /*0bd0*/ 	.short	0x010a
        /*0bd2*/ 	.byte	0x3f
	.zero		1


	//   ....[91]....
        /*0bd4*/ 	.word	0x00018860
        /*0bd8*/ 	.word	0x00000002
        /*0bdc*/ 	.word	0x00038840
        /*0be0*/ 	.short	0x010a
        /*0be2*/ 	.byte	0x3f
	.zero		1


	//   ....[92]....
        /*0be4*/ 	.word	0x000188b0
        /*0be8*/ 	.word	0x00000002
        /*0bec*/ 	.word	0x00038860
        /*0bf0*/ 	.short	0x010a
        /*0bf2*/ 	.byte	0x3f
	.zero		1


	//   ....[93]....
        /*0bf4*/ 	.word	0x00019270
        /*0bf8*/ 	.word	0x00000000
        /*0bfc*/ 	.word	0x00038820
        /*0c00*/ 	.short	0x010a
        /*0c02*/ 	.byte	0x3f
	.zero		1


	//   ....[94]....
        /*0c04*/ 	.word	0x00019410
        /*0c08*/ 	.word	0x00000006
        /*0c0c*/ 	.word	0x00000000
        /*0c10*/ 	.short	0x010a
        /*0c12*/ 	.byte	0x3f
	.zero		1


	//   ....[95]....
        /*0c14*/ 	.word	0x00019460
        /*0c18*/ 	.word	0x00000007
        /*0c1c*/ 	.word	0x00000000
        /*0c20*/ 	.short	0x010a
        /*0c22*/ 	.byte	0x3f
	.zero		1


	//   ....[96]....
        /*0c24*/ 	.word	0x000194b0
        /*0c28*/ 	.word	0x00000004
        /*0c2c*/ 	.word	0x00000000
        /*0c30*/ 	.short	0x010a
        /*0c32*/ 	.byte	0x3f
	.zero		1


	//----- nvinfo : EIATTR_NUM_MBARRIERS
	.align		4
.L_291:
        /*0c34*/ 	.byte	0x03, 0x38
        /*0c36*/ 	.short	0x0017


	//----- nvinfo : EIATTR_EXIT_INSTR_OFFSETS
	.align		4
        /*0c38*/ 	.byte	0x04, 0x1c
        /*0c3a*/ 	.short	(.L_293 - .L_292)


	//   ....[0]....
.L_292:
        /*0c3c*/ 	.word	0x00017950


	//----- nvinfo : EIATTR_MAX_THREADS
	.align		4
.L_293:
        /*0c40*/ 	.byte	0x04, 0x05
        /*0c42*/ 	.short	(.L_295 - .L_294)
.L_294:
        /*0c44*/ 	.word	0x00000180
        /*0c48*/ 	.word	0x00000001
        /*0c4c*/ 	.word	0x00000001


	//----- nvinfo : EIATTR_CRS_STACK_SIZE
	.align		4
.L_295:
        /*0c50*/ 	.byte	0x04, 0x1e
        /*0c52*/ 	.short	(.L_297 - .L_296)
.L_296:
        /*0c54*/ 	.word	0x00000000


	//----- nvinfo : EIATTR_CBANK_PARAM_SIZE
	.align		4
.L_297:
        /*0c58*/ 	.byte	0x03, 0x19
        /*0c5a*/ 	.short	0x0b70


	//----- nvinfo : EIATTR_PARAM_CBANK
	.align		4
        /*0c5c*/ 	.byte	0x04, 0x0a
        /*0c5e*/ 	.short	(.L_299 - .L_298)
	.align		4
.L_298:
        /*0c60*/ 	.word	index@(.nv.constant0._ZN7cutlass13device_kernelIN5flash11enable_sm90INS1_16FlashAttnFwdSm90INS1_25CollectiveMainloopFwdSm90ILi2EN4cute5tupleIJNS5_1CILi1EEES8_S8_EEENS6_IJNS7_ILi64EEESA_SA_EEELi512ENS_6half_tEfNS_4arch4Sm90ELb0ELb0ELb0ELb1ELb0ELb1ELb1ELb0ELb0ELb0ELb0ELb0EEENS1_21CollectiveEpilogueFwdINS6_IJSA_NS7_ILi512EEESA_EEES9_SC_SE_Li256ELb1ELb0ELb0ELb0EEENS1_36VarlenDynamicPersistentTileSchedulerILi64ELi64ELi256ELi32ELb0ELb0ELb1ELb0ELb1ELb1EEEEEEEEEvNT_6ParamsE)
        /*0c64*/ 	.short	0x0210
        /*0c66*/ 	.short	0x0b70


	//----- nvinfo : EIATTR_SW_WAR
	.align		4
.L_299:
        /*0c68*/ 	.byte	0x04, 0x36
        /*0c6a*/ 	.short	(.L_301 - .L_300)
.L_300:
        /*0c6c*/ 	.word	0x00000008
.L_301:


//--------------------- .nv.info._ZN7cutlass13device_kernelIN5flash11enable_sm90INS1_16FlashAttnFwdSm90INS1_25CollectiveMainloopFwdSm90ILi2EN4cute5tupleIJNS5_1CILi1EEES8_S8_EEENS6_IJNS7_ILi64EEESA_SA_EEELi512ENS_6half_tEfNS_4arch4Sm90ELb0ELb1ELb0ELb0ELb0ELb0ELb0ELb0ELb0ELb0ELb0ELb0EEENS1_21CollectiveEpilogueFwdINS6_IJSA_NS7_ILi512EEESA_EEES9_SC_SE_Li256ELb0ELb0ELb0ELb0EEENS1_30DynamicPersistentTileSchedulerILi256ELi32ELb0ELb0ELb1EEEEEEEEEvNT_6ParamsE --------------------------
	.section	.nv.info._ZN7cutlass13device_kernelIN5flash11enable_sm90INS1_16FlashAttnFwdSm90INS1_25CollectiveMainloopFwdSm90ILi2EN4cute5tupleIJNS5_1CILi1EEES8_S8_EEENS6_IJNS7_ILi64EEESA_SA_EEELi512ENS_6half_tEfNS_4arch4Sm90ELb0ELb1ELb0ELb0ELb0ELb0ELb0ELb0ELb0ELb0ELb0ELb0EEENS1_21CollectiveEpilogueFwdINS6_IJSA_NS7_ILi512EEESA_EEES9_SC_SE_Li256ELb0ELb0ELb0ELb0EEENS1_30DynamicPersistentTileSchedulerILi256ELi32ELb0ELb0ELb1EEEEEEEEEvNT_6ParamsE,"",@"SHT_CUDA_INFO"
	.sectionflags	@""
	.align	4


	//----- nvinfo : EIATTR_CUDA_API_VERSION
	.align		4
        /*0000*/ 	.byte	0x04, 0x37
        /*0002*/ 	.short	(.L_303 - .L_302)
.L_302:
        /*0004*/ 	.word	0x00000082


	//----- nvinfo : EIATTR_KPARAM_INFO
	.align		4
.L_303:
        /*0008*/ 	.byte	0x04, 0x17
        /*000a*/ 	.short	(.L_305 - .L_304)
.L_304:
        /*000c*/ 	.word	0x00000000
        /*0010*/ 	.short	0x0000
        /*0012*/ 	.short	0x0070
        /*0014*/ 	.byte	0x00, 0xf0, 0x01, 0x2e


	//----- nvinfo : EIATTR_SPARSE_MMA_MASK
	.align		4
.L_305:
        /*0018*/ 	.byte	0x03, 0x50
        /*001a*/ 	.short	0x0000


	//----- nvinfo : EIATTR_MAXREG_COUNT
	.align		4
        /*001c*/ 	.byte	0x03, 0x1b
        /*001e*/ 	.short	0x00a8


	//----- nvinfo : EIATTR_NUM_BARRIERS
	.align		4
        /*0020*/ 	.byte	0x02, 0x4c
        /*0022*/ 	.byte	0x10
	.zero		1


	//----- nvinfo : EIATTR_EXTERNS
	.align		4
        /*0024*/ 	.byte	0x04, 0x0f
        /*0026*/ 	.short	(.L_307 - .L_306)


	//   ....[0]....
	.align		4
.L_306:
        /*0028*/ 	.word	index@(__assertfail)


	//----- nvinfo : EIATTR_MERCURY_ISA_VERSION
	.align		4
.L_307:
        /*002c*/ 	.byte	0x03, 0x5f
        /*002e*/ 	.short	0x0101


	//----- nvinfo : EIATTR_INT_WARP_WIDE_INSTR_OFFSETS
	.align		4
        /*0030*/ 	.byte	0x04, 0x31
        /*0032*/ 	.short	(.L_309 - .L_308)


	//   ....[0]....
.L_308:
        /*0034*/ 	.word	0x00000180


	//   ....[1]....
        /*0038*/ 	.word	0x000001b0


	//   ....[2]....
        /*003c*/ 	.word	0x000001c0


	//   ....[3]....
        /*0040*/ 	.word	0x0000ea40


	//   ....[4]....
        /*0044*/ 	.word	0x0000ead0


	//   ....[5]....
        /*0048*/ 	.word	0x0000efc0


	//   ....[6]....
        /*004c*/ 	.word	0x000110e0


	//   ....[7]....
        /*0050*/ 	.word	0x00011170


	//----- nvinfo : EIATTR_COOP_GROUP_MASK_REGIDS
	.align		4
.L_309:
        /*0054*/ 	.byte	0x04, 0x29
        /*0056*/ 	.short	(.L_311 - .L_310)


	//   ....[0]....
.L_310:
        /*0058*/ 	.word	0xffffffff


	//   ....[1]....
        /*005c*/ 	.word	0xffffffff


	//   ....[2]....
        /*0060*/ 	.word	0xffffffff


	//   ....[3]....
        /*0064*/ 	.word	0xffffffff


	//   ....[4]....
        /*0068*/ 	.word	0xffffffff


	//   ....[5]....
        /*006c*/ 	.word	0xffffffff


	//   ....[6]....
        /*0070*/ 	.word	0xffffffff


	//   ....[7]....
        /*0074*/ 	.word	0xffffffff


	//   ....[8]....
        /*0078*/ 	.word	0xffffffff


	//   ....[9]....
        /*007c*/ 	.word	0xffffffff


	//   ....[10]....
        /*0080*/ 	.word	0xffffffff


	//   ....[11]....
        /*0084*/ 	.word	0xffffffff


	//   ....[12]....
        /*0088*/ 	.word	0xffffffff


	//   ....[13]....
        /*008c*/ 	.word	0xffffffff


	//   ....[14]....
        /*0090*/ 	.word	0xffffffff


	//   ....[15]....
        /*0094*/ 	.word	0xffffffff


	//   ....[16]....
        /*0098*/ 	.word	0xffffffff


	//   ....[17]....
        /*009c*/ 	.word	0xffffffff


	//   ....[18]....
        /*00a0*/ 	.word	0xffffffff


	//   ....[19]....
        /*00a4*/ 	.word	0xffffffff


	//   ....[20]....
        /*00a8*/ 	.word	0xffffffff


	//   ....[21]....
        /*00ac*/ 	.word	0xffffffff


	//   ....[22]....
        /*00b0*/ 	.word	0xffffffff


	//   ....[23]....
        /*00b4*/ 	.word	0xffffffff


	//   ....[24]....
        /*00b8*/ 	.word	0xffffffff


	//   ....[25]....
        /*00bc*/ 	.word	0xffffffff


	//   ....[26]....
        /*00c0*/ 	.word	0xffffffff


	//   ....[27]....
        /*00c4*/ 	.word	0xffffffff


	//   ....[28]....
        /*00c8*/ 	.word	0xffffffff


	//   ....[29]....
        /*00cc*/ 	.word	0xffffffff


	//   ....[30]....
        /*00d0*/ 	.word	0xffffffff


	//   ....[31]....
        /*00d4*/ 	.word	0xffffffff


	//   ....[32]....
        /*00d8*/ 	.word	0xffffffff


	//   ....[33]....
        /*00dc*/ 	.word	0xffffffff


	//   ....[34]....
        /*00e0*/ 	.word	0xffffffff


	//   ....[35]....
        /*00e4*/ 	.word	0xffffffff


	//   ....[36]....
        /*00e8*/ 	.word	0xffffffff


	//   ....[37]....
        /*00ec*/ 	.word	0xffffffff


	//   ....[38]....
        /*00f0*/ 	.word	0x0500000f


	//   ....[39]....
        /*00f4*/ 	.word	0x0500000f


	//----- nvinfo : EIATTR_COOP_GROUP_INSTR_OFFSETS
	.align		4
.L_311:
        /*00f8*/ 	.byte	0x04, 0x28
        /*00fa*/ 	.short	(.L_313 - .L_312)


	//   ....[0]....
.L_312:
        /*00fc*/ 	.word	0x00000050


	//   ....[1]....
        /*0100*/ 	.word	0x00000190


	//   ....[2]....
        /*0104*/ 	.word	0x000001e0


	//   ....[3]....
        /*0108*/ 	.word	0x00000390


	//   ....[4]....
        /*010c*/ 	.word	0x000004f0


	//   ....[5]....
        /*0110*/ 	.word	0x00000610


	//   ....[6]....
        /*0114*/ 	.word	0x00000770


	//   ....[7]....
        /*0118*/ 	.word	0x00001a40


	//   ....[8]....
        /*011c*/ 	.word	0x00003a30


	//   ....[9]....
        /*0120*/ 	.word	0x00004b80


	//   ....[10]....
        /*0124*/ 	.word	0x00004c90


	//   ....[11]....
        /*0128*/ 	.word	0x00005070


	//   ....[12]....
        /*012c*/ 	.word	0x00005110


	//   ....[13]....
        /*0130*/ 	.word	0x00005960


	//   ....[14]....
        /*0134*/ 	.word	0x00006710


	//   ....[15]....
        /*0138*/ 	.word	0x000067d0


	//   ....[16]....
        /*013c*/ 	.word	0x00006b70


	//   ....[17]....
        /*0140*/ 	.word	0x00006c50


	//   ....[18]....
        /*0144*/ 	.word	0x00007df0


	//   ....[19]....
        /*0148*/ 	.word	0x00008420


	//   ....[20]....
        /*014c*/ 	.word	0x00008450


	//   ....[21]....
        /*0150*/ 	.word	0x000086a0


	//   ....[22]....
        /*0154*/ 	.word	0x00008870


	//   ....[23]....
        /*0158*/ 	.word	0x000098c0


	//   ....[24]....
        /*015c*/ 	.word	0x0000a520


	//   ....[25]....
        /*0160*/ 	.word	0x0000a5e0


	//   ....[26]....
        /*0164*/ 	.word	0x0000a9a0


	//   ....[27]....
        /*0168*/ 	.word	0x0000aa80


	//   ....[28]....
        /*016c*/ 	.word	0x0000bc00


	//   ....[29]....
        /*0170*/ 	.word	0x0000bc40


	//   ....[30]....
        /*0174*/ 	.word	0x0000bc80


	//   ....[31]....
        /*0178*/ 	.word	0x0000bcd0


	//   ....[32]....
        /*017c*/ 	.word	0x0000bcf0


	//   ....[33]....
        /*0180*/ 	.word	0x0000c780


	//   ....[34]....
        /*0184*/ 	.word	0x0000d530


	//   ....[35]....
        /*0188*/ 	.word	0x0000e1b0


	//   ....[36]....
        /*018c*/ 	.word	0x000111f0


	//   ....[37]....
        /*0190*/ 	.word	0x000113a0


	//   ....[38]....
        /*0194*/ 	.word	0x00011a50


	//   ....[39]....
        /*0198*/ 	.word	0x00011e30


	//----- nvinfo : EIATTR_REG_RECONFIG
	.align		4
.L_313:
        /*019c*/ 	.byte	0x01, 0x54
	.zero		2


	//----- nvinfo : EIATTR_SYSCALL_OFFSETS
	.align		4
        /*01a0*/ 	.byte	0x04, 0x46
        /*01a2*/ 	.short	(.L_315 - .L_314)


	//   ....[0]....
.L_314:
        /*01a4*/ 	.word	0x00003c00


	//   ....[1]....
        /*01a8*/ 	.word	0x0000ec60


	//   ....[2]....
        /*01ac*/ 	.word	0x0000eda0


	//   ....[3]....
        /*01b0*/ 	.word	0x0000eea0


	//----- nvinfo : EIATTR_MBARRIER_INSTR_OFFSETS
	.align		4
.L_315:
        /*01b4*/ 	.byte	0x04, 0x39
        /*01b6*/ 	.short	(.L_317 - .L_316)


	//   ....[0]....
.L_316:
        /*01b8*/ 	.word	0x00000280
        /*01bc*/ 	.word	0x000000ff
        /*01c0*/ 	.word	0x00028c00
        /*01c4*/ 	.short	0x0100
        /*01c6*/ 	.byte	0x06
	.zero		1


	//   ....[1]....
        /*01c8*/ 	.word	0x00000290
        /*01cc*/ 	.word	0x000000ff
        /*01d0*/ 	.word	0x00028c20
        /*01d4*/ 	.short	0x0100
        /*01d6*/ 	.byte	0x06
	.zero		1


	//   ....[2]....
        /*01d8*/ 	.word	0x00000340
        /*01dc*/ 	.word	0x000000ff
        /*01e0*/ 	.word	0x00028c30
        /*01e4*/ 	.short	0x0100
        /*01e6*/ 	.byte	0x06
	.zero		1


	//   ....[3]....
        /*01e8*/ 	.word	0x00000350
        /*01ec*/ 	.word	0x000000ff
        /*01f0*/ 	.word	0x00028c40
        /*01f4*/ 	.short	0x0100
        /*01f6*/ 	.byte	0x06
	.zero		1


	//   ....[4]....
        /*01f8*/ 	.word	0x00000360
        /*01fc*/ 	.word	0x000000ff
        /*0200*/ 	.word	0x00028c38
        /*0204*/ 	.short	0x0100
        /*0206*/ 	.byte	0x06
	.zero		1


	//   ....[5]....
        /*0208*/ 	.word	0x00000370
        /*020c*/ 	.word	0x000000ff
        /*0210*/ 	.word	0x00028c48
        /*0214*/ 	.short	0x0100
        /*0216*/ 	.byte	0x06
	.zero		1


	//   ....[6]....
        /*0218*/ 	.word	0x000004a0
        /*021c*/ 	.word	0x000000ff
        /*0220*/ 	.word	0x00028c50
        /*0224*/ 	.short	0x0100
        /*0226*/ 	.byte	0x08
	.zero		1


	//   ....[7]....
        /*0228*/ 	.word	0x000004b0
        /*022c*/ 	.word	0x000000ff
        /*0230*/ 	.word	0x00028c60
        /*0234*/ 	.short	0x0100
        /*0236*/ 	.byte	0x08
	.zero		1


	//   ....[8]....
        /*0238*/ 	.word	0x000004c0
        /*023c*/ 	.word	0x000000ff
        /*0240*/ 	.word	0x00028c58
        /*0244*/ 	.short	0x0100
        /*0246*/ 	.byte	0x08
	.zero		1


	//   ....[9]....
        /*0248*/ 	.word	0x000004d0
        /*024c*/ 	.word	0x000000ff
        /*0250*/ 	.word	0x00028c68
        /*0254*/ 	.short	0x0100
        /*0256*/ 	.byte	0x08
	.zero		1


	//   ....[10]....
        /*0258*/ 	.word	0x000005c0
        /*025c*/ 	.word	0x000000ff
        /*0260*/ 	.word	0x00028c70
        /*0264*/ 	.short	0x0100
        /*0266*/ 	.byte	0x06
	.zero		1


	//   ....[11]....
        /*0268*/ 	.word	0x000005d0
        /*026c*/ 	.word	0x000000ff
        /*0270*/ 	.word	0x00028c80
        /*0274*/ 	.short	0x0100
        /*0276*/ 	.byte	0x06
	.zero		1


	//   ....[12]....
        /*0278*/ 	.word	0x000005e0
        /*027c*/ 	.word	0x000000ff
        /*0280*/ 	.word	0x00028c78
        /*0284*/ 	.short	0x0100
        /*0286*/ 	.byte	0x06
	.zero		1


	//   ....[13]....
        /*0288*/ 	.word	0x000005f0
        /*028c*/ 	.word	0x000000ff
        /*0290*/ 	.word	0x00028c88
        /*0294*/ 	.short	0x0100
        /*0296*/ 	.byte	0x06
	.zero		1


	//   ....[14]....
        /*0298*/ 	.word	0x00000720
        /*029c*/ 	.word	0x000000ff
        /*02a0*/ 	.word	0x00028c90
        /*02a4*/ 	.short	0x0100
        /*02a6*/ 	.byte	0x08
	.zero		1


	//   ....[15]....
        /*02a8*/ 	.word	0x00000730
        /*02ac*/ 	.word	0x000000ff
        /*02b0*/ 	.word	0x00028ca0
        /*02b4*/ 	.short	0x0100
        /*02b6*/ 	.byte	0x08
	.zero		1


	//   ....[16]....
        /*02b8*/ 	.word	0x00000740
        /*02bc*/ 	.word	0x000000ff
        /*02c0*/ 	.word	0x00028c98
        /*02c4*/ 	.short	0x0100
        /*02c6*/ 	.byte	0x08
	.zero		1


	//   ....[17]....
        /*02c8*/ 	.word	0x00000750
        /*02cc*/ 	.word	0x000000ff
        /*02d0*/ 	.word	0x00028ca8
        /*02d4*/ 	.short	0x0100
        /*02d6*/ 	.byte	0x08
	.zero		1


	//   ....[18]....
        /*02d8*/ 	.word	0x00000880
        /*02dc*/ 	.word	0x000000ff
        /*02e0*/ 	.word	0x00028cb0
        /*02e4*/ 	.short	0x0100
        /*02e6*/ 	.byte	0x08
	.zero		1


	//   ....[19]....
        /*02e8*/ 	.word	0x00000890
        /*02ec*/ 	.word	0x000000ff
        /*02f0*/ 	.word	0x00028cc0
        /*02f4*/ 	.short	0x0100
        /*02f6*/ 	.byte	0x08
	.zero		1


	//   ....[20]....
        /*02f8*/ 	.word	0x000008a0
        /*02fc*/ 	.word	0x000000ff
        /*0300*/ 	.word	0x00028cb8
        /*0304*/ 	.short	0x0100
        /*0306*/ 	.byte	0x08
	.zero		1


	//   ....[21]....
        /*0308*/ 	.word	0x000008b0
        /*030c*/ 	.word	0x000000ff
        /*0310*/ 	.word	0x00028cc8
        /*0314*/ 	.short	0x0100
        /*0316*/ 	.byte	0x08
	.zero		1


	//   ....[22]....
        /*0318*/ 	.word	0x00001b50
        /*031c*/ 	.word	0x000000ff
        /*0320*/ 	.word	0x00028c50
        /*0324*/ 	.short	0x010a
        /*0326*/ 	.byte	0x15
	.zero		1


	//   ....[23]....
        /*0328*/ 	.word	0x00001e00
        /*032c*/ 	.word	0x00000003
        /*0330*/ 	.word	0x00000000
        /*0334*/ 	.short	0x0101
        /*0336*/ 	.byte	0x3f
	.zero		1


	//   ....[24]....
        /*0338*/ 	.word	0x00002760
        /*033c*/ 	.word	0x000000ff
        /*0340*/ 	.word	0x00028c50
        /*0344*/ 	.short	0x010a
        /*0346*/ 	.byte	0x15
	.zero		1


	//   ....[25]....
        /*0348*/ 	.word	0x000027a0
        /*034c*/ 	.word	0x000000ff
        /*0350*/ 	.word	0x00028c50
        /*0354*/ 	.short	0x010a
        /*0356*/ 	.byte	0x15
	.zero		1


	//   ....[26]....
        /*0358*/ 	.word	0x00002970
        /*035c*/ 	.word	0x00000004
        /*0360*/ 	.word	0x00000000
        /*0364*/ 	.short	0x0101
        /*0366*/ 	.byte	0x3f
	.zero		1


	//   ....[27]....
        /*0368*/ 	.word	0x00003c80
        /*036c*/ 	.word	0x000000ff
        /*0370*/ 	.word	0x00028c00
        /*0374*/ 	.short	0x010a
        /*0376*/ 	.byte	0x30
	.zero		1


	//   ....[28]....
        /*0378*/ 	.word	0x00003d00
        /*037c*/ 	.word	0x00000006
        /*0380*/ 	.word	0x00028c30
        /*0384*/ 	.short	0x010a
        /*0386*/ 	.byte	0x3f
	.zero		1


	//   ....[29]....
        /*0388*/ 	.word	0x00003d40
        /*038c*/ 	.word	0x00000006
        /*0390*/ 	.word	0x00028c30
        /*0394*/ 	.short	0x010a
        /*0396*/ 	.byte	0x3f
	.zero		1


	//   ....[30]....
        /*0398*/ 	.word	0x00004110
        /*039c*/ 	.word	0x00000000
        /*03a0*/ 	.word	0x00000000
        /*03a4*/ 	.short	0x0101
        /*03a6*/ 	.byte	0x3f
	.zero		1


	//   ....[31]....
        /*03a8*/ 	.word	0x00005700
        /*03ac*/ 	.word	0x00000006
        /*03b0*/ 	.word	0x00028c50
        /*03b4*/ 	.short	0x010a
        /*03b6*/ 	.byte	0x3f
	.zero		1


	//   ....[32]....
        /*03b8*/ 	.word	0x00005740
        /*03bc*/ 	.word	0x00000006
        /*03c0*/ 	.word	0x00028c50
        /*03c4*/ 	.short	0x010a
        /*03c6*/ 	.byte	0x3f
	.zero		1


	//   ....[33]....
        /*03c8*/ 	.word	0x00005980
        /*03cc*/ 	.word	0x00000006
        /*03d0*/ 	.word	0x00000000
        /*03d4*/ 	.short	0x0101
        /*03d6*/ 	.byte	0x3f
	.zero		1


	//   ....[34]....
        /*03d8*/ 	.word	0x00005c30
        /*03dc*/ 	.word	0x000000ff
        /*03e0*/ 	.word	0x00028c30
        /*03e4*/ 	.short	0x010a
        /*03e6*/ 	.byte	0x1a
	.zero		1


	//   ....[35]....
        /*03e8*/ 	.word	0x00005c70
        /*03ec*/ 	.word	0x000000ff
        /*03f0*/ 	.word	0x00028c30
        /*03f4*/ 	.short	0x010a
        /*03f6*/ 	.byte	0x1a
	.zero		1


	//   ....[36]....
        /*03f8*/ 	.word	0x00005e50
        /*03fc*/ 	.word	0x0000000e
        /*0400*/ 	.word	0x00000000
        /*0404*/ 	.short	0x0101
        /*0406*/ 	.byte	0x3f
	.zero		1


	//   ....[37]....
        /*0408*/ 	.word	0x00007b40
        /*040c*/ 	.word	0x000000ff
        /*0410*/ 	.word	0x00028c50
        /*0414*/ 	.short	0x010a
        /*0416*/ 	.byte	0x1a
	.zero		1


	//   ....[38]....
        /*0418*/ 	.word	0x00007b80
        /*041c*/ 	.word	0x000000ff
        /*0420*/ 	.word	0x00028c50
        /*0424*/ 	.short	0x010a
        /*0426*/ 	.byte	0x1a
	.zero		1


	//   ....[39]....
        /*0428*/ 	.word	0x00007e10
        /*042c*/ 	.word	0x0000000c
        /*0430*/ 	.word	0x00000000
        /*0434*/ 	.short	0x0101
        /*0436*/ 	.byte	0x3f
	.zero		1


	//   ....[40]....
        /*0438*/ 	.word	0x00008150
        /*043c*/ 	.word	0x000000ff
        /*0440*/ 	.word	0x00028c30
        /*0444*/ 	.short	0x010a
        /*0446*/ 	.byte	0x17
	.zero		1


	//   ....[41]....
        /*0448*/ 	.word	0x00008190
        /*044c*/ 	.word	0x000000ff
        /*0450*/ 	.word	0x00028c30
        /*0454*/ 	.short	0x010a
        /*0456*/ 	.byte	0x17
	.zero		1


	//   ....[42]....
        /*0458*/ 	.word	0x00008bc0
        /*045c*/ 	.word	0x0000009a
        /*0460*/ 	.word	0x00000000
        /*0464*/ 	.short	0x0101
        /*0466*/ 	.byte	0x3f
	.zero		1


	//   ....[43]....
        /*0468*/ 	.word	0x00009630
        /*046c*/ 	.word	0x000000ff
        /*0470*/ 	.word	0x00028c50
        /*0474*/ 	.short	0x010a
        /*0476*/ 	.byte	0x17
	.zero		1


	//   ....[44]....
        /*0478*/ 	.word	0x00009670
        /*047c*/ 	.word	0x000000ff
        /*0480*/ 	.word	0x00028c50
        /*0484*/ 	.short	0x010a
        /*0486*/ 	.byte	0x17
	.zero		1


	//   ....[45]....
        /*0488*/ 	.word	0x000098e0
        /*048c*/ 	.word	0x000000aa
        /*0490*/ 	.word	0x00000000
        /*0494*/ 	.short	0x0101
        /*0496*/ 	.byte	0x3f
	.zero		1


	//   ....[46]....
        /*0498*/ 	.word	0x00009a50
        /*049c*/ 	.word	0x000000ff
        /*04a0*/ 	.word	0x00028c30
        /*04a4*/ 	.short	0x010a
        /*04a6*/ 	.byte	0x1a
	.zero		1


	//   ....[47]....
        /*04a8*/ 	.word	0x00009a90
        /*04ac*/ 	.word	0x000000ff
        /*04b0*/ 	.word	0x00028c30
        /*04b4*/ 	.short	0x010a
        /*04b6*/ 	.byte	0x1a
	.zero		1


	//   ....[48]....
        /*04b8*/ 	.word	0x00009c60
        /*04bc*/ 	.word	0x00000008
        /*04c0*/ 	.word	0x00000000
        /*04c4*/ 	.short	0x0101
        /*04c6*/ 	.byte	0x3f
	.zero		1


	//   ....[49]....
        /*04c8*/ 	.word	0x0000b950
        /*04cc*/ 	.word	0x000000ff
        /*04d0*/ 	.word	0x00028c50
        /*04d4*/ 	.short	0x010a
        /*04d6*/ 	.byte	0x1a
	.zero		1


	//   ....[50]....
        /*04d8*/ 	.word	0x0000b990
        /*04dc*/ 	.word	0x000000ff
        /*04e0*/ 	.word	0x00028c50
        /*04e4*/ 	.short	0x010a
        /*04e6*/ 	.byte	0x1a
	.zero		1


	//   ....[51]....
        /*04e8*/ 	.word	0x0000bc20
        /*04ec*/ 	.word	0x0000000b
        /*04f0*/ 	.word	0x00000000
        /*04f4*/ 	.short	0x0101
        /*04f6*/ 	.byte	0x3f
	.zero		1


	//   ....[52]....
        /*04f8*/ 	.word	0x0000d870
        /*04fc*/ 	.word	0x000000ff
        /*0500*/ 	.word	0x00000000
        /*0504*/ 	.short	0x0101
        /*0506*/ 	.byte	0x05
	.zero		1


	//   ....[53]....
        /*0508*/ 	.word	0x0000f240
        /*050c*/ 	.word	0x00000008
        /*0510*/ 	.word	0x00028c40
        /*0514*/ 	.short	0x010a
        /*0516*/ 	.byte	0x3f
	.zero		1


	//   ....[54]....
        /*0518*/ 	.word	0x0000f540
        /*051c*/ 	.word	0x000000ff
        /*0520*/ 	.word	0x00028c20
        /*0524*/ 	.short	0x010a
        /*0526*/ 	.byte	0x25
	.zero		1


	//   ....[55]....
        /*0528*/ 	.word	0x0000f5c0
        /*052c*/ 	.word	0x00000008
        /*0530*/ 	.word	0x00028c60
        /*0534*/ 	.short	0x010a
        /*0536*/ 	.byte	0x3f
	.zero		1


	//   ....[56]....
        /*0538*/ 	.word	0x0000fc30
        /*053c*/ 	.word	0x00000002
        /*0540*/ 	.word	0x00028c40
        /*0544*/ 	.short	0x010a
        /*0546*/ 	.byte	0x3f
	.zero		1


	//   ....[57]....
        /*0548*/ 	.word	0x0000fdc0
        /*054c*/ 	.word	0x00000002
        /*0550*/ 	.word	0x00028c60
        /*0554*/ 	.short	0x010a
        /*0556*/ 	.byte	0x3f
	.zero		1


	//   ....[58]....
        /*0558*/ 	.word	0x000103d0
        /*055c*/ 	.word	0x00000003
        /*0560*/ 	.word	0x00028c40
        /*0564*/ 	.short	0x010a
        /*0566*/ 	.byte	0x3f
	.zero		1


	//   ....[59]....
        /*0568*/ 	.word	0x00010560
        /*056c*/ 	.word	0x00000003
        /*0570*/ 	.word	0x00028c60
        /*0574*/ 	.short	0x010a
        /*0576*/ 	.byte	0x3f
	.zero		1


	//   ....[60]....
        /*0578*/ 	.word	0x00010af0
        /*057c*/ 	.word	0x00000002
        /*0580*/ 	.word	0x00028c40
        /*0584*/ 	.short	0x010a
        /*0586*/ 	.byte	0x3f
	.zero		1


	//   ....[61]....
        /*0588*/ 	.word	0x00010c80
        /*058c*/ 	.word	0x00000002
        /*0590*/ 	.word	0x00028c60
        /*0594*/ 	.short	0x010a
        /*0596*/ 	.byte	0x3f
	.zero		1


	//   ....[62]....
        /*0598*/ 	.word	0x00011350
        /*059c*/ 	.word	0x00000007
        /*05a0*/ 	.word	0x00028c20
        /*05a4*/ 	.short	0x010a
        /*05a6*/ 	.byte	0x3f
	.zero		1


	//   ....[63]....
        /*05a8*/ 	.word	0x000114a0
        /*05ac*/ 	.word	0x00000005
        /*05b0*/ 	.word	0x00000000
        /*05b4*/ 	.short	0x010a
        /*05b6*/ 	.byte	0x3f
	.zero		1


	//   ....[64]....
        /*05b8*/ 	.word	0x00011510
        /*05bc*/ 	.word	0x00000003
        /*05c0*/ 	.word	0x00000000
        /*05c4*/ 	.short	0x010a
        /*05c6*/ 	.byte	0x3f
	.zero		1


	//   ....[65]....
        /*05c8*/ 	.word	0x00011570
        /*05cc*/ 	.word	0x00000005
        /*05d0*/ 	.word	0x00000000
        /*05d4*/ 	.short	0x010a
        /*05d6*/ 	.byte	0x3f
	.zero		1


	//   ....[66]....
        /*05d8*/ 	.word	0x000115a0
        /*05dc*/ 	.word	0x00000003
        /*05e0*/ 	.word	0x00000000
        /*05e4*/ 	.short	0x010a
        /*05e6*/ 	.byte	0x3f
	.zero		1


	//   ....[67]....
        /*05e8*/ 	.word	0x00011610
        /*05ec*/ 	.word	0x00000006
        /*05f0*/ 	.word	0x00028c50
        /*05f4*/ 	.short	0x010a
        /*05f6*/ 	.byte	0x3f
	.zero		1


	//   ....[68]....
        /*05f8*/ 	.word	0x00011670
        /*05fc*/ 	.word	0x00000005
        /*0600*/ 	.word	0x00028c50
        /*0604*/ 	.short	0x010a
        /*0606*/ 	.byte	0x3f
	.zero		1


	//   ....[69]....
        /*0608*/ 	.word	0x000116d0
        /*060c*/ 	.word	0x00000003
        /*0610*/ 	.word	0x00028c00
        /*0614*/ 	.short	0x010a
        /*0616*/ 	.byte	0x3f
	.zero		1


	//   ....[70]....
        /*0618*/ 	.word	0x00011720
        /*061c*/ 	.word	0x00000006
        /*0620*/ 	.word	0x00028c30
        /*0624*/ 	.short	0x010a
        /*0626*/ 	.byte	0x3f
	.zero		1


	//   ....[71]....
        /*0628*/ 	.word	0x00011770
        /*062c*/ 	.word	0x00000006
        /*0630*/ 	.word	0x00028c50
        /*0634*/ 	.short	0x010a
        /*0636*/ 	.byte	0x3f
	.zero		1


	//   ....[72]....
        /*0638*/ 	.word	0x000117d0
        /*063c*/ 	.word	0x0000000c
        /*0640*/ 	.word	0x00028c30
        /*0644*/ 	.short	0x010a
        /*0646*/ 	.byte	0x3f
	.zero		1


	//   ....[73]....
        /*0648*/ 	.word	0x00011820
        /*064c*/ 	.word	0x0000000c
        /*0650*/ 	.word	0x00028c50
        /*0654*/ 	.short	0x010a
        /*0656*/ 	.byte	0x3f
	.zero		1


	//   ....[74]....
        /*0658*/ 	.word	0x00011880
        /*065c*/ 	.word	0x00000008
        /*0660*/ 	.word	0x00028c30
        /*0664*/ 	.short	0x010a
        /*0666*/ 	.byte	0x3f
	.zero		1


	//   ....[75]....
        /*0668*/ 	.word	0x000118d0
        /*066c*/ 	.word	0x000000aa
        /*0670*/ 	.word	0x00028c50
        /*0674*/ 	.short	0x010a
        /*0676*/ 	.byte	0x3f
	.zero		1


	//   ....[76]....
        /*0678*/ 	.word	0x00011930
        /*067c*/ 	.word	0x00000007
        /*0680*/ 	.word	0x00028c30
        /*0684*/ 	.short	0x010a
        /*0686*/ 	.byte	0x3f
	.zero		1


	//   ....[77]....
        /*0688*/ 	.word	0x00011980
        /*068c*/ 	.word	0x0000000b
        /*0690*/ 	.word	0x00028c50
        /*0694*/ 	.short	0x010a
        /*0696*/ 	.byte	0x3f
	.zero		1


	//   ....[78]....
        /*0698*/ 	.word	0x00011b00
        /*069c*/ 	.word	0x00000008
        /*06a0*/ 	.word	0x00028c40
        /*06a4*/ 	.short	0x010a
        /*06a6*/ 	.byte	0x3f
	.zero		1


	//   ....[79]....
        /*06a8*/ 	.word	0x00011b60
        /*06ac*/ 	.word	0x00000008
        /*06b0*/ 	.word	0x00028c20
        /*06b4*/ 	.short	0x010a
        /*06b6*/ 	.byte	0x3f
	.zero		1


	//   ....[80]....
        /*06b8*/ 	.word	0x00011bb0
        /*06bc*/ 	.word	0x00000008
        /*06c0*/ 	.word	0x00028c60
        /*06c4*/ 	.short	0x010a
        /*06c6*/ 	.byte	0x3f
	.zero		1


	//   ....[81]....
        /*06c8*/ 	.word	0x00011c00
        /*06cc*/ 	.word	0x00000002
        /*06d0*/ 	.word	0x00028c40
        /*06d4*/ 	.short	0x010a
        /*06d6*/ 	.byte	0x3f
	.zero		1


	//   ....[82]....
        /*06d8*/ 	.word	0x00011c50
        /*06dc*/ 	.word	0x00000002
        /*06e0*/ 	.word	0x00028c60
        /*06e4*/ 	.short	0x010a
        /*06e6*/ 	.byte	0x3f
	.zero		1


	//   ....[83]....
        /*06e8*/ 	.word	0x00011ca0
        /*06ec*/ 	.word	0x00000003
        /*06f0*/ 	.word	0x00028c40
        /*06f4*/ 	.short	0x010a
        /*06f6*/ 	.byte	0x3f
	.zero		1


	//   ....[84]....
        /*06f8*/ 	.word	0x00011cf0
        /*06fc*/ 	.word	0x00000003
        /*0700*/ 	.word	0x00028c60
        /*0704*/ 	.short	0x010a
        /*0706*/ 	.byte	0x3f
	.zero		1


	//   ....[85]....
        /*0708*/ 	.word	0x00011d40
        /*070c*/ 	.word	0x00000002
        /*0710*/ 	.word	0x00028c40
        /*0714*/ 	.short	0x010a
        /*0716*/ 	.byte	0x3f
	.zero		1


	//   ....[86]....
        /*0718*/ 	.word	0x00011d90
        /*071c*/ 	.word	0x00000002
        /*0720*/ 	.word	0x00028c60
        /*0724*/ 	.short	0x010a
        /*0726*/ 	.byte	0x3f
	.zero		1


	//   ....[87]....
        /*0728*/ 	.word	0x00011e70
        /*072c*/ 	.word	0x00000007
        /*0730*/ 	.word	0x00028c20
        /*0734*/ 	.short	0x010a
        /*0736*/ 	.byte	0x3f
	.zero		1


	//   ....[88]....
        /*0738*/ 	.word	0x00011ec0
        /*073c*/ 	.word	0x00000005
        /*0740*/ 	.word	0x00000000
        /*0744*/ 	.short	0x010a
        /*0746*/ 	.byte	0x3f
	.zero		1


	//   ....[89]....
        /*0748*/ 	.word	0x00011f10
        /*074c*/ 	.word	0x00000003
        /*0750*/ 	.word	0x00000000
        /*0754*/ 	.short	0x010a
        /*0756*/ 	.byte	0x3f
	.zero		1


	//   ....[90]....
        /*0758*/ 	.word	0x00011f60
        /*075c*/ 	.word	0x00000005
        /*0760*/ 	.word	0x00000000
        /*0764*/ 	.short	0x010a
        /*0766*/ 	.byte	0x3f
	.zero		1


	//----- nvinfo : EIATTR_NUM_MBARRIERS
	.align		4
.L_317:
        /*0768*/ 	.byte	0x03, 0x38
        /*076a*/ 	.short	0x0016


	//----- nvinfo : EIATTR_EXIT_INSTR_OFFSETS
	.align		4
        /*076c*/ 	.byte	0x04, 0x1c
        /*076e*/ 	.short	(.L_319 - .L_318)


	//   ....[0]....
.L_318:
        /*0770*/ 	.word	0x00000a10


	//   ....[1]....
        /*0774*/ 	.word	0x0000e170


	//   ....[2]....
        /*0778*/ 	.word	0x0000e1d0


	//   ....[3]....
        /*077c*/ 	.word	0x000113c0


	//   ....[4]....
        /*0780*/ 	.word	0x000115f0


	//----- nvinfo : EIATTR_MAX_THREADS
	.align		4
.L_319:
        /*0784*/ 	.byte	0x04, 0x05
        /*0786*/ 	.short	(.L_321 - .L_320)
.L_320:
        /*0788*/ 	.word	0x00000180
        /*078c*/ 	.word	0x00000001
        /*0790*/ 	.word	0x00000001


	//----- nvinfo : EIATTR_CRS_STACK_SIZE
	.align		4
.L_321:
        /*0794*/ 	.byte	0x04, 0x1e
        /*0796*/ 	.short	(.L_323 - .L_322)
.L_322:
        /*0798*/ 	.word	0x00000000


	//----- nvinfo : EIATTR_CBANK_PARAM_SIZE
	.align		4
.L_323:
        /*079c*/ 	.byte	0x03, 0x19
        /*079e*/ 	.short	0x0bf0


	//----- nvinfo : EIATTR_PARAM_CBANK
	.align		4
        /*07a0*/ 	.byte	0x04, 0x0a
        /*07a2*/ 	.short	(.L_325 - .L_324)
	.align		4
.L_324:
        /*07a4*/ 	.word	index@(.nv.constant0._ZN7cutlass13device_kernelIN5flash11enable_sm90INS1_16FlashAttnFwdSm90INS1_25CollectiveMainloopFwdSm90ILi2EN4cute5tupleIJNS5_1CILi1EEES8_S8_EEENS6_IJNS7_ILi64EEESA_SA_EEELi512ENS_6half_tEfNS_4arch4Sm90ELb0ELb1ELb0ELb0ELb0ELb0ELb0ELb0ELb0ELb0ELb0ELb0EEENS1_21CollectiveEpilogueFwdINS6_IJSA_NS7_ILi512EEESA_EEES9_SC_SE_Li256ELb0ELb0ELb0ELb0EEENS1_30DynamicPersistentTileSchedulerILi256ELi32ELb0ELb0ELb1EEEEEEEEEvNT_6ParamsE)
        /*07a8*/ 	.short	0x0210
        /*07aa*/ 	.short	0x0bf0


	//----- nvinfo : EIATTR_SW_WAR
	.align		4
.L_325:
        /*07ac*/ 	.byte	0x04, 0x36
        /*07ae*/ 	.short	(.L_327 - .L_326)
.L_326:
        /*07b0*/ 	.word	0x00000008
.L_327:


//--------------------- .nv.info._ZN7cutlass13device_kernelIN5flash11enable_sm90INS1_16FlashAttnFwdSm90INS1_25CollectiveMainloopFwdSm90ILi2EN4cute5tupleIJNS5_1CILi1EEES8_S8_EEENS6_IJNS7_ILi64EEESA_SA_EEELi512ENS_6half_tEfNS_4arch4Sm90ELb0ELb1ELb0ELb0ELb0ELb0ELb1ELb0ELb0ELb0ELb0ELb0EEENS1_21CollectiveEpilogueFwdINS6_IJSA_NS7_ILi512EEESA_EEES9_SC_SE_Li256ELb0ELb0ELb0ELb0EEENS1_30DynamicPersistentTileSchedulerILi256ELi32ELb0ELb0ELb1EEEEEEEEEvNT_6ParamsE --------------------------
	.section	.nv.info._ZN7cutlass13device_kernelIN5flash11enable_sm90INS1_16FlashAttnFwdSm90INS1_25CollectiveMainloopFwdSm90ILi2EN4cute5tupleIJNS5_1CILi1EEES8_S8_EEENS6_IJNS7_ILi64EEESA_SA_EEELi512ENS_6half_tEfNS_4arch4Sm90ELb0ELb1ELb0ELb0ELb0ELb0ELb1ELb0ELb0ELb0ELb0ELb0EEENS1_21CollectiveEpilogueFwdINS6_IJSA_NS7_ILi512EEESA_EEES9_SC_SE_Li256ELb0ELb0ELb0ELb0EEENS1_30DynamicPersistentTileSchedulerILi256ELi32ELb0ELb0ELb1EEEEEEEEEvNT_6ParamsE,"",@"SHT_CUDA_INFO"
	.sectionflags	@""
	.align	4


	//----- nvinfo : EIATTR_CUDA_API_VERSION
	.align		4
        /*0000*/ 	.byte	0x04, 0x37
        /*0002*/ 	.short	(.L_329 - .L_328)
.L_328:
        /*0004*/ 	.word	0x00000082


	//----- nvinfo : EIATTR_KPARAM_INFO
	.align		4
.L_329:
        /*0008*/ 	.byte	0x04, 0x17
        /*000a*/ 	.short	(.L_331 - .L_330)
.L_330:
        /*000c*/ 	.word	0x00000000
        /*0010*/ 	.short	0x0000
        /*0012*/ 	.short	0x0070
        /*0014*/ 	.byte	0x00, 0xf0, 0x01, 0x32


	//----- nvinfo : EIATTR_SPARSE_MMA_MASK
	.align		4
.L_331:
        /*0018*/ 	.byte	0x03, 0x50
        /*001a*/ 	.short	0x0000


	//----- nvinfo : EIATTR_MAXREG_COUNT
	.align		4
        /*001c*/ 	.byte	0x03, 0x1b
        /*001e*/ 	.short	0x00a8


	//----- nvinfo : EIATTR_NUM_BARRIERS
	.align		4
        /*0020*/ 	.byte	0x02, 0x4c
        /*0022*/ 	.byte	0x10
	.zero		1


	//----- nvinfo : EIATTR_EXTERNS
	.align		4
        /*0024*/ 	.byte	0x04, 0x0f
        /*0026*/ 	.short	(.L_333 - .L_332)


	//   ....[0]....
	.align		4
.L_332:
        /*0028*/ 	.word	index@(__assertfail)


	//----- nvinfo : EIATTR_ANNOTATIONS
	.align		4
.L_333:
        /*002c*/ 	.byte	0x04, 0x55
        /*002e*/ 	.short	(.L_335 - .L_334)


	//   ....[0]....
.L_334:
        /*0030*/ 	.word	0x00000001
        /*0034*/ 	.byte	0x90, 0x09, 0x00, 0x00, 0x01, 0x00, 0x00, 0x00, 0xa0, 0x0a, 0x00, 0x00, 0x01, 0x00, 0x00, 0x00
        /*0044*/ 	.byte	0x20, 0x35, 0x01, 0x00, 0x01, 0x00, 0x00, 0x00, 0xb0, 0x3c, 0x01, 0x00, 0x01, 0x00, 0x00, 0x00
        /*0054*/ 	.byte	0xc0, 0x66, 0x01, 0x00, 0x01, 0x00, 0x00, 0x00, 0x10, 0x6a, 0x01, 0x00


	//----- nvinfo : EIATTR_MERCURY_ISA_VERSION
	.align		4
.L_335:
        /*0060*/ 	.byte	0x03, 0x5f
        /*0062*/ 	.short	0x0101


	//----- nvinfo : EIATTR_INT_WARP_WIDE_INSTR_OFFSETS
	.align		4
        /*0064*/ 	.byte	0x04, 0x31
        /*0066*/ 	.short	(.L_337 - .L_336)


	//   ....[0]....
.L_336:
        /*0068*/ 	.word	0x000001c0


	//   ....[1]....
        /*006c*/ 	.word	0x000001f0


	//   ....[2]....
        /*0070*/ 	.word	0x00000200


	//   ....[3]....
        /*0074*/ 	.word	0x00000270


	//   ....[4]....
        /*0078*/ 	.word	0x00013cc0


	//   ....[5]....
        /*007c*/ 	.word	0x00013d70


	//   ....[6]....
        /*0080*/ 	.word	0x00014260


	//   ....[7]....
        /*0084*/ 	.word	0x000166d0


	//   ....[8]....
        /*0088*/ 	.word	0x00016780


	//----- nvinfo : EIATTR_COOP_GROUP_MASK_REGIDS
	.align		4
.L_337:
        /*008c*/ 	.byte	0x04, 0x29
        /*008e*/ 	.short	(.L_339 - .L_338)


	//   ....[0]....
.L_338:
        /*0090*/ 	.word	0xffffffff


	//   ....[1]....
        /*0094*/ 	.word	0xffffffff


	//   ....[2]....
        /*0098*/ 	.word	0xffffffff


	//   ....[3]....
        /*009c*/ 	.word	0xffffffff


	//   ....[4]....
        /*00a0*/ 	.word	0xffffffff


	//   ....[5]....
        /*00a4*/ 	.word	0xffffffff


	//   ....[6]....
        /*00a8*/ 	.word	0xffffffff


	//   ....[7]....
        /*00ac*/ 	.word	0xffffffff


	//   ....[8]....
        /*00b0*/ 	.word	0xffffffff


	//   ....[9]....
        /*00b4*/ 	.word	0xffffffff


	//   ....[10]....
        /*00b8*/ 	.word	0xffffffff


	//   ....[11]....
        /*00bc*/ 	.word	0xffffffff


	//   ....[12]....
        /*00c0*/ 	.word	0xffffffff


	//   ....[13]....
        /*00c4*/ 	.word	0xffffffff


	//   ....[14]....
        /*00c8*/ 	.word	0xffffffff


	//   ....[15]....
        /*00cc*/ 	.word	0xffffffff


	//   ....[16]....
        /*00d0*/ 	.word	0xffffffff


	//   ....[17]....
        /*00d4*/ 	.word	0xffffffff


	//   ....[18]....
        /*00d8*/ 	.word	0xffffffff


	//   ....[19]....
        /*00dc*/ 	.word	0xffffffff


	//   ....[20]....
        /*00e0*/ 	.word	0xffffffff


	//   ....[21]....
        /*00e4*/ 	.word	0xffffffff


	//   ....[22]....
        /*00e8*/ 	.word	0xffffffff


	//   ....[23]....
        /*00ec*/ 	.word	0xffffffff


	//   ....[24]....
        /*00f0*/ 	.word	0xffffffff


	//   ....[25]....
        /*00f4*/ 	.word	0xffffffff


	//   ....[26]....
        /*00f8*/ 	.word	0xffffffff


	//   ....[27]....
        /*00fc*/ 	.word	0xffffffff


	//   ....[28]....
        /*0100*/ 	.word	0xffffffff


	//   ....[29]....
        /*0104*/ 	.word	0xffffffff


	//   ....[30]....
        /*0108*/ 	.word	0xffffffff


	//   ....[31]....
        /*010c*/ 	.word	0xffffffff


	//   ....[32]....
        /*0110*/ 	.word	0xffffffff


	//   ....[33]....
        /*0114*/ 	.word	0xffffffff


	//   ....[34]....
        /*0118*/ 	.word	0xffffffff


	//   ....[35]....
        /*011c*/ 	.word	0xffffffff


	//   ....[36]....
        /*0120*/ 	.word	0xffffffff


	//   ....[37]....
        /*0124*/ 	.word	0xffffffff


	//   ....[38]....
        /*0128*/ 	.word	0xffffffff


	//   ....[39]....
        /*012c*/ 	.word	0xffffffff


	//   ....[40]....
        /*0130*/ 	.word	0xffffffff


	//   ....[41]....
        /*0134*/ 	.word	0xffffffff


	//   ....[42]....
        /*0138*/ 	.word	0x0500000f


	//   ....[43]....
        /*013c*/ 	.word	0x0500000f


	//----- nvinfo : EIATTR_COOP_GROUP_INSTR_OFFSETS
	.align		4
.L_339:
        /*0140*/ 	.byte	0x04, 0x28
        /*0142*/ 	.short	(.L_341 - .L_340)


	//   ....[0]....
.L_340:
        /*0144*/ 	.word	0x00000070


	//   ....[1]....
        /*0148*/ 	.word	0x000001d0


	//   ....[2]....
        /*014c*/ 	.word	0x00000220


	//   ....[3]....
        /*0150*/ 	.word	0x000003f0


	//   ....[4]....
        /*0154*/ 	.word	0x00000550


	//   ....[5]....
        /*0158*/ 	.word	0x00000670


	//   ....[6]....
        /*015c*/ 	.word	0x000007d0


	//   ....[7]....
        /*0160*/ 	.word	0x00001ac0


	//   ....[8]....
        /*0164*/ 	.word	0x000039a0


	//   ....[9]....
        /*0168*/ 	.word	0x00004940


	//   ....[10]....
        /*016c*/ 	.word	0x000060c0


	//   ....[11]....
        /*0170*/ 	.word	0x000061d0


	//   ....[12]....
        /*0174*/ 	.word	0x000065f0


	//   ....[13]....
        /*0178*/ 	.word	0x000066b0


	//   ....[14]....
        /*017c*/ 	.word	0x00006dd0


	//   ....[15]....
        /*0180*/ 	.word	0x00007bd0


	//   ....[16]....
        /*0184*/ 	.word	0x000090e0


	//   ....[17]....
        /*0188*/ 	.word	0x000091e0


	//   ....[18]....
        /*018c*/ 	.word	0x000095c0


	//   ....[19]....
        /*0190*/ 	.word	0x00009690


	//   ....[20]....
        /*0194*/ 	.word	0x0000a730


	//   ....[21]....
        /*0198*/ 	.word	0x0000b5f0


	//   ....[22]....
        /*019c*/ 	.word	0x0000c280


	//   ....[23]....
        /*01a0*/ 	.word	0x0000c2b0


	//   ....[24]....
        /*01a4*/ 	.word	0x0000c500


	//   ....[25]....
        /*01a8*/ 	.word	0x0000c6d0


	//   ....[26]....
        /*01ac*/ 	.word	0x0000d6b0


	//   ....[27]....
        /*01b0*/ 	.word	0x0000e320


	//   ....[28]....
        /*01b4*/ 	.word	0x0000f7f0


	//   ....[29]....
        /*01b8*/ 	.word	0x0000f8f0


	//   ....[30]....
        /*01bc*/ 	.word	0x0000fcd0


	//   ....[31]....
        /*01c0*/ 	.word	0x0000fd60


	//   ....[32]....
        /*01c4*/ 	.word	0x00010e50


	//   ....[33]....
        /*01c8*/ 	.word	0x00010eb0


	//   ....[34]....
        /*01cc*/ 	.word	0x00010ef0


	//   ....[35]....
        /*01d0*/ 	.word	0x00010f60


	//   ....[36]....
        /*01d4*/ 	.word	0x00010f80


	//   ....[37]....
        /*01d8*/ 	.word	0x000119e0


	//   ....[38]....
        /*01dc*/ 	.word	0x00012790


	//   ....[39]....
        /*01e0*/ 	.word	0x00013410


	//   ....[40]....
        /*01e4*/ 	.word	0x00016800


	//   ....[41]....
        /*01e8*/ 	.word	0x000169b0


	//   ....[42]....
        /*01ec*/ 	.word	0x00016ff0


	//   ....[43]....
        /*01f0*/ 	.word	0x000173d0


	//----- nvinfo : EIATTR_REG_RECONFIG
	.align		4
.L_341:
        /*01f4*/ 	.byte	0x01, 0x54
	.zero		2


	//----- nvinfo : EIATTR_SYSCALL_OFFSETS
	.align		4
        /*01f8*/ 	.byte	0x04, 0x46
        /*01fa*/ 	.short	(.L_343 - .L_342)


	//   ....[0]....
.L_342:
        /*01fc*/ 	.word	0x00003b60


	//   ....[1]....
        /*0200*/ 	.word	0x00013f00


	//   ....[2]....
        /*0204*/ 	.word	0x00014040


	//   ....[3]....
        /*0208*/ 	.word	0x00014140


	//----- nvinfo : EIATTR_MBARRIER_INSTR_OFFSETS
	.align		4
.L_343:
        /*020c*/ 	.byte	0x04, 0x39
        /*020e*/ 	.short	(.L_345 - .L_344)


	//   ....[0]....
.L_344:
        /*0210*/ 	.word	0x000002d0
        /*0214*/ 	.word	0x000000ff
        /*0218*/ 	.word	0x00038800
        /*021c*/ 	.short	0x0100
        /*021e*/ 	.byte	0x06
	.zero		1


	//   ....[1]....
        /*0220*/ 	.word	0x000002e0
        /*0224*/ 	.word	0x000000ff
        /*0228*/ 	.word	0x00038810
        /*022c*/ 	.short	0x0100
        /*022e*/ 	.byte	0x06
	.zero		1


	//   ....[2]....
        /*0230*/ 	.word	0x000002f0
        /*0234*/ 	.word	0x000000ff
        /*0238*/ 	.word	0x00038820
        /*023c*/ 	.short	0x0100
        /*023e*/ 	.byte	0x06
	.zero		1


	//   ....[3]....
        /*0240*/ 	.word	0x000003a0
        /*0244*/ 	.word	0x000000ff
        /*0248*/ 	.word	0x00038830
        /*024c*/ 	.short	0x0100
        /*024e*/ 	.byte	0x06
	.zero		1


	//   ....[4]....
        /*0250*/ 	.word	0x000003b0
        /*0254*/ 	.word	0x000000ff
        /*0258*/ 	.word	0x00038840
        /*025c*/ 	.short	0x0100
        /*025e*/ 	.byte	0x06
	.zero		1


	//   ....[5]....
        /*0260*/ 	.word	0x000003c0
        /*0264*/ 	.word	0x000000ff
        /*0268*/ 	.word	0x00038838
        /*026c*/ 	.short	0x0100
        /*026e*/ 	.byte	0x06
	.zero		1


	//   ....[6]....
        /*0270*/ 	.word	0x000003d0
        /*0274*/ 	.word	0x000000ff
        /*0278*/ 	.word	0x00038848
        /*027c*/ 	.short	0x0100
        /*027e*/ 	.byte	0x06
	.zero		1


	//   ....[7]....
        /*0280*/ 	.word	0x00000500
        /*0284*/ 	.word	0x000000ff
        /*0288*/ 	.word	0x00038850
        /*028c*/ 	.short	0x0100
        /*028e*/ 	.byte	0x08
	.zero		1


	//   ....[8]....
        /*0290*/ 	.word	0x00000510
        /*0294*/ 	.word	0x000000ff
        /*0298*/ 	.word	0x00038860
        /*029c*/ 	.short	0x0100
        /*029e*/ 	.byte	0x08
	.zero		1


	//   ....[9]....
        /*02a0*/ 	.word	0x00000520
        /*02a4*/ 	.word	0x000000ff
        /*02a8*/ 	.word	0x00038858
        /*02ac*/ 	.short	0x0100
        /*02ae*/ 	.byte	0x08
	.zero		1


	//   ....[10]....
        /*02b0*/ 	.word	0x00000530
        /*02b4*/ 	.word	0x000000ff
        /*02b8*/ 	.word	0x00038868
        /*02bc*/ 	.short	0x0100
        /*02be*/ 	.byte	0x08
	.zero		1


	//   ....[11]....
        /*02c0*/ 	.word	0x00000620
        /*02c4*/ 	.word	0x000000ff
        /*02c8*/ 	.word	0x00038870
        /*02cc*/ 	.short	0x0100
        /*02ce*/ 	.byte	0x06
	.zero		1


	//   ....[12]....
        /*02d0*/ 	.word	0x00000630
        /*02d4*/ 	.word	0x000000ff
        /*02d8*/ 	.word	0x00038880
        /*02dc*/ 	.short	0x0100
        /*02de*/ 	.byte	0x06
	.zero		1


	//   ....[13]....
        /*02e0*/ 	.word	0x00000640
        /*02e4*/ 	.word	0x000000ff
        /*02e8*/ 	.word	0x00038878
        /*02ec*/ 	.short	0x0100
        /*02ee*/ 	.byte	0x06
	.zero		1


	//   ....[14]....
        /*02f0*/ 	.word	0x00000650
        /*02f4*/ 	.word	0x000000ff
        /*02f8*/ 	.word	0x00038888
        /*02fc*/ 	.short	0x0100
        /*02fe*/ 	.byte	0x06
	.zero		1


	//   ....[15]....
        /*0300*/ 	.word	0x00000780
        /*0304*/ 	.word	0x000000ff
        /*0308*/ 	.word	0x00038890
        /*030c*/ 	.short	0x0100
        /*030e*/ 	.byte	0x08
	.zero		1


	//   ....[16]....
        /*0310*/ 	.word	0x00000790
        /*0314*/ 	.word	0x000000ff
        /*0318*/ 	.word	0x000388a0
        /*031c*/ 	.short	0x0100
        /*031e*/ 	.byte	0x08
	.zero		1


	//   ....[17]....
        /*0320*/ 	.word	0x000007a0
        /*0324*/ 	.word	0x000000ff
        /*0328*/ 	.word	0x00038898
        /*032c*/ 	.short	0x0100
        /*032e*/ 	.byte	0x08
	.zero		1


	//   ....[18]....
        /*0330*/ 	.word	0x000007b0
        /*0334*/ 	.word	0x000000ff
        /*0338*/ 	.word	0x000388a8
        /*033c*/ 	.short	0x0100
        /*033e*/ 	.byte	0x08
	.zero		1


	//   ....[19]....
        /*0340*/ 	.word	0x000008e0
        /*0344*/ 	.word	0x000000ff
        /*0348*/ 	.word	0x000388b0
        /*034c*/ 	.short	0x0100
        /*034e*/ 	.byte	0x08
	.zero		1


	//   ....[20]....
        /*0350*/ 	.word	0x000008f0
        /*0354*/ 	.word	0x000000ff
        /*0358*/ 	.word	0x000388c0
        /*035c*/ 	.short	0x0100
        /*035e*/ 	.byte	0x08
	.zero		1


	//   ....[21]....
        /*0360*/ 	.word	0x00000900
        /*0364*/ 	.word	0x000000ff
        /*0368*/ 	.word	0x000388b8
        /*036c*/ 	.short	0x0100
        /*036e*/ 	.byte	0x08
	.zero		1


	//   ....[22]....
        /*0370*/ 	.word	0x00000910
        /*0374*/ 	.word	0x000000ff
        /*0378*/ 	.word	0x000388c8
        /*037c*/ 	.short	0x0100
        /*037e*/ 	.byte	0x08
	.zero		1


	//   ....[23]....
        /*0380*/ 	.word	0x00001e40
        /*0384*/ 	.word	0x00000003
        /*0388*/ 	.word	0x00000000
        /*038c*/ 	.short	0x0101
        /*038e*/ 	.byte	0x3f
	.zero		1


	//   ....[24]....
        /*0390*/ 	.word	0x000028e0
        /*0394*/ 	.word	0x00000000
        /*0398*/ 	.word	0x00000000
        /*039c*/ 	.short	0x0101
        /*039e*/ 	.byte	0x3f
	.zero		1


	//   ....[25]....
        /*03a0*/ 	.word	0x00003be0
        /*03a4*/ 	.word	0x000000ff
        /*03a8*/ 	.word	0x00038800
        /*03ac*/ 	.short	0x010a
        /*03ae*/ 	.byte	0x24
	.zero		1


	//   ....[26]....
        /*03b0*/ 	.word	0x00003c40
        /*03b4*/ 	.word	0x00000005
        /*03b8*/ 	.word	0x00038830
        /*03bc*/ 	.short	0x010a
        /*03be*/ 	.byte	0x3f
	.zero		1


	//   ....[27]....
        /*03c0*/ 	.word	0x00003c80
        /*03c4*/ 	.word	0x00000005
        /*03c8*/ 	.word	0x00038830
        /*03cc*/ 	.short	0x010a
        /*03ce*/ 	.byte	0x3f
	.zero		1


	//   ....[28]....
        /*03d0*/ 	.word	0x00003f00
        /*03d4*/ 	.word	0x000000ff
        /*03d8*/ 	.word	0x00038810
        /*03dc*/ 	.short	0x010a
        /*03de*/ 	.byte	0x24
	.zero		1


	//   ....[29]....
        /*03e0*/ 	.word	0x00003f40
        /*03e4*/ 	.word	0x00000005
        /*03e8*/ 	.word	0x00038850
        /*03ec*/ 	.short	0x010a
        /*03ee*/ 	.byte	0x3f
	.zero		1


	//   ....[30]....
        /*03f0*/ 	.word	0x00004020
        /*03f4*/ 	.word	0x00000005
        /*03f8*/ 	.word	0x00038850
        /*03fc*/ 	.short	0x010a
        /*03fe*/ 	.byte	0x3f
	.zero		1


	//   ....[31]....
        /*0400*/ 	.word	0x000055b0
        /*0404*/ 	.word	0x00000002
        /*0408*/ 	.word	0x00000000
        /*040c*/ 	.short	0x0101
        /*040e*/ 	.byte	0x3f
	.zero		1


	//   ....[32]....
        /*0410*/ 	.word	0x00006df0
        /*0414*/ 	.word	0x00000005
        /*0418*/ 	.word	0x00000000
        /*041c*/ 	.short	0x0101
        /*041e*/ 	.byte	0x3f
	.zero		1


	//   ....[33]....
        /*0420*/ 	.word	0x00007020
        /*0424*/ 	.word	0x0000000b
        /*0428*/ 	.word	0x00038830
        /*042c*/ 	.short	0x010a
        /*042e*/ 	.byte	0x3f
	.zero		1


	//   ....[34]....
        /*0430*/ 	.word	0x00007070
        /*0434*/ 	.word	0x0000000b
        /*0438*/ 	.word	0x00038830
        /*043c*/ 	.short	0x010a
        /*043e*/ 	.byte	0x3f
	.zero		1


	//   ....[35]....
        /*0440*/ 	.word	0x00007280
        /*0444*/ 	.word	0x0000000b
        /*0448*/ 	.word	0x00038850
        /*044c*/ 	.short	0x010a
        /*044e*/ 	.byte	0x3f
	.zero		1


	//   ....[36]....
        /*0450*/ 	.word	0x000072d0
        /*0454*/ 	.word	0x0000000b
        /*0458*/ 	.word	0x00038850
        /*045c*/ 	.short	0x010a
        /*045e*/ 	.byte	0x3f
	.zero		1


	//   ....[37]....
        /*0460*/ 	.word	0x000087d0
        /*0464*/ 	.word	0x0000000f
        /*0468*/ 	.word	0x00000000
        /*046c*/ 	.short	0x0101
        /*046e*/ 	.byte	0x3f
	.zero		1


	//   ....[38]....
        /*0470*/ 	.word	0x0000a750
        /*0474*/ 	.word	0x0000000b
        /*0478*/ 	.word	0x00000000
        /*047c*/ 	.short	0x0101
        /*047e*/ 	.byte	0x3f
	.zero		1


	//   ....[39]....
        /*0480*/ 	.word	0x0000aaa0
        /*0484*/ 	.word	0x00000009
        /*0488*/ 	.word	0x00038830
        /*048c*/ 	.short	0x010a
        /*048e*/ 	.byte	0x3f
	.zero		1


	//   ....[40]....
        /*0490*/ 	.word	0x0000aaf0
        /*0494*/ 	.word	0x00000009
        /*0498*/ 	.word	0x00038830
        /*049c*/ 	.short	0x010a
        /*049e*/ 	.byte	0x3f
	.zero		1


	//   ....[41]....
        /*04a0*/ 	.word	0x0000ac70
        /*04a4*/ 	.word	0x00000009
        /*04a8*/ 	.word	0x00038850
        /*04ac*/ 	.short	0x010a
        /*04ae*/ 	.byte	0x3f
	.zero		1


	//   ....[42]....
        /*04b0*/ 	.word	0x0000acb0
        /*04b4*/ 	.word	0x00000009
        /*04b8*/ 	.word	0x00038850
        /*04bc*/ 	.short	0x010a
        /*04be*/ 	.byte	0x3f
	.zero		1


	//   ....[43]....
        /*04c0*/ 	.word	0x0000ca90
        /*04c4*/ 	.word	0x00000098
        /*04c8*/ 	.word	0x00000000
        /*04cc*/ 	.short	0x0101
        /*04ce*/ 	.byte	0x3f
	.zero		1


	//   ....[44]....
        /*04d0*/ 	.word	0x0000d6d0
        /*04d4*/ 	.word	0x00000009
        /*04d8*/ 	.word	0x00000000
        /*04dc*/ 	.short	0x0101
        /*04de*/ 	.byte	0x3f
	.zero		1


	//   ....[45]....
        /*04e0*/ 	.word	0x0000d7f0
        /*04e4*/ 	.word	0x0000000b
        /*04e8*/ 	.word	0x00038830
        /*04ec*/ 	.short	0x010a
        /*04ee*/ 	.byte	0x3f
	.zero		1


	//   ....[46]....
        /*04f0*/ 	.word	0x0000d840
        /*04f4*/ 	.word	0x0000000b
        /*04f8*/ 	.word	0x00038830
        /*04fc*/ 	.short	0x010a
        /*04fe*/ 	.byte	0x3f
	.zero		1


	//   ....[47]....
        /*0500*/ 	.word	0x0000d9c0
        /*0504*/ 	.word	0x0000000b
        /*0508*/ 	.word	0x00038850
        /*050c*/ 	.short	0x010a
        /*050e*/ 	.byte	0x3f
	.zero		1


	//   ....[48]....
        /*0510*/ 	.word	0x0000da10
        /*0514*/ 	.word	0x0000000b
        /*0518*/ 	.word	0x00038850
        /*051c*/ 	.short	0x010a
        /*051e*/ 	.byte	0x3f
	.zero		1


	//   ....[49]....
        /*0520*/ 	.word	0x0000ef60
        /*0524*/ 	.word	0x00000008
        /*0528*/ 	.word	0x00000000
        /*052c*/ 	.short	0x0101
        /*052e*/ 	.byte	0x3f
	.zero		1


	//   ....[50]....
        /*0530*/ 	.word	0x00010e70
        /*0534*/ 	.word	0x0000000b
        /*0538*/ 	.word	0x00000000
        /*053c*/ 	.short	0x0101
        /*053e*/ 	.byte	0x3f
	.zero		1


	//   ....[51]....
        /*0540*/ 	.word	0x00012ad0
        /*0544*/ 	.word	0x000000ff
        /*0548*/ 	.word	0x00000000
        /*054c*/ 	.short	0x0101
        /*054e*/ 	.byte	0x05
	.zero		1


	//   ....[52]....
        /*0550*/ 	.word	0x000144e0
        /*0554*/ 	.word	0x00000008
        /*0558*/ 	.word	0x00038840
        /*055c*/ 	.short	0x010a
        /*055e*/ 	.byte	0x3f
	.zero		1


	//   ....[53]....
        /*0560*/ 	.word	0x00014b30
        /*0564*/ 	.word	0x000000ff
        /*0568*/ 	.word	0x00038820
        /*056c*/ 	.short	0x010a
        /*056e*/ 	.byte	0x26
	.zero		1


	//   ....[54]....
        /*0570*/ 	.word	0x00014bb0
        /*0574*/ 	.word	0x00000005
        /*0578*/ 	.word	0x00038860
        /*057c*/ 	.short	0x010a
        /*057e*/ 	.byte	0x3f
	.zero		1


	//   ....[55]....
        /*0580*/ 	.word	0x00015220
        /*0584*/ 	.word	0x00000002
        /*0588*/ 	.word	0x00038840
        /*058c*/ 	.short	0x010a
        /*058e*/ 	.byte	0x3f
	.zero		1


	//   ....[56]....
        /*0590*/ 	.word	0x000153b0
        /*0594*/ 	.word	0x00000002
        /*0598*/ 	.word	0x00038860
        /*059c*/ 	.short	0x010a
        /*059e*/ 	.byte	0x3f
	.zero		1


	//   ....[57]....
        /*05a0*/ 	.word	0x000159c0
        /*05a4*/ 	.word	0x00000003
        /*05a8*/ 	.word	0x00038840
        /*05ac*/ 	.short	0x010a
        /*05ae*/ 	.byte	0x3f
	.zero		1


	//   ....[58]....
        /*05b0*/ 	.word	0x00015b50
        /*05b4*/ 	.word	0x00000003
        /*05b8*/ 	.word	0x00038860
        /*05bc*/ 	.short	0x010a
        /*05be*/ 	.byte	0x3f
	.zero		1


	//   ....[59]....
        /*05c0*/ 	.word	0x000160e0
        /*05c4*/ 	.word	0x00000002
        /*05c8*/ 	.word	0x00038840
        /*05cc*/ 	.short	0x010a
        /*05ce*/ 	.byte	0x3f
	.zero		1


	//   ....[60]....
        /*05d0*/ 	.word	0x00016270
        /*05d4*/ 	.word	0x00000002
        /*05d8*/ 	.word	0x00038860
        /*05dc*/ 	.short	0x010a
        /*05de*/ 	.byte	0x3f
	.zero		1


	//   ....[61]....
        /*05e0*/ 	.word	0x00016960
        /*05e4*/ 	.word	0x00000007
        /*05e8*/ 	.word	0x00038820
        /*05ec*/ 	.short	0x010a
        /*05ee*/ 	.byte	0x3f
	.zero		1


	//   ....[62]....
        /*05f0*/ 	.word	0x00016ad0
        /*05f4*/ 	.word	0x00000005
        /*05f8*/ 	.word	0x00000000
        /*05fc*/ 	.short	0x010a
        /*05fe*/ 	.byte	0x3f
	.zero		1


	//   ....[63]....
        /*0600*/ 	.word	0x00016b40
        /*0604*/ 	.word	0x00000003
        /*0608*/ 	.word	0x00000000
        /*060c*/ 	.short	0x010a
        /*060e*/ 	.byte	0x3f
	.zero		1


	//   ....[64]....
        /*0610*/ 	.word	0x00016ba0
        /*0614*/ 	.word	0x00000005
        /*0618*/ 	.word	0x00000000
        /*061c*/ 	.short	0x010a
        /*061e*/ 	.byte	0x3f
	.zero		1


	//   ....[65]....
        /*0620*/ 	.word	0x00016bd0
        /*0624*/ 	.word	0x00000003
        /*0628*/ 	.word	0x00000000
        /*062c*/ 	.short	0x010a
        /*062e*/ 	.byte	0x3f
	.zero		1


	//   ....[66]....
        /*0630*/ 	.word	0x00016c40
        /*0634*/ 	.word	0x00000003
        /*0638*/ 	.word	0x00038800
        /*063c*/ 	.short	0x010a
        /*063e*/ 	.byte	0x3f
	.zero		1


	//   ....[67]....
        /*0640*/ 	.word	0x00016c90
        /*0644*/ 	.word	0x00000005
        /*0648*/ 	.word	0x00038830
        /*064c*/ 	.short	0x010a
        /*064e*/ 	.byte	0x3f
	.zero		1


	//   ....[68]....
        /*0650*/ 	.word	0x00016cf0
        /*0654*/ 	.word	0x00000003
        /*0658*/ 	.word	0x00038810
        /*065c*/ 	.short	0x010a
        /*065e*/ 	.byte	0x3f
	.zero		1


	//   ....[69]....
        /*0660*/ 	.word	0x00016d40
        /*0664*/ 	.word	0x00000005
        /*0668*/ 	.word	0x00038850
        /*066c*/ 	.short	0x010a
        /*066e*/ 	.byte	0x3f
	.zero		1


	//   ....[70]....
        /*0670*/ 	.word	0x00016d90
        /*0674*/ 	.word	0x0000000b
        /*0678*/ 	.word	0x00038830
        /*067c*/ 	.short	0x010a
        /*067e*/ 	.byte	0x3f
	.zero		1


	//   ....[71]....
        /*0680*/ 	.word	0x00016de0
        /*0684*/ 	.word	0x0000000b
        /*0688*/ 	.word	0x00038850
        /*068c*/ 	.short	0x010a
        /*068e*/ 	.byte	0x3f
	.zero		1


	//   ....[72]....
        /*0690*/ 	.word	0x00016e30
        /*0694*/ 	.word	0x00000009
        /*0698*/ 	.word	0x00038830
        /*069c*/ 	.short	0x010a
        /*069e*/ 	.byte	0x3f
	.zero		1


	//   ....[73]....
        /*06a0*/ 	.word	0x00016e80
        /*06a4*/ 	.word	0x00000009
        /*06a8*/ 	.word	0x00038850
        /*06ac*/ 	.short	0x010a
        /*06ae*/ 	.byte	0x3f
	.zero		1


	//   ....[74]....
        /*06b0*/ 	.word	0x00016ed0
        /*06b4*/ 	.word	0x0000000b
        /*06b8*/ 	.word	0x00038830
        /*06bc*/ 	.short	0x010a
        /*06be*/ 	.byte	0x3f
	.zero		1


	//   ....[75]....
        /*06c0*/ 	.word	0x00016f20
        /*06c4*/ 	.word	0x0000000b
        /*06c8*/ 	.word	0x00038850
        /*06cc*/ 	.short	0x010a
        /*06ce*/ 	.byte	0x3f
	.zero		1


	//   ....[76]....
        /*06d0*/ 	.word	0x000170a0
        /*06d4*/ 	.word	0x00000008
        /*06d8*/ 	.word	0x00038840
        /*06dc*/ 	.short	0x010a
        /*06de*/ 	.byte	0x3f
	.zero		1


	//   ....[77]....
        /*06e0*/ 	.word	0x00017100
        /*06e4*/ 	.word	0x00000008
        /*06e8*/ 	.word	0x00038820
        /*06ec*/ 	.short	0x010a
        /*06ee*/ 	.byte	0x3f
	.zero		1


	//   ....[78]....
        /*06f0*/ 	.word	0x00017150
        /*06f4*/ 	.word	0x00000005
        /*06f8*/ 	.word	0x00038860
        /*06fc*/ 	.short	0x010a
        /*06fe*/ 	.byte	0x3f
	.zero		1


	//   ....[79]....
        /*0700*/ 	.word	0x000171a0
        /*0704*/ 	.word	0x00000002
        /*0708*/ 	.word	0x00038840
        /*070c*/ 	.short	0x010a
        /*070e*/ 	.byte	0x3f
	.zero		1


	//   ....[80]....
        /*0710*/ 	.word	0x000171f0
        /*0714*/ 	.word	0x00000002
        /*0718*/ 	.word	0x00038860
        /*071c*/ 	.short	0x010a
        /*071e*/ 	.byte	0x3f
	.zero		1


	//   ....[81]....
        /*0720*/ 	.word	0x00017240
        /*0724*/ 	.word	0x00000003
        /*0728*/ 	.word	0x00038840
        /*072c*/ 	.short	0x010a
        /*072e*/ 	.byte	0x3f
	.zero		1


	//   ....[82]....
        /*0730*/ 	.word	0x00017290
        /*0734*/ 	.word	0x00000003
        /*0738*/ 	.word	0x00038860
        /*073c*/ 	.short	0x010a
        /*073e*/ 	.byte	0x3f
	.zero		1


	//   ....[83]....
        /*0740*/ 	.word	0x000172e0
        /*0744*/ 	.word	0x00000002
        /*0748*/ 	.word	0x00038840
        /*074c*/ 	.short	0x010a
        /*074e*/ 	.byte	0x3f
	.zero		1


	//   ....[84]....
        /*0750*/ 	.word	0x00017330
        /*0754*/ 	.word	0x00000002
        /*0758*/ 	.word	0x00038860
        /*075c*/ 	.short	0x010a
        /*075e*/ 	.byte	0x3f
	.zero		1


	//   ....[85]....
        /*0760*/ 	.word	0x00017410
        /*0764*/ 	.word	0x00000007
        /*0768*/ 	.word	0x00038820
        /*076c*/ 	.short	0x010a
        /*076e*/ 	.byte	0x3f
	.zero		1


	//   ....[86]....
        /*0770*/ 	.word	0x00017460
        /*0774*/ 	.word	0x00000005
        /*0778*/ 	.word	0x00000000
        /*077c*/ 	.short	0x010a
        /*077e*/ 	.byte	0x3f
	.zero		1


	//   ....[87]....
        /*0780*/ 	.word	0x000174b0
        /*0784*/ 	.word	0x00000003
        /*0788*/ 	.word	0x00000000
        /*078c*/ 	.short	0x010a
        /*078e*/ 	.byte	0x3f
	.zero		1


	//   ....[88]....
        /*0790*/ 	.word	0x00017500
        /*0794*/ 	.word	0x00000005
        /*0798*/ 	.word	0x00000000
        /*079c*/ 	.short	0x010a
        /*079e*/ 	.byte	0x3f
	.zero		1


	//----- nvinfo : EIATTR_NUM_MBARRIERS
	.align		4
.L_345:
        /*07a0*/ 	.byte	0x03, 0x38
        /*07a2*/ 	.short	0x0017


	//----- nvinfo : EIATTR_EXIT_INSTR_OFFSETS
	.align		4
        /*07a4*/ 	.byte	0x04, 0x1c
        /*07a6*/ 	.short	(.L_347 - .L_346)


	//   ....[0]....
.L_346:
        /*07a8*/ 	.word	0x00000a90


	//   ....[1]....
        /*07ac*/ 	.word	0x000133d0


	//   ....[2]....
        /*07b0*/ 	.word	0x00013430


	//   ....[3]....
        /*07b4*/ 	.word	0x000169d0


	//   ....[4]....
        /*07b8*/ 	.word	0x00016c20


	//----- nvinfo : EIATTR_MAX_THREADS
	.align		4
.L_347:
        /*07bc*/ 	.byte	0x04, 0x05
        /*07be*/ 	.short	(.L_349 - .L_348)
.L_348:
        /*07c0*/ 	.word	0x00000180
        /*07c4*/ 	.word	0x00000001
        /*07c8*/ 	.word	0x00000001


	//----- nvinfo : EIATTR_CRS_STACK_SIZE
	.align		4
.L_349:
        /*07cc*/ 	.byte	0x04, 0x1e
        /*07ce*/ 	.short	(.L_351 - .L_350)
.L_350:
        /*07d0*/ 	.word	0x00000000


	//----- nvinfo : EIATTR_CBANK_PARAM_SIZE
	.align		4
.L_351:
        /*07d4*/ 	.byte	0x03, 0x19
        /*07d6*/ 	.short	0x0cf0


	//----- nvinfo : EIATTR_PARAM_CBANK
	.align		4
        /*07d8*/ 	.byte	0x04, 0x0a
        /*07da*/ 	.short	(.L_353 - .L_352)
	.align		4
.L_352:
        /*07dc*/ 	.word	index@(.nv.constant0._ZN7cutlass13device_kernelIN5flash11enable_sm90INS1_16FlashAttnFwdSm90INS1_25CollectiveMainloopFwdSm90ILi2EN4cute5tupleIJNS5_1CILi1EEES8_S8_EEENS6_IJNS7_ILi64EEESA_SA_EEELi512ENS_6half_tEfNS_4arch4Sm90ELb0ELb1ELb0ELb0ELb0ELb0ELb1ELb0ELb0ELb0ELb0ELb0EEENS1_21CollectiveEpilogueFwdINS6_IJSA_NS7_ILi512EEESA_EEES9_SC_SE_Li256ELb0ELb0ELb0ELb0EEENS1_30DynamicPersistentTileSchedulerILi256ELi32ELb0ELb0ELb1EEEEEEEEEvNT_6ParamsE)
        /*07e0*/ 	.short	0x0210
        /*07e2*/ 	.short	0x0cf0


	//----- nvinfo : EIATTR_SW_WAR
	.align		4
.L_353:
        /*07e4*/ 	.byte	0x04, 0x36
        /*07e6*/ 	.short	(.L_355 - .L_354)
.L_354:
        /*07e8*/ 	.word	0x00000008
.L_355:


//--------------------- .nv.info._ZN7cutlass13device_kernelIN5flash11enable_sm90INS1_16FlashAttnFwdSm90INS1_25CollectiveMainloopFwdSm90ILi2EN4cute5tupleIJNS5_1CILi1EEES8_S8_EEENS6_IJNS7_ILi64EEESA_SA_EEELi512ENS_6half_tEfNS_4arch4Sm90ELb0ELb1ELb0ELb1ELb0ELb0ELb0ELb0ELb0ELb0ELb0ELb0EEENS1_21CollectiveEpilogueFwdINS6_IJSA_NS7_ILi512EEESA_EEES9_SC_SE_Li256ELb1ELb0ELb0ELb0EEENS1_36VarlenDynamicPersistentTileSchedulerILi64ELi64ELi256ELi32ELb0ELb0ELb1ELb1ELb0ELb1EEEEEEEEEvNT_6ParamsE --------------------------
	.section	.nv.info._ZN7cutlass13device_kernelIN5flash11enable_sm90INS1_16FlashAttnFwdSm90INS1_25CollectiveMainloopFwdSm90ILi2EN4cute5tupleIJNS5_1CILi1EEES8_S8_EEENS6_IJNS7_ILi64EEESA_SA_EEELi512ENS_6half_tEfNS_4arch4Sm90ELb0ELb1ELb0ELb1ELb0ELb0ELb0ELb0ELb0ELb0ELb0ELb0EEENS1_21CollectiveEpilogueFwdINS6_IJSA_NS7_ILi512EEESA_EEES9_SC_SE_Li256ELb1ELb0ELb0ELb0EEENS1_36VarlenDynamicPersistentTileSchedulerILi64ELi64ELi256ELi32ELb0ELb0ELb1ELb1ELb0ELb1EEEEEEEEEvNT_6ParamsE,"",@"SHT_CUDA_INFO"
	.sectionflags	@""
	.align	4


	//----- nvinfo : EIATTR_CUDA_API_VERSION
	.align		4
        /*0000*/ 	.byte	0x04, 0x37
        /*0002*/ 	.short	(.L_357 - .L_356)
.L_356:
        /*0004*/ 	.word	0x00000082


	//----- nvinfo : EIATTR_KPARAM_INFO
	.align		4
.L_357:
        /*0008*/ 	.byte	0x04, 0x17
        /*000a*/ 	.short	(.L_359 - .L_358)
.L_358:
        /*000c*/ 	.word	0x00000000
        /*0010*/ 	.short	0x0000
        /*0012*/ 	.short	0x0070
        /*0014*/ 	.byte	0x00, 0xf0, 0x01, 0x28


	//----- nvinfo : EIATTR_SPARSE_MMA_MASK
	.align		4
.L_359:
        /*0018*/ 	.byte	0x03, 0x50
        /*001a*/ 	.short	0x0000


	//----- nvinfo : EIATTR_MAXREG_COUNT
	.align		4
        /*001c*/ 	.byte	0x03, 0x1b
        /*001e*/ 	.short	0x00a8


	//----- nvinfo : EIATTR_NUM_BARRIERS
	.align		4
        /*0020*/ 	.byte	0x02, 0x4c
        /*0022*/ 	.byte	0x10
	.zero		1


	//----- nvinfo : EIATTR_EXTERNS
	.align		4
        /*0024*/ 	.byte	0x04, 0x0f
        /*0026*/ 	.short	(.L_361 - .L_360)


	//   ....[0]....
	.align		4
.L_360:
        /*0028*/ 	.word	index@(__assertfail)


	//----- nvinfo : EIATTR_ANNOTATIONS
	.align		4
.L_361:
        /*002c*/ 	.byte	0x04, 0x55
        /*002e*/ 	.short	(.L_363 - .L_362)


	//   ....[0]....
.L_362:
        /* <DEDUP_REMOVED lines=27> */


	//----- nvinfo : EIATTR_MERCURY_ISA_VERSION
	.align		4
.L_363:
        /*01d0*/ 	.byte	0x03, 0x5f
        /*01d2*/ 	.short	0x0101


	//----- nvinfo : EIATTR_UNUSED_LOAD_BYTE_OFFSET
	.align		4
        /*01d4*/ 	.byte	0x04, 0x44
        /*01d6*/ 	.short	(.L_365 - .L_364)


	//   ....[0]....
.L_364:
        /*01d8*/ 	.word	0x00000a40
        /*01dc*/ 	.word	0x0000fff0


	//   ....[1]....
        /*01e0*/ 	.word	0x0000cb20
        /*01e4*/ 	.word	0x0000fff0


	//----- nvinfo : EIATTR_INT_WARP_WIDE_INSTR_OFFSETS
	.align		4
.L_365:
        /*01e8*/ 	.byte	0x04, 0x31
        /*01ea*/ 	.short	(.L_367 - .L_366)


	//   ....[0]....
.L_366:
        /*01ec*/ 	.word	0x00000160


	//   ....[1]....
        /*01f0*/ 	.word	0x000001a0


	//   ....[2]....
        /*01f4*/ 	.word	0x00000210


	//   ....[3]....
        /*01f8*/ 	.word	0x000108e0


	//   ....[4]....
        /*01fc*/ 	.word	0x00010970


	//   ....[5]....
        /*0200*/ 	.word	0x00010e70


	//   ....[6]....
        /*0204*/ 	.word	0x00010ef0


	//   ....[7]....
        /*0208*/ 	.word	0x00013710


	//   ....[8]....
        /*020c*/ 	.word	0x000137a0


	//----- nvinfo : EIATTR_COOP_GROUP_MASK_REGIDS
	.align		4
.L_367:
        /*0210*/ 	.byte	0x04, 0x29
        /*0212*/ 	.short	(.L_369 - .L_368)


	//   ....[0]....
.L_368:
        /*0214*/ 	.word	0xffffffff


	//   ....[1]....
        /*0218*/ 	.word	0xffffffff


	//   ....[2]....
        /*021c*/ 	.word	0xffffffff


	//   ....[3]....
        /*0220*/ 	.word	0xffffffff


	//   ....[4]....
        /*0224*/ 	.word	0xffffffff


	//   ....[5]....
        /*0228*/ 	.word	0xffffffff


	//   ....[6]....
        /*022c*/ 	.word	0xffffffff


	//   ....[7]....
        /*0230*/ 	.word	0xffffffff


	//   ....[8]....
        /*0234*/ 	.word	0xffffffff


	//   ....[9]....
        /*0238*/ 	.word	0xffffffff


	//   ....[10]....
        /*023c*/ 	.word	0xffffffff


	//   ....[11]....
        /*0240*/ 	.word	0xffffffff


	//   ....[12]....
        /*0244*/ 	.word	0xffffffff


	//   ....[13]....
        /*0248*/ 	.word	0xffffffff


	//   ....[14]....
        /*024c*/ 	.word	0xffffffff


	//   ....[15]....
        /*0250*/ 	.word	0xffffffff


	//   ....[16]....
        /*0254*/ 	.word	0xffffffff


	//   ....[17]....
        /*0258*/ 	.word	0xffffffff


	//   ....[18]....
        /*025c*/ 	.word	0xffffffff


	//   ....[19]....
        /*0260*/ 	.word	0xffffffff


	//   ....[20]....
        /*0264*/ 	.word	0xffffffff


	//   ....[21]....
        /*0268*/ 	.word	0xffffffff


	//   ....[22]....
        /*026c*/ 	.word	0xffffffff


	//   ....[23]....
        /*0270*/ 	.word	0xffffffff


	//   ....[24]....
        /*0274*/ 	.word	0xffffffff


	//   ....[25]....
        /*0278*/ 	.word	0xffffffff


	//   ....[26]....
        /*027c*/ 	.word	0xffffffff


	//   ....[27]....
        /*0280*/ 	.word	0xffffffff


	//   ....[28]....
        /*0284*/ 	.word	0xffffffff


	//   ....[29]....
        /*0288*/ 	.word	0xffffffff


	//   ....[30]....
        /*028c*/ 	.word	0xffffffff


	//   ....[31]....
        /*0290*/ 	.word	0xffffffff


	//   ....[32]....
        /*0294*/ 	.word	0xffffffff


	//   ....[33]....
        /*0298*/ 	.word	0xffffffff


	//   ....[34]....
        /*029c*/ 	.word	0xffffffff


	//   ....[35]....
        /*02a0*/ 	.word	0xffffffff


	//   ....[36]....
        /*02a4*/ 	.word	0xffffffff


	//   ....[37]....
        /*02a8*/ 	.word	0xffffffff


	//   ....[38]....
        /*02ac*/ 	.word	0xffffffff


	//   ....[39]....
        /*02b0*/ 	.word	0xffffffff


	//   ....[40]....
        /*02b4*/ 	.word	0xffffffff


	//   ....[41]....
        /*02b8*/ 	.word	0xffffffff


	//   ....[42]....
        /*02bc*/ 	.word	0xffffffff


	//   ....[43]....
        /*02c0*/ 	.word	0xffffffff


	//   ....[44]....
        /*02c4*/ 	.word	0xffffffff


	//   ....[45]....
        /*02c8*/ 	.word	0xffffffff


	//   ....[46]....
        /*02cc*/ 	.word	0xffffffff


	//   ....[47]....
        /*02d0*/ 	.word	0xffffffff


	//   ....[48]....
        /*02d4*/ 	.word	0xffffffff


	//   ....[49]....
        /*02d8*/ 	.word	0xffffffff


	//   ....[50]....
        /*02dc*/ 	.word	0xffffffff


	//   ....[51]....
        /*02e0*/ 	.word	0xffffffff


	//   ....[52]....
        /*02e4*/ 	.word	0xffffffff


	//   ....[53]....
        /*02e8*/ 	.word	0xffffffff


	//   ....[54]....
        /*02ec*/ 	.word	0xffffffff


	//   ....[55]....
        /*02f0*/ 	.word	0xffffffff


	//   ....[56]....
        /*02f4*/ 	.word	0xffffffff


	//   ....[57]....
        /*02f8*/ 	.word	0xffffffff


	//   ....[58]....
        /*02fc*/ 	.word	0xffffffff


	//   ....[59]....
        /*0300*/ 	.word	0xffffffff


	//   ....[60]....
        /*0304*/ 	.word	0xffffffff


	//   ....[61]....
        /*0308*/ 	.word	0xffffffff


	//   ....[62]....
        /*030c*/ 	.word	0xffffffff


	//   ....[63]....
        /*0310*/ 	.word	0xffffffff


	//   ....[64]....
        /*0314*/ 	.word	0xffffffff


	//   ....[65]....
        /*0318*/ 	.word	0xffffffff


	//   ....[66]....
        /*031c*/ 	.word	0xffffffff


	//   ....[67]....
        /*0320*/ 	.word	0xffffffff


	//   ....[68]....
        /*0324*/ 	.word	0x0500000f


	//   ....[69]....
        /*0328*/ 	.word	0x0500000f


	//   ....[70]....
        /*032c*/ 	.word	0x0500000f


	//   ....[71]....
        /*0330*/ 	.word	0x0500000f


	//   ....[72]....
        /*0334*/ 	.word	0x0500000f


	//   ....[73]....
        /*0338*/ 	.word	0x0500000f


	//   ....[74]....
        /*033c*/ 	.word	0x0500000f


	//   ....[75]....
        /*0340*/ 	.word	0x0500000f


	//   ....[76]....
        /*0344*/ 	.word	0x0500000f


	//   ....[77]....
        /*0348*/ 	.word	0x0500000f


	//   ....[78]....
        /*034c*/ 	.word	0x0500000f


	//   ....[79]....
        /*0350*/ 	.word	0x0500000f


	//   ....[80]....
        /*0354*/ 	.word	0x0500000f


	//   ....[81]....
        /*0358*/ 	.word	0x0500000f


	//   ....[82]....
        /*035c*/ 	.word	0x0500000f


	//   ....[83]....
        /*0360*/ 	.word	0x0500000f


	//   ....[84]....
        /*0364*/ 	.word	0x0500000f


	//   ....[85]....
        /*0368*/ 	.word	0x0500000f


	//   ....[86]....
        /*036c*/ 	.word	0x0500000f


	//----- nvinfo : EIATTR_COOP_GROUP_INSTR_OFFSETS
	.align		4
.L_369:
        /*0370*/ 	.byte	0x04, 0x28
        /*0372*/ 	.short	(.L_371 - .L_370)


	//   ....[0]....
.L_370:
        /*0374*/ 	.word	0x00000060


	//   ....[1]....
        /*0378*/ 	.word	0x00000170


	//   ....[2]....
        /*037c*/ 	.word	0x000001c0


	//   ....[3]....
        /*0380*/ 	.word	0x000003b0


	//   ....[4]....
        /*0384*/ 	.word	0x00000510


	//   ....[5]....
        /*0388*/ 	.word	0x00000630


	//   ....[6]....
        /*038c*/ 	.word	0x00000790


	//   ....[7]....
        /*0390*/ 	.word	0x00001bf0


	//   ....[8]....
        /*0394*/ 	.word	0x00003be0


	//   ....[9]....
        /*0398*/ 	.word	0x00004e40


	//   ....[10]....
        /*039c*/ 	.word	0x00004f60


	//   ....[11]....
        /*03a0*/ 	.word	0x00005470


	//   ....[12]....
        /*03a4*/ 	.word	0x00005500


	//   ....[13]....
        /*03a8*/ 	.word	0x00005d50


	//   ....[14]....
        /*03ac*/ 	.word	0x00006ad0


	//   ....[15]....
        /*03b0*/ 	.word	0x00006bd0


	//   ....[16]....
        /*03b4*/ 	.word	0x00006f80


	//   ....[17]....
        /*03b8*/ 	.word	0x00007030


	//   ....[18]....
        /*03bc*/ 	.word	0x000081b0


	//   ....[19]....
        /*03c0*/ 	.word	0x000087c0


	//   ....[20]....
        /*03c4*/ 	.word	0x000087f0


	//   ....[21]....
        /*03c8*/ 	.word	0x00008a50


	//   ....[22]....
        /*03cc*/ 	.word	0x00008c20


	//   ....[23]....
        /*03d0*/ 	.word	0x00009c70


	//   ....[24]....
        /*03d4*/ 	.word	0x0000a910


	//   ....[25]....
        /*03d8*/ 	.word	0x0000a9d0


	//   ....[26]....
        /*03dc*/ 	.word	0x0000adb0


	//   ....[27]....
        /*03e0*/ 	.word	0x0000ae60


	//   ....[28]....
        /*03e4*/ 	.word	0x0000bfe0


	//   ....[29]....
        /*03e8*/ 	.word	0x0000c020


	//   ....[30]....
        /*03ec*/ 	.word	0x0000c050


	//   ....[31]....
        /*03f0*/ 	.word	0x0000c0c0


	//   ....[32]....
        /*03f4*/ 	.word	0x0000c0d0


	//   ....[33]....
        /*03f8*/ 	.word	0x0000da60


	//   ....[34]....
        /*03fc*/ 	.word	0x0000f490


	//   ....[35]....
        /*0400*/ 	.word	0x0000f600


	//   ....[36]....
        /*0404*/ 	.word	0x0000f630


	//   ....[37]....
        /*0408*/ 	.word	0x0000f670


	//   ....[38]....
        /*040c*/ 	.word	0x0000f6e0


	//   ....[39]....
        /*0410*/ 	.word	0x0000f740


	//   ....[40]....
        /*0414*/ 	.word	0x0000f780


	//   ....[41]....
        /*0418*/ 	.word	0x0000f920


	//   ....[42]....
        /*041c*/ 	.word	0x0000f980


	//   ....[43]....
        /*0420*/ 	.word	0x0000f9c0


	//   ....[44]....
        /*0424*/ 	.word	0x0000fa00


	//   ....[45]....
        /*0428*/ 	.word	0x0000fa30


	//   ....[46]....
        /*042c*/ 	.word	0x0000fa60


	//   ....[47]....
        /*0430*/ 	.word	0x0000faf0


	//   ....[48]....
        /*0434*/ 	.word	0x0000fb50


	//   ....[49]....
        /*0438*/ 	.word	0x0000fbe0


	//   ....[50]....
        /*043c*/ 	.word	0x00013830


	//   ....[51]....
        /*0440*/ 	.word	0x00013840


	//   ....[52]....
        /*0444*/ 	.word	0x00013950


	//   ....[53]....
        /*0448*/ 	.word	0x000139b0


	//   ....[54]....
        /*044c*/ 	.word	0x000139f0


	//   ....[55]....
        /*0450*/ 	.word	0x00013a30


	//   ....[56]....
        /*0454*/ 	.word	0x00013a60


	//   ....[57]....
        /*0458*/ 	.word	0x00013a90


	//   ....[58]....
        /*045c*/ 	.word	0x00013c20


	//   ....[59]....
        /*0460*/ 	.word	0x00013c80


	//   ....[60]....
        /*0464*/ 	.word	0x00013cc0


	//   ....[61]....
        /*0468*/ 	.word	0x00013d00


	//   ....[62]....
        /*046c*/ 	.word	0x00013d30


	//   ....[63]....
        /*0470*/ 	.word	0x00013d60


	//   ....[64]....
        /*0474*/ 	.word	0x00013e20


	//   ....[65]....
        /*0478*/ 	.word	0x00013e40


	//   ....[66]....
        /*047c*/ 	.word	0x00013eb0


	//   ....[67]....
        /*0480*/ 	.word	0x00014540


	//   ....[68]....
        /*0484*/ 	.word	0x00014c50


	//   ....[69]....
        /*0488*/ 	.word	0x00015070


	//   ....[70]....
        /*048c*/ 	.word	0x00015100


	//   ....[71]....
        /*0490*/ 	.word	0x000151a0


	//   ....[72]....
        /*0494*/ 	.word	0x00015250


	//   ....[73]....
        /*0498*/ 	.word	0x000152d0


	//   ....[74]....
        /*049c*/ 	.word	0x00015350


	//   ....[75]....
        /*04a0*/ 	.word	0x000153d0


	//   ....[76]....
        /*04a4*/ 	.word	0x00015450


	//   ....[77]....
        /*04a8*/ 	.word	0x000154e0


	//   ....[78]....
        /*04ac*/ 	.word	0x00015590


	//   ....[79]....
        /*04b0*/ 	.word	0x00015610


	//   ....[80]....
        /*04b4*/ 	.word	0x00015690


	//   ....[81]....
        /*04b8*/ 	.word	0x00015710


	//   ....[82]....
        /*04bc*/ 	.word	0x00015790


	//   ....[83]....
        /*04c0*/ 	.word	0x00015800


	//   ....[84]....
        /*04c4*/ 	.word	0x000158a0


	//   ....[85]....
        /*04c8*/ 	.word	0x00015930


	//   ....[86]....
        /*04cc*/ 	.word	0x00015a60


	//----- nvinfo : EIATTR_REG_RECONFIG
	.align		4
.L_371:
        /*04d0*/ 	.byte	0x01, 0x54
	.zero		2


	//----- nvinfo : EIATTR_SYSCALL_OFFSETS
	.align		4
        /*04d4*/ 	.byte	0x04, 0x46
        /*04d6*/ 	.short	(.L_373 - .L_372)


	//   ....[0]....
.L_372:
        /*04d8*/ 	.word	0x00003db0


	//   ....[1]....
        /*04dc*/ 	.word	0x00010b00


	//   ....[2]....
        /*04e0*/ 	.word	0x00010c40


	//   ....[3]....
        /*04e4*/ 	.word	0x00010d40


	//----- nvinfo : EIATTR_MBARRIER_INSTR_OFFSETS
	.align		4
.L_373:
        /*04e8*/ 	.byte	0x04, 0x39
        /*04ea*/ 	.short	(.L_375 - .L_374)


	//   ....[0]....
.L_374:
        /*04ec*/ 	.word	0x000002a0
        /*04f0*/ 	.word	0x000000ff
        /*04f4*/ 	.word	0x00028c00
        /*04f8*/ 	.short	0x0100
        /*04fa*/ 	.byte	0x08
	.zero		1


	//   ....[1]....
        /*04fc*/ 	.word	0x000002b0
        /*0500*/ 	.word	0x000000ff
        /*0504*/ 	.word	0x00028c20
        /*0508*/ 	.short	0x0100
        /*050a*/ 	.byte	0x08
	.zero		1


	//   ....[2]....
        /*050c*/ 	.word	0x00000360
        /*0510*/ 	.word	0x000000ff
        /*0514*/ 	.word	0x00028c30
        /*0518*/ 	.short	0x0100
        /*051a*/ 	.byte	0x06
	.zero		1


	//   ....[3]....
        /*051c*/ 	.word	0x00000370
        /*0520*/ 	.word	0x000000ff
        /*0524*/ 	.word	0x00028c40
        /*0528*/ 	.short	0x0100
        /*052a*/ 	.byte	0x06
	.zero		1


	//   ....[4]....
        /*052c*/ 	.word	0x00000380
        /*0530*/ 	.word	0x000000ff
        /*0534*/ 	.word	0x00028c38
        /*0538*/ 	.short	0x0100
        /*053a*/ 	.byte	0x06
	.zero		1


	//   ....[5]....
        /*053c*/ 	.word	0x00000390
        /*0540*/ 	.word	0x000000ff
        /*0544*/ 	.word	0x00028c48
        /*0548*/ 	.short	0x0100
        /*054a*/ 	.byte	0x06
	.zero		1


	//   ....[6]....
        /*054c*/ 	.word	0x000004c0
        /*0550*/ 	.word	0x000000ff
        /*0554*/ 	.word	0x00028c50
        /*0558*/ 	.short	0x0100
        /*055a*/ 	.byte	0x08
	.zero		1


	//   ....[7]....
        /*055c*/ 	.word	0x000004d0
        /*0560*/ 	.word	0x000000ff
        /*0564*/ 	.word	0x00028c60
        /*0568*/ 	.short	0x0100
        /*056a*/ 	.byte	0x08
	.zero		1


	//   ....[8]....
        /*056c*/ 	.word	0x000004e0
        /*0570*/ 	.word	0x000000ff
        /*0574*/ 	.word	0x00028c58
        /*0578*/ 	.short	0x0100
        /*057a*/ 	.byte	0x08
	.zero		1


	//   ....[9]....
        /*057c*/ 	.word	0x000004f0
        /*0580*/ 	.word	0x000000ff
        /*0584*/ 	.word	0x00028c68
        /*0588*/ 	.short	0x0100
        /*058a*/ 	.byte	0x08
	.zero		1


	//   ....[10]....
        /*058c*/ 	.word	0x000005e0
        /*0590*/ 	.word	0x000000ff
        /*0594*/ 	.word	0x00028c70
        /*0598*/ 	.short	0x0100
        /*059a*/ 	.byte	0x06
	.zero		1


	//   ....[11]....
        /*059c*/ 	.word	0x000005f0
        /*05a0*/ 	.word	0x000000ff
        /*05a4*/ 	.word	0x00028c80
        /*05a8*/ 	.short	0x0100
        /*05aa*/ 	.byte	0x06
	.zero		1


	//   ....[12]....
        /*05ac*/ 	.word	0x00000600
        /*05b0*/ 	.word	0x000000ff
        /*05b4*/ 	.word	0x00028c78
        /*05b8*/ 	.short	0x0100
        /*05ba*/ 	.byte	0x06
	.zero		1


	//   ....[13]....
        /*05bc*/ 	.word	0x00000610
        /*05c0*/ 	.word	0x000000ff
        /*05c4*/ 	.word	0x00028c88
        /*05c8*/ 	.short	0x0100
        /*05ca*/ 	.byte	0x06
	.zero		1


	//   ....[14]....
        /*05cc*/ 	.word	0x00000740
        /*05d0*/ 	.word	0x000000ff
        /*05d4*/ 	.word	0x00028c90
        /*05d8*/ 	.short	0x0100
        /*05da*/ 	.byte	0x08
	.zero		1


	//   ....[15]....
        /*05dc*/ 	.word	0x00000750
        /*05e0*/ 	.word	0x000000ff
        /*05e4*/ 	.word	0x00028ca0
        /*05e8*/ 	.short	0x0100
        /*05ea*/ 	.byte	0x08
	.zero		1


	//   ....[16]....
        /*05ec*/ 	.word	0x00000760
        /*05f0*/ 	.word	0x000000ff
        /*05f4*/ 	.word	0x00028c98
        /*05f8*/ 	.short	0x0100
        /*05fa*/ 	.byte	0x08
	.zero		1


	//   ....[17]....
        /*05fc*/ 	.word	0x00000770
        /*0600*/ 	.word	0x000000ff
        /*0604*/ 	.word	0x00028ca8
        /*0608*/ 	.short	0x0100
        /*060a*/ 	.byte	0x08
	.zero		1


	//   ....[18]....
        /*060c*/ 	.word	0x000008a0
        /*0610*/ 	.word	0x000000ff
        /*0614*/ 	.word	0x00028cb0
        /*0618*/ 	.short	0x0100
        /*061a*/ 	.byte	0x08
	.zero		1


	//   ....[19]....
        /*061c*/ 	.word	0x000008b0
        /*0620*/ 	.word	0x000000ff
        /*0624*/ 	.word	0x00028cc0
        /*0628*/ 	.short	0x0100
        /*062a*/ 	.byte	0x08
	.zero		1


	//   ....[20]....
        /*062c*/ 	.word	0x000008c0
        /*0630*/ 	.word	0x000000ff
        /*0634*/ 	.word	0x00028cb8
        /*0638*/ 	.short	0x0100
        /*063a*/ 	.byte	0x08
	.zero		1


	//   ....[21]....
        /*063c*/ 	.word	0x000008d0
        /*0640*/ 	.word	0x000000ff
        /*0644*/ 	.word	0x00028cc8
        /*0648*/ 	.short	0x0100
        /*064a*/ 	.byte	0x08
	.zero		1


	//   ....[22]....
        /*064c*/ 	.word	0x00001cf0
        /*0650*/ 	.word	0x000000ff
        /*0654*/ 	.word	0x00028c50
        /*0658*/ 	.short	0x010a
        /*065a*/ 	.byte	0x16
	.zero		1


	//   ....[23]....
        /*065c*/ 	.word	0x00001fc0
        /*0660*/ 	.word	0x00000000
        /*0664*/ 	.word	0x00000000
        /*0668*/ 	.short	0x0101
        /*066a*/ 	.byte	0x3f
	.zero		1


	//   ....[24]....
        /*066c*/ 	.word	0x00002900
        /*0670*/ 	.word	0x000000ff
        /*0674*/ 	.word	0x00028c50
        /*0678*/ 	.short	0x010a
        /*067a*/ 	.byte	0x14
	.zero		1


	//   ....[25]....
        /*067c*/ 	.word	0x00002940
        /*0680*/ 	.word	0x000000ff
        /*0684*/ 	.word	0x00028c50
        /*0688*/ 	.short	0x010a
        /*068a*/ 	.byte	0x14
	.zero		1


	//   ....[26]....
        /*068c*/ 	.word	0x00002b10
        /*0690*/ 	.word	0x00000003
        /*0694*/ 	.word	0x00000000
        /*0698*/ 	.short	0x0101
        /*069a*/ 	.byte	0x3f
	.zero		1


	//   ....[27]....
        /*069c*/ 	.word	0x00003e20
        /*06a0*/ 	.word	0x000000ff
        /*06a4*/ 	.word	0x00028c00
        /*06a8*/ 	.short	0x010a
        /*06aa*/ 	.byte	0x26
	.zero		1


	//   ....[28]....
        /*06ac*/ 	.word	0x00003e90
        /*06b0*/ 	.word	0x0000000a
        /*06b4*/ 	.word	0x00028c30
        /*06b8*/ 	.short	0x010a
        /*06ba*/ 	.byte	0x3f
	.zero		1


	//   ....[29]....
        /*06bc*/ 	.word	0x00003ed0
        /*06c0*/ 	.word	0x0000000a
        /*06c4*/ 	.word	0x00028c30
        /*06c8*/ 	.short	0x010a
        /*06ca*/ 	.byte	0x3f
	.zero		1


	//   ....[30]....
        /*06cc*/ 	.word	0x00004280
        /*06d0*/ 	.word	0x00000000
        /*06d4*/ 	.word	0x00000000
        /*06d8*/ 	.short	0x0101
        /*06da*/ 	.byte	0x3f
	.zero		1


	//   ....[31]....
        /*06dc*/ 	.word	0x00005ab0
        /*06e0*/ 	.word	0x0000000a
        /*06e4*/ 	.word	0x00028c50
        /*06e8*/ 	.short	0x010a
        /*06ea*/ 	.byte	0x3f
	.zero		1


	//   ....[32]....
        /*06ec*/ 	.word	0x00005af0
        /*06f0*/ 	.word	0x0000000a
        /*06f4*/ 	.word	0x00028c50
        /*06f8*/ 	.short	0x010a
        /*06fa*/ 	.byte	0x3f
	.zero		1


	//   ....[33]....
        /*06fc*/ 	.word	0x00005d70
        /*0700*/ 	.word	0x0000000a
        /*0704*/ 	.word	0x00000000
        /*0708*/ 	.short	0x0101
        /*070a*/ 	.byte	0x3f
	.zero		1


	//   ....[34]....
        /*070c*/ 	.word	0x00006000
        /*0710*/ 	.word	0x000000ff
        /*0714*/ 	.word	0x00028c30
        /*0718*/ 	.short	0x010a
        /*071a*/ 	.byte	0x1a
	.zero		1


	//   ....[35]....
        /*071c*/ 	.word	0x00006040
        /*0720*/ 	.word	0x000000ff
        /*0724*/ 	.word	0x00028c30
        /*0728*/ 	.short	0x010a
        /*072a*/ 	.byte	0x1a
	.zero		1


	//   ....[36]....
        /*072c*/ 	.word	0x00006220
        /*0730*/ 	.word	0x00000008
        /*0734*/ 	.word	0x00000000
        /*0738*/ 	.short	0x0101
        /*073a*/ 	.byte	0x3f
	.zero		1


	//   ....[37]....
        /*073c*/ 	.word	0x00007f00
        /*0740*/ 	.word	0x000000ff
        /*0744*/ 	.word	0x00028c50
        /*0748*/ 	.short	0x010a
        /*074a*/ 	.byte	0x1a
	.zero		1


	//   ....[38]....
        /*074c*/ 	.word	0x00007f40
        /*0750*/ 	.word	0x000000ff
        /*0754*/ 	.word	0x00028c50
        /*0758*/ 	.short	0x010a
        /*075a*/ 	.byte	0x1a
	.zero		1


	//   ....[39]....
        /*075c*/ 	.word	0x000081d0
        /*0760*/ 	.word	0x00000015
        /*0764*/ 	.word	0x00000000
        /*0768*/ 	.short	0x0101
        /*076a*/ 	.byte	0x3f
	.zero		1


	//   ....[40]....
        /*076c*/ 	.word	0x00008500
        /*0770*/ 	.word	0x000000ff
        /*0774*/ 	.word	0x00028c30
        /*0778*/ 	.short	0x010a
        /*077a*/ 	.byte	0x16
	.zero		1


	//   ....[41]....
        /*077c*/ 	.word	0x00008540
        /*0780*/ 	.word	0x000000ff
        /*0784*/ 	.word	0x00028c30
        /*0788*/ 	.short	0x010a
        /*078a*/ 	.byte	0x16
	.zero		1


	//   ....[42]....
        /*078c*/ 	.word	0x00008f60
        /*0790*/ 	.word	0x0000009a
        /*0794*/ 	.word	0x00000000
        /*0798*/ 	.short	0x0101
        /*079a*/ 	.byte	0x3f
	.zero		1


	//   ....[43]....
        /*079c*/ 	.word	0x000099e0
        /*07a0*/ 	.word	0x000000ff
        /*07a4*/ 	.word	0x00028c50
        /*07a8*/ 	.short	0x010a
        /*07aa*/ 	.byte	0x16
	.zero		1


	//   ....[44]....
        /*07ac*/ 	.word	0x00009a20
        /*07b0*/ 	.word	0x000000ff
        /*07b4*/ 	.word	0x00028c50
        /*07b8*/ 	.short	0x010a
        /*07ba*/ 	.byte	0x16
	.zero		1


	//   ....[45]....
        /*07bc*/ 	.word	0x00009c90
        /*07c0*/ 	.word	0x000000aa
        /*07c4*/ 	.word	0x00000000
        /*07c8*/ 	.short	0x0101
        /*07ca*/ 	.byte	0x3f
	.zero		1


	//   ....[46]....
        /*07cc*/ 	.word	0x00009e20
        /*07d0*/ 	.word	0x000000ff
        /*07d4*/ 	.word	0x00028c30
        /*07d8*/ 	.short	0x010a
        /*07da*/ 	.byte	0x19
	.zero		1


	//   ....[47]....
        /*07dc*/ 	.word	0x00009e60
        /*07e0*/ 	.word	0x000000ff
        /*07e4*/ 	.word	0x00028c30
        /*07e8*/ 	.short	0x010a
        /*07ea*/ 	.byte	0x19
	.zero		1


	//   ....[48]....
        /*07ec*/ 	.word	0x0000a040
        /*07f0*/ 	.word	0x00000004
        /*07f4*/ 	.word	0x00000000
        /*07f8*/ 	.short	0x0101
        /*07fa*/ 	.byte	0x3f
	.zero		1


	//   ....[49]....
        /*07fc*/ 	.word	0x0000bd30
        /*0800*/ 	.word	0x000000ff
        /*0804*/ 	.word	0x00028c50
        /*0808*/ 	.short	0x010a
        /*080a*/ 	.byte	0x19
	.zero		1


	//   ....[50]....
        /*080c*/ 	.word	0x0000bd70
        /*0810*/ 	.word	0x000000ff
        /*0814*/ 	.word	0x00028c50
        /*0818*/ 	.short	0x010a
        /*081a*/ 	.byte	0x19
	.zero		1


	//   ....[51]....
        /*081c*/ 	.word	0x0000c000
        /*0820*/ 	.word	0x0000000f
        /*0824*/ 	.word	0x00000000
        /*0828*/ 	.short	0x0101
        /*082a*/ 	.byte	0x3f
	.zero		1


	//   ....[52]....
        /*082c*/ 	.word	0x0000e4c0
        /*0830*/ 	.word	0x000000ff
        /*0834*/ 	.word	0x00000000
        /*0838*/ 	.short	0x0101
        /*083a*/ 	.byte	0x04
	.zero		1


	//   ....[53]....
        /*083c*/ 	.word	0x00011250
        /*0840*/ 	.word	0x00000009
        /*0844*/ 	.word	0x00028c40
        /*0848*/ 	.short	0x010a
        /*084a*/ 	.byte	0x3f
	.zero		1


	//   ....[54]....
        /*084c*/ 	.word	0x00011640
        /*0850*/ 	.word	0x0000000a
        /*0854*/ 	.word	0x00028c20
        /*0858*/ 	.short	0x010a
        /*085a*/ 	.byte	0x3f
	.zero		1


	//   ....[55]....
        /*085c*/ 	.word	0x00011700
        /*0860*/ 	.word	0x00000006
        /*0864*/ 	.word	0x00028c60
        /*0868*/ 	.short	0x010a
        /*086a*/ 	.byte	0x3f
	.zero		1


	//   ....[56]....
        /*086c*/ 	.word	0x00011ea0
        /*0870*/ 	.word	0x00000002
        /*0874*/ 	.word	0x00028c40
        /*0878*/ 	.short	0x010a
        /*087a*/ 	.byte	0x3f
	.zero		1


	//   ....[57]....
        /*087c*/ 	.word	0x000120b0
        /*0880*/ 	.word	0x00000002
        /*0884*/ 	.word	0x00028c60
        /*0888*/ 	.short	0x010a
        /*088a*/ 	.byte	0x3f
	.zero		1


	//   ....[58]....
        /*088c*/ 	.word	0x00012790
        /*0890*/ 	.word	0x00000002
        /*0894*/ 	.word	0x00028c40
        /*0898*/ 	.short	0x010a
        /*089a*/ 	.byte	0x3f
	.zero		1


	//   ....[59]....
        /*089c*/ 	.word	0x00012990
        /*08a0*/ 	.word	0x00000002
        /*08a4*/ 	.word	0x00028c60
        /*08a8*/ 	.short	0x010a
        /*08aa*/ 	.byte	0x3f
	.zero		1


	//   ....[60]....
        /*08ac*/ 	.word	0x00012fe0
        /*08b0*/ 	.word	0x00000002
        /*08b4*/ 	.word	0x00028c40
        /*08b8*/ 	.short	0x010a
        /*08ba*/ 	.byte	0x3f
	.zero		1


	//   ....[61]....
        /*08bc*/ 	.word	0x000131f0
        /*08c0*/ 	.word	0x00000002
        /*08c4*/ 	.word	0x00028c60
        /*08c8*/ 	.short	0x010a
        /*08ca*/ 	.byte	0x3f
	.zero		1


	//   ....[62]....
        /*08cc*/ 	.word	0x000144c0
        /*08d0*/ 	.word	0x00000000
        /*08d4*/ 	.word	0x00028c20
        /*08d8*/ 	.short	0x010a
        /*08da*/ 	.byte	0x3f
	.zero		1


	//   ....[63]....
        /*08dc*/ 	.word	0x00014680
        /*08e0*/ 	.word	0x00000006
        /*08e4*/ 	.word	0x00000000
        /*08e8*/ 	.short	0x010a
        /*08ea*/ 	.byte	0x3f
	.zero		1


	//   ....[64]....
        /*08ec*/ 	.word	0x000146f0
        /*08f0*/ 	.word	0x00000007
        /*08f4*/ 	.word	0x00000000
        /*08f8*/ 	.short	0x010a
        /*08fa*/ 	.byte	0x3f
	.zero		1


	//   ....[65]....
        /*08fc*/ 	.word	0x00014760
        /*0900*/ 	.word	0x00000004
        /*0904*/ 	.word	0x00000000
        /*0908*/ 	.short	0x010a
        /*090a*/ 	.byte	0x3f
	.zero		1


	//   ....[66]....
        /*090c*/ 	.word	0x00014790
        /*0910*/ 	.word	0x00000003
        /*0914*/ 	.word	0x00000000
        /*0918*/ 	.short	0x010a
        /*091a*/ 	.byte	0x3f
	.zero		1


	//   ....[67]....
        /*091c*/ 	.word	0x00014800
        /*0920*/ 	.word	0x00000003
        /*0924*/ 	.word	0x00028c50
        /*0928*/ 	.short	0x010a
        /*092a*/ 	.byte	0x3f
	.zero		1


	//   ....[68]....
        /*092c*/ 	.word	0x00014860
        /*0930*/ 	.word	0x00000006
        /*0934*/ 	.word	0x00028c50
        /*0938*/ 	.short	0x010a
        /*093a*/ 	.byte	0x3f
	.zero		1


	//   ....[69]....
        /*093c*/ 	.word	0x000148c0
        /*0940*/ 	.word	0x00000003
        /*0944*/ 	.word	0x00028c00
        /*0948*/ 	.short	0x010a
        /*094a*/ 	.byte	0x3f
	.zero		1


	//   ....[70]....
        /*094c*/ 	.word	0x00014910
        /*0950*/ 	.word	0x0000000a
        /*0954*/ 	.word	0x00028c30
        /*0958*/ 	.short	0x010a
        /*095a*/ 	.byte	0x3f
	.zero		1


	//   ....[71]....
        /*095c*/ 	.word	0x00014960
        /*0960*/ 	.word	0x0000000a
        /*0964*/ 	.word	0x00028c50
        /*0968*/ 	.short	0x010a
        /*096a*/ 	.byte	0x3f
	.zero		1


	//   ....[72]....
        /*096c*/ 	.word	0x000149c0
        /*0970*/ 	.word	0x00000009
        /*0974*/ 	.word	0x00028c30
        /*0978*/ 	.short	0x010a
        /*097a*/ 	.byte	0x3f
	.zero		1


	//   ....[73]....
        /*097c*/ 	.word	0x00014a10
        /*0980*/ 	.word	0x00000015
        /*0984*/ 	.word	0x00028c50
        /*0988*/ 	.short	0x010a
        /*098a*/ 	.byte	0x3f
	.zero		1


	//   ....[74]....
        /*098c*/ 	.word	0x00014a70
        /*0990*/ 	.word	0x00000004
        /*0994*/ 	.word	0x00028c30
        /*0998*/ 	.short	0x010a
        /*099a*/ 	.byte	0x3f
	.zero		1


	//   ....[75]....
        /*099c*/ 	.word	0x00014ac0
        /*09a0*/ 	.word	0x000000aa
        /*09a4*/ 	.word	0x00028c50
        /*09a8*/ 	.short	0x010a
        /*09aa*/ 	.byte	0x3f
	.zero		1


	//   ....[76]....
        /*09ac*/ 	.word	0x00014b20
        /*09b0*/ 	.word	0x00000007
        /*09b4*/ 	.word	0x00028c30
        /*09b8*/ 	.short	0x010a
        /*09ba*/ 	.byte	0x3f
	.zero		1


	//   ....[77]....
        /*09bc*/ 	.word	0x00014b70
        /*09c0*/ 	.word	0x0000000f
        /*09c4*/ 	.word	0x00028c50
        /*09c8*/ 	.short	0x010a
        /*09ca*/ 	.byte	0x3f
	.zero		1


	//   ....[78]....
        /*09cc*/ 	.word	0x00014d10
        /*09d0*/ 	.word	0x00000009
        /*09d4*/ 	.word	0x00028c40
        /*09d8*/ 	.short	0x010a
        /*09da*/ 	.byte	0x3f
	.zero		1


	//   ....[79]....
        /*09dc*/ 	.word	0x00014d90
        /*09e0*/ 	.word	0x00000009
        /*09e4*/ 	.word	0x00028c20
        /*09e8*/ 	.short	0x010a
        /*09ea*/ 	.byte	0x3f
	.zero		1


	//   ....[80]....
        /*09ec*/ 	.word	0x00014de0
        /*09f0*/ 	.word	0x00000006
        /*09f4*/ 	.word	0x00028c60
        /*09f8*/ 	.short	0x010a
        /*09fa*/ 	.byte	0x3f
	.zero		1


	//   ....[81]....
        /*09fc*/ 	.word	0x00014e30
        /*0a00*/ 	.word	0x00000002
        /*0a04*/ 	.word	0x00028c40
        /*0a08*/ 	.short	0x010a
        /*0a0a*/ 	.byte	0x3f
	.zero		1


	//   ....[82]....
        /*0a0c*/ 	.word	0x00014e80
        /*0a10*/ 	.word	0x00000002
        /*0a14*/ 	.word	0x00028c60
        /*0a18*/ 	.short	0x010a
        /*0a1a*/ 	.byte	0x3f
	.zero		1


	//   ....[83]....
        /*0a1c*/ 	.word	0x00014ed0
        /*0a20*/ 	.word	0x00000002
        /*0a24*/ 	.word	0x00028c40
        /*0a28*/ 	.short	0x010a
        /*0a2a*/ 	.byte	0x3f
	.zero		1


	//   ....[84]....
        /*0a2c*/ 	.word	0x00014f20
        /*0a30*/ 	.word	0x00000002
        /*0a34*/ 	.word	0x00028c60
        /*0a38*/ 	.short	0x010a
        /*0a3a*/ 	.byte	0x3f
	.zero		1


	//   ....[85]....
        /*0a3c*/ 	.word	0x00014f70
        /*0a40*/ 	.word	0x00000002
        /*0a44*/ 	.word	0x00028c40
        /*0a48*/ 	.short	0x010a
        /*0a4a*/ 	.byte	0x3f
	.zero		1


	//   ....[86]....
        /*0a4c*/ 	.word	0x00014fc0
        /*0a50*/ 	.word	0x00000002
        /*0a54*/ 	.word	0x00028c60
        /*0a58*/ 	.short	0x010a
        /*0a5a*/ 	.byte	0x3f
	.zero		1


	//   ....[87]....
        /*0a5c*/ 	.word	0x00015980
        /*0a60*/ 	.word	0x00000000
        /*0a64*/ 	.word	0x00028c20
        /*0a68*/ 	.short	0x010a
        /*0a6a*/ 	.byte	0x3f
	.zero		1


	//   ....[88]....
        /*0a6c*/ 	.word	0x00015b20
        /*0a70*/ 	.word	0x00000006
        /*0a74*/ 	.word	0x00000000
        /*0a78*/ 	.short	0x010a
        /*0a7a*/ 	.byte	0x3f
	.zero		1


	//   ....[89]....
        /*0a7c*/ 	.word	0x00015b70
        /*0a80*/ 	.word	0x00000007
        /*0a84*/ 	.word	0x00000000
        /*0a88*/ 	.short	0x010a
        /*0a8a*/ 	.byte	0x3f
	.zero		1


	//   ....[90]....
        /*0a8c*/ 	.word	0x00015bc0
        /*0a90*/ 	.word	0x00000004
        /*0a94*/ 	.word	0x00000000
        /*0a98*/ 	.short	0x010a
        /*0a9a*/ 	.byte	0x3f
	.zero		1


	//----- nvinfo : EIATTR_NUM_MBARRIERS
	.align		4
.L_375:
        /*0a9c*/ 	.byte	0x03, 0x38
        /*0a9e*/ 	.short	0x0016


	//----- nvinfo : EIATTR_EXIT_INSTR_OFFSETS
	.align		4
        /*0aa0*/ 	.byte	0x04, 0x1c
        /*0aa2*/ 	.short	(.L_377 - .L_376)


	//   ....[0]....
.L_376:
        /*0aa4*/ 	.word	0x00000a70


	//   ....[1]....
        /*0aa8*/ 	.word	0x0000f450


	//   ....[2]....
        /*0aac*/ 	.word	0x0000f4b0


	//   ....[3]....
        /*0ab0*/ 	.word	0x000147e0


	//----- nvinfo : EIATTR_MAX_THREADS
	.align		4
.L_377:
        /*0ab4*/ 	.byte	0x04, 0x05
        /*0ab6*/ 	.short	(.L_379 - .L_378)
.L_378:
        /*0ab8*/ 	.word	0x00000180
        /*0abc*/ 	.word	0x00000001
        /*0ac0*/ 	.word	0x00000001


	//----- nvinfo : EIATTR_CRS_STACK_SIZE
	.align		4
.L_379:
        /*0ac4*/ 	.byte	0x04, 0x1e
        /*0ac6*/ 	.short	(.L_381 - .L_380)
.L_380:
        /*0ac8*/ 	.word	0x00000000


	//----- nvinfo : EIATTR_CBANK_PARAM_SIZE
	.align		4
.L_381:
        /*0acc*/ 	.byte	0x03, 0x19
        /*0ace*/ 	.short	0x0a70


	//----- nvinfo : EIATTR_PARAM_CBANK
	.align		4
        /*0ad0*/ 	.byte	0x04, 0x0a
        /*0ad2*/ 	.short	(.L_383 - .L_382)
	.align		4
.L_382:
        /*0ad4*/ 	.word	index@(.nv.constant0._ZN7cutlass13device_kernelIN5flash11enable_sm90INS1_16FlashAttnFwdSm90INS1_25CollectiveMainloopFwdSm90ILi2EN4cute5tupleIJNS5_1CILi1EEES8_S8_EEENS6_IJNS7_ILi64EEESA_SA_EEELi512ENS_6half_tEfNS_4arch4Sm90ELb0ELb1ELb0ELb1ELb0ELb0ELb0ELb0ELb0ELb0ELb0ELb0EEENS1_21CollectiveEpilogueFwdINS6_IJSA_NS7_ILi512EEESA_EEES9_SC_SE_Li256ELb1ELb0ELb0ELb0EEENS1_36VarlenDynamicPersistentTileSchedulerILi64ELi64ELi256ELi32ELb0ELb0ELb1ELb1ELb0ELb1EEEEEEEEEvNT_6ParamsE)
        /*0ad8*/ 	.short	0x0210
        /*0ada*/ 	.short	0x0a70


	//----- nvinfo : EIATTR_SW_WAR
	.align		4
.L_383:
        /*0adc*/ 	.byte	0x04, 0x36
        /*0ade*/ 	.short	(.L_385 - .L_384)
.L_384:
        /*0ae0*/ 	.word	0x00000008
.L_385:


//--------------------- .nv.info._ZN7cutlass13device_kernelIN5flash11enable_sm90INS1_16FlashAttnFwdSm90INS1_25CollectiveMainloopFwdSm90ILi2EN4cute5tupleIJNS5_1CILi1EEES8_S8_EEENS6_IJNS7_ILi64EEESA_SA_EEELi512ENS_6half_tEfNS_4arch4Sm90ELb0ELb1ELb0ELb1ELb0ELb1ELb0ELb0ELb0ELb0ELb0ELb0EEENS1_21CollectiveEpilogueFwdINS6_IJSA_NS7_ILi512EEESA_EEES9_SC_SE_Li256ELb1ELb0ELb0ELb0EEENS1_36VarlenDynamicPersistentTileSchedulerILi64ELi64ELi256ELi32ELb0ELb0ELb1ELb1ELb0ELb1EEEEEEEEEvNT_6ParamsE --------------------------
	.section	.nv.info._ZN7cutlass13device_kernelIN5flash11enable_sm90INS1_16FlashAttnFwdSm90INS1_25CollectiveMainloopFwdSm90ILi2EN4cute5tupleIJNS5_1CILi1EEES8_S8_EEENS6_IJNS7_ILi64EEESA_SA_EEELi512ENS_6half_tEfNS_4arch4Sm90ELb0ELb1ELb0ELb1ELb0ELb1ELb0ELb0ELb0ELb0ELb0ELb0EEENS1_21CollectiveEpilogueFwdINS6_IJSA_NS7_ILi512EEESA_EEES9_SC_SE_Li256ELb1ELb0ELb0ELb0EEENS1_36VarlenDynamicPersistentTileSchedulerILi64ELi64ELi256ELi32ELb0ELb0ELb1ELb1ELb0ELb1EEEEEEEEEvNT_6ParamsE,"",@"SHT_CUDA_INFO"
	.sectionflags	@""
	.align	4


	//----- nvinfo : EIATTR_CUDA_API_VERSION
	.align		4
        /*0000*/ 	.byte	0x04, 0x37
        /*0002*/ 	.short	(.L_387 - .L_386)
.L_386:
        /*0004*/ 	.word	0x00000082


	//----- nvinfo : EIATTR_KPARAM_INFO
	.align		4
.L_387:
        /*0008*/ 	.byte	0x04, 0x17
        /*000a*/ 	.short	(.L_389 - .L_388)
.L_388:
        /*000c*/ 	.word	0x00000000
        /*0010*/ 	.short	0x0000
        /*0012*/ 	.short	0x0070
        /*0014*/ 	.byte	0x00, 0xf0, 0x01, 0x28


	//----- nvinfo : EIATTR_SPARSE_MMA_MASK
	.align		4
.L_389:
        /*0018*/ 	.byte	0x03, 0x50
        /*001a*/ 	.short	0x0000


	//----- nvinfo : EIATTR_MAXREG_COUNT
	.align		4
        /*001c*/ 	.byte	0x03, 0x1b
        /*001e*/ 	.short	0x00a8


	//----- nvinfo : EIATTR_NUM_BARRIERS
	.align		4
        /*0020*/ 	.byte	0x02, 0x4c
        /*0022*/ 	.byte	0x10
	.zero		1


	//----- nvinfo : EIATTR_EXTERNS
	.align		4
        /*0024*/ 	.byte	0x04, 0x0f
        /*0026*/ 	.short	(.L_391 - .L_390)


	//   ....[0]....
	.align		4
.L_390:
        /*0028*/ 	.word	index@(__assertfail)


	//----- nvinfo : EIATTR_ANNOTATIONS
	.align		4
.L_391:
        /*002c*/ 	.byte	0x04, 0x55
        /*002e*/ 	.short	(.L_393 - .L_392)


	//   ....[0]....
.L_392:
        /* <DEDUP_REMOVED lines=37> */


	//----- nvinfo : EIATTR_MERCURY_ISA_VERSION
	.align		4
.L_393:
        /*0268*/ 	.byte	0x03, 0x5f
        /*026a*/ 	.short	0x0101


	//----- nvinfo : EIATTR_UNUSED_LOAD_BYTE_OFFSET
	.align		4
        /*026c*/ 	.byte	0x04, 0x44
        /*026e*/ 	.short	(.L_395 - .L_394)


	//   ....[0]....
.L_394:
        /*0270*/ 	.word	0x00000ab0
        /*0274*/ 	.word	0x0000fff0


	//   ....[1]....
        /*0278*/ 	.word	0x00012ff0
        /*027c*/ 	.word	0x0000fff0


	//----- nvinfo : EIATTR_INT_WARP_WIDE_INSTR_OFFSETS
	.align		4
.L_395:
        /*0280*/ 	.byte	0x04, 0x31
        /*0282*/ 	.short	(.L_397 - .L_396)


	//   ....[0]....
.L_396:
        /*0284*/ 	.word	0x000001c0


	//   ....[1]....
        /*0288*/ 	.word	0x00000200


	//   ....[2]....
        /*028c*/ 	.word	0x00000270


	//   ....[3]....
        /*0290*/ 	.word	0x00018050


	//   ....[4]....
        /*0294*/ 	.word	0x000180e0


	//   ....[5]....
        /*0298*/ 	.word	0x000185d0


	//   ....[6]....
        /*029c*/ 	.word	0x00018610


	//   ....[7]....
        /*02a0*/ 	.word	0x0001ae70


	//   ....[8]....
        /*02a4*/ 	.word	0x0001af00


	//----- nvinfo : EIATTR_COOP_GROUP_MASK_REGIDS
	.align		4
.L_397:
        /*02a8*/ 	.byte	0x04, 0x29
        /*02aa*/ 	.short	(.L_399 - .L_398)


	//   ....[0]....
.L_398:
        /*02ac*/ 	.word	0xffffffff


	//   ....[1]....
        /*02b0*/ 	.word	0xffffffff


	//   ....[2]....
        /*02b4*/ 	.word	0xffffffff


	//   ....[3]....
        /*02b8*/ 	.word	0xffffffff


	//   ....[4]....
        /*02bc*/ 	.word	0xffffffff


	//   ....[5]....
        /*02c0*/ 	.word	0xffffffff


	//   ....[6]....
        /*02c4*/ 	.word	0xffffffff


	//   ....[7]....
        /*02c8*/ 	.word	0xffffffff


	//   ....[8]....
        /*02cc*/ 	.word	0xffffffff


	//   ....[9]....
        /*02d0*/ 	.word	0xffffffff


	//   ....[10]....
        /*02d4*/ 	.word	0xffffffff


	//   ....[11]....
        /*02d8*/ 	.word	0xffffffff


	//   ....[12]....
        /*02dc*/ 	.word	0xffffffff


	//   ....[13]....
        /*02e0*/ 	.word	0xffffffff


	//   ....[14]....
        /*02e4*/ 	.word	0xffffffff


	//   ....[15]....
        /*02e8*/ 	.word	0xffffffff


	//   ....[16]....
        /*02ec*/ 	.word	0xffffffff


	//   ....[17]....
        /*02f0*/ 	.word	0xffffffff


	//   ....[18]....
        /*02f4*/ 	.word	0xffffffff


	//   ....[19]....
        /*02f8*/ 	.word	0xffffffff


	//   ....[20]....
        /*02fc*/ 	.word	0xffffffff


	//   ....[21]....
        /*0300*/ 	.word	0xffffffff


	//   ....[22]....
        /*0304*/ 	.word	0xffffffff


	//   ....[23]....
        /*0308*/ 	.word	0xffffffff


	//   ....[24]....
        /*030c*/ 	.word	0xffffffff


	//   ....[25]....
        /*0310*/ 	.word	0xffffffff


	//   ....[26]....
        /*0314*/ 	.word	0xffffffff


	//   ....[27]....
        /*0318*/ 	.word	0xffffffff


	//   ....[28]....
        /*031c*/ 	.word	0xffffffff


	//   ....[29]....
        /*0320*/ 	.word	0xffffffff


	//   ....[30]....
        /*0324*/ 	.word	0xffffffff


	//   ....[31]....
        /*0328*/ 	.word	0xffffffff


	//   ....[32]....
        /*032c*/ 	.word	0xffffffff


	//   ....[33]....
        /*0330*/ 	.word	0xffffffff


	//   ....[34]....
        /*0334*/ 	.word	0xffffffff


	//   ....[35]....
        /*0338*/ 	.word	0xffffffff


	//   ....[36]....
        /*033c*/ 	.word	0xffffffff


	//   ....[37]....
        /*0340*/ 	.word	0xffffffff


	//   ....[38]....
        /*0344*/ 	.word	0xffffffff


	//   ....[39]....
        /*0348*/ 	.word	0xffffffff


	//   ....[40]....
        /*034c*/ 	.word	0xffffffff


	//   ....[41]....
        /*0350*/ 	.word	0xffffffff


	//   ....[42]....
        /*0354*/ 	.word	0xffffffff


	//   ....[43]....
        /*0358*/ 	.word	0xffffffff


	//   ....[44]....
        /*035c*/ 	.word	0xffffffff


	//   ....[45]....
        /*0360*/ 	.word	0xffffffff


	//   ....[46]....
        /*0364*/ 	.word	0xffffffff


	//   ....[47]....
        /*0368*/ 	.word	0xffffffff


	//   ....[48]....
        /*036c*/ 	.word	0xffffffff


	//   ....[49]....
        /*0370*/ 	.word	0xffffffff


	//   ....[50]....
        /*0374*/ 	.word	0xffffffff


	//   ....[51]....
        /*0378*/ 	.word	0xffffffff


	//   ....[52]....
        /*037c*/ 	.word	0xffffffff


	//   ....[53]....
        /*0380*/ 	.word	0xffffffff


	//   ....[54]....
        /*0384*/ 	.word	0xffffffff


	//   ....[55]....
        /*0388*/ 	.word	0xffffffff


	//   ....[56]....
        /*038c*/ 	.word	0xffffffff


	//   ....[57]....
        /*0390*/ 	.word	0xffffffff


	//   ....[58]....
        /*0394*/ 	.word	0xffffffff


	//   ....[59]....
        /*0398*/ 	.word	0xffffffff


	//   ....[60]....
        /*039c*/ 	.word	0xffffffff


	//   ....[61]....
        /*03a0*/ 	.word	0xffffffff


	//   ....[62]....
        /*03a4*/ 	.word	0xffffffff


	//   ....[63]....
        /*03a8*/ 	.word	0xffffffff


	//   ....[64]....
        /*03ac*/ 	.word	0xffffffff


	//   ....[65]....
        /*03b0*/ 	.word	0xffffffff


	//   ....[66]....
        /*03b4*/ 	.word	0xffffffff


	//   ....[67]....
        /*03b8*/ 	.word	0xffffffff


	//   ....[68]....
        /*03bc*/ 	.word	0x0500000f


	//   ....[69]....
        /*03c0*/ 	.word	0x0500000f


	//   ....[70]....
        /*03c4*/ 	.word	0x0500000f


	//   ....[71]....
        /*03c8*/ 	.word	0x0500000f


	//   ....[72]....
        /*03cc*/ 	.word	0x0500000f


	//   ....[73]....
        /*03d0*/ 	.word	0x0500000f


	//   ....[74]....
        /*03d4*/ 	.word	0x0500000f


	//   ....[75]....
        /*03d8*/ 	.word	0x0500000f


	//   ....[76]....
        /*03dc*/ 	.word	0x0500000f


	//   ....[77]....
        /*03e0*/ 	.word	0x0500000f


	//   ....[78]....
        /*03e4*/ 	.word	0x0500000f


	//   ....[79]....
        /*03e8*/ 	.word	0x0500000f


	//   ....[80]....
        /*03ec*/ 	.word	0x0500000f


	//   ....[81]....
        /*03f0*/ 	.word	0x0500000f


	//   ....[82]....
        /*03f4*/ 	.word	0x0500000f


	//   ....[83]....
        /*03f8*/ 	.word	0x0500000f


	//   ....[84]....
        /*03fc*/ 	.word	0x0500000f


	//   ....[85]....
        /*0400*/ 	.word	0x0500000f


	//   ....[86]....
        /*0404*/ 	.word	0x0500000f


	//   ....[87]....
        /*0408*/ 	.word	0x0500000f


	//   ....[88]....
        /*040c*/ 	.word	0x0500000f


	//   ....[89]....
        /*0410*/ 	.word	0x0500000f


	//   ....[90]....
        /*0414*/ 	.word	0x0500000f


	//   ....[91]....
        /*0418*/ 	.word	0x0500000f


	//   ....[92]....
        /*041c*/ 	.word	0x0500000f


	//   ....[93]....
        /*0420*/ 	.word	0x0500000f


	//   ....[94]....
        /*0424*/ 	.word	0x0500000f


	//   ....[95]....
        /*0428*/ 	.word	0x0500000f


	//   ....[96]....
        /*042c*/ 	.word	0x0500000f


	//   ....[97]....
        /*0430*/ 	.word	0x0500000f


	//   ....[98]....
        /*0434*/ 	.word	0x0500000f


	//   ....[99]....
        /*0438*/ 	.word	0x0500000f


	//   ....[100]....
        /*043c*/ 	.word	0x0500000f


	//   ....[101]....
        /*0440*/ 	.word	0x0500000f


	//   ....[102]....
        /*0444*/ 	.word	0x0500000f


	//   ....[103]....
        /*0448*/ 	.word	0x0500000f


	//----- nvinfo : EIATTR_COOP_GROUP_INSTR_OFFSETS
	.align		4
.L_399:
        /*044c*/ 	.byte	0x04, 0x28
        /*044e*/ 	.short	(.L_401 - .L_400)


	//   ....[0]....
.L_400:
        /*0450*/ 	.word	0x00000060


	//   ....[1]....
        /*0454*/ 	.word	0x000001d0


	//   ....[2]....
        /*0458*/ 	.word	0x00000220


	//   ....[3]....
        /*045c*/ 	.word	0x00000410


	//   ....[4]....
        /*0460*/ 	.word	0x00000570


	//   ....[5]....
        /*0464*/ 	.word	0x00000690


	//   ....[6]....
        /*0468*/ 	.word	0x000007f0


	//   ....[7]....
        /*046c*/ 	.word	0x00004be0


	//   ....[8]....
        /*0470*/ 	.word	0x00006db0


	//   ....[9]....
        /*0474*/ 	.word	0x0000ae40


	//   ....[10]....
        /*0478*/ 	.word	0x0000af60


	//   ....[11]....
        /*047c*/ 	.word	0x0000b2b0


	//   ....[12]....
        /*0480*/ 	.word	0x0000b340


	//   ....[13]....
        /*0484*/ 	.word	0x0000bd00


	//   ....[14]....
        /*0488*/ 	.word	0x0000cbc0


	//   ....[15]....
        /*048c*/ 	.word	0x0000cc90


	//   ....[16]....
        /*0490*/ 	.word	0x0000d020


	//   ....[17]....
        /*0494*/ 	.word	0x0000d0f0


	//   ....[18]....
        /*0498*/ 	.word	0x0000e320


	//   ....[19]....
        /*049c*/ 	.word	0x0000ea90


	//   ....[20]....
        /*04a0*/ 	.word	0x0000ead0


	//   ....[21]....
        /*04a4*/ 	.word	0x0000edb0


	//   ....[22]....
        /*04a8*/ 	.word	0x0000ef80


	//   ....[23]....
        /*04ac*/ 	.word	0x0000ffb0


	//   ....[24]....
        /*04b0*/ 	.word	0x00010d50


	//   ....[25]....
        /*04b4*/ 	.word	0x00010e50


	//   ....[26]....
        /*04b8*/ 	.word	0x00011210


	//   ....[27]....
        /*04bc*/ 	.word	0x00011290


	//   ....[28]....
        /*04c0*/ 	.word	0x000124b0


	//   ....[29]....
        /*04c4*/ 	.word	0x00012500


	//   ....[30]....
        /*04c8*/ 	.word	0x00012530


	//   ....[31]....
        /*04cc*/ 	.word	0x00012590


	//   ....[32]....
        /*04d0*/ 	.word	0x000125c0


	//   ....[33]....
        /*04d4*/ 	.word	0x00013f80


	//   ....[34]....
        /*04d8*/ 	.word	0x00015710


	//   ....[35]....
        /*04dc*/ 	.word	0x00015880


	//   ....[36]....
        /*04e0*/ 	.word	0x000158b0


	//   ....[37]....
        /*04e4*/ 	.word	0x000158f0


	//   ....[38]....
        /*04e8*/ 	.word	0x00015960


	//   ....[39]....
        /*04ec*/ 	.word	0x000159c0


	//   ....[40]....
        /*04f0*/ 	.word	0x00015a00


	//   ....[41]....
        /*04f4*/ 	.word	0x00015ba0


	//   ....[42]....
        /*04f8*/ 	.word	0x00015c00


	//   ....[43]....
        /*04fc*/ 	.word	0x00015c40


	//   ....[44]....
        /*0500*/ 	.word	0x00015c80


	//   ....[45]....
        /*0504*/ 	.word	0x00015cb0


	//   ....[46]....
        /*0508*/ 	.word	0x00015ce0


	//   ....[47]....
        /*050c*/ 	.word	0x00015d70


	//   ....[48]....
        /*0510*/ 	.word	0x00015dd0


	//   ....[49]....
        /*0514*/ 	.word	0x00015e60


	//   ....[50]....
        /*0518*/ 	.word	0x0001af90


	//   ....[51]....
        /*051c*/ 	.word	0x0001afa0


	//   ....[52]....
        /*0520*/ 	.word	0x0001b0b0


	//   ....[53]....
        /*0524*/ 	.word	0x0001b110


	//   ....[54]....
        /*0528*/ 	.word	0x0001b150


	//   ....[55]....
        /*052c*/ 	.word	0x0001b190


	//   ....[56]....
        /*0530*/ 	.word	0x0001b1c0


	//   ....[57]....
        /*0534*/ 	.word	0x0001b1f0


	//   ....[58]....
        /*0538*/ 	.word	0x0001b380


	//   ....[59]....
        /*053c*/ 	.word	0x0001b3e0


	//   ....[60]....
        /*0540*/ 	.word	0x0001b420


	//   ....[61]....
        /*0544*/ 	.word	0x0001b460


	//   ....[62]....
        /*0548*/ 	.word	0x0001b490


	//   ....[63]....
        /*054c*/ 	.word	0x0001b4c0


	//   ....[64]....
        /*0550*/ 	.word	0x0001b580


	//   ....[65]....
        /*0554*/ 	.word	0x0001b5a0


	//   ....[66]....
        /*0558*/ 	.word	0x0001b610


	//   ....[67]....
        /*055c*/ 	.word	0x0001bca0


	//   ....[68]....
        /*0560*/ 	.word	0x0001c180


	//   ....[69]....
        /*0564*/ 	.word	0x0001c220


	//   ....[70]....
        /*0568*/ 	.word	0x0001c2c0


	//   ....[71]....
        /*056c*/ 	.word	0x0001c360


	//   ....[72]....
        /*0570*/ 	.word	0x0001c400


	//   ....[73]....
        /*0574*/ 	.word	0x0001c4a0


	//   ....[74]....
        /*0578*/ 	.word	0x0001c540


	//   ....[75]....
        /*057c*/ 	.word	0x0001c5e0


	//   ....[76]....
        /*0580*/ 	.word	0x0001c6d0


	//   ....[77]....
        /*0584*/ 	.word	0x0001c770


	//   ....[78]....
        /*0588*/ 	.word	0x0001c810


	//   ....[79]....
        /*058c*/ 	.word	0x0001c8b0


	//   ....[80]....
        /*0590*/ 	.word	0x0001c950


	//   ....[81]....
        /*0594*/ 	.word	0x0001c9f0


	//   ....[82]....
        /*0598*/ 	.word	0x0001ca90


	//   ....[83]....
        /*059c*/ 	.word	0x0001cb30


	//   ....[84]....
        /*05a0*/ 	.word	0x0001ced0


	//   ....[85]....
        /*05a4*/ 	.word	0x0001d1b0


	//   ....[86]....
        /*05a8*/ 	.word	0x0001d5d0


	//   ....[87]....
        /*05ac*/ 	.word	0x0001d660


	//   ....[88]....
        /*05b0*/ 	.word	0x0001d700


	//   ....[89]....
        /*05b4*/ 	.word	0x0001d7b0


	//   ....[90]....
        /*05b8*/ 	.word	0x0001d830


	//   ....[91]....
        /*05bc*/ 	.word	0x0001d8b0


	//   ....[92]....
        /*05c0*/ 	.word	0x0001d930


	//   ....[93]....
        /*05c4*/ 	.word	0x0001d9b0


	//   ....[94]....
        /*05c8*/ 	.word	0x0001da40


	//   ....[95]....
        /*05cc*/ 	.word	0x0001daf0


	//   ....[96]....
        /*05d0*/ 	.word	0x0001db70


	//   ....[97]....
        /*05d4*/ 	.word	0x0001dbf0


	//   ....[98]....
        /*05d8*/ 	.word	0x0001dc70


	//   ....[99]....
        /*05dc*/ 	.word	0x0001dcf0


	//   ....[100]....
        /*05e0*/ 	.word	0x0001dd60


	//   ....[101]....
        /*05e4*/ 	.word	0x0001de00


	//   ....[102]....
        /*05e8*/ 	.word	0x0001de90


	//   ....[103]....
        /*05ec*/ 	.word	0x0001dfc0


	//----- nvinfo : EIATTR_REG_RECONFIG
	.align		4
.L_401:
        /*05f0*/ 	.byte	0x01, 0x54
	.zero		2


	//----- nvinfo : EIATTR_SYSCALL_OFFSETS
	.align		4
        /*05f4*/ 	.byte	0x04, 0x46
        /*05f6*/ 	.short	(.L_403 - .L_402)


	//   ....[0]....
.L_402:
        /*05f8*/ 	.word	0x00001b30


	//   ....[1]....
        /*05fc*/ 	.word	0x00001c80


	//   ....[2]....
        /*0600*/ 	.word	0x00006f70


	//   ....[3]....
        /*0604*/ 	.word	0x00007410


	//   ....[4]....
        /*0608*/ 	.word	0x00018270


	//   ....[5]....
        /*060c*/ 	.word	0x000183b0


	//   ....[6]....
        /*0610*/ 	.word	0x000184b0


	//----- nvinfo : EIATTR_MBARRIER_INSTR_OFFSETS
	.align		4
.L_403:
        /*0614*/ 	.byte	0x04, 0x39
        /*0616*/ 	.short	(.L_405 - .L_404)


	//   ....[0]....
.L_404:
        /*0618*/ 	.word	0x00000300
        /*061c*/ 	.word	0x000000ff
        /*0620*/ 	.word	0x00028c00
        /*0624*/ 	.short	0x0100
        /*0626*/ 	.byte	0x08
	.zero		1


	//   ....[1]....
        /*0628*/ 	.word	0x00000310
        /*062c*/ 	.word	0x000000ff
        /*0630*/ 	.word	0x00028c20
        /*0634*/ 	.short	0x0100
        /*0636*/ 	.byte	0x08
	.zero		1


	//   ....[2]....
        /*0638*/ 	.word	0x000003c0
        /*063c*/ 	.word	0x000000ff
        /*0640*/ 	.word	0x00028c30
        /*0644*/ 	.short	0x0100
        /*0646*/ 	.byte	0x06
	.zero		1


	//   ....[3]....
        /*0648*/ 	.word	0x000003d0
        /*064c*/ 	.word	0x000000ff
        /*0650*/ 	.word	0x00028c40
        /*0654*/ 	.short	0x0100
        /*0656*/ 	.byte	0x06
	.zero		1


	//   ....[4]....
        /*0658*/ 	.word	0x000003e0
        /*065c*/ 	.word	0x000000ff
        /*0660*/ 	.word	0x00028c38
        /*0664*/ 	.short	0x0100
        /*0666*/ 	.byte	0x06
	.zero		1


	//   ....[5]....
        /*0668*/ 	.word	0x000003f0
        /*066c*/ 	.word	0x000000ff
        /*0670*/ 	.word	0x00028c48
        /*0674*/ 	.short	0x0100
        /*0676*/ 	.byte	0x06
	.zero		1


	//   ....[6]....
        /*0678*/ 	.word	0x00000520
        /*067c*/ 	.word	0x000000ff
        /*0680*/ 	.word	0x00028c50
        /*0684*/ 	.short	0x0100
        /*0686*/ 	.byte	0x08
	.zero		1


	//   ....[7]....
        /*0688*/ 	.word	0x00000530
        /*068c*/ 	.word	0x000000ff
        /*0690*/ 	.word	0x00028c60
        /*0694*/ 	.short	0x0100
        /*0696*/ 	.byte	0x08
	.zero		1


	//   ....[8]....
        /*0698*/ 	.word	0x00000540
        /*069c*/ 	.word	0x000000ff
        /*06a0*/ 	.word	0x00028c58
        /*06a4*/ 	.short	0x0100
        /*06a6*/ 	.byte	0x08
	.zero		1


	//   ....[9]....
        /*06a8*/ 	.word	0x00000550
        /*06ac*/ 	.word	0x000000ff
        /*06b0*/ 	.word	0x00028c68
        /*06b4*/ 	.short	0x0100
        /*06b6*/ 	.byte	0x08
	.zero		1


	//   ....[10]....
        /*06b8*/ 	.word	0x00000640
        /*06bc*/ 	.word	0x000000ff
        /*06c0*/ 	.word	0x00028c70
        /*06c4*/ 	.short	0x0100
        /*06c6*/ 	.byte	0x06
	.zero		1


	//   ....[11]....
        /*06c8*/ 	.word	0x00000650
        /*06cc*/ 	.word	0x000000ff
        /*06d0*/ 	.word	0x00028c80
        /*06d4*/ 	.short	0x0100
        /*06d6*/ 	.byte	0x06
	.zero		1


	//   ....[12]....
        /*06d8*/ 	.word	0x00000660
        /*06dc*/ 	.word	0x000000ff
        /*06e0*/ 	.word	0x00028c78
        /*06e4*/ 	.short	0x0100
        /*06e6*/ 	.byte	0x06
	.zero		1


	//   ....[13]....
        /*06e8*/ 	.word	0x00000670
        /*06ec*/ 	.word	0x000000ff
        /*06f0*/ 	.word	0x00028c88
        /*06f4*/ 	.short	0x0100
        /*06f6*/ 	.byte	0x06
	.zero		1


	//   ....[14]....
        /*06f8*/ 	.word	0x000007a0
        /*06fc*/ 	.word	0x000000ff
        /*0700*/ 	.word	0x00028c90
        /*0704*/ 	.short	0x0100
        /*0706*/ 	.byte	0x08
	.zero		1


	//   ....[15]....
        /*0708*/ 	.word	0x000007b0
        /*070c*/ 	.word	0x000000ff
        /*0710*/ 	.word	0x00028ca0
        /*0714*/ 	.short	0x0100
        /*0716*/ 	.byte	0x08
	.zero		1


	//   ....[16]....
        /*0718*/ 	.word	0x000007c0
        /*071c*/ 	.word	0x000000ff
        /*0720*/ 	.word	0x00028c98
        /*0724*/ 	.short	0x0100
        /*0726*/ 	.byte	0x08
	.zero		1


	//   ....[17]....
        /*0728*/ 	.word	0x000007d0
        /*072c*/ 	.word	0x000000ff
        /*0730*/ 	.word	0x00028ca8
        /*0734*/ 	.short	0x0100
        /*0736*/ 	.byte	0x08
	.zero		1


	//   ....[18]....
        /*0738*/ 	.word	0x00000900
        /*073c*/ 	.word	0x000000ff
        /*0740*/ 	.word	0x00028cb0
        /*0744*/ 	.short	0x0100
        /*0746*/ 	.byte	0x08
	.zero		1


	//   ....[19]....
        /*0748*/ 	.word	0x00000910
        /*074c*/ 	.word	0x000000ff
        /*0750*/ 	.word	0x00028cc0
        /*0754*/ 	.short	0x0100
        /*0756*/ 	.byte	0x08
	.zero		1


	//   ....[20]....
        /*0758*/ 	.word	0x00000920
        /*075c*/ 	.word	0x000000ff
        /*0760*/ 	.word	0x00028cb8
        /*0764*/ 	.short	0x0100
        /*0766*/ 	.byte	0x08
	.zero		1


	//   ....[21]....
        /*0768*/ 	.word	0x00000930
        /*076c*/ 	.word	0x000000ff
        /*0770*/ 	.word	0x00028cc8
        /*0774*/ 	.short	0x0100
        /*0776*/ 	.byte	0x08
	.zero		1


	//   ....[22]....
        /*0778*/ 	.word	0x000028c0
        /*077c*/ 	.word	0x00000046
        /*0780*/ 	.word	0x00028c90
        /*0784*/ 	.short	0x010a
        /*0786*/ 	.byte	0x3f
	.zero		1


	//   ....[23]....
        /*0788*/ 	.word	0x00003260
        /*078c*/ 	.word	0x00000046
        /*0790*/ 	.word	0x00028c90
        /*0794*/ 	.short	0x010a
        /*0796*/ 	.byte	0x3f
	.zero		1


	//   ....[24]....
        /*0798*/ 	.word	0x00003ad0
        /*079c*/ 	.word	0x00000046
        /*07a0*/ 	.word	0x00028c90
        /*07a4*/ 	.short	0x010a
        /*07a6*/ 	.byte	0x3f
	.zero		1


	//   ....[25]....
        /*07a8*/ 	.word	0x00003cd0
        /*07ac*/ 	.word	0x00000004
        /*07b0*/ 	.word	0x00000000
        /*07b4*/ 	.short	0x0101
        /*07b6*/ 	.byte	0x3f
	.zero		1


	//   ....[26]....
        /*07b8*/ 	.word	0x00003d10
        /*07bc*/ 	.word	0x00000046
        /*07c0*/ 	.word	0x00028cb0
        /*07c4*/ 	.short	0x010a
        /*07c6*/ 	.byte	0x3f
	.zero		1


	//   ....[27]....
        /*07c8*/ 	.word	0x00004340
        /*07cc*/ 	.word	0x00000046
        /*07d0*/ 	.word	0x00000000
        /*07d4*/ 	.short	0x0101
        /*07d6*/ 	.byte	0x3f
	.zero		1


	//   ....[28]....
        /*07d8*/ 	.word	0x00004d00
        /*07dc*/ 	.word	0x00000098
        /*07e0*/ 	.word	0x00028c50
        /*07e4*/ 	.short	0x010a
        /*07e6*/ 	.byte	0x3f
	.zero		1


	//   ....[29]....
        /*07e8*/ 	.word	0x000050c0
        /*07ec*/ 	.word	0x00000000
        /*07f0*/ 	.word	0x00000000
        /*07f4*/ 	.short	0x0101
        /*07f6*/ 	.byte	0x3f
	.zero		1


	//   ....[30]....
        /*07f8*/ 	.word	0x000059e0
        /*07fc*/ 	.word	0x00000000
        /*0800*/ 	.word	0x00028c50
        /*0804*/ 	.short	0x010a
        /*0806*/ 	.byte	0x3f
	.zero		1


	//   ....[31]....
        /*0808*/ 	.word	0x00005a30
        /*080c*/ 	.word	0x00000000
        /*0810*/ 	.word	0x00028c50
        /*0814*/ 	.short	0x010a
        /*0816*/ 	.byte	0x3f
	.zero		1


	//   ....[32]....
        /*0818*/ 	.word	0x00005d00
        /*081c*/ 	.word	0x00000000
        /*0820*/ 	.word	0x00000000
        /*0824*/ 	.short	0x0101
        /*0826*/ 	.byte	0x3f
	.zero		1


	//   ....[33]....
        /*0828*/ 	.word	0x00007000
        /*082c*/ 	.word	0x00000002
        /*0830*/ 	.word	0x00028c00
        /*0834*/ 	.short	0x010a
        /*0836*/ 	.byte	0x3f
	.zero		1


	//   ....[34]....
        /*0838*/ 	.word	0x00007050
        /*083c*/ 	.word	0x00000002
        /*0840*/ 	.word	0x00028c00
        /*0844*/ 	.short	0x010a
        /*0846*/ 	.byte	0x3f
	.zero		1


	//   ....[35]....
        /*0848*/ 	.word	0x00007c80
        /*084c*/ 	.word	0x00000002
        /*0850*/ 	.word	0x00028c00
        /*0854*/ 	.short	0x010a
        /*0856*/ 	.byte	0x3f
	.zero		1


	//   ....[36]....
        /*0858*/ 	.word	0x00008fb0
        /*085c*/ 	.word	0x00000002
        /*0860*/ 	.word	0x00028c00
        /*0864*/ 	.short	0x010a
        /*0866*/ 	.byte	0x3f
	.zero		1


	//   ....[37]....
        /*0868*/ 	.word	0x00009e40
        /*086c*/ 	.word	0x0000000e
        /*0870*/ 	.word	0x00028c30
        /*0874*/ 	.short	0x010a
        /*0876*/ 	.byte	0x3f
	.zero		1


	//   ....[38]....
        /*0878*/ 	.word	0x00009ed0
        /*087c*/ 	.word	0x0000000e
        /*0880*/ 	.word	0x00028c30
        /*0884*/ 	.short	0x010a
        /*0886*/ 	.byte	0x3f
	.zero		1


	//   ....[39]....
        /*0888*/ 	.word	0x0000a330
        /*088c*/ 	.word	0x00000000
        /*0890*/ 	.word	0x00000000
        /*0894*/ 	.short	0x0101
        /*0896*/ 	.byte	0x3f
	.zero		1


	//   ....[40]....
        /*0898*/ 	.word	0x0000b980
        /*089c*/ 	.word	0x0000000e
        /*08a0*/ 	.word	0x00028c50
        /*08a4*/ 	.short	0x010a
        /*08a6*/ 	.byte	0x3f
	.zero		1


	//   ....[41]....
        /*08a8*/ 	.word	0x0000ba30
        /*08ac*/ 	.word	0x0000000e
        /*08b0*/ 	.word	0x00028c50
        /*08b4*/ 	.short	0x010a
        /*08b6*/ 	.byte	0x3f
	.zero		1


	//   ....[42]....
        /*08b8*/ 	.word	0x0000bd20
        /*08bc*/ 	.word	0x0000000e
        /*08c0*/ 	.word	0x00000000
        /*08c4*/ 	.short	0x0101
        /*08c6*/ 	.byte	0x3f
	.zero		1


	//   ....[43]....
        /*08c8*/ 	.word	0x0000bfd0
        /*08cc*/ 	.word	0x000000d4
        /*08d0*/ 	.word	0x00028c30
        /*08d4*/ 	.short	0x010a
        /*08d6*/ 	.byte	0x3f
	.zero		1


	//   ....[44]....
        /*08d8*/ 	.word	0x0000c040
        /*08dc*/ 	.word	0x000000d4
        /*08e0*/ 	.word	0x00028c30
        /*08e4*/ 	.short	0x010a
        /*08e6*/ 	.byte	0x3f
	.zero		1


	//   ....[45]....
        /*08e8*/ 	.word	0x0000c300
        /*08ec*/ 	.word	0x0000000f
        /*08f0*/ 	.word	0x00000000
        /*08f4*/ 	.short	0x0101
        /*08f6*/ 	.byte	0x3f
	.zero		1


	//   ....[46]....
        /*08f8*/ 	.word	0x0000dff0
        /*08fc*/ 	.word	0x000000d4
        /*0900*/ 	.word	0x00028c50
        /*0904*/ 	.short	0x010a
        /*0906*/ 	.byte	0x3f
	.zero		1


	//   ....[47]....
        /*0908*/ 	.word	0x0000e040
        /*090c*/ 	.word	0x000000d4
        /*0910*/ 	.word	0x00028c50
        /*0914*/ 	.short	0x010a
        /*0916*/ 	.byte	0x3f
	.zero		1


	//   ....[48]....
        /*0918*/ 	.word	0x0000e340
        /*091c*/ 	.word	0x000000d4
        /*0920*/ 	.word	0x00000000
        /*0924*/ 	.short	0x0101
        /*0926*/ 	.byte	0x3f
	.zero		1


	//   ....[49]....
        /*0928*/ 	.word	0x0000e6c0
        /*092c*/ 	.word	0x000000cc
        /*0930*/ 	.word	0x00028c30
        /*0934*/ 	.short	0x010a
        /*0936*/ 	.byte	0x3f
	.zero		1


	//   ....[50]....
        /*0938*/ 	.word	0x0000e730
        /*093c*/ 	.word	0x000000cc
        /*0940*/ 	.word	0x00028c30
        /*0944*/ 	.short	0x010a
        /*0946*/ 	.byte	0x3f
	.zero		1


	//   ....[51]....
        /*0948*/ 	.word	0x0000f280
        /*094c*/ 	.word	0x0000009a
        /*0950*/ 	.word	0x00000000
        /*0954*/ 	.short	0x0101
        /*0956*/ 	.byte	0x3f
	.zero		1


	//   ....[52]....
        /*0958*/ 	.word	0x0000fca0
        /*095c*/ 	.word	0x000000cc
        /*0960*/ 	.word	0x00028c50
        /*0964*/ 	.short	0x010a
        /*0966*/ 	.byte	0x3f
	.zero		1


	//   ....[53]....
        /*0968*/ 	.word	0x0000fcf0
        /*096c*/ 	.word	0x000000cc
        /*0970*/ 	.word	0x00028c50
        /*0974*/ 	.short	0x010a
        /*0976*/ 	.byte	0x3f
	.zero		1


	//   ....[54]....
        /*0978*/ 	.word	0x0000ffd0
        /*097c*/ 	.word	0x000000cc
        /*0980*/ 	.word	0x00000000
        /*0984*/ 	.short	0x0101
        /*0986*/ 	.byte	0x3f
	.zero		1


	//   ....[55]....
        /*0988*/ 	.word	0x00010130
        /*098c*/ 	.word	0x000000ce
        /*0990*/ 	.word	0x00028c30
        /*0994*/ 	.short	0x010a
        /*0996*/ 	.byte	0x3f
	.zero		1


	//   ....[56]....
        /*0998*/ 	.word	0x000101a0
        /*099c*/ 	.word	0x000000ce
        /*09a0*/ 	.word	0x00028c30
        /*09a4*/ 	.short	0x010a
        /*09a6*/ 	.byte	0x3f
	.zero		1


	//   ....[57]....
        /*09a8*/ 	.word	0x00010450
        /*09ac*/ 	.word	0x00000009
        /*09b0*/ 	.word	0x00000000
        /*09b4*/ 	.short	0x0101
        /*09b6*/ 	.byte	0x3f
	.zero		1


	//   ....[58]....
        /*09b8*/ 	.word	0x00012180
        /*09bc*/ 	.word	0x000000ce
        /*09c0*/ 	.word	0x00028c50
        /*09c4*/ 	.short	0x010a
        /*09c6*/ 	.byte	0x3f
	.zero		1


	//   ....[59]....
        /*09c8*/ 	.word	0x000121d0
        /*09cc*/ 	.word	0x000000ce
        /*09d0*/ 	.word	0x00028c50
        /*09d4*/ 	.short	0x010a
        /*09d6*/ 	.byte	0x3f
	.zero		1


	//   ....[60]....
        /*09d8*/ 	.word	0x000124d0
        /*09dc*/ 	.word	0x000000ce
        /*09e0*/ 	.word	0x00000000
        /*09e4*/ 	.short	0x0101
        /*09e6*/ 	.byte	0x3f
	.zero		1


	//   ....[61]....
        /*09e8*/ 	.word	0x000147f0
        /*09ec*/ 	.word	0x00000000
        /*09f0*/ 	.word	0x00000000
        /*09f4*/ 	.short	0x0101
        /*09f6*/ 	.byte	0x3f
	.zero		1


	//   ....[62]....
        /*09f8*/ 	.word	0x00016e20
        /*09fc*/ 	.word	0x00000007
        /*0a00*/ 	.word	0x00028c20
        /*0a04*/ 	.short	0x010a
        /*0a06*/ 	.byte	0x3f
	.zero		1


	//   ....[63]....
        /*0a08*/ 	.word	0x00016eb0
        /*0a0c*/ 	.word	0x00000008
        /*0a10*/ 	.word	0x00028ca0
        /*0a14*/ 	.short	0x010a
        /*0a16*/ 	.byte	0x3f
	.zero		1


	//   ....[64]....
        /*0a18*/ 	.word	0x00017090
        /*0a1c*/ 	.word	0x00000008
        /*0a20*/ 	.word	0x00028cc0
        /*0a24*/ 	.short	0x010a
        /*0a26*/ 	.byte	0x3f
	.zero		1


	//   ....[65]....
        /*0a28*/ 	.word	0x000175e0
        /*0a2c*/ 	.word	0x00000009
        /*0a30*/ 	.word	0x00028ca0
        /*0a34*/ 	.short	0x010a
        /*0a36*/ 	.byte	0x3f
	.zero		1


	//   ....[66]....
        /*0a38*/ 	.word	0x000177a0
        /*0a3c*/ 	.word	0x00000009
        /*0a40*/ 	.word	0x00028cc0
        /*0a44*/ 	.short	0x010a
        /*0a46*/ 	.byte	0x3f
	.zero		1


	//   ....[67]....
        /*0a48*/ 	.word	0x000189c0
        /*0a4c*/ 	.word	0x00000005
        /*0a50*/ 	.word	0x00028c40
        /*0a54*/ 	.short	0x010a
        /*0a56*/ 	.byte	0x3f
	.zero		1


	//   ....[68]....
        /*0a58*/ 	.word	0x00018db0
        /*0a5c*/ 	.word	0x00000007
        /*0a60*/ 	.word	0x00028c20
        /*0a64*/ 	.short	0x010a
        /*0a66*/ 	.byte	0x3f
	.zero		1


	//   ....[69]....
        /*0a68*/ 	.word	0x00018e70
        /*0a6c*/ 	.word	0x00000002
        /*0a70*/ 	.word	0x00028c60
        /*0a74*/ 	.short	0x010a
        /*0a76*/ 	.byte	0x3f
	.zero		1


	//   ....[70]....
        /*0a78*/ 	.word	0x00019600
        /*0a7c*/ 	.word	0x00000002
        /*0a80*/ 	.word	0x00028c40
        /*0a84*/ 	.short	0x010a
        /*0a86*/ 	.byte	0x3f
	.zero		1


	//   ....[71]....
        /*0a88*/ 	.word	0x00019810
        /*0a8c*/ 	.word	0x00000002
        /*0a90*/ 	.word	0x00028c60
        /*0a94*/ 	.short	0x010a
        /*0a96*/ 	.byte	0x3f
	.zero		1


	//   ....[72]....
        /*0a98*/ 	.word	0x00019ef0
        /*0a9c*/ 	.word	0x00000002
        /*0aa0*/ 	.word	0x00028c40
        /*0aa4*/ 	.short	0x010a
        /*0aa6*/ 	.byte	0x3f
	.zero		1


	//   ....[73]....
        /*0aa8*/ 	.word	0x0001a0f0
        /*0aac*/ 	.word	0x00000002
        /*0ab0*/ 	.word	0x00028c60
        /*0ab4*/ 	.short	0x010a
        /*0ab6*/ 	.byte	0x3f
	.zero		1


	//   ....[74]....
        /*0ab8*/ 	.word	0x0001a740
        /*0abc*/ 	.word	0x00000002
        /*0ac0*/ 	.word	0x00028c40
        /*0ac4*/ 	.short	0x010a
        /*0ac6*/ 	.byte	0x3f
	.zero		1


	//   ....[75]....
        /*0ac8*/ 	.word	0x0001a950
        /*0acc*/ 	.word	0x00000002
        /*0ad0*/ 	.word	0x00028c60
        /*0ad4*/ 	.short	0x010a
        /*0ad6*/ 	.byte	0x3f
	.zero		1


	//   ....[76]....
        /*0ad8*/ 	.word	0x0001bc20
        /*0adc*/ 	.word	0x00000000
        /*0ae0*/ 	.word	0x00028c20
        /*0ae4*/ 	.short	0x010a
        /*0ae6*/ 	.byte	0x3f
	.zero		1


	//   ....[77]....
        /*0ae8*/ 	.word	0x0001bdd0
        /*0aec*/ 	.word	0x00000006
        /*0af0*/ 	.word	0x00000000
        /*0af4*/ 	.short	0x010a
        /*0af6*/ 	.byte	0x3f
	.zero		1


	//   ....[78]....
        /*0af8*/ 	.word	0x0001be40
        /*0afc*/ 	.word	0x00000007
        /*0b00*/ 	.word	0x00000000
        /*0b04*/ 	.short	0x010a
        /*0b06*/ 	.byte	0x3f
	.zero		1


	//   ....[79]....
        /*0b08*/ 	.word	0x0001beb0
        /*0b0c*/ 	.word	0x00000004
        /*0b10*/ 	.word	0x00000000
        /*0b14*/ 	.short	0x010a
        /*0b16*/ 	.byte	0x3f
	.zero		1


	//   ....[80]....
        /*0b18*/ 	.word	0x0001bee0
        /*0b1c*/ 	.word	0x00000003
        /*0b20*/ 	.word	0x00000000
        /*0b24*/ 	.short	0x010a
        /*0b26*/ 	.byte	0x3f
	.zero		1


	//   ....[81]....
        /*0b28*/ 	.word	0x0001bf40
        /*0b2c*/ 	.word	0x00000046
        /*0b30*/ 	.word	0x00028c90
        /*0b34*/ 	.short	0x010a
        /*0b36*/ 	.byte	0x3f
	.zero		1


	//   ....[82]....
        /*0b38*/ 	.word	0x0001bf90
        /*0b3c*/ 	.word	0x00000046
        /*0b40*/ 	.word	0x00028c90
        /*0b44*/ 	.short	0x010a
        /*0b46*/ 	.byte	0x3f
	.zero		1


	//   ....[83]....
        /*0b48*/ 	.word	0x0001bfe0
        /*0b4c*/ 	.word	0x00000046
        /*0b50*/ 	.word	0x00028c90
        /*0b54*/ 	.short	0x010a
        /*0b56*/ 	.byte	0x3f
	.zero		1


	//   ....[84]....
        /*0b58*/ 	.word	0x0001c030
        /*0b5c*/ 	.word	0x00000046
        /*0b60*/ 	.word	0x00028cb0
        /*0b64*/ 	.short	0x010a
        /*0b66*/ 	.byte	0x3f
	.zero		1


	//   ....[85]....
        /*0b68*/ 	.word	0x0001c080
        /*0b6c*/ 	.word	0x00000098
        /*0b70*/ 	.word	0x00028c50
        /*0b74*/ 	.short	0x010a
        /*0b76*/ 	.byte	0x3f
	.zero		1


	//   ....[86]....
        /*0b78*/ 	.word	0x0001c0d0
        /*0b7c*/ 	.word	0x00000000
        /*0b80*/ 	.word	0x00028c50
        /*0b84*/ 	.short	0x010a
        /*0b86*/ 	.byte	0x3f
	.zero		1


	//   ....[87]....
        /*0b88*/ 	.word	0x0001c620
        /*0b8c*/ 	.word	0x00000002
        /*0b90*/ 	.word	0x00028c00
        /*0b94*/ 	.short	0x010a
        /*0b96*/ 	.byte	0x3f
	.zero		1


	//   ....[88]....
        /*0b98*/ 	.word	0x0001cb70
        /*0b9c*/ 	.word	0x00000002
        /*0ba0*/ 	.word	0x00028c00
        /*0ba4*/ 	.short	0x010a
        /*0ba6*/ 	.byte	0x3f
	.zero		1


	//   ....[89]....
        /*0ba8*/ 	.word	0x0001cbc0
        /*0bac*/ 	.word	0x0000000e
        /*0bb0*/ 	.word	0x00028c30
        /*0bb4*/ 	.short	0x010a
        /*0bb6*/ 	.byte	0x3f
	.zero		1


	//   ....[90]....
        /*0bb8*/ 	.word	0x0001cc10
        /*0bbc*/ 	.word	0x0000000e
        /*0bc0*/ 	.word	0x00028c50
        /*0bc4*/ 	.short	0x010a
        /*0bc6*/ 	.byte	0x3f
	.zero		1


	//   ....[91]....
        /*0bc8*/ 	.word	0x0001cc60
        /*0bcc*/ 	.word	0x000000d4
        /*0bd0*/ 	.word	0x00028c30
        /*0bd4*/ 	.short	0x010a
        /*0bd6*/ 	.byte	0x3f
	.zero		1


	//   ....[92]....
        /*0bd8*/ 	.word	0x0001ccb0
        /*0bdc*/ 	.word	0x000000d4
        /*0be0*/ 	.word	0x00028c50
        /*0be4*/ 	.short	0x010a
        /*0be6*/ 	.byte	0x3f
	.zero		1


	//   ....[93]....
        /*0be8*/ 	.word	0x0001cd00
        /*0bec*/ 	.word	0x000000cc
        /*0bf0*/ 	.word	0x00028c30
        /*0bf4*/ 	.short	0x010a
        /*0bf6*/ 	.byte	0x3f
	.zero		1


	//   ....[94]....
        /*0bf8*/ 	.word	0x0001cd50
        /*0bfc*/ 	.word	0x000000cc
        /*0c00*/ 	.word	0x00028c50
        /*0c04*/ 	.short	0x010a
        /*0c06*/ 	.byte	0x3f
	.zero		1


	//   ....[95]....
        /*0c08*/ 	.word	0x0001cda0
        /*0c0c*/ 	.word	0x000000ce
        /*0c10*/ 	.word	0x00028c30
        /*0c14*/ 	.short	0x010a
        /*0c16*/ 	.byte	0x3f
	.zero		1


	//   ....[96]....
        /*0c18*/ 	.word	0x0001cdf0
        /*0c1c*/ 	.word	0x000000ce
        /*0c20*/ 	.word	0x00028c50
        /*0c24*/ 	.short	0x010a
        /*0c26*/ 	.byte	0x3f
	.zero		1


	//   ....[97]....
        /*0c28*/ 	.word	0x0001cf90
        /*0c2c*/ 	.word	0x00000007
        /*0c30*/ 	.word	0x00028c20
        /*0c34*/ 	.short	0x010a
        /*0c36*/ 	.byte	0x3f
	.zero		1


	//   ....[98]....
        /*0c38*/ 	.word	0x0001cfe0
        /*0c3c*/ 	.word	0x00000008
        /*0c40*/ 	.word	0x00028ca0
        /*0c44*/ 	.short	0x010a
        /*0c46*/ 	.byte	0x3f
	.zero		1


	//   ....[99]....
        /*0c48*/ 	.word	0x0001d030
        /*0c4c*/ 	.word	0x00000008
        /*0c50*/ 	.word	0x00028cc0
        /*0c54*/ 	.short	0x010a
        /*0c56*/ 	.byte	0x3f
	.zero		1


	//   ....[100]....
        /*0c58*/ 	.word	0x0001d080
        /*0c5c*/ 	.word	0x00000009
        /*0c60*/ 	.word	0x00028ca0
        /*0c64*/ 	.short	0x010a
        /*0c66*/ 	.byte	0x3f
	.zero		1


	//   ....[101]....
        /*0c68*/ 	.word	0x0001d0d0
        /*0c6c*/ 	.word	0x00000009
        /*0c70*/ 	.word	0x00028cc0
        /*0c74*/ 	.short	0x010a
        /*0c76*/ 	.byte	0x3f
	.zero		1


	//   ....[102]....
        /*0c78*/ 	.word	0x0001d270
        /*0c7c*/ 	.word	0x00000005
        /*0c80*/ 	.word	0x00028c40
        /*0c84*/ 	.short	0x010a
        /*0c86*/ 	.byte	0x3f
	.zero		1


	//   ....[103]....
        /*0c88*/ 	.word	0x0001d2f0
        /*0c8c*/ 	.word	0x00000005
        /*0c90*/ 	.word	0x00028c20
        /*0c94*/ 	.short	0x010a
        /*0c96*/ 	.byte	0x3f
	.zero		1


	//   ....[104]....
        /*0c98*/ 	.word	0x0001d340
        /*0c9c*/ 	.word	0x00000002
        /*0ca0*/ 	.word	0x00028c60
        /*0ca4*/ 	.short	0x010a
        /*0ca6*/ 	.byte	0x3f
	.zero		1


	//   ....[105]....
        /*0ca8*/ 	.word	0x0001d390
        /*0cac*/ 	.word	0x00000002
        /*0cb0*/ 	.word	0x00028c40
        /*0cb4*/ 	.short	0x010a
        /*0cb6*/ 	.byte	0x3f
	.zero		1


	//   ....[106]....
        /*0cb8*/ 	.word	0x0001d3e0
        /*0cbc*/ 	.word	0x00000002
        /*0cc0*/ 	.word	0x00028c60
        /*0cc4*/ 	.short	0x010a
        /*0cc6*/ 	.byte	0x3f
	.zero		1


	//   ....[107]....
        /*0cc8*/ 	.word	0x0001d430
        /*0ccc*/ 	.word	0x00000002
        /*0cd0*/ 	.word	0x00028c40
        /*0cd4*/ 	.short	0x010a
        /*0cd6*/ 	.byte	0x3f
	.zero		1


	//   ....[108]....
        /*0cd8*/ 	.word	0x0001d480
        /*0cdc*/ 	.word	0x00000002
        /*0ce0*/ 	.word	0x00028c60
        /*0ce4*/ 	.short	0x010a
        /*0ce6*/ 	.byte	0x3f
	.zero		1


	//   ....[109]....
        /*0ce8*/ 	.word	0x0001d4d0
        /*0cec*/ 	.word	0x00000002
        /*0cf0*/ 	.word	0x00028c40
        /*0cf4*/ 	.short	0x010a
        /*0cf6*/ 	.byte	0x3f
	.zero		1


	//   ....[110]....
        /*0cf8*/ 	.word	0x0001d520
        /*0cfc*/ 	.word	0x00000002
        /*0d00*/ 	.word	0x00028c60
        /*0d04*/ 	.short	0x010a
        /*0d06*/ 	.byte	0x3f
	.zero		1


	//   ....[111]....
        /*0d08*/ 	.word	0x0001dee0
        /*0d0c*/ 	.word	0x00000000
        /*0d10*/ 	.word	0x00028c20
        /*0d14*/ 	.short	0x010a
        /*0d16*/ 	.byte	0x3f
	.zero		1


	//   ....[112]....
        /*0d18*/ 	.word	0x0001e080
        /*0d1c*/ 	.word	0x00000006
        /*0d20*/ 	.word	0x00000000
        /*0d24*/ 	.short	0x010a
        /*0d26*/ 	.byte	0x3f
	.zero		1


	//   ....[113]....
        /*0d28*/ 	.word	0x0001e0d0
        /*0d2c*/ 	.word	0x00000007
        /*0d30*/ 	.word	0x00000000
        /*0d34*/ 	.short	0x010a
        /*0d36*/ 	.byte	0x3f
	.zero		1


	//   ....[114]....
        /*0d38*/ 	.word	0x0001e120
        /*0d3c*/ 	.word	0x00000004
        /*0d40*/ 	.word	0x00000000
        /*0d44*/ 	.short	0x010a
        /*0d46*/ 	.byte	0x3f
	.zero		1


	//----- nvinfo : EIATTR_NUM_MBARRIERS
	.align		4
.L_405:
        /*0d48*/ 	.byte	0x03, 0x38
        /*0d4a*/ 	.short	0x0016


	//----- nvinfo : EIATTR_EXIT_INSTR_OFFSETS
	.align		4
        /*0d4c*/ 	.byte	0x04, 0x1c
        /*0d4e*/ 	.short	(.L_407 - .L_406)


	//   ....[0]....
.L_406:
        /*0d50*/ 	.word	0x0001bf30


	//----- nvinfo : EIATTR_MAX_THREADS
	.align		4
.L_407:
        /*0d54*/ 	.byte	0x04, 0x05
        /*0d56*/ 	.short	(.L_409 - .L_408)
.L_408:
        /*0d58*/ 	.word	0x00000180
        /*0d5c*/ 	.word	0x00000001
        /*0d60*/ 	.word	0x00000001


	//----- nvinfo : EIATTR_CRS_STACK_SIZE
	.align		4
.L_409:
        /*0d64*/ 	.byte	0x04, 0x1e
        /*0d66*/ 	.short	(.L_411 - .L_410)
.L_410:
        /*0d68*/ 	.word	0x00000000


	//----- nvinfo : EIATTR_CBANK_PARAM_SIZE
	.align		4
.L_411:
        /*0d6c*/ 	.byte	0x03, 0x19
        /*0d6e*/ 	.short	0x0a70


	//----- nvinfo : EIATTR_PARAM_CBANK
	.align		4
        /*0d70*/ 	.byte	0x04, 0x0a
        /*0d72*/ 	.short	(.L_413 - .L_412)
	.align		4
.L_412:
        /*0d74*/ 	.word	index@(.nv.constant0._ZN7cutlass13device_kernelIN5flash11enable_sm90INS1_16FlashAttnFwdSm90INS1_25CollectiveMainloopFwdSm90ILi2EN4cute5tupleIJNS5_1CILi1EEES8_S8_EEENS6_IJNS7_ILi64EEESA_SA_EEELi512ENS_6half_tEfNS_4arch4Sm90ELb0ELb1ELb0ELb1ELb0ELb1ELb0ELb0ELb0ELb0ELb0ELb0EEENS1_21CollectiveEpilogueFwdINS6_IJSA_NS7_ILi512EEESA_EEES9_SC_SE_Li256ELb1ELb0ELb0ELb0EEENS1_36VarlenDynamicPersistentTileSchedulerILi64ELi64ELi256ELi32ELb0ELb0ELb1ELb1ELb0ELb1EEEEEEEEEvNT_6ParamsE)
        /*0d78*/ 	.short	0x0210
        /*0d7a*/ 	.short	0x0a70


	//----- nvinfo : EIATTR_SW_WAR
	.align		4
.L_413:
        /*0d7c*/ 	.byte	0x04, 0x36
        /*0d7e*/ 	.short	(.L_415 - .L_414)
.L_414:
        /*0d80*/ 	.word	0x00000008
.L_415:


//--------------------- .nv.info._ZN7cutlass13device_kernelIN5flash11enable_sm90INS1_16FlashAttnFwdSm90INS1_25CollectiveMainloopFwdSm90ILi2EN4cute5tupleIJNS5_1CILi1EEES8_S8_EEENS6_IJNS7_ILi64EEESA_SA_EEELi512ENS_6half_tEfNS_4arch4Sm90ELb0ELb1ELb0ELb1ELb0ELb0ELb1ELb0ELb0ELb0ELb0ELb0EEENS1_21CollectiveEpilogueFwdINS6_IJSA_NS7_ILi512EEESA_EEES9_SC_SE_Li256ELb1ELb0ELb0ELb0EEENS1_36VarlenDynamicPersistentTileSchedulerILi64ELi64ELi256ELi32ELb0ELb0ELb1ELb1ELb0ELb1EEEEEEEEEvNT_6ParamsE --------------------------
	.section	.nv.info._ZN7cutlass13device_kernelIN5flash11enable_sm90INS1_16FlashAttnFwdSm90INS1_25CollectiveMainloopFwdSm90ILi2EN4cute5tupleIJNS5_1CILi1EEES8_S8_EEENS6_IJNS7_ILi64EEESA_SA_EEELi512ENS_6half_tEfNS_4arch4Sm90ELb0ELb1ELb0ELb1ELb0ELb0ELb1ELb0ELb0ELb0ELb0ELb0EEENS1_21CollectiveEpilogueFwdINS6_IJSA_NS7_ILi512EEESA_EEES9_SC_SE_Li256ELb1ELb0ELb0ELb0EEENS1_36VarlenDynamicPersistentTileSchedulerILi64ELi64ELi256ELi32ELb0ELb0ELb1ELb1ELb0ELb1EEEEEEEEEvNT_6ParamsE,"",@"SHT_CUDA_INFO"
	.sectionflags	@""
	.align	4


	//----- nvinfo : EIATTR_CUDA_API_VERSION
	.align		4
        /*0000*/ 	.byte	0x04, 0x37
        /*0002*/ 	.short	(.L_417 - .L_416)
.L_416:
        /*0004*/ 	.word	0x00000082


	//----- nvinfo : EIATTR_KPARAM_INFO
	.align		4
.L_417:
        /*0008*/ 	.byte	0x04, 0x17
        /*000a*/ 	.short	(.L_419 - .L_418)
.L_418:
        /*000c*/ 	.word	0x00000000
        /*0010*/ 	.short	0x0000
        /*0012*/ 	.short	0x0070
        /*0014*/ 	.byte	0x00, 0xf0, 0x01, 0x2c


	//----- nvinfo : EIATTR_SPARSE_MMA_MASK
	.align		4
.L_419:
        /*0018*/ 	.byte	0x03, 0x50
        /*001a*/ 	.short	0x0000


	//----- nvinfo : EIATTR_MAXREG_COUNT
	.align		4
        /*001c*/ 	.byte	0x03, 0x1b
        /*001e*/ 	.short	0x00a8


	//----- nvinfo : EIATTR_NUM_BARRIERS
	.align		4
        /*0020*/ 	.byte	0x02, 0x4c
        /*0022*/ 	.byte	0x10
	.zero		1


	//----- nvinfo : EIATTR_EXTERNS
	.align		4
        /*0024*/ 	.byte	0x04, 0x0f
        /*0026*/ 	.short	(.L_421 - .L_420)


	//   ....[0]....
	.align		4
.L_420:
        /*0028*/ 	.word	index@(__assertfail)


	//----- nvinfo : EIATTR_ANNOTATIONS
	.align		4
.L_421:
        /*002c*/ 	.byte	0x04, 0x55
        /*002e*/ 	.short	(.L_423 - .L_422)


	//   ....[0]....
.L_422:
        /* <DEDUP_REMOVED lines=31> */


	//----- nvinfo : EIATTR_MERCURY_ISA_VERSION
	.align		4
.L_423:
        /*0210*/ 	.byte	0x03, 0x5f
        /*0212*/ 	.short	0x0101


	//----- nvinfo : EIATTR_UNUSED_LOAD_BYTE_OFFSET
	.align		4
        /*0214*/ 	.byte	0x04, 0x44
        /*0216*/ 	.short	(.L_425 - .L_424)


	//   ....[0]....
.L_424:
        /*0218*/ 	.word	0x00000a90
        /*021c*/ 	.word	0x0000fff0


	//   ....[1]....
        /*0220*/ 	.word	0x00010be0
        /*0224*/ 	.word	0x0000fff0


	//----- nvinfo : EIATTR_INT_WARP_WIDE_INSTR_OFFSETS
	.align		4
.L_425:
        /*0228*/ 	.byte	0x04, 0x31
        /*022a*/ 	.short	(.L_427 - .L_426)


	//   ....[0]....
.L_426:
        /*022c*/ 	.word	0x00000190


	//   ....[1]....
        /*0230*/ 	.word	0x000001d0


	//   ....[2]....
        /*0234*/ 	.word	0x00000240


	//   ....[3]....
        /*0238*/ 	.word	0x000002b0


	//   ....[4]....
        /*023c*/ 	.word	0x000149c0


	//   ....[5]....
        /*0240*/ 	.word	0x00014a80


	//   ....[6]....
        /*0244*/ 	.word	0x00014f90


	//   ....[7]....
        /*0248*/ 	.word	0x00015010


	//   ....[8]....
        /*024c*/ 	.word	0x00017c40


	//   ....[9]....
        /*0250*/ 	.word	0x00017d00


	//----- nvinfo : EIATTR_COOP_GROUP_MASK_REGIDS
	.align		4
.L_427:
        /*0254*/ 	.byte	0x04, 0x29
        /*0256*/ 	.short	(.L_429 - .L_428)


	//   ....[0]....
.L_428:
        /*0258*/ 	.word	0xffffffff


	//   ....[1]....
        /*025c*/ 	.word	0xffffffff


	//   ....[2]....
        /*0260*/ 	.word	0xffffffff


	//   ....[3]....
        /*0264*/ 	.word	0xffffffff


	//   ....[4]....
        /*0268*/ 	.word	0xffffffff


	//   ....[5]....
        /*026c*/ 	.word	0xffffffff


	//   ....[6]....
        /*0270*/ 	.word	0xffffffff


	//   ....[7]....
        /*0274*/ 	.word	0xffffffff


	//   ....[8]....
        /*0278*/ 	.word	0xffffffff


	//   ....[9]....
        /*027c*/ 	.word	0xffffffff


	//   ....[10]....
        /*0280*/ 	.word	0xffffffff


	//   ....[11]....
        /*0284*/ 	.word	0xffffffff


	//   ....[12]....
        /*0288*/ 	.word	0xffffffff


	//   ....[13]....
        /*028c*/ 	.word	0xffffffff


	//   ....[14]....
        /*0290*/ 	.word	0xffffffff


	//   ....[15]....
        /*0294*/ 	.word	0xffffffff


	//   ....[16]....
        /*0298*/ 	.word	0xffffffff


	//   ....[17]....
        /*029c*/ 	.word	0xffffffff


	//   ....[18]....
        /*02a0*/ 	.word	0xffffffff


	//   ....[19]....
        /*02a4*/ 	.word	0xffffffff


	//   ....[20]....
        /*02a8*/ 	.word	0xffffffff


	//   ....[21]....
        /*02ac*/ 	.word	0xffffffff


	//   ....[22]....
        /*02b0*/ 	.word	0xffffffff


	//   ....[23]....
        /*02b4*/ 	.word	0xffffffff


	//   ....[24]....
        /*02b8*/ 	.word	0xffffffff


	//   ....[25]....
        /*02bc*/ 	.word	0xffffffff


	//   ....[26]....
        /*02c0*/ 	.word	0xffffffff


	//   ....[27]....
        /*02c4*/ 	.word	0xffffffff


	//   ....[28]....
        /*02c8*/ 	.word	0xffffffff


	//   ....[29]....
        /*02cc*/ 	.word	0xffffffff


	//   ....[30]....
        /*02d0*/ 	.word	0xffffffff


	//   ....[31]....
        /*02d4*/ 	.word	0xffffffff


	//   ....[32]....
        /*02d8*/ 	.word	0xffffffff


	//   ....[33]....
        /*02dc*/ 	.word	0xffffffff


	//   ....[34]....
        /*02e0*/ 	.word	0xffffffff


	//   ....[35]....
        /*02e4*/ 	.word	0xffffffff


	//   ....[36]....
        /*02e8*/ 	.word	0xffffffff


	//   ....[37]....
        /*02ec*/ 	.word	0xffffffff


	//   ....[38]....
        /*02f0*/ 	.word	0xffffffff


	//   ....[39]....
        /*02f4*/ 	.word	0xffffffff


	//   ....[40]....
        /*02f8*/ 	.word	0xffffffff


	//   ....[41]....
        /*02fc*/ 	.word	0xffffffff


	//   ....[42]....
        /*0300*/ 	.word	0xffffffff


	//   ....[43]....
        /*0304*/ 	.word	0xffffffff


	//   ....[44]....
        /*0308*/ 	.word	0xffffffff


	//   ....[45]....
        /*030c*/ 	.word	0xffffffff


	//   ....[46]....
        /*0310*/ 	.word	0xffffffff


	//   ....[47]....
        /*0314*/ 	.word	0xffffffff


	//   ....[48]....
        /*0318*/ 	.word	0xffffffff


	//   ....[49]....
        /*031c*/ 	.word	0xffffffff


	//   ....[50]....
        /*0320*/ 	.word	0xffffffff


	//   ....[51]....
        /*0324*/ 	.word	0xffffffff


	//   ....[52]....
        /*0328*/ 	.word	0xffffffff


	//   ....[53]....
        /*032c*/ 	.word	0xffffffff


	//   ....[54]....
        /*0330*/ 	.word	0xffffffff


	//   ....[55]....
        /*0334*/ 	.word	0xffffffff


	//   ....[56]....
        /*0338*/ 	.word	0xffffffff


	//   ....[57]....
        /*033c*/ 	.word	0xffffffff


	//   ....[58]....
        /*0340*/ 	.word	0xffffffff


	//   ....[59]....
        /*0344*/ 	.word	0xffffffff


	//   ....[60]....
        /*0348*/ 	.word	0xffffffff


	//   ....[61]....
        /*034c*/ 	.word	0xffffffff


	//   ....[62]....
        /*0350*/ 	.word	0xffffffff


	//   ....[63]....
        /*0354*/ 	.word	0xffffffff


	//   ....[64]....
        /*0358*/ 	.word	0xffffffff


	//   ....[65]....
        /*035c*/ 	.word	0xffffffff


	//   ....[66]....
        /*0360*/ 	.word	0xffffffff


	//   ....[67]....
        /*0364*/ 	.word	0xffffffff


	//   ....[68]....
        /*0368*/ 	.word	0xffffffff


	//   ....[69]....
        /*036c*/ 	.word	0xffffffff


	//   ....[70]....
        /*0370*/ 	.word	0xffffffff


	//   ....[71]....
        /*0374*/ 	.word	0xffffffff


	//   ....[72]....
        /*0378*/ 	.word	0x0500000f


	//   ....[73]....
        /*037c*/ 	.word	0x0500000f


	//   ....[74]....
        /*0380*/ 	.word	0x0500000f


	//   ....[75]....
        /*0384*/ 	.word	0x0500000f


	//   ....[76]....
        /*0388*/ 	.word	0x0500000f


	//   ....[77]....
        /*038c*/ 	.word	0x0500000f


	//   ....[78]....
        /*0390*/ 	.word	0x0500000f


	//   ....[79]....
        /*0394*/ 	.word	0x0500000f


	//   ....[80]....
        /*0398*/ 	.word	0x0500000f


	//   ....[81]....
        /*039c*/ 	.word	0x0500000f


	//   ....[82]....
        /*03a0*/ 	.word	0x0500000f


	//   ....[83]....
        /*03a4*/ 	.word	0x0500000f


	//   ....[84]....
        /*03a8*/ 	.word	0x0500000f


	//   ....[85]....
        /*03ac*/ 	.word	0x0500000f


	//   ....[86]....
        /*03b0*/ 	.word	0x0500000f


	//   ....[87]....
        /*03b4*/ 	.word	0x0500000f


	//   ....[88]....
        /*03b8*/ 	.word	0x0500000f


	//   ....[89]....
        /*03bc*/ 	.word	0x0500000f


	//   ....[90]....
        /*03c0*/ 	.word	0x0500000f


	//----- nvinfo : EIATTR_COOP_GROUP_INSTR_OFFSETS
	.align		4
.L_429:
        /*03c4*/ 	.byte	0x04, 0x28
        /*03c6*/ 	.short	(.L_431 - .L_430)


	//   ....[0]....
.L_430:
        /*03c8*/ 	.word	0x00000060


	//   ....[1]....
        /*03cc*/ 	.word	0x000001a0


	//   ....[2]....
        /*03d0*/ 	.word	0x000001e0


	//   ....[3]....
        /*03d4*/ 	.word	0x000003f0


	//   ....[4]....
        /*03d8*/ 	.word	0x00000550


	//   ....[5]....
        /*03dc*/ 	.word	0x00000670


	//   ....[6]....
        /*03e0*/ 	.word	0x000007d0


	//   ....[7]....
        /*03e4*/ 	.word	0x00001b10


	//   ....[8]....
        /*03e8*/ 	.word	0x000039e0


	//   ....[9]....
        /*03ec*/ 	.word	0x000041c0


	//   ....[10]....
        /*03f0*/ 	.word	0x00005da0


	//   ....[11]....
        /*03f4*/ 	.word	0x00005f30


	//   ....[12]....
        /*03f8*/ 	.word	0x000061f0


	//   ....[13]....
        /*03fc*/ 	.word	0x00006290


	//   ....[14]....
        /*0400*/ 	.word	0x00006a90


	//   ....[15]....
        /*0404*/ 	.word	0x000070f0


	//   ....[16]....
        /*0408*/ 	.word	0x00008a30


	//   ....[17]....
        /*040c*/ 	.word	0x00008b30


	//   ....[18]....
        /*0410*/ 	.word	0x00008eb0


	//   ....[19]....
        /*0414*/ 	.word	0x00008f40


	//   ....[20]....
        /*0418*/ 	.word	0x0000a060


	//   ....[21]....
        /*041c*/ 	.word	0x0000a740


	//   ....[22]....
        /*0420*/ 	.word	0x0000b820


	//   ....[23]....
        /*0424*/ 	.word	0x0000b850


	//   ....[24]....
        /*0428*/ 	.word	0x0000bb40


	//   ....[25]....
        /*042c*/ 	.word	0x0000bd10


	//   ....[26]....
        /*0430*/ 	.word	0x0000cc40


	//   ....[27]....
        /*0434*/ 	.word	0x0000d190


	//   ....[28]....
        /*0438*/ 	.word	0x0000ea70


	//   ....[29]....
        /*043c*/ 	.word	0x0000eb70


	//   ....[30]....
        /*0440*/ 	.word	0x0000ef20


	//   ....[31]....
        /*0444*/ 	.word	0x0000ef90


	//   ....[32]....
        /*0448*/ 	.word	0x000100a0


	//   ....[33]....
        /*044c*/ 	.word	0x000100e0


	//   ....[34]....
        /*0450*/ 	.word	0x00010110


	//   ....[35]....
        /*0454*/ 	.word	0x000101a0


	//   ....[36]....
        /*0458*/ 	.word	0x000101b0


	//   ....[37]....
        /*045c*/ 	.word	0x00011bc0


	//   ....[38]....
        /*0460*/ 	.word	0x00013470


	//   ....[39]....
        /*0464*/ 	.word	0x00013600


	//   ....[40]....
        /*0468*/ 	.word	0x00013630


	//   ....[41]....
        /*046c*/ 	.word	0x00013670


	//   ....[42]....
        /*0470*/ 	.word	0x000136e0


	//   ....[43]....
        /*0474*/ 	.word	0x00013740


	//   ....[44]....
        /*0478*/ 	.word	0x00013780


	//   ....[45]....
        /*047c*/ 	.word	0x00013930


	//   ....[46]....
        /*0480*/ 	.word	0x00013990


	//   ....[47]....
        /*0484*/ 	.word	0x000139d0


	//   ....[48]....
        /*0488*/ 	.word	0x00013a10


	//   ....[49]....
        /*048c*/ 	.word	0x00013a40


	//   ....[50]....
        /*0490*/ 	.word	0x00013a70


	//   ....[51]....
        /*0494*/ 	.word	0x00013b10


	//   ....[52]....
        /*0498*/ 	.word	0x00013b70


	//   ....[53]....
        /*049c*/ 	.word	0x00013c00


	//   ....[54]....
        /*04a0*/ 	.word	0x00017d90


	//   ....[55]....
        /*04a4*/ 	.word	0x00017da0


	//   ....[56]....
        /*04a8*/ 	.word	0x00017ec0


	//   ....[57]....
        /*04ac*/ 	.word	0x00017f20


	//   ....[58]....
        /*04b0*/ 	.word	0x00017f60


	//   ....[59]....
        /*04b4*/ 	.word	0x00017fa0


	//   ....[60]....
        /*04b8*/ 	.word	0x00017fd0


	//   ....[61]....
        /*04bc*/ 	.word	0x00018000


	//   ....[62]....
        /*04c0*/ 	.word	0x000181a0


	//   ....[63]....
        /*04c4*/ 	.word	0x00018200


	//   ....[64]....
        /*04c8*/ 	.word	0x00018240


	//   ....[65]....
        /*04cc*/ 	.word	0x00018280


	//   ....[66]....
        /*04d0*/ 	.word	0x000182b0


	//   ....[67]....
        /*04d4*/ 	.word	0x000182e0


	//   ....[68]....
        /*04d8*/ 	.word	0x000183a0


	//   ....[69]....
        /*04dc*/ 	.word	0x000183c0


	//   ....[70]....
        /*04e0*/ 	.word	0x00018430


	//   ....[71]....
        /*04e4*/ 	.word	0x00018ad0


	//   ....[72]....
        /*04e8*/ 	.word	0x000191b0


	//   ....[73]....
        /*04ec*/ 	.word	0x000195d0


	//   ....[74]....
        /*04f0*/ 	.word	0x00019660


	//   ....[75]....
        /*04f4*/ 	.word	0x00019700


	//   ....[76]....
        /*04f8*/ 	.word	0x000197b0


	//   ....[77]....
        /*04fc*/ 	.word	0x00019830


	//   ....[78]....
        /*0500*/ 	.word	0x000198b0


	//   ....[79]....
        /*0504*/ 	.word	0x00019930


	//   ....[80]....
        /*0508*/ 	.word	0x000199b0


	//   ....[81]....
        /*050c*/ 	.word	0x00019a40


	//   ....[82]....
        /*0510*/ 	.word	0x00019af0


	//   ....[83]....
        /*0514*/ 	.word	0x00019b70


	//   ....[84]....
        /*0518*/ 	.word	0x00019bf0


	//   ....[85]....
        /*051c*/ 	.word	0x00019c70


	//   ....[86]....
        /*0520*/ 	.word	0x00019cf0


	//   ....[87]....
        /*0524*/ 	.word	0x00019d60


	//   ....[88]....
        /*0528*/ 	.word	0x00019e00


	//   ....[89]....
        /*052c*/ 	.word	0x00019e90


	//   ....[90]....
        /*0530*/ 	.word	0x00019fc0


	//----- nvinfo : EIATTR_REG_RECONFIG
	.align		4
.L_431:
        /*0534*/ 	.byte	0x01, 0x54
	.zero		2


	//----- nvinfo : EIATTR_SYSCALL_OFFSETS
	.align		4
        /*0538*/ 	.byte	0x04, 0x46
        /*053a*/ 	.short	(.L_433 - .L_432)


	//   ....[0]....
.L_432:
        /*053c*/ 	.word	0x00003bb0


	//   ....[1]....
        /*0540*/ 	.word	0x00014c10


	//   ....[2]....
        /*0544*/ 	.word	0x00014d50


	//   ....[3]....
        /*0548*/ 	.word	0x00014e50


	//----- nvinfo : EIATTR_MBARRIER_INSTR_OFFSETS
	.align		4
.L_433:
        /*054c*/ 	.byte	0x04, 0x39
        /*054e*/ 	.short	(.L_435 - .L_434)


	//   ....[0]....
.L_434:
        /*0550*/ 	.word	0x000002d0
        /*0554*/ 	.word	0x000000ff
        /*0558*/ 	.word	0x00038800
        /*055c*/ 	.short	0x0100
        /*055e*/ 	.byte	0x08
	.zero		1


	//   ....[1]....
        /*0560*/ 	.word	0x000002e0
        /*0564*/ 	.word	0x000000ff
        /*0568*/ 	.word	0x00038810
        /*056c*/ 	.short	0x0100
        /*056e*/ 	.byte	0x08
	.zero		1


	//   ....[2]....
        /*0570*/ 	.word	0x000002f0
        /*0574*/ 	.word	0x000000ff
        /*0578*/ 	.word	0x00038820
        /*057c*/ 	.short	0x0100
        /*057e*/ 	.byte	0x08
	.zero		1


	//   ....[3]....
        /*0580*/ 	.word	0x000003a0
        /*0584*/ 	.word	0x000000ff
        /*0588*/ 	.word	0x00038830
        /*058c*/ 	.short	0x0100
        /*058e*/ 	.byte	0x06
	.zero		1


	//   ....[4]....
        /*0590*/ 	.word	0x000003b0
        /*0594*/ 	.word	0x000000ff
        /*0598*/ 	.word	0x00038840
        /*059c*/ 	.short	0x0100
        /*059e*/ 	.byte	0x06
	.zero		1


	//   ....[5]....
        /*05a0*/ 	.word	0x000003c0
        /*05a4*/ 	.word	0x000000ff
        /*05a8*/ 	.word	0x00038838
        /*05ac*/ 	.short	0x0100
        /*05ae*/ 	.byte	0x06
	.zero		1


	//   ....[6]....
        /*05b0*/ 	.word	0x000003d0
        /*05b4*/ 	.word	0x000000ff
        /*05b8*/ 	.word	0x00038848
        /*05bc*/ 	.short	0x0100
        /*05be*/ 	.byte	0x06
	.zero		1


	//   ....[7]....
        /*05c0*/ 	.word	0x00000500
        /*05c4*/ 	.word	0x000000ff
        /*05c8*/ 	.word	0x00038850
        /*05cc*/ 	.short	0x0100
        /*05ce*/ 	.byte	0x08
	.zero		1


	//   ....[8]....
        /*05d0*/ 	.word	0x00000510
        /*05d4*/ 	.word	0x000000ff
        /*05d8*/ 	.word	0x00038860
        /*05dc*/ 	.short	0x0100
        /*05de*/ 	.byte	0x08
	.zero		1


	//   ....[9]....
        /*05e0*/ 	.word	0x00000520
        /*05e4*/ 	.word	0x000000ff
        /*05e8*/ 	.word	0x00038858
        /*05ec*/ 	.short	0x0100
        /*05ee*/ 	.byte	0x08
	.zero		1


	//   ....[10]....
        /*05f0*/ 	.word	0x00000530
        /*05f4*/ 	.word	0x000000ff
        /*05f8*/ 	.word	0x00038868
        /*05fc*/ 	.short	0x0100
        /*05fe*/ 	.byte	0x08
	.zero		1


	//   ....[11]....
        /*0600*/ 	.word	0x00000620
        /*0604*/ 	.word	0x000000ff
        /*0608*/ 	.word	0x00038870
        /*060c*/ 	.short	0x0100
        /*060e*/ 	.byte	0x06
	.zero		1


	//   ....[12]....
        /*0610*/ 	.word	0x00000630
        /*0614*/ 	.word	0x000000ff
        /*0618*/ 	.word	0x00038880
        /*061c*/ 	.short	0x0100
        /*061e*/ 	.byte	0x06
	.zero		1


	//   ....[13]....
        /*0620*/ 	.word	0x00000640
        /*0624*/ 	.word	0x000000ff
        /*0628*/ 	.word	0x00038878
        /*062c*/ 	.short	0x0100
        /*062e*/ 	.byte	0x06
	.zero		1


	//   ....[14]....
        /*0630*/ 	.word	0x00000650
        /*0634*/ 	.word	0x000000ff
        /*0638*/ 	.word	0x00038888
        /*063c*/ 	.short	0x0100
        /*063e*/ 	.byte	0x06
	.zero		1


	//   ....[15]....
        /*0640*/ 	.word	0x00000780
        /*0644*/ 	.word	0x000000ff
        /*0648*/ 	.word	0x00038890
        /*064c*/ 	.short	0x0100
        /*064e*/ 	.byte	0x08
	.zero		1


	//   ....[16]....
        /*0650*/ 	.word	0x00000790
        /*0654*/ 	.word	0x000000ff
        /*0658*/ 	.word	0x000388a0
        /*065c*/ 	.short	0x0100
        /*065e*/ 	.byte	0x08
	.zero		1


	//   ....[17]....
        /*0660*/ 	.word	0x000007a0
        /*0664*/ 	.word	0x000000ff
        /*0668*/ 	.word	0x00038898
        /*066c*/ 	.short	0x0100
        /*066e*/ 	.byte	0x08
	.zero		1


	//   ....[18]....
        /*0670*/ 	.word	0x000007b0
        /*0674*/ 	.word	0x000000ff
        /*0678*/ 	.word	0x000388a8
        /*067c*/ 	.short	0x0100
        /*067e*/ 	.byte	0x08
	.zero		1


	//   ....[19]....
        /*0680*/ 	.word	0x000008e0
        /*0684*/ 	.word	0x000000ff
        /*0688*/ 	.word	0x000388b0
        /*068c*/ 	.short	0x0100
        /*068e*/ 	.byte	0x08
	.zero		1


	//   ....[20]....
        /*0690*/ 	.word	0x000008f0
        /*0694*/ 	.word	0x000000ff
        /*0698*/ 	.word	0x000388c0
        /*069c*/ 	.short	0x0100
        /*069e*/ 	.byte	0x08
	.zero		1


	//   ....[21]....
        /*06a0*/ 	.word	0x00000900
        /*06a4*/ 	.word	0x000000ff
        /*06a8*/ 	.word	0x000388b8
        /*06ac*/ 	.short	0x0100
        /*06ae*/ 	.byte	0x08
	.zero		1


	//   ....[22]....
        /*06b0*/ 	.word	0x00000910
        /*06b4*/ 	.word	0x000000ff
        /*06b8*/ 	.word	0x000388c8
        /*06bc*/ 	.short	0x0100
        /*06be*/ 	.byte	0x08
	.zero		1


	//   ....[23]....
        /*06c0*/ 	.word	0x00001e80
        /*06c4*/ 	.word	0x00000000
        /*06c8*/ 	.word	0x00000000
        /*06cc*/ 	.short	0x0101
        /*06ce*/ 	.byte	0x3f
	.zero		1


	//   ....[24]....
        /*06d0*/ 	.word	0x00002930
        /*06d4*/ 	.word	0x00000000
        /*06d8*/ 	.word	0x00000000
        /*06dc*/ 	.short	0x0101
        /*06de*/ 	.byte	0x3f
	.zero		1


	//   ....[25]....
        /*06e0*/ 	.word	0x00003c10
        /*06e4*/ 	.word	0x000000ff
        /*06e8*/ 	.word	0x00038800
        /*06ec*/ 	.short	0x010a
        /*06ee*/ 	.byte	0x25
	.zero		1


	//   ....[26]....
        /*06f0*/ 	.word	0x00003c80
        /*06f4*/ 	.word	0x00000004
        /*06f8*/ 	.word	0x00038830
        /*06fc*/ 	.short	0x010a
        /*06fe*/ 	.byte	0x3f
	.zero		1


	//   ....[27]....
        /*0700*/ 	.word	0x00003cc0
        /*0704*/ 	.word	0x00000004
        /*0708*/ 	.word	0x00038830
        /*070c*/ 	.short	0x010a
        /*070e*/ 	.byte	0x3f
	.zero		1


	//   ....[28]....
        /*0710*/ 	.word	0x00003f40
        /*0714*/ 	.word	0x000000ff
        /*0718*/ 	.word	0x00038810
        /*071c*/ 	.short	0x010a
        /*071e*/ 	.byte	0x25
	.zero		1


	//   ....[29]....
        /*0720*/ 	.word	0x00003f80
        /*0724*/ 	.word	0x00000004
        /*0728*/ 	.word	0x00038850
        /*072c*/ 	.short	0x010a
        /*072e*/ 	.byte	0x3f
	.zero		1


	//   ....[30]....
        /*0730*/ 	.word	0x00003fc0
        /*0734*/ 	.word	0x00000004
        /*0738*/ 	.word	0x00038850
        /*073c*/ 	.short	0x010a
        /*073e*/ 	.byte	0x3f
	.zero		1


	//   ....[31]....
        /*0740*/ 	.word	0x00005250
        /*0744*/ 	.word	0x00000000
        /*0748*/ 	.word	0x00000000
        /*074c*/ 	.short	0x0101
        /*074e*/ 	.byte	0x3f
	.zero		1


	//   ....[32]....
        /*0750*/ 	.word	0x00006ab0
        /*0754*/ 	.word	0x00000004
        /*0758*/ 	.word	0x00000000
        /*075c*/ 	.short	0x0101
        /*075e*/ 	.byte	0x3f
	.zero		1


	//   ....[33]....
        /*0760*/ 	.word	0x00006d40
        /*0764*/ 	.word	0x000000ff
        /*0768*/ 	.word	0x00038830
        /*076c*/ 	.short	0x010a
        /*076e*/ 	.byte	0x07
	.zero		1


	//   ....[34]....
        /*0770*/ 	.word	0x00006d80
        /*0774*/ 	.word	0x000000ff
        /*0778*/ 	.word	0x00038830
        /*077c*/ 	.short	0x010a
        /*077e*/ 	.byte	0x07
	.zero		1


	//   ....[35]....
        /*0780*/ 	.word	0x00006fa0
        /*0784*/ 	.word	0x000000ff
        /*0788*/ 	.word	0x00038850
        /*078c*/ 	.short	0x010a
        /*078e*/ 	.byte	0x07
	.zero		1


	//   ....[36]....
        /*0790*/ 	.word	0x00006fe0
        /*0794*/ 	.word	0x000000ff
        /*0798*/ 	.word	0x00038850
        /*079c*/ 	.short	0x010a
        /*079e*/ 	.byte	0x07
	.zero		1


	//   ....[37]....
        /*07a0*/ 	.word	0x00008180
        /*07a4*/ 	.word	0x0000000c
        /*07a8*/ 	.word	0x00000000
        /*07ac*/ 	.short	0x0101
        /*07ae*/ 	.byte	0x3f
	.zero		1


	//   ....[38]....
        /*07b0*/ 	.word	0x0000a080
        /*07b4*/ 	.word	0x00000009
        /*07b8*/ 	.word	0x00000000
        /*07bc*/ 	.short	0x0101
        /*07be*/ 	.byte	0x3f
	.zero		1


	//   ....[39]....
        /*07c0*/ 	.word	0x0000a3a0
        /*07c4*/ 	.word	0x000000ff
        /*07c8*/ 	.word	0x00038830
        /*07cc*/ 	.short	0x010a
        /*07ce*/ 	.byte	0x06
	.zero		1


	//   ....[40]....
        /*07d0*/ 	.word	0x0000a3e0
        /*07d4*/ 	.word	0x000000ff
        /*07d8*/ 	.word	0x00038830
        /*07dc*/ 	.short	0x010a
        /*07de*/ 	.byte	0x06
	.zero		1


	//   ....[41]....
        /*07e0*/ 	.word	0x0000a600
        /*07e4*/ 	.word	0x000000ff
        /*07e8*/ 	.word	0x00038850
        /*07ec*/ 	.short	0x010a
        /*07ee*/ 	.byte	0x06
	.zero		1


	//   ....[42]....
        /*07f0*/ 	.word	0x0000a640
        /*07f4*/ 	.word	0x000000ff
        /*07f8*/ 	.word	0x00038850
        /*07fc*/ 	.short	0x010a
        /*07fe*/ 	.byte	0x06
	.zero		1


	//   ....[43]....
        /*0800*/ 	.word	0x0000c080
        /*0804*/ 	.word	0x00000098
        /*0808*/ 	.word	0x00000000
        /*080c*/ 	.short	0x0101
        /*080e*/ 	.byte	0x3f
	.zero		1


	//   ....[44]....
        /*0810*/ 	.word	0x0000cc60
        /*0814*/ 	.word	0x000000b3
        /*0818*/ 	.word	0x00000000
        /*081c*/ 	.short	0x0101
        /*081e*/ 	.byte	0x3f
	.zero		1


	//   ....[45]....
        /*0820*/ 	.word	0x0000cdc0
        /*0824*/ 	.word	0x000000ff
        /*0828*/ 	.word	0x00038830
        /*082c*/ 	.short	0x010a
        /*082e*/ 	.byte	0x07
	.zero		1


	//   ....[46]....
        /*0830*/ 	.word	0x0000ce00
        /*0834*/ 	.word	0x000000ff
        /*0838*/ 	.word	0x00038830
        /*083c*/ 	.short	0x010a
        /*083e*/ 	.byte	0x07
	.zero		1


	//   ....[47]....
        /*0840*/ 	.word	0x0000d020
        /*0844*/ 	.word	0x000000ff
        /*0848*/ 	.word	0x00038850
        /*084c*/ 	.short	0x010a
        /*084e*/ 	.byte	0x07
	.zero		1


	//   ....[48]....
        /*0850*/ 	.word	0x0000d060
        /*0854*/ 	.word	0x000000ff
        /*0858*/ 	.word	0x00038850
        /*085c*/ 	.short	0x010a
        /*085e*/ 	.byte	0x07
	.zero		1


	//   ....[49]....
        /*0860*/ 	.word	0x0000e1f0
        /*0864*/ 	.word	0x00000008
        /*0868*/ 	.word	0x00000000
        /*086c*/ 	.short	0x0101
        /*086e*/ 	.byte	0x3f
	.zero		1


	//   ....[50]....
        /*0870*/ 	.word	0x000100c0
        /*0874*/ 	.word	0x0000000a
        /*0878*/ 	.word	0x00000000
        /*087c*/ 	.short	0x0101
        /*087e*/ 	.byte	0x3f
	.zero		1


	//   ....[51]....
        /*0880*/ 	.word	0x00012530
        /*0884*/ 	.word	0x000000ff
        /*0888*/ 	.word	0x00000000
        /*088c*/ 	.short	0x0101
        /*088e*/ 	.byte	0x04
	.zero		1


	//   ....[52]....
        /*0890*/ 	.word	0x00015380
        /*0894*/ 	.word	0x00000009
        /*0898*/ 	.word	0x00038840
        /*089c*/ 	.short	0x010a
        /*089e*/ 	.byte	0x3f
	.zero		1


	//   ....[53]....
        /*08a0*/ 	.word	0x00015b70
        /*08a4*/ 	.word	0x0000000b
        /*08a8*/ 	.word	0x00038820
        /*08ac*/ 	.short	0x010a
        /*08ae*/ 	.byte	0x3f
	.zero		1


	//   ....[54]....
        /*08b0*/ 	.word	0x00015c40
        /*08b4*/ 	.word	0x00000006
        /*08b8*/ 	.word	0x00038860
        /*08bc*/ 	.short	0x010a
        /*08be*/ 	.byte	0x3f
	.zero		1


	//   ....[55]....
        /*08c0*/ 	.word	0x000163f0
        /*08c4*/ 	.word	0x00000002
        /*08c8*/ 	.word	0x00038840
        /*08cc*/ 	.short	0x010a
        /*08ce*/ 	.byte	0x3f
	.zero		1


	//   ....[56]....
        /*08d0*/ 	.word	0x00016600
        /*08d4*/ 	.word	0x00000002
        /*08d8*/ 	.word	0x00038860
        /*08dc*/ 	.short	0x010a
        /*08de*/ 	.byte	0x3f
	.zero		1


	//   ....[57]....
        /*08e0*/ 	.word	0x00016cd0
        /*08e4*/ 	.word	0x00000002
        /*08e8*/ 	.word	0x00038840
        /*08ec*/ 	.short	0x010a
        /*08ee*/ 	.byte	0x3f
	.zero		1


	//   ....[58]....
        /*08f0*/ 	.word	0x00016ed0
        /*08f4*/ 	.word	0x00000002
        /*08f8*/ 	.word	0x00038860
        /*08fc*/ 	.short	0x010a
        /*08fe*/ 	.byte	0x3f
	.zero		1


	//   ....[59]....
        /*0900*/ 	.word	0x00017510
        /*0904*/ 	.word	0x00000002
        /*0908*/ 	.word	0x00038840
        /*090c*/ 	.short	0x010a
        /*090e*/ 	.byte	0x3f
	.zero		1


	//   ....[60]....
        /*0910*/ 	.word	0x00017720
        /*0914*/ 	.word	0x00000002
        /*0918*/ 	.word	0x00038860
        /*091c*/ 	.short	0x010a
        /*091e*/ 	.byte	0x3f
	.zero		1


	//   ....[61]....
        /*0920*/ 	.word	0x00018a60
        /*0924*/ 	.word	0x00000000
        /*0928*/ 	.word	0x00038820
        /*092c*/ 	.short	0x010a
        /*092e*/ 	.byte	0x3f
	.zero		1


	//   ....[62]....
        /*0930*/ 	.word	0x00018c10
        /*0934*/ 	.word	0x00000006
        /*0938*/ 	.word	0x00000000
        /*093c*/ 	.short	0x010a
        /*093e*/ 	.byte	0x3f
	.zero		1


	//   ....[63]....
        /*0940*/ 	.word	0x00018c80
        /*0944*/ 	.word	0x00000007
        /*0948*/ 	.word	0x00000000
        /*094c*/ 	.short	0x010a
        /*094e*/ 	.byte	0x3f
	.zero		1


	//   ....[64]....
        /*0950*/ 	.word	0x00018cf0
        /*0954*/ 	.word	0x00000004
        /*0958*/ 	.word	0x00000000
        /*095c*/ 	.short	0x010a
        /*095e*/ 	.byte	0x3f
	.zero		1


	//   ....[65]....
        /*0960*/ 	.word	0x00018d20
        /*0964*/ 	.word	0x00000003
        /*0968*/ 	.word	0x00000000
        /*096c*/ 	.short	0x010a
        /*096e*/ 	.byte	0x3f
	.zero		1


	//   ....[66]....
        /*0970*/ 	.word	0x00018d90
        /*0974*/ 	.word	0x00000003
        /*0978*/ 	.word	0x00038800
        /*097c*/ 	.short	0x010a
        /*097e*/ 	.byte	0x3f
	.zero		1


	//   ....[67]....
        /*0980*/ 	.word	0x00018de0
        /*0984*/ 	.word	0x00000004
        /*0988*/ 	.word	0x00038830
        /*098c*/ 	.short	0x010a
        /*098e*/ 	.byte	0x3f
	.zero		1


	//   ....[68]....
        /*0990*/ 	.word	0x00018e40
        /*0994*/ 	.word	0x00000007
        /*0998*/ 	.word	0x00038810
        /*099c*/ 	.short	0x010a
        /*099e*/ 	.byte	0x3f
	.zero		1


	//   ....[69]....
        /*09a0*/ 	.word	0x00018e90
        /*09a4*/ 	.word	0x00000004
        /*09a8*/ 	.word	0x00038850
        /*09ac*/ 	.short	0x010a
        /*09ae*/ 	.byte	0x3f
	.zero		1


	//   ....[70]....
        /*09b0*/ 	.word	0x00018ef0
        /*09b4*/ 	.word	0x0000000a
        /*09b8*/ 	.word	0x00038830
        /*09bc*/ 	.short	0x010a
        /*09be*/ 	.byte	0x3f
	.zero		1


	//   ....[71]....
        /*09c0*/ 	.word	0x00018f50
        /*09c4*/ 	.word	0x0000000a
        /*09c8*/ 	.word	0x00038850
        /*09cc*/ 	.short	0x010a
        /*09ce*/ 	.byte	0x3f
	.zero		1


	//   ....[72]....
        /*09d0*/ 	.word	0x00018fb0
        /*09d4*/ 	.word	0x00000007
        /*09d8*/ 	.word	0x00038830
        /*09dc*/ 	.short	0x010a
        /*09de*/ 	.byte	0x3f
	.zero		1


	//   ....[73]....
        /*09e0*/ 	.word	0x00019010
        /*09e4*/ 	.word	0x00000007
        /*09e8*/ 	.word	0x00038850
        /*09ec*/ 	.short	0x010a
        /*09ee*/ 	.byte	0x3f
	.zero		1


	//   ....[74]....
        /*09f0*/ 	.word	0x00019070
        /*09f4*/ 	.word	0x0000000f
        /*09f8*/ 	.word	0x00038830
        /*09fc*/ 	.short	0x010a
        /*09fe*/ 	.byte	0x3f
	.zero		1


	//   ....[75]....
        /*0a00*/ 	.word	0x000190d0
        /*0a04*/ 	.word	0x0000000f
        /*0a08*/ 	.word	0x00038850
        /*0a0c*/ 	.short	0x010a
        /*0a0e*/ 	.byte	0x3f
	.zero		1


	//   ....[76]....
        /*0a10*/ 	.word	0x00019270
        /*0a14*/ 	.word	0x00000009
        /*0a18*/ 	.word	0x00038840
        /*0a1c*/ 	.short	0x010a
        /*0a1e*/ 	.byte	0x3f
	.zero		1


	//   ....[77]....
        /*0a20*/ 	.word	0x000192f0
        /*0a24*/ 	.word	0x00000009
        /*0a28*/ 	.word	0x00038820
        /*0a2c*/ 	.short	0x010a
        /*0a2e*/ 	.byte	0x3f
	.zero		1


	//   ....[78]....
        /*0a30*/ 	.word	0x00019340
        /*0a34*/ 	.word	0x00000006
        /*0a38*/ 	.word	0x00038860
        /*0a3c*/ 	.short	0x010a
        /*0a3e*/ 	.byte	0x3f
	.zero		1


	//   ....[79]....
        /*0a40*/ 	.word	0x00019390
        /*0a44*/ 	.word	0x00000002
        /*0a48*/ 	.word	0x00038840
        /*0a4c*/ 	.short	0x010a
        /*0a4e*/ 	.byte	0x3f
	.zero		1


	//   ....[80]....
        /*0a50*/ 	.word	0x000193e0
        /*0a54*/ 	.word	0x00000002
        /*0a58*/ 	.word	0x00038860
        /*0a5c*/ 	.short	0x010a
        /*0a5e*/ 	.byte	0x3f
	.zero		1


	//   ....[81]....
        /*0a60*/ 	.word	0x00019430
        /*0a64*/ 	.word	0x00000002
        /*0a68*/ 	.word	0x00038840
        /*0a6c*/ 	.short	0x010a
        /*0a6e*/ 	.byte	0x3f
	.zero		1


	//   ....[82]....
        /*0a70*/ 	.word	0x00019480
        /*0a74*/ 	.word	0x00000002
        /*0a78*/ 	.word	0x00038860
        /*0a7c*/ 	.short	0x010a
        /*0a7e*/ 	.byte	0x3f
	.zero		1


	//   ....[83]....
        /*0a80*/ 	.word	0x000194d0
        /*0a84*/ 	.word	0x00000002
        /*0a88*/ 	.word	0x00038840
        /*0a8c*/ 	.short	0x010a
        /*0a8e*/ 	.byte	0x3f
	.zero		1


	//   ....[84]....
        /*0a90*/ 	.word	0x00019520
        /*0a94*/ 	.word	0x00000002
        /*0a98*/ 	.word	0x00038860
        /*0a9c*/ 	.short	0x010a
        /*0a9e*/ 	.byte	0x3f
	.zero		1


	//   ....[85]....
        /*0aa0*/ 	.word	0x00019ee0
        /*0aa4*/ 	.word	0x00000000
        /*0aa8*/ 	.word	0x00038820
        /*0aac*/ 	.short	0x010a
        /*0aae*/ 	.byte	0x3f
	.zero		1


	//   ....[86]....
        /*0ab0*/ 	.word	0x0001a080
        /*0ab4*/ 	.word	0x00000006
        /*0ab8*/ 	.word	0x00000000
        /*0abc*/ 	.short	0x010a
        /*0abe*/ 	.byte	0x3f
	.zero		1


	//   ....[87]....
        /*0ac0*/ 	.word	0x0001a0d0
        /*0ac4*/ 	.word	0x00000007
        /*0ac8*/ 	.word	0x00000000
        /*0acc*/ 	.short	0x010a
        /*0ace*/ 	.byte	0x3f
	.zero		1


	//   ....[88]....
        /*0ad0*/ 	.word	0x0001a120
        /*0ad4*/ 	.word	0x00000004
        /*0ad8*/ 	.word	0x00000000
        /*0adc*/ 	.short	0x010a
        /*0ade*/ 	.byte	0x3f
	.zero		1


	//----- nvinfo : EIATTR_NUM_MBARRIERS
	.align		4
.L_435:
        /*0ae0*/ 	.byte	0x03, 0x38
        /*0ae2*/ 	.short	0x0017


	//----- nvinfo : EIATTR_EXIT_INSTR_OFFSETS
	.align		4
        /*0ae4*/ 	.byte	0x04, 0x1c
        /*0ae6*/ 	.short	(.L_437 - .L_436)


	//   ....[0]....
.L_436:
        /*0ae8*/ 	.word	0x00000ac0


	//   ....[1]....
        /*0aec*/ 	.word	0x00013430


	//   ....[2]....
        /*0af0*/ 	.word	0x00013490


	//   ....[3]....
        /*0af4*/ 	.word	0x00018d70


	//----- nvinfo : EIATTR_MAX_THREADS
	.align		4
.L_437:
        /*0af8*/ 	.byte	0x04, 0x05
        /*0afa*/ 	.short	(.L_439 - .L_438)
.L_438:
        /*0afc*/ 	.word	0x00000180
        /*0b00*/ 	.word	0x00000001
        /*0b04*/ 	.word	0x00000001


	//----- nvinfo : EIATTR_CRS_STACK_SIZE
	.align		4
.L_439:
        /*0b08*/ 	.byte	0x04, 0x1e
        /*0b0a*/ 	.short	(.L_441 - .L_440)
.L_440:
        /*0b0c*/ 	.word	0x00000000


	//----- nvinfo : EIATTR_CBANK_PARAM_SIZE
	.align		4
.L_441:
        /*0b10*/ 	.byte	0x03, 0x19
        /*0b12*/ 	.short	0x0b70


	//----- nvinfo : EIATTR_PARAM_CBANK
	.align		4
        /*0b14*/ 	.byte	0x04, 0x0a
        /*0b16*/ 	.short	(.L_443 - .L_442)
	.align		4
.L_442:
        /*0b18*/ 	.word	index@(.nv.constant0._ZN7cutlass13device_kernelIN5flash11enable_sm90INS1_16FlashAttnFwdSm90INS1_25CollectiveMainloopFwdSm90ILi2EN4cute5tupleIJNS5_1CILi1EEES8_S8_EEENS6_IJNS7_ILi64EEESA_SA_EEELi512ENS_6half_tEfNS_4arch4Sm90ELb0ELb1ELb0ELb1ELb0ELb0ELb1ELb0ELb0ELb0ELb0ELb0EEENS1_21CollectiveEpilogueFwdINS6_IJSA_NS7_ILi512EEESA_EEES9_SC_SE_Li256ELb1ELb0ELb0ELb0EEENS1_36VarlenDynamicPersistentTileSchedulerILi64ELi64ELi256ELi32ELb0ELb0ELb1ELb1ELb0ELb1EEEEEEEEEvNT_6ParamsE)
        /*0b1c*/ 	.short	0x0210
        /*0b1e*/ 	.short	0x0b70


	//----- nvinfo : EIATTR_SW_WAR
	.align		4
.L_443:
        /*0b20*/ 	.byte	0x04, 0x36
        /*0b22*/ 	.short	(.L_445 - .L_444)
.L_444:
        /*0b24*/ 	.word	0x00000008
.L_445:


//--------------------- .nv.info._ZN7cutlass13device_kernelIN5flash11enable_sm90INS1_16FlashAttnFwdSm90INS1_25CollectiveMainloopFwdSm90ILi2EN4cute5tupleIJNS5_1CILi1EEES8_S8_EEENS6_IJNS7_ILi64EEESA_SA_EEELi512ENS_6half_tEfNS_4arch4Sm90ELb0ELb1ELb0ELb1ELb0ELb1ELb1ELb0ELb0ELb0ELb0ELb0EEENS1_21CollectiveEpilogueFwdINS6_IJSA_NS7_ILi512EEESA_EEES9_SC_SE_Li256ELb1ELb0ELb0ELb0EEENS1_36VarlenDynamicPersistentTileSchedulerILi64ELi64ELi256ELi32ELb0ELb0ELb1ELb1ELb0ELb1EEEEEEEEEvNT_6ParamsE --------------------------
	.section	.nv.info._ZN7cutlass13device_kernelIN5flash11enable_sm90INS1_16FlashAttnFwdSm90INS1_25CollectiveMainloopFwdSm90ILi2EN4cute5tupleIJNS5_1CILi1EEES8_S8_EEENS6_IJNS7_ILi64EEESA_SA_EEELi512ENS_6half_tEfNS_4arch4Sm90ELb0ELb1ELb0ELb1ELb0ELb1ELb1ELb0ELb0ELb0ELb0ELb0EEENS1_21CollectiveEpilogueFwdINS6_IJSA_NS7_ILi512EEESA_EEES9_SC_SE_Li256ELb1ELb0ELb0ELb0EEENS1_36VarlenDynamicPersistentTileSchedulerILi64ELi64ELi256ELi32ELb0ELb0ELb1ELb1ELb0ELb1EEEEEEEEEvNT_6ParamsE,"",@"SHT_CUDA_INFO"
	.sectionflags	@""
	.align	4


	//----- nvinfo : EIATTR_CUDA_API_VERSION
	.align		4
        /*0000*/ 	.byte	0x04, 0x37
        /*0002*/ 	.short	(.L_447 - .L_446)
.L_446:
        /*0004*/ 	.word	0x00000082


	//----- nvinfo : EIATTR_KPARAM_INFO
	.align		4
.L_447:
        /*0008*/ 	.byte	0x04, 0x17
        /*000a*/ 	.short	(.L_449 - .L_448)
.L_448:
        /*000c*/ 	.word	0x00000000
        /*0010*/ 	.short	0x0000
        /*0012*/ 	.short	0x0070
        /*0014*/ 	.byte	0x00, 0xf0, 0x01, 0x2c


	//----- nvinfo : EIATTR_SPARSE_MMA_MASK
	.align		4
.L_449:
        /*0018*/ 	.byte	0x03, 0x50
        /*001a*/ 	.short	0x0000


	//----- nvinfo : EIATTR_MAXREG_COUNT
	.align		4
        /*001c*/ 	.byte	0x03, 0x1b
        /*001e*/ 	.short	0x00a8


	//----- nvinfo : EIATTR_NUM_BARRIERS
	.align		4
        /*0020*/ 	.byte	0x02, 0x4c
        /*0022*/ 	.byte	0x10
	.zero		1


	//----- nvinfo : EIATTR_EXTERNS
	.align		4
        /*0024*/ 	.byte	0x04, 0x0f
        /*0026*/ 	.short	(.L_451 - .L_450)


	//   ....[0]....
	.align		4
.L_450:
        /*0028*/ 	.word	index@(__assertfail)


	//----- nvinfo : EIATTR_ANNOTATIONS
	.align		4
.L_451:
        /*002c*/ 	.byte	0x04, 0x55
        /*002e*/ 	.short	(.L_453 - .L_452)


	//   ....[0]....
.L_452:
        /* <DEDUP_REMOVED lines=41> */


	//----- nvinfo : EIATTR_MERCURY_ISA_VERSION
	.align		4
.L_453:
        /*02a8*/ 	.byte	0x03, 0x5f
        /*02aa*/ 	.short	0x0101


	//----- nvinfo : EIATTR_UNUSED_LOAD_BYTE_OFFSET
	.align		4
        /*02ac*/ 	.byte	0x04, 0x44
        /*02ae*/ 	.short	(.L_455 - .L_454)


	//   ....[0]....
.L_454:
        /*02b0*/ 	.word	0x00000b50
        /*02b4*/ 	.word	0x0000fff0


	//   ....[1]....
        /*02b8*/ 	.word	0x000191d0
        /*02bc*/ 	.word	0x0000fff0


	//----- nvinfo : EIATTR_INT_WARP_WIDE_INSTR_OFFSETS
	.align		4
.L_455:
        /*02c0*/ 	.byte	0x04, 0x31
        /*02c2*/ 	.short	(.L_457 - .L_456)


	//   ....[0]....
.L_456:
        /*02c4*/ 	.word	0x00000200


	//   ....[1]....
        /*02c8*/ 	.word	0x00000240


	//   ....[2]....
        /*02cc*/ 	.word	0x000002a0


	//   ....[3]....
        /*02d0*/ 	.word	0x000002b0


	//   ....[4]....
        /*02d4*/ 	.word	0x0001e300


	//   ....[5]....
        /*02d8*/ 	.word	0x0001e3b0


	//   ....[6]....
        /*02dc*/ 	.word	0x0001e8c0


	//   ....[7]....
        /*02e0*/ 	.word	0x0001e930


	//   ....[8]....
        /*02e4*/ 	.word	0x000215b0


	//   ....[9]....
        /*02e8*/ 	.word	0x00021660


	//----- nvinfo : EIATTR_COOP_GROUP_MASK_REGIDS
	.align		4
.L_457:
        /*02ec*/ 	.byte	0x04, 0x29
        /*02ee*/ 	.short	(.L_459 - .L_458)


	//   ....[0]....
.L_458:
        /*02f0*/ 	.word	0xffffffff


	//   ....[1]....
        /*02f4*/ 	.word	0xffffffff


	//   ....[2]....
        /*02f8*/ 	.word	0xffffffff


	//   ....[3]....
        /*02fc*/ 	.word	0xffffffff


	//   ....[4]....
        /*0300*/ 	.word	0xffffffff


	//   ....[5]....
        /*0304*/ 	.word	0xffffffff


	//   ....[6]....
        /*0308*/ 	.word	0xffffffff


	//   ....[7]....
        /*030c*/ 	.word	0xffffffff


	//   ....[8]....
        /*0310*/ 	.word	0xffffffff


	//   ....[9]....
        /*0314*/ 	.word	0xffffffff


	//   ....[10]....
        /*0318*/ 	.word	0xffffffff


	//   ....[11]....
        /*031c*/ 	.word	0xffffffff


	//   ....[12]....
        /*0320*/ 	.word	0xffffffff


	//   ....[13]....
        /*0324*/ 	.word	0xffffffff


	//   ....[14]....
        /*0328*/ 	.word	0xffffffff


	//   ....[15]....
        /*032c*/ 	.word	0xffffffff


	//   ....[16]....
        /*0330*/ 	.word	0xffffffff


	//   ....[17]....
        /*0334*/ 	.word	0xffffffff


	//   ....[18]....
        /*0338*/ 	.word	0xffffffff


	//   ....[19]....
        /*033c*/ 	.word	0xffffffff


	//   ....[20]....
        /*0340*/ 	.word	0xffffffff


	//   ....[21]....
        /*0344*/ 	.word	0xffffffff


	//   ....[22]....
        /*0348*/ 	.word	0xffffffff


	//   ....[23]....
        /*034c*/ 	.word	0xffffffff


	//   ....[24]....
        /*0350*/ 	.word	0xffffffff


	//   ....[25]....
        /*0354*/ 	.word	0xffffffff


	//   ....[26]....
        /*0358*/ 	.word	0xffffffff


	//   ....[27]....
        /*035c*/ 	.word	0xffffffff


	//   ....[28]....
        /*0360*/ 	.word	0xffffffff


	//   ....[29]....
        /*0364*/ 	.word	0xffffffff


	//   ....[30]....
        /*0368*/ 	.word	0xffffffff


	//   ....[31]....
        /*036c*/ 	.word	0xffffffff


	//   ....[32]....
        /*0370*/ 	.word	0xffffffff


	//   ....[33]....
        /*0374*/ 	.word	0xffffffff


	//   ....[34]....
        /*0378*/ 	.word	0xffffffff


	//   ....[35]....
        /*037c*/ 	.word	0xffffffff


	//   ....[36]....
        /*0380*/ 	.word	0xffffffff


	//   ....[37]....
        /*0384*/ 	.word	0xffffffff


	//   ....[38]....
        /*0388*/ 	.word	0xffffffff


	//   ....[39]....
        /*038c*/ 	.word	0xffffffff


	//   ....[40]....
        /*0390*/ 	.word	0xffffffff


	//   ....[41]....
        /*0394*/ 	.word	0xffffffff


	//   ....[42]....
        /*0398*/ 	.word	0xffffffff


	//   ....[43]....
        /*039c*/ 	.word	0xffffffff


	//   ....[44]....
        /*03a0*/ 	.word	0xffffffff


	//   ....[45]....
        /*03a4*/ 	.word	0xffffffff


	//   ....[46]....
        /*03a8*/ 	.word	0xffffffff


	//   ....[47]....
        /*03ac*/ 	.word	0xffffffff


	//   ....[48]....
        /*03b0*/ 	.word	0xffffffff


	//   ....[49]....
        /*03b4*/ 	.word	0xffffffff


	//   ....[50]....
        /*03b8*/ 	.word	0xffffffff


	//   ....[51]....
        /*03bc*/ 	.word	0xffffffff


	//   ....[52]....
        /*03c0*/ 	.word	0xffffffff


	//   ....[53]....
        /*03c4*/ 	.word	0xffffffff


	//   ....[54]....
        /*03c8*/ 	.word	0xffffffff


	//   ....[55]....
        /*03cc*/ 	.word	0xffffffff


	//   ....[56]....
        /*03d0*/ 	.word	0xffffffff


	//   ....[57]....
        /*03d4*/ 	.word	0xffffffff


	//   ....[58]....
        /*03d8*/ 	.word	0xffffffff


	//   ....[59]....
        /*03dc*/ 	.word	0xffffffff


	//   ....[60]....
        /*03e0*/ 	.word	0xffffffff


	//   ....[61]....
        /*03e4*/ 	.word	0xffffffff


	//   ....[62]....
        /*03e8*/ 	.word	0xffffffff


	//   ....[63]....
        /*03ec*/ 	.word	0xffffffff


	//   ....[64]....
        /*03f0*/ 	.word	0xffffffff


	//   ....[65]....
        /*03f4*/ 	.word	0xffffffff


	//   ....[66]....
        /*03f8*/ 	.word	0xffffffff


	//   ....[67]....
        /*03fc*/ 	.word	0xffffffff


	//   ....[68]....
        /*0400*/ 	.word	0xffffffff


	//   ....[69]....
        /*0404*/ 	.word	0xffffffff


	//   ....[70]....
        /*0408*/ 	.word	0xffffffff


	//   ....[71]....
        /*040c*/ 	.word	0xffffffff


	//   ....[72]....
        /*0410*/ 	.word	0x0500000f


	//   ....[73]....
        /*0414*/ 	.word	0x0500000f


	//   ....[74]....
        /*0418*/ 	.word	0x0500000f


	//   ....[75]....
        /*041c*/ 	.word	0x0500000f


	//   ....[76]....
        /*0420*/ 	.word	0x0500000f


	//   ....[77]....
        /*0424*/ 	.word	0x0500000f


	//   ....[78]....
        /*0428*/ 	.word	0x0500000f


	//   ....[79]....
        /*042c*/ 	.word	0x0500000f


	//   ....[80]....
        /*0430*/ 	.word	0x0500000f


	//   ....[81]....
        /*0434*/ 	.word	0x0500000f


	//   ....[82]....
        /*0438*/ 	.word	0x0500000f


	//   ....[83]....
        /*043c*/ 	.word	0x0500000f


	//   ....[84]....
        /*0440*/ 	.word	0x0500000f


	//   ....[85]....
        /*0444*/ 	.word	0x0500000f


	//   ....[86]....
        /*0448*/ 	.word	0x0500000f


	//   ....[87]....
        /*044c*/ 	.word	0x0500000f


	//   ....[88]....
        /*0450*/ 	.word	0x0500000f


	//   ....[89]....
        /*0454*/ 	.word	0x0500000f


	//   ....[90]....
        /*0458*/ 	.word	0x0500000f


	//   ....[91]....
        /*045c*/ 	.word	0x0500000f


	//   ....[92]....
        /*0460*/ 	.word	0x0500000f


	//   ....[93]....
        /*0464*/ 	.word	0x0500000f


	//   ....[94]....
        /*0468*/ 	.word	0x0500000f


	//   ....[95]....
        /*046c*/ 	.word	0x0500000f


	//   ....[96]....
        /*0470*/ 	.word	0x0500000f


	//   ....[97]....
        /*0474*/ 	.word	0x0500000f


	//   ....[98]....
        /*0478*/ 	.word	0x0500000f


	//   ....[99]....
        /*047c*/ 	.word	0x0500000f


	//   ....[100]....
        /*0480*/ 	.word	0x0500000f


	//   ....[101]....
        /*0484*/ 	.word	0x0500000f


	//   ....[102]....
        /*0488*/ 	.word	0x0500000f


	//   ....[103]....
        /*048c*/ 	.word	0x0500000f


	//   ....[104]....
        /*0490*/ 	.word	0x0500000f


	//   ....[105]....
        /*0494*/ 	.word	0x0500000f


	//   ....[106]....
        /*0498*/ 	.word	0x0500000f


	//   ....[107]....
        /*049c*/ 	.word	0x0500000f


	//----- nvinfo : EIATTR_COOP_GROUP_INSTR_OFFSETS
	.align		4
.L_459:
        /*04a0*/ 	.byte	0x04, 0x28
        /*04a2*/ 	.short	(.L_461 - .L_460)


	//   ....[0]....
.L_460:
        /*04a4*/ 	.word	0x00000070


	//   ....[1]....
        /*04a8*/ 	.word	0x000001f0


	//   ....[2]....
        /*04ac*/ 	.word	0x00000230


	//   ....[3]....
        /*04b0*/ 	.word	0x00000480


	//   ....[4]....
        /*04b4*/ 	.word	0x000005e0


	//   ....[5]....
        /*04b8*/ 	.word	0x00000700


	//   ....[6]....
        /*04bc*/ 	.word	0x00000860


	//   ....[7]....
        /*04c0*/ 	.word	0x00004ce0


	//   ....[8]....
        /*04c4*/ 	.word	0x00006d50


	//   ....[9]....
        /*04c8*/ 	.word	0x0000a4c0


	//   ....[10]....
        /*04cc*/ 	.word	0x0000c810


	//   ....[11]....
        /*04d0*/ 	.word	0x0000c940


	//   ....[12]....
        /*04d4*/ 	.word	0x0000cc40


	//   ....[13]....
        /*04d8*/ 	.word	0x0000ccf0


	//   ....[14]....
        /*04dc*/ 	.word	0x0000d550


	//   ....[15]....
        /*04e0*/ 	.word	0x0000dd90


	//   ....[16]....
        /*04e4*/ 	.word	0x0000fdd0


	//   ....[17]....
        /*04e8*/ 	.word	0x0000fed0


	//   ....[18]....
        /*04ec*/ 	.word	0x00010160


	//   ....[19]....
        /*04f0*/ 	.word	0x000102d0


	//   ....[20]....
        /*04f4*/ 	.word	0x00011480


	//   ....[21]....
        /*04f8*/ 	.word	0x00012690


	//   ....[22]....
        /*04fc*/ 	.word	0x00013540


	//   ....[23]....
        /*0500*/ 	.word	0x00013570


	//   ....[24]....
        /*0504*/ 	.word	0x000137d0


	//   ....[25]....
        /*0508*/ 	.word	0x000139a0


	//   ....[26]....
        /*050c*/ 	.word	0x00014970


	//   ....[27]....
        /*0510*/ 	.word	0x00015950


	//   ....[28]....
        /*0514*/ 	.word	0x00016ff0


	//   ....[29]....
        /*0518*/ 	.word	0x000170f0


	//   ....[30]....
        /*051c*/ 	.word	0x000174e0


	//   ....[31]....
        /*0520*/ 	.word	0x00017550


	//   ....[32]....
        /*0524*/ 	.word	0x00018690


	//   ....[33]....
        /*0528*/ 	.word	0x000186e0


	//   ....[34]....
        /*052c*/ 	.word	0x00018720


	//   ....[35]....
        /*0530*/ 	.word	0x00018780


	//   ....[36]....
        /*0534*/ 	.word	0x00018790


	//   ....[37]....
        /*0538*/ 	.word	0x0001a160


	//   ....[38]....
        /*053c*/ 	.word	0x0001b8f0


	//   ....[39]....
        /*0540*/ 	.word	0x0001ba70


	//   ....[40]....
        /*0544*/ 	.word	0x0001baa0


	//   ....[41]....
        /*0548*/ 	.word	0x0001bae0


	//   ....[42]....
        /*054c*/ 	.word	0x0001bb40


	//   ....[43]....
        /*0550*/ 	.word	0x0001bba0


	//   ....[44]....
        /*0554*/ 	.word	0x0001bbe0


	//   ....[45]....
        /*0558*/ 	.word	0x0001bd90


	//   ....[46]....
        /*055c*/ 	.word	0x0001bdf0


	//   ....[47]....
        /*0560*/ 	.word	0x0001be30


	//   ....[48]....
        /*0564*/ 	.word	0x0001be70


	//   ....[49]....
        /*0568*/ 	.word	0x0001bea0


	//   ....[50]....
        /*056c*/ 	.word	0x0001bed0


	//   ....[51]....
        /*0570*/ 	.word	0x0001bf70


	//   ....[52]....
        /*0574*/ 	.word	0x0001bfd0


	//   ....[53]....
        /*0578*/ 	.word	0x0001c060


	//   ....[54]....
        /*057c*/ 	.word	0x000216f0


	//   ....[55]....
        /*0580*/ 	.word	0x00021700


	//   ....[56]....
        /*0584*/ 	.word	0x00021810


	//   ....[57]....
        /*0588*/ 	.word	0x00021870


	//   ....[58]....
        /*058c*/ 	.word	0x000218b0


	//   ....[59]....
        /*0590*/ 	.word	0x000218f0


	//   ....[60]....
        /*0594*/ 	.word	0x00021920


	//   ....[61]....
        /*0598*/ 	.word	0x00021950


	//   ....[62]....
        /*059c*/ 	.word	0x00021ae0


	//   ....[63]....
        /*05a0*/ 	.word	0x00021b40


	//   ....[64]....
        /*05a4*/ 	.word	0x00021b80


	//   ....[65]....
        /*05a8*/ 	.word	0x00021bc0


	//   ....[66]....
        /*05ac*/ 	.word	0x00021bf0


	//   ....[67]....
        /*05b0*/ 	.word	0x00021c20


	//   ....[68]....
        /*05b4*/ 	.word	0x00021ce0


	//   ....[69]....
        /*05b8*/ 	.word	0x00021d00


	//   ....[70]....
        /*05bc*/ 	.word	0x00021d70


	//   ....[71]....
        /*05c0*/ 	.word	0x00022400


	//   ....[72]....
        /*05c4*/ 	.word	0x00022860


	//   ....[73]....
        /*05c8*/ 	.word	0x00022900


	//   ....[74]....
        /*05cc*/ 	.word	0x000229a0


	//   ....[75]....
        /*05d0*/ 	.word	0x00022a40


	//   ....[76]....
        /*05d4*/ 	.word	0x00022ae0


	//   ....[77]....
        /*05d8*/ 	.word	0x00022b80


	//   ....[78]....
        /*05dc*/ 	.word	0x00022c20


	//   ....[79]....
        /*05e0*/ 	.word	0x00022cc0


	//   ....[80]....
        /*05e4*/ 	.word	0x00022db0


	//   ....[81]....
        /*05e8*/ 	.word	0x00022e50


	//   ....[82]....
        /*05ec*/ 	.word	0x00022ef0


	//   ....[83]....
        /*05f0*/ 	.word	0x00022f90


	//   ....[84]....
        /*05f4*/ 	.word	0x00023030


	//   ....[85]....
        /*05f8*/ 	.word	0x000230d0


	//   ....[86]....
        /*05fc*/ 	.word	0x00023170


	//   ....[87]....
        /*0600*/ 	.word	0x00023210


	//   ....[88]....
        /*0604*/ 	.word	0x00023600


	//   ....[89]....
        /*0608*/ 	.word	0x000238e0


	//   ....[90]....
        /*060c*/ 	.word	0x00023d00


	//   ....[91]....
        /*0610*/ 	.word	0x00023d90


	//   ....[92]....
        /*0614*/ 	.word	0x00023e30


	//   ....[93]....
        /*0618*/ 	.word	0x00023ee0


	//   ....[94]....
        /*061c*/ 	.word	0x00023f60


	//   ....[95]....
        /*0620*/ 	.word	0x00023fe0


	//   ....[96]....
        /*0624*/ 	.word	0x00024060


	//   ....[97]....
        /*0628*/ 	.word	0x000240e0


	//   ....[98]....
        /*062c*/ 	.word	0x00024170


	//   ....[99]....
        /*0630*/ 	.word	0x00024230


	//   ....[100]....
        /*0634*/ 	.word	0x000242b0


	//   ....[101]....
        /*0638*/ 	.word	0x00024330


	//   ....[102]....
        /*063c*/ 	.word	0x000243b0


	//   ....[103]....
        /*0640*/ 	.word	0x00024430


	//   ....[104]....
        /*0644*/ 	.word	0x000244a0


	//   ....[105]....
        /*0648*/ 	.word	0x00024540


	//   ....[106]....
        /*064c*/ 	.word	0x000245d0


	//   ....[107]....
        /*0650*/ 	.word	0x00024700


	//----- nvinfo : EIATTR_REG_RECONFIG
	.align		4
.L_461:
        /*0654*/ 	.byte	0x01, 0x54
	.zero		2


	//----- nvinfo : EIATTR_SYSCALL_OFFSETS
	.align		4
        /*0658*/ 	.byte	0x04, 0x46
        /*065a*/ 	.short	(.L_463 - .L_462)


	//   ....[0]....
.L_462:
        /*065c*/ 	.word	0x00001c00


	//   ....[1]....
        /*0660*/ 	.word	0x00001d50


	//   ....[2]....
        /*0664*/ 	.word	0x00006f10


	//   ....[3]....
        /*0668*/ 	.word	0x000073b0


	//   ....[4]....
        /*066c*/ 	.word	0x0001e540


	//   ....[5]....
        /*0670*/ 	.word	0x0001e680


	//   ....[6]....
        /*0674*/ 	.word	0x0001e780


	//----- nvinfo : EIATTR_MBARRIER_INSTR_OFFSETS
	.align		4
.L_463:
        /*0678*/ 	.byte	0x04, 0x39
        /*067a*/ 	.short	(.L_465 - .L_464)


	//   ....[0]....
.L_464:
        /*067c*/ 	.word	0x00000360
        /*0680*/ 	.word	0x000000ff
        /*0684*/ 	.word	0x00038800
        /*0688*/ 	.short	0x0100
        /*068a*/ 	.byte	0x08
	.zero		1


	//   ....[1]....
        /*068c*/ 	.word	0x00000370
        /*0690*/ 	.word	0x000000ff
        /*0694*/ 	.word	0x00038810
        /*0698*/ 	.short	0x0100
        /*069a*/ 	.byte	0x08
	.zero		1


	//   ....[2]....
        /*069c*/ 	.word	0x00000380
        /*06a0*/ 	.word	0x000000ff
        /*06a4*/ 	.word	0x00038820
        /*06a8*/ 	.short	0x0100
        /*06aa*/ 	.byte	0x08
	.zero		1


	//   ....[3]....
        /*06ac*/ 	.word	0x00000430
        /*06b0*/ 	.word	0x000000ff
        /*06b4*/ 	.word	0x00038830
        /*06b8*/ 	.short	0x0100
        /*06ba*/ 	.byte	0x06
	.zero		1


	//   ....[4]....
        /*06bc*/ 	.word	0x00000440
        /*06c0*/ 	.word	0x000000ff
        /*06c4*/ 	.word	0x00038840
        /*06c8*/ 	.short	0x0100
        /*06ca*/ 	.byte	0x06
	.zero		1


	//   ....[5]....
        /*06cc*/ 	.word	0x00000450
        /*06d0*/ 	.word	0x000000ff
        /*06d4*/ 	.word	0x00038838
        /*06d8*/ 	.short	0x0100
        /*06da*/ 	.byte	0x06
	.zero		1


	//   ....[6]....
        /*06dc*/ 	.word	0x00000460
        /*06e0*/ 	.word	0x000000ff
        /*06e4*/ 	.word	0x00038848
        /*06e8*/ 	.short	0x0100
        /*06ea*/ 	.byte	0x06
	.zero		1


	//   ....[7]....
        /*06ec*/ 	.word	0x00000590
        /*06f0*/ 	.word	0x000000ff
        /*06f4*/ 	.word	0x00038850
        /*06f8*/ 	.short	0x0100
        /*06fa*/ 	.byte	0x08
	.zero		1


	//   ....[8]....
        /*06fc*/ 	.word	0x000005a0
        /*0700*/ 	.word	0x000000ff
        /*0704*/ 	.word	0x00038860
        /*0708*/ 	.short	0x0100
        /*070a*/ 	.byte	0x08
	.zero		1


	//   ....[9]....
        /*070c*/ 	.word	0x000005b0
        /*0710*/ 	.word	0x000000ff
        /*0714*/ 	.word	0x00038858
        /*0718*/ 	.short	0x0100
        /*071a*/ 	.byte	0x08
	.zero		1


	//   ....[10]....
        /*071c*/ 	.word	0x000005c0
        /*0720*/ 	.word	0x000000ff
        /*0724*/ 	.word	0x00038868
        /*0728*/ 	.short	0x0100
        /*072a*/ 	.byte	0x08
	.zero		1


	//   ....[11]....
        /*072c*/ 	.word	0x000006b0
        /*0730*/ 	.word	0x000000ff
        /*0734*/ 	.word	0x00038870
        /*0738*/ 	.short	0x0100
        /*073a*/ 	.byte	0x06
	.zero		1


	//   ....[12]....
        /*073c*/ 	.word	0x000006c0
        /*0740*/ 	.word	0x000000ff
        /*0744*/ 	.word	0x00038880
        /*0748*/ 	.short	0x0100
        /*074a*/ 	.byte	0x06
	.zero		1


	//   ....[13]....
        /*074c*/ 	.word	0x000006d0
        /*0750*/ 	.word	0x000000ff
        /*0754*/ 	.word	0x00038878
        /*0758*/ 	.short	0x0100
        /*075a*/ 	.byte	0x06
	.zero		1


	//   ....[14]....
        /*075c*/ 	.word	0x000006e0
        /*0760*/ 	.word	0x000000ff
        /*0764*/ 	.word	0x00038888
        /*0768*/ 	.short	0x0100
        /*076a*/ 	.byte	0x06
	.zero		1


	//   ....[15]....
        /*076c*/ 	.word	0x00000810
        /*0770*/ 	.word	0x000000ff
        /*0774*/ 	.word	0x00038890
        /*0778*/ 	.short	0x0100
        /*077a*/ 	.byte	0x08
	.zero		1


	//   ....[16]....
        /*077c*/ 	.word	0x00000820
        /*0780*/ 	.word	0x000000ff
        /*0784*/ 	.word	0x000388a0
        /*0788*/ 	.short	0x0100
        /*078a*/ 	.byte	0x08
	.zero		1


	//   ....[17]....
        /*078c*/ 	.word	0x00000830
        /*0790*/ 	.word	0x000000ff
        /*0794*/ 	.word	0x00038898
        /*0798*/ 	.short	0x0100
        /*079a*/ 	.byte	0x08
	.zero		1


	//   ....[18]....
        /*079c*/ 	.word	0x00000840
        /*07a0*/ 	.word	0x000000ff
        /*07a4*/ 	.word	0x000388a8
        /*07a8*/ 	.short	0x0100
        /*07aa*/ 	.byte	0x08
	.zero		1


	//   ....[19]....
        /*07ac*/ 	.word	0x00000970
        /*07b0*/ 	.word	0x000000ff
        /*07b4*/ 	.word	0x000388b0
        /*07b8*/ 	.short	0x0100
        /*07ba*/ 	.byte	0x08
	.zero		1


	//   ....[20]....
        /*07bc*/ 	.word	0x00000980
        /*07c0*/ 	.word	0x000000ff
        /*07c4*/ 	.word	0x000388c0
        /*07c8*/ 	.short	0x0100
        /*07ca*/ 	.byte	0x08
	.zero		1


	//   ....[21]....
        /*07cc*/ 	.word	0x00000990
        /*07d0*/ 	.word	0x000000ff
        /*07d4*/ 	.word	0x000388b8
        /*07d8*/ 	.short	0x0100
        /*07da*/ 	.byte	0x08
	.zero		1


	//   ....[22]....
        /*07dc*/ 	.word	0x000009a0
        /*07e0*/ 	.word	0x000000ff
        /*07e4*/ 	.word	0x000388c8
        /*07e8*/ 	.short	0x0100
        /*07ea*/ 	.byte	0x08
	.zero		1


	//   ....[23]....
        /*07ec*/ 	.word	0x000029a0
        /*07f0*/ 	.word	0x00000046
        /*07f4*/ 	.word	0x00038890
        /*07f8*/ 	.short	0x010a
        /*07fa*/ 	.byte	0x3f
	.zero		1


	//   ....[24]....
        /*07fc*/ 	.word	0x00003340
        /*0800*/ 	.word	0x00000046
        /*0804*/ 	.word	0x00038890
        /*0808*/ 	.short	0x010a
        /*080a*/ 	.byte	0x3f
	.zero		1


	//   ....[25]....
        /*080c*/ 	.word	0x00003bb0
        /*0810*/ 	.word	0x00000046
        /*0814*/ 	.word	0x00038890
        /*0818*/ 	.short	0x010a
        /*081a*/ 	.byte	0x3f
	.zero		1


	//   ....[26]....
        /*081c*/ 	.word	0x00003db0
        /*0820*/ 	.word	0x00000004
        /*0824*/ 	.word	0x00000000
        /*0828*/ 	.short	0x0101
        /*082a*/ 	.byte	0x3f
	.zero		1


	//   ....[27]....
        /*082c*/ 	.word	0x00003df0
        /*0830*/ 	.word	0x00000046
        /*0834*/ 	.word	0x000388b0
        /*0838*/ 	.short	0x010a
        /*083a*/ 	.byte	0x3f
	.zero		1


	//   ....[28]....
        /*083c*/ 	.word	0x00004420
        /*0840*/ 	.word	0x00000046
        /*0844*/ 	.word	0x00000000
        /*0848*/ 	.short	0x0101
        /*084a*/ 	.byte	0x3f
	.zero		1


	//   ....[29]....
        /*084c*/ 	.word	0x00005130
        /*0850*/ 	.word	0x00000000
        /*0854*/ 	.word	0x00000000
        /*0858*/ 	.short	0x0101
        /*085a*/ 	.byte	0x3f
	.zero		1


	//   ....[30]....
        /*085c*/ 	.word	0x00005ca0
        /*0860*/ 	.word	0x00000000
        /*0864*/ 	.word	0x00000000
        /*0868*/ 	.short	0x0101
        /*086a*/ 	.byte	0x3f
	.zero		1


	//   ....[31]....
        /*086c*/ 	.word	0x00006fa0
        /*0870*/ 	.word	0x00000012
        /*0874*/ 	.word	0x00038800
        /*0878*/ 	.short	0x010a
        /*087a*/ 	.byte	0x3f
	.zero		1


	//   ....[32]....
        /*087c*/ 	.word	0x00006ff0
        /*0880*/ 	.word	0x00000012
        /*0884*/ 	.word	0x00038800
        /*0888*/ 	.short	0x010a
        /*088a*/ 	.byte	0x3f
	.zero		1


	//   ....[33]....
        /*088c*/ 	.word	0x00007c20
        /*0890*/ 	.word	0x00000012
        /*0894*/ 	.word	0x00038800
        /*0898*/ 	.short	0x010a
        /*089a*/ 	.byte	0x3f
	.zero		1


	//   ....[34]....
        /*089c*/ 	.word	0x00008f50
        /*08a0*/ 	.word	0x00000012
        /*08a4*/ 	.word	0x00038800
        /*08a8*/ 	.short	0x010a
        /*08aa*/ 	.byte	0x3f
	.zero		1


	//   ....[35]....
        /*08ac*/ 	.word	0x00009de0
        /*08b0*/ 	.word	0x00000014
        /*08b4*/ 	.word	0x00038830
        /*08b8*/ 	.short	0x010a
        /*08ba*/ 	.byte	0x3f
	.zero		1


	//   ....[36]....
        /*08bc*/ 	.word	0x00009e90
        /*08c0*/ 	.word	0x00000014
        /*08c4*/ 	.word	0x00038830
        /*08c8*/ 	.short	0x010a
        /*08ca*/ 	.byte	0x3f
	.zero		1


	//   ....[37]....
        /*08cc*/ 	.word	0x0000a1a0
        /*08d0*/ 	.word	0x00000012
        /*08d4*/ 	.word	0x00038810
        /*08d8*/ 	.short	0x010a
        /*08da*/ 	.byte	0x3f
	.zero		1


	//   ....[38]....
        /*08dc*/ 	.word	0x0000a1f0
        /*08e0*/ 	.word	0x00000014
        /*08e4*/ 	.word	0x00038850
        /*08e8*/ 	.short	0x010a
        /*08ea*/ 	.byte	0x3f
	.zero		1


	//   ....[39]....
        /*08ec*/ 	.word	0x0000a280
        /*08f0*/ 	.word	0x00000014
        /*08f4*/ 	.word	0x00038850
        /*08f8*/ 	.short	0x010a
        /*08fa*/ 	.byte	0x3f
	.zero		1


	//   ....[40]....
        /*08fc*/ 	.word	0x0000bca0
        /*0900*/ 	.word	0x00000000
        /*0904*/ 	.word	0x00000000
        /*0908*/ 	.short	0x0101
        /*090a*/ 	.byte	0x3f
	.zero		1


	//   ....[41]....
        /*090c*/ 	.word	0x0000d570
        /*0910*/ 	.word	0x00000014
        /*0914*/ 	.word	0x00000000
        /*0918*/ 	.short	0x0101
        /*091a*/ 	.byte	0x3f
	.zero		1


	//   ....[42]....
        /*091c*/ 	.word	0x0000d8b0
        /*0920*/ 	.word	0x000000c7
        /*0924*/ 	.word	0x00038830
        /*0928*/ 	.short	0x010a
        /*092a*/ 	.byte	0x3f
	.zero		1


	//   ....[43]....
        /*092c*/ 	.word	0x0000d920
        /*0930*/ 	.word	0x000000c7
        /*0934*/ 	.word	0x00038830
        /*0938*/ 	.short	0x010a
        /*093a*/ 	.byte	0x3f
	.zero		1


	//   ....[44]....
        /*093c*/ 	.word	0x0000db90
        /*0940*/ 	.word	0x000000c7
        /*0944*/ 	.word	0x00038850
        /*0948*/ 	.short	0x010a
        /*094a*/ 	.byte	0x3f
	.zero		1


	//   ....[45]....
        /*094c*/ 	.word	0x0000dbe0
        /*0950*/ 	.word	0x000000c7
        /*0954*/ 	.word	0x00038850
        /*0958*/ 	.short	0x010a
        /*095a*/ 	.byte	0x3f
	.zero		1


	//   ....[46]....
        /*095c*/ 	.word	0x0000f4d0
        /*0960*/ 	.word	0x00000015
        /*0964*/ 	.word	0x00000000
        /*0968*/ 	.short	0x0101
        /*096a*/ 	.byte	0x3f
	.zero		1


	//   ....[47]....
        /*096c*/ 	.word	0x000114a0
        /*0970*/ 	.word	0x000000c7
        /*0974*/ 	.word	0x00000000
        /*0978*/ 	.short	0x0101
        /*097a*/ 	.byte	0x3f
	.zero		1


	//   ....[48]....
        /*097c*/ 	.word	0x00011820
        /*0980*/ 	.word	0x000000bc
        /*0984*/ 	.word	0x00038830
        /*0988*/ 	.short	0x010a
        /*098a*/ 	.byte	0x3f
	.zero		1


	//   ....[49]....
        /*098c*/ 	.word	0x00011890
        /*0990*/ 	.word	0x000000bc
        /*0994*/ 	.word	0x00038830
        /*0998*/ 	.short	0x010a
        /*099a*/ 	.byte	0x3f
	.zero		1


	//   ....[50]....
        /*099c*/ 	.word	0x00011b00
        /*09a0*/ 	.word	0x000000bc
        /*09a4*/ 	.word	0x00038850
        /*09a8*/ 	.short	0x010a
        /*09aa*/ 	.byte	0x3f
	.zero		1


	//   ....[51]....
        /*09ac*/ 	.word	0x00011b50
        /*09b0*/ 	.word	0x000000bc
        /*09b4*/ 	.word	0x00038850
        /*09b8*/ 	.short	0x010a
        /*09ba*/ 	.byte	0x3f
	.zero		1


	//   ....[52]....
        /*09bc*/ 	.word	0x00013d20
        /*09c0*/ 	.word	0x0000009e
        /*09c4*/ 	.word	0x00000000
        /*09c8*/ 	.short	0x0101
        /*09ca*/ 	.byte	0x3f
	.zero		1


	//   ....[53]....
        /*09cc*/ 	.word	0x00014990
        /*09d0*/ 	.word	0x000000bc
        /*09d4*/ 	.word	0x00000000
        /*09d8*/ 	.short	0x0101
        /*09da*/ 	.byte	0x3f
	.zero		1


	//   ....[54]....
        /*09dc*/ 	.word	0x00014af0
        /*09e0*/ 	.word	0x000000bd
        /*09e4*/ 	.word	0x00038830
        /*09e8*/ 	.short	0x010a
        /*09ea*/ 	.byte	0x3f
	.zero		1


	//   ....[55]....
        /*09ec*/ 	.word	0x00014b60
        /*09f0*/ 	.word	0x000000bd
        /*09f4*/ 	.word	0x00038830
        /*09f8*/ 	.short	0x010a
        /*09fa*/ 	.byte	0x3f
	.zero		1


	//   ....[56]....
        /*09fc*/ 	.word	0x00014dd0
        /*0a00*/ 	.word	0x000000bd
        /*0a04*/ 	.word	0x00038850
        /*0a08*/ 	.short	0x010a
        /*0a0a*/ 	.byte	0x3f
	.zero		1


	//   ....[57]....
        /*0a0c*/ 	.word	0x00014e20
        /*0a10*/ 	.word	0x000000bd
        /*0a14*/ 	.word	0x00038850
        /*0a18*/ 	.short	0x010a
        /*0a1a*/ 	.byte	0x3f
	.zero		1


	//   ....[58]....
        /*0a1c*/ 	.word	0x000166f0
        /*0a20*/ 	.word	0x0000000e
        /*0a24*/ 	.word	0x00000000
        /*0a28*/ 	.short	0x0101
        /*0a2a*/ 	.byte	0x3f
	.zero		1


	//   ....[59]....
        /*0a2c*/ 	.word	0x000186b0
        /*0a30*/ 	.word	0x000000bd
        /*0a34*/ 	.word	0x00000000
        /*0a38*/ 	.short	0x0101
        /*0a3a*/ 	.byte	0x3f
	.zero		1


	//   ....[60]....
        /*0a3c*/ 	.word	0x0001a9d0
        /*0a40*/ 	.word	0x00000000
        /*0a44*/ 	.word	0x00000000
        /*0a48*/ 	.short	0x0101
        /*0a4a*/ 	.byte	0x3f
	.zero		1


	//   ....[61]....
        /*0a4c*/ 	.word	0x0001d0a0
        /*0a50*/ 	.word	0x00000007
        /*0a54*/ 	.word	0x00038820
        /*0a58*/ 	.short	0x010a
        /*0a5a*/ 	.byte	0x3f
	.zero		1


	//   ....[62]....
        /*0a5c*/ 	.word	0x0001d120
        /*0a60*/ 	.word	0x00000008
        /*0a64*/ 	.word	0x000388a0
        /*0a68*/ 	.short	0x010a
        /*0a6a*/ 	.byte	0x3f
	.zero		1


	//   ....[63]....
        /*0a6c*/ 	.word	0x0001d310
        /*0a70*/ 	.word	0x00000008
        /*0a74*/ 	.word	0x000388c0
        /*0a78*/ 	.short	0x010a
        /*0a7a*/ 	.byte	0x3f
	.zero		1


	//   ....[64]....
        /*0a7c*/ 	.word	0x0001d870
        /*0a80*/ 	.word	0x00000009
        /*0a84*/ 	.word	0x000388a0
        /*0a88*/ 	.short	0x010a
        /*0a8a*/ 	.byte	0x3f
	.zero		1


	//   ....[65]....
        /*0a8c*/ 	.word	0x0001da40
        /*0a90*/ 	.word	0x00000009
        /*0a94*/ 	.word	0x000388c0
        /*0a98*/ 	.short	0x010a
        /*0a9a*/ 	.byte	0x3f
	.zero		1


	//   ....[66]....
        /*0a9c*/ 	.word	0x0001eca0
        /*0aa0*/ 	.word	0x00000005
        /*0aa4*/ 	.word	0x00038840
        /*0aa8*/ 	.short	0x010a
        /*0aaa*/ 	.byte	0x3f
	.zero		1


	//   ....[67]....
        /*0aac*/ 	.word	0x0001f4b0
        /*0ab0*/ 	.word	0x00000009
        /*0ab4*/ 	.word	0x00038820
        /*0ab8*/ 	.short	0x010a
        /*0aba*/ 	.byte	0x3f
	.zero		1


	//   ....[68]....
        /*0abc*/ 	.word	0x0001f580
        /*0ac0*/ 	.word	0x00000002
        /*0ac4*/ 	.word	0x00038860
        /*0ac8*/ 	.short	0x010a
        /*0aca*/ 	.byte	0x3f
	.zero		1


	//   ....[69]....
        /*0acc*/ 	.word	0x0001fd20
        /*0ad0*/ 	.word	0x00000002
        /*0ad4*/ 	.word	0x00038840
        /*0ad8*/ 	.short	0x010a
        /*0ada*/ 	.byte	0x3f
	.zero		1


	//   ....[70]....
        /*0adc*/ 	.word	0x0001ff40
        /*0ae0*/ 	.word	0x00000002
        /*0ae4*/ 	.word	0x00038860
        /*0ae8*/ 	.short	0x010a
        /*0aea*/ 	.byte	0x3f
	.zero		1


	//   ....[71]....
        /*0aec*/ 	.word	0x00020610
        /*0af0*/ 	.word	0x00000002
        /*0af4*/ 	.word	0x00038840
        /*0af8*/ 	.short	0x010a
        /*0afa*/ 	.byte	0x3f
	.zero		1


	//   ....[72]....
        /*0afc*/ 	.word	0x00020820
        /*0b00*/ 	.word	0x00000002
        /*0b04*/ 	.word	0x00038860
        /*0b08*/ 	.short	0x010a
        /*0b0a*/ 	.byte	0x3f
	.zero		1


	//   ....[73]....
        /*0b0c*/ 	.word	0x00020e60
        /*0b10*/ 	.word	0x00000002
        /*0b14*/ 	.word	0x00038840
        /*0b18*/ 	.short	0x010a
        /*0b1a*/ 	.byte	0x3f
	.zero		1


	//   ....[74]....
        /*0b1c*/ 	.word	0x00021080
        /*0b20*/ 	.word	0x00000002
        /*0b24*/ 	.word	0x00038860
        /*0b28*/ 	.short	0x010a
        /*0b2a*/ 	.byte	0x3f
	.zero		1


	//   ....[75]....
        /*0b2c*/ 	.word	0x00022390
        /*0b30*/ 	.word	0x00000000
        /*0b34*/ 	.word	0x00038820
        /*0b38*/ 	.short	0x010a
        /*0b3a*/ 	.byte	0x3f
	.zero		1


	//   ....[76]....
        /*0b3c*/ 	.word	0x00022550
        /*0b40*/ 	.word	0x00000006
        /*0b44*/ 	.word	0x00000000
        /*0b48*/ 	.short	0x010a
        /*0b4a*/ 	.byte	0x3f
	.zero		1


	//   ....[77]....
        /*0b4c*/ 	.word	0x000225c0
        /*0b50*/ 	.word	0x00000007
        /*0b54*/ 	.word	0x00000000
        /*0b58*/ 	.short	0x010a
        /*0b5a*/ 	.byte	0x3f
	.zero		1


	//   ....[78]....
        /*0b5c*/ 	.word	0x00022630
        /*0b60*/ 	.word	0x00000004
        /*0b64*/ 	.word	0x00000000
        /*0b68*/ 	.short	0x010a
        /*0b6a*/ 	.byte	0x3f
	.zero		1


	//   ....[79]....
        /*0b6c*/ 	.word	0x00022660
        /*0b70*/ 	.word	0x00000003
        /*0b74*/ 	.word	0x00000000
        /*0b78*/ 	.short	0x010a
        /*0b7a*/ 	.byte	0x3f
	.zero		1


	//   ....[80]....
        /*0b7c*/ 	.word	0x000226c0
        /*0b80*/ 	.word	0x00000046
        /*0b84*/ 	.word	0x00038890
        /*0b88*/ 	.short	0x010a
        /*0b8a*/ 	.byte	0x3f
	.zero		1


	//   ....[81]....
        /*0b8c*/ 	.word	0x00022710
        /*0b90*/ 	.word	0x00000046
        /*0b94*/ 	.word	0x00038890
        /*0b98*/ 	.short	0x010a
        /*0b9a*/ 	.byte	0x3f
	.zero		1


	//   ....[82]....
        /*0b9c*/ 	.word	0x00022760
        /*0ba0*/ 	.word	0x00000046
        /*0ba4*/ 	.word	0x00038890
        /*0ba8*/ 	.short	0x010a
        /*0baa*/ 	.byte	0x3f
	.zero		1


	//   ....[83]....
        /*0bac*/ 	.word	0x000227b0
        /*0bb0*/ 	.word	0x00000046
        /*0bb4*/ 	.word	0x000388b0
        /*0bb8*/ 	.short	0x010a
        /*0bba*/ 	.byte	0x3f
	.zero		1


	//   ....[84]....
        /*0bbc*/ 	.word	0x00022d00
        /*0bc0*/ 	.word	0x00000012
        /*0bc4*/ 	.word	0x00038800
        /*0bc8*/ 	.short	0x010a
        /*0bca*/ 	.byte	0x3f
	.zero		1


	//   ....[85]....
        /*0bcc*/ 	.word	0x00023250
        /*0bd0*/ 	.word	0x00000012
        /*0bd4*/ 	.word	0x00038800
        /*0bd8*/ 	.short	0x010a
        /*0bda*/ 	.byte	0x3f
	.zero		1


	//   ....[86]....
        /*0bdc*/ 	.word	0x000232a0
        /*0be0*/ 	.word	0x00000014
        /*0be4*/ 	.word	0x00038830
        /*0be8*/ 	.short	0x010a
        /*0bea*/ 	.byte	0x3f
	.zero		1


	//   ....[87]....
        /*0bec*/ 	.word	0x000232f0
        /*0bf0*/ 	.word	0x00000012
        /*0bf4*/ 	.word	0x00038810
        /*0bf8*/ 	.short	0x010a
        /*0bfa*/ 	.byte	0x3f
	.zero		1


	//   ....[88]....
        /*0bfc*/ 	.word	0x00023340
        /*0c00*/ 	.word	0x00000014
        /*0c04*/ 	.word	0x00038850
        /*0c08*/ 	.short	0x010a
        /*0c0a*/ 	.byte	0x3f
	.zero		1


	//   ....[89]....
        /*0c0c*/ 	.word	0x00023390
        /*0c10*/ 	.word	0x000000c7
        /*0c14*/ 	.word	0x00038830
        /*0c18*/ 	.short	0x010a
        /*0c1a*/ 	.byte	0x3f
	.zero		1


	//   ....[90]....
        /*0c1c*/ 	.word	0x000233e0
        /*0c20*/ 	.word	0x000000c7
        /*0c24*/ 	.word	0x00038850
        /*0c28*/ 	.short	0x010a
        /*0c2a*/ 	.byte	0x3f
	.zero		1


	//   ....[91]....
        /*0c2c*/ 	.word	0x00023430
        /*0c30*/ 	.word	0x000000bc
        /*0c34*/ 	.word	0x00038830
        /*0c38*/ 	.short	0x010a
        /*0c3a*/ 	.byte	0x3f
	.zero		1


	//   ....[92]....
        /*0c3c*/ 	.word	0x00023480
        /*0c40*/ 	.word	0x000000bc
        /*0c44*/ 	.word	0x00038850
        /*0c48*/ 	.short	0x010a
        /*0c4a*/ 	.byte	0x3f
	.zero		1


	//   ....[93]....
        /*0c4c*/ 	.word	0x000234d0
        /*0c50*/ 	.word	0x000000bd
        /*0c54*/ 	.word	0x00038830
        /*0c58*/ 	.short	0x010a
        /*0c5a*/ 	.byte	0x3f
	.zero		1


	//   ....[94]....
        /*0c5c*/ 	.word	0x00023520
        /*0c60*/ 	.word	0x000000bd
        /*0c64*/ 	.word	0x00038850
        /*0c68*/ 	.short	0x010a
        /*0c6a*/ 	.byte	0x3f
	.zero		1


	//   ....[95]....
        /*0c6c*/ 	.word	0x000236c0
        /*0c70*/ 	.word	0x00000007
        /*0c74*/ 	.word	0x00038820
        /*0c78*/ 	.short	0x010a
        /*0c7a*/ 	.byte	0x3f
	.zero		1


	//   ....[96]....
        /*0c7c*/ 	.word	0x00023710
        /*0c80*/ 	.word	0x00000008
        /*0c84*/ 	.word	0x000388a0
        /*0c88*/ 	.short	0x010a
        /*0c8a*/ 	.byte	0x3f
	.zero		1


	//   ....[97]....
        /*0c8c*/ 	.word	0x00023760
        /*0c90*/ 	.word	0x00000008
        /*0c94*/ 	.word	0x000388c0
        /*0c98*/ 	.short	0x010a
        /*0c9a*/ 	.byte	0x3f
	.zero		1


	//   ....[98]....
        /*0c9c*/ 	.word	0x000237b0
        /*0ca0*/ 	.word	0x00000009
        /*0ca4*/ 	.word	0x000388a0
        /*0ca8*/ 	.short	0x010a
        /*0caa*/ 	.byte	0x3f
	.zero		1


	//   ....[99]....
        /*0cac*/ 	.word	0x00023800
        /*0cb0*/ 	.word	0x00000009
        /*0cb4*/ 	.word	0x000388c0
        /*0cb8*/ 	.short	0x010a
        /*0cba*/ 	.byte	0x3f
	.zero		1


	//   ....[100]....
        /*0cbc*/ 	.word	0x000239a0
        /*0cc0*/ 	.word	0x00000005
        /*0cc4*/ 	.word	0x00038840
        /*0cc8*/ 	.short	0x010a
        /*0cca*/ 	.byte	0x3f
	.zero		1


	//   ....[101]....
        /*0ccc*/ 	.word	0x00023a20
        /*0cd0*/ 	.word	0x00000005
        /*0cd4*/ 	.word	0x00038820
        /*0cd8*/ 	.short	0x010a
        /*0cda*/ 	.byte	0x3f
	.zero		1


	//   ....[102]....
        /*0cdc*/ 	.word	0x00023a70
        /*0ce0*/ 	.word	0x00000002
        /*0ce4*/ 	.word	0x00038860
        /*0ce8*/ 	.short	0x010a
        /*0cea*/ 	.byte	0x3f
	.zero		1


	//   ....[103]....
        /*0cec*/ 	.word	0x00023ac0
        /*0cf0*/ 	.word	0x00000002
        /*0cf4*/ 	.word	0x00038840
        /*0cf8*/ 	.short	0x010a
        /*0cfa*/ 	.byte	0x3f
	.zero		1


	//   ....[104]....
        /*0cfc*/ 	.word	0x00023b10
        /*0d00*/ 	.word	0x00000002
        /*0d04*/ 	.word	0x00038860
        /*0d08*/ 	.short	0x010a
        /*0d0a*/ 	.byte	0x3f
	.zero		1


	//   ....[105]....
        /*0d0c*/ 	.word	0x00023b60
        /*0d10*/ 	.word	0x00000002
        /*0d14*/ 	.word	0x00038840
        /*0d18*/ 	.short	0x010a
        /*0d1a*/ 	.byte	0x3f
	.zero		1


	//   ....[106]....
        /*0d1c*/ 	.word	0x00023bb0
        /*0d20*/ 	.word	0x00000002
        /*0d24*/ 	.word	0x00038860
        /*0d28*/ 	.short	0x010a
        /*0d2a*/ 	.byte	0x3f
	.zero		1


	//   ....[107]....
        /*0d2c*/ 	.word	0x00023c00
        /*0d30*/ 	.word	0x00000002
        /*0d34*/ 	.word	0x00038840
        /*0d38*/ 	.short	0x010a
        /*0d3a*/ 	.byte	0x3f
	.zero		1


	//   ....[108]....
        /*0d3c*/ 	.word	0x00023c50
        /*0d40*/ 	.word	0x00000002
        /*0d44*/ 	.word	0x00038860
        /*0d48*/ 	.short	0x010a
        /*0d4a*/ 	.byte	0x3f
	.zero		1


	//   ....[109]....
        /*0d4c*/ 	.word	0x00024620
        /*0d50*/ 	.word	0x00000000
        /*0d54*/ 	.word	0x00038820
        /*0d58*/ 	.short	0x010a
        /*0d5a*/ 	.byte	0x3f
	.zero		1


	//   ....[110]....
        /*0d5c*/ 	.word	0x000247c0
        /*0d60*/ 	.word	0x00000006
        /*0d64*/ 	.word	0x00000000
        /*0d68*/ 	.short	0x010a
        /*0d6a*/ 	.byte	0x3f
	.zero		1


	//   ....[111]....
        /*0d6c*/ 	.word	0x00024810
        /*0d70*/ 	.word	0x00000007
        /*0d74*/ 	.word	0x00000000
        /*0d78*/ 	.short	0x010a
        /*0d7a*/ 	.byte	0x3f
	.zero		1


	//   ....[112]....
        /*0d7c*/ 	.word	0x00024860
        /*0d80*/ 	.word	0x00000004
        /*0d84*/ 	.word	0x00000000
        /*0d88*/ 	.short	0x010a
        /*0d8a*/ 	.byte	0x3f
	.zero		1


	//----- nvinfo : EIATTR_NUM_MBARRIERS
	.align		4
.L_465:
        /*0d8c*/ 	.byte	0x03, 0x38
        /*0d8e*/ 	.short	0x0017


	//----- nvinfo : EIATTR_EXIT_INSTR_OFFSETS
	.align		4
        /*0d90*/ 	.byte	0x04, 0x1c
        /*0d92*/ 	.short	(.L_467 - .L_466)


	//   ....[0]....
.L_466:
        /*0d94*/ 	.word	0x000226b0


	//----- nvinfo : EIATTR_MAX_THREADS
	.align		4
.L_467:
        /*0d98*/ 	.byte	0x04, 0x05
        /*0d9a*/ 	.short	(.L_469 - .L_468)
.L_468:
        /*0d9c*/ 	.word	0x00000180
        /*0da0*/ 	.word	0x00000001
        /*0da4*/ 	.word	0x00000001


	//----- nvinfo : EIATTR_CRS_STACK_SIZE
	.align		4
.L_469:
        /*0da8*/ 	.byte	0x04, 0x1e
        /*0daa*/ 	.short	(.L_471 - .L_470)
.L_470:
        /*0dac*/ 	.word	0x00000000


	//----- nvinfo : EIATTR_CBANK_PARAM_SIZE
	.align		4
.L_471:
        /*0db0*/ 	.byte	0x03, 0x19
        /*0db2*/ 	.short	0x0b70


	//----- nvinfo : EIATTR_PARAM_CBANK
	.align		4
        /*0db4*/ 	.byte	0x04, 0x0a
        /*0db6*/ 	.short	(.L_473 - .L_472)
	.align		4
.L_472:
        /*0db8*/ 	.word	index@(.nv.constant0._ZN7cutlass13device_kernelIN5flash11enable_sm90INS1_16FlashAttnFwdSm90INS1_25CollectiveMainloopFwdSm90ILi2EN4cute5tupleIJNS5_1CILi1EEES8_S8_EEENS6_IJNS7_ILi64EEESA_SA_EEELi512ENS_6half_tEfNS_4arch4Sm90ELb0ELb1ELb0ELb1ELb0ELb1ELb1ELb0ELb0ELb0ELb0ELb0EEENS1_21CollectiveEpilogueFwdINS6_IJSA_NS7_ILi512EEESA_EEES9_SC_SE_Li256ELb1ELb0ELb0ELb0EEENS1_36VarlenDynamicPersistentTileSchedulerILi64ELi64ELi256ELi32ELb0ELb0ELb1ELb1ELb0ELb1EEEEEEEEEvNT_6ParamsE)
        /*0dbc*/ 	.short	0x0210
        /*0dbe*/ 	.short	0x0b70


	//----- nvinfo : EIATTR_SW_WAR
	.align		4
.L_473:
        /*0dc0*/ 	.byte	0x04, 0x36
        /*0dc2*/ 	.short	(.L_475 - .L_474)
.L_474:
        /*0dc4*/ 	.word	0x00000008
.L_475:


//--------------------- .nv.info._ZN7cutlass13device_kernelIN5flash11enable_sm90INS1_16FlashAttnFwdSm90INS1_25CollectiveMainloopFwdSm90ILi2EN4cute5tupleIJNS5_1CILi1EEES8_S8_EEENS6_IJNS7_ILi64EEESA_SA_EEELi512ENS_6half_tEfNS_4arch4Sm90ELb1ELb0ELb0ELb0ELb0ELb0ELb0ELb0ELb0ELb0ELb0ELb0EEENS1_21CollectiveEpilogueFwdINS6_IJSA_NS7_ILi512EEESA_EEES9_SC_SE_Li256ELb0ELb0ELb0ELb0EEENS1_30DynamicPersistentTileSchedulerILi256ELi32ELb0ELb0ELb1EEEEEEEEEvNT_6ParamsE --------------------------
	.section	.nv.info._ZN7cutlass13device_kernelIN5flash11enable_sm90INS1_16FlashAttnFwdSm90INS1_25CollectiveMainloopFwdSm90ILi2EN4cute5tupleIJNS5_1CILi1EEES8_S8_EEENS6_IJNS7_ILi64EEESA_SA_EEELi512ENS_6half_tEfNS_4arch4Sm90ELb1ELb0ELb0ELb0ELb0ELb0ELb0ELb0ELb0ELb0ELb0ELb0EEENS1_21CollectiveEpilogueFwdINS6_IJSA_NS7_ILi512EEESA_EEES9_SC_SE_Li256ELb0ELb0ELb0ELb0EEENS1_30DynamicPersistentTileSchedulerILi256ELi32ELb0ELb0ELb1EEEEEEEEEvNT_6ParamsE,"",@"SHT_CUDA_INFO"
	.sectionflags	@""
	.align	4


	//----- nvinfo : EIATTR_CUDA_API_VERSION
	.align		4
        /*0000*/ 	.byte	0x04, 0x37
        /*0002*/ 	.short	(.L_477 - .L_476)
.L_476:
        /*0004*/ 	.word	0x00000082


	//----- nvinfo : EIATTR_KPARAM_INFO
	.align		4
.L_477:
        /*0008*/ 	.byte	0x04, 0x17
        /*000a*/ 	.short	(.L_479 - .L_478)
.L_478:
        /*000c*/ 	.word	0x00000000
        /*0010*/ 	.short	0x0000
        /*0012*/ 	.short	0x0070
        /*0014*/ 	.byte	0x00, 0xf0, 0x01, 0x2e


	//----- nvinfo : EIATTR_SPARSE_MMA_MASK
	.align		4
.L_479:
        /*0018*/ 	.byte	0x03, 0x50
        /*001a*/ 	.short	0x0000


	//----- nvinfo : EIATTR_MAXREG_COUNT
	.align		4
        /*001c*/ 	.byte	0x03, 0x1b
        /*001e*/ 	.short	0x00a8


	//----- nvinfo : EIATTR_NUM_BARRIERS
	.align		4
        /*0020*/ 	.byte	0x02, 0x4c
        /*0022*/ 	.byte	0x10
	.zero		1


	//----- nvinfo : EIATTR_EXTERNS
	.align		4
        /*0024*/ 	.byte	0x04, 0x0f
        /*0026*/ 	.short	(.L_481 - .L_480)


	//   ....[0]....
	.align		4
.L_480:
        /*0028*/ 	.word	index@(__assertfail)


	//----- nvinfo : EIATTR_MERCURY_ISA_VERSION
	.align		4
.L_481:
        /*002c*/ 	.byte	0x03, 0x5f
        /*002e*/ 	.short	0x0101


	//----- nvinfo : EIATTR_INT_WARP_WIDE_INSTR_OFFSETS
	.align		4
        /*0030*/ 	.byte	0x04, 0x31
        /*0032*/ 	.short	(.L_483 - .L_482)


	//   ....[0]....
.L_482:
        /*0034*/ 	.word	0x00000180


	//   ....[1]....
        /*0038*/ 	.word	0x000001b0


	//   ....[2]....
        /*003c*/ 	.word	0x000001c0


	//   ....[3]....
        /*0040*/ 	.word	0x0000aa90


	//   ....[4]....
        /*0044*/ 	.word	0x0000ab20


	//   ....[5]....
        /*0048*/ 	.word	0x0000b010


	//   ....[6]....
        /*004c*/ 	.word	0x0000d100


	//   ....[7]....
        /*0050*/ 	.word	0x0000d190


	//----- nvinfo : EIATTR_COOP_GROUP_MASK_REGIDS
	.align		4
.L_483:
        /*0054*/ 	.byte	0x04, 0x29
        /*0056*/ 	.short	(.L_485 - .L_484)


	//   ....[0]....
.L_484:
        /*0058*/ 	.word	0xffffffff


	//   ....[1]....
        /*005c*/ 	.word	0xffffffff


	//   ....[2]....
        /*0060*/ 	.word	0xffffffff


	//   ....[3]....
        /*0064*/ 	.word	0xffffffff


	//   ....[4]....
        /*0068*/ 	.word	0xffffffff


	//   ....[5]....
        /*006c*/ 	.word	0xffffffff


	//   ....[6]....
        /*0070*/ 	.word	0xffffffff


	//   ....[7]....
        /*0074*/ 	.word	0xffffffff


	//   ....[8]....
        /*0078*/ 	.word	0xffffffff


	//   ....[9]....
        /*007c*/ 	.word	0xffffffff


	//   ....[10]....
        /*0080*/ 	.word	0xffffffff


	//   ....[11]....
        /*0084*/ 	.word	0xffffffff


	//   ....[12]....
        /*0088*/ 	.word	0xffffffff


	//   ....[13]....
        /*008c*/ 	.word	0xffffffff


	//   ....[14]....
        /*0090*/ 	.word	0xffffffff


	//   ....[15]....
        /*0094*/ 	.word	0xffffffff


	//   ....[16]....
        /*0098*/ 	.word	0xffffffff


	//   ....[17]....
        /*009c*/ 	.word	0xffffffff


	//   ....[18]....
        /*00a0*/ 	.word	0xffffffff


	//   ....[19]....
        /*00a4*/ 	.word	0xffffffff


	//   ....[20]....
        /*00a8*/ 	.word	0xffffffff


	//   ....[21]....
        /*00ac*/ 	.word	0xffffffff


	//   ....[22]....
        /*00b0*/ 	.word	0xffffffff


	//   ....[23]....
        /*00b4*/ 	.word	0xffffffff


	//   ....[24]....
        /*00b8*/ 	.word	0xffffffff


	//   ....[25]....
        /*00bc*/ 	.word	0xffffffff


	//   ....[26]....
        /*00c0*/ 	.word	0xffffffff


	//   ....[27]....
        /*00c4*/ 	.word	0xffffffff


	//   ....[28]....
        /*00c8*/ 	.word	0xffffffff


	//   ....[29]....
        /*00cc*/ 	.word	0xffffffff


	//   ....[30]....
        /*00d0*/ 	.word	0xffffffff


	//   ....[31]....
        /*00d4*/ 	.word	0xffffffff


	//   ....[32]....
        /*00d8*/ 	.word	0xffffffff


	//   ....[33]....
        /*00dc*/ 	.word	0x0500000f


	//   ....[34]....
        /*00e0*/ 	.word	0x0500000f


	//----- nvinfo : EIATTR_COOP_GROUP_INSTR_OFFSETS
	.align		4
.L_485:
        /*00e4*/ 	.byte	0x04, 0x28
        /*00e6*/ 	.short	(.L_487 - .L_486)


	//   ....[0]....
.L_486:
        /*00e8*/ 	.word	0x00000050


	//   ....[1]....
        /*00ec*/ 	.word	0x00000190


	//   ....[2]....
        /*00f0*/ 	.word	0x000001e0


	//   ....[3]....
        /*00f4*/ 	.word	0x00000390


	//   ....[4]....
        /*00f8*/ 	.word	0x000004f0


	//   ....[5]....
        /*00fc*/ 	.word	0x00000610


	//   ....[6]....
        /*0100*/ 	.word	0x00000770


	//   ....[7]....
        /*0104*/ 	.word	0x00001730


	//   ....[8]....
        /*0108*/ 	.word	0x000030a0


	//   ....[9]....
        /*010c*/ 	.word	0x00003a70


	//   ....[10]....
        /*0110*/ 	.word	0x00003bc0


	//   ....[11]....
        /*0114*/ 	.word	0x00003d90


	//   ....[12]....
        /*0118*/ 	.word	0x00003ee0


	//   ....[13]....
        /*011c*/ 	.word	0x00004890


	//   ....[14]....
        /*0120*/ 	.word	0x00004f60


	//   ....[15]....
        /*0124*/ 	.word	0x00005060


	//   ....[16]....
        /*0128*/ 	.word	0x00005300


	//   ....[17]....
        /*012c*/ 	.word	0x00005440


	//   ....[18]....
        /*0130*/ 	.word	0x000066a0


	//   ....[19]....
        /*0134*/ 	.word	0x00006ab0


	//   ....[20]....
        /*0138*/ 	.word	0x00006ae0


	//   ....[21]....
        /*013c*/ 	.word	0x00006da0


	//   ....[22]....
        /*0140*/ 	.word	0x00006f70


	//   ....[23]....
        /*0144*/ 	.word	0x00007f70


	//   ....[24]....
        /*0148*/ 	.word	0x00007fb0


	//   ....[25]....
        /*014c*/ 	.word	0x00007ff0


	//   ....[26]....
        /*0150*/ 	.word	0x00008070


	//   ....[27]....
        /*0154*/ 	.word	0x00008090


	//   ....[28]....
        /*0158*/ 	.word	0x00008af0


	//   ....[29]....
        /*015c*/ 	.word	0x000098a0


	//   ....[30]....
        /*0160*/ 	.word	0x0000a520


	//   ....[31]....
        /*0164*/ 	.word	0x0000d210


	//   ....[32]....
        /*0168*/ 	.word	0x0000d3c0


	//   ....[33]....
        /*016c*/ 	.word	0x0000d9c0


	//   ....[34]....
        /*0170*/ 	.word	0x0000dda0


	//----- nvinfo : EIATTR_REG_RECONFIG
	.align		4
.L_487:
        /*0174*/ 	.byte	0x01, 0x54
	.zero		2


	//----- nvinfo : EIATTR_SYSCALL_OFFSETS
	.align		4
        /*0178*/ 	.byte	0x04, 0x46
        /*017a*/ 	.short	(.L_489 - .L_488)


	//   ....[0]....
.L_488:
        /*017c*/ 	.word	0x00003270


	//   ....[1]....
        /*0180*/ 	.word	0x0000acb0


	//   ....[2]....
        /*0184*/ 	.word	0x0000adf0


	//   ....[3]....
        /*0188*/ 	.word	0x0000aef0


	//----- nvinfo : EIATTR_MBARRIER_INSTR_OFFSETS
	.align		4
.L_489:
        /*018c*/ 	.byte	0x04, 0x39
        /*018e*/ 	.short	(.L_491 - .L_490)


	//   ....[0]....
.L_490:
        /*0190*/ 	.word	0x00000280
        /*0194*/ 	.word	0x000000ff
        /*0198*/ 	.word	0x00028c00
        /*019c*/ 	.short	0x0100
        /*019e*/ 	.byte	0x06
	.zero		1


	//   ....[1]....
        /*01a0*/ 	.word	0x00000290
        /*01a4*/ 	.word	0x000000ff
        /*01a8*/ 	.word	0x00028c20
        /*01ac*/ 	.short	0x0100
        /*01ae*/ 	.byte	0x06
	.zero		1


	//   ....[2]....
        /*01b0*/ 	.word	0x00000340
        /*01b4*/ 	.word	0x000000ff
        /*01b8*/ 	.word	0x00028c30
        /*01bc*/ 	.short	0x0100
        /*01be*/ 	.byte	0x06
	.zero		1


	//   ....[3]....
        /*01c0*/ 	.word	0x00000350
        /*01c4*/ 	.word	0x000000ff
        /*01c8*/ 	.word	0x00028c40
        /*01cc*/ 	.short	0x0100
        /*01ce*/ 	.byte	0x06
	.zero		1


	//   ....[4]....
        /*01d0*/ 	.word	0x00000360
        /*01d4*/ 	.word	0x000000ff
        /*01d8*/ 	.word	0x00028c38
        /*01dc*/ 	.short	0x0100
        /*01de*/ 	.byte	0x06
	.zero		1


	//   ....[5]....
        /*01e0*/ 	.word	0x00000370
        /*01e4*/ 	.word	0x000000ff
        /*01e8*/ 	.word	0x00028c48
        /*01ec*/ 	.short	0x0100
        /*01ee*/ 	.byte	0x06
	.zero		1


	//   ....[6]....
        /*01f0*/ 	.word	0x000004a0
        /*01f4*/ 	.word	0x000000ff
        /*01f8*/ 	.word	0x00028c50
        /*01fc*/ 	.short	0x0100
        /*01fe*/ 	.byte	0x08
	.zero		1


	//   ....[7]....
        /*0200*/ 	.word	0x000004b0
        /*0204*/ 	.word	0x000000ff
        /*0208*/ 	.word	0x00028c60
        /*020c*/ 	.short	0x0100
        /*020e*/ 	.byte	0x08
	.zero		1


	//   ....[8]....
        /*0210*/ 	.word	0x000004c0
        /*0214*/ 	.word	0x000000ff
        /*0218*/ 	.word	0x00028c58
        /*021c*/ 	.short	0x0100
        /*021e*/ 	.byte	0x08
	.zero		1


	//   ....[9]....
        /*0220*/ 	.word	0x000004d0
        /*0224*/ 	.word	0x000000ff
        /*0228*/ 	.word	0x00028c68
        /*022c*/ 	.short	0x0100
        /*022e*/ 	.byte	0x08
	.zero		1


	//   ....[10]....
        /*0230*/ 	.word	0x000005c0
        /*0234*/ 	.word	0x000000ff
        /*0238*/ 	.word	0x00028c70
        /*023c*/ 	.short	0x0100
        /*023e*/ 	.byte	0x06
	.zero		1


	//   ....[11]....
        /*0240*/ 	.word	0x000005d0
        /*0244*/ 	.word	0x000000ff
        /*0248*/ 	.word	0x00028c80
        /*024c*/ 	.short	0x0100
        /*024e*/ 	.byte	0x06
	.zero		1


	//   ....[12]....
        /*0250*/ 	.word	0x000005e0
        /*0254*/ 	.word	0x000000ff
        /*0258*/ 	.word	0x00028c78
        /*025c*/ 	.short	0x0100
        /*025e*/ 	.byte	0x06
	.zero		1


	//   ....[13]....
        /*0260*/ 	.word	0x000005f0
        /*0264*/ 	.word	0x000000ff
        /*0268*/ 	.word	0x00028c88
        /*026c*/ 	.short	0x0100
        /*026e*/ 	.byte	0x06
	.zero		1


	//   ....[14]....
        /*0270*/ 	.word	0x00000720
        /*0274*/ 	.word	0x000000ff
        /*0278*/ 	.word	0x00028c90
        /*027c*/ 	.short	0x0100
        /*027e*/ 	.byte	0x08
	.zero		1


	//   ....[15]....
        /*0280*/ 	.word	0x00000730
        /*0284*/ 	.word	0x000000ff
        /*0288*/ 	.word	0x00028ca0
        /*028c*/ 	.short	0x0100
        /*028e*/ 	.byte	0x08
	.zero		1


	//   ....[16]....
        /*0290*/ 	.word	0x00000740
        /*0294*/ 	.word	0x000000ff
        /*0298*/ 	.word	0x00028c98
        /*029c*/ 	.short	0x0100
        /*029e*/ 	.byte	0x08
	.zero		1


	//   ....[17]....
        /*02a0*/ 	.word	0x00000750
        /*02a4*/ 	.word	0x000000ff
        /*02a8*/ 	.word	0x00028ca8
        /*02ac*/ 	.short	0x0100
        /*02ae*/ 	.byte	0x08
	.zero		1


	//   ....[18]....
        /*02b0*/ 	.word	0x00000880
        /*02b4*/ 	.word	0x000000ff
        /*02b8*/ 	.word	0x00028cb0
        /*02bc*/ 	.short	0x0100
        /*02be*/ 	.byte	0x08
	.zero		1


	//   ....[19]....
        /*02c0*/ 	.word	0x00000890
        /*02c4*/ 	.word	0x000000ff
        /*02c8*/ 	.word	0x00028cc0
        /*02cc*/ 	.short	0x0100
        /*02ce*/ 	.byte	0x08
	.zero		1


	//   ....[20]....
        /*02d0*/ 	.word	0x000008a0
        /*02d4*/ 	.word	0x000000ff
        /*02d8*/ 	.word	0x00028cb8
        /*02dc*/ 	.short	0x0100
        /*02de*/ 	.byte	0x08
	.zero		1


	//   ....[21]....
        /*02e0*/ 	.word	0x000008b0
        /*02e4*/ 	.word	0x000000ff
        /*02e8*/ 	.word	0x00028cc8
        /*02ec*/ 	.short	0x0100
        /*02ee*/ 	.byte	0x08
	.zero		1


	//   ....[22]....
        /*02f0*/ 	.word	0x00001840
        /*02f4*/ 	.word	0x000000ff
        /*02f8*/ 	.word	0x00028c50
        /*02fc*/ 	.short	0x010a
        /*02fe*/ 	.byte	0x10
	.zero		1


	//   ....[23]....
        /*0300*/ 	.word	0x00001b20
        /*0304*/ 	.word	0x00000000
        /*0308*/ 	.word	0x00000000
        /*030c*/ 	.short	0x0101
        /*030e*/ 	.byte	0x3f
	.zero		1


	//   ....[24]....
        /*0310*/ 	.word	0x000024b0
        /*0314*/ 	.word	0x000000ff
        /*0318*/ 	.word	0x00028c50
        /*031c*/ 	.short	0x010a
        /*031e*/ 	.byte	0x06
	.zero		1


	//   ....[25]....
        /*0320*/ 	.word	0x000024f0
        /*0324*/ 	.word	0x000000ff
        /*0328*/ 	.word	0x00028c50
        /*032c*/ 	.short	0x010a
        /*032e*/ 	.byte	0x06
	.zero		1


	//   ....[26]....
        /*0330*/ 	.word	0x00002740
        /*0334*/ 	.word	0x00000003
        /*0338*/ 	.word	0x00000000
        /*033c*/ 	.short	0x0101
        /*033e*/ 	.byte	0x3f
	.zero		1


	//   ....[27]....
        /*0340*/ 	.word	0x000032f0
        /*0344*/ 	.word	0x000000ff
        /*0348*/ 	.word	0x00028c00
        /*034c*/ 	.short	0x010a
        /*034e*/ 	.byte	0x30
	.zero		1


	//   ....[28]....
        /*0350*/ 	.word	0x00003370
        /*0354*/ 	.word	0x00000007
        /*0358*/ 	.word	0x00028c30
        /*035c*/ 	.short	0x010a
        /*035e*/ 	.byte	0x3f
	.zero		1


	//   ....[29]....
        /*0360*/ 	.word	0x000033b0
        /*0364*/ 	.word	0x00000007
        /*0368*/ 	.word	0x00028c30
        /*036c*/ 	.short	0x010a
        /*036e*/ 	.byte	0x3f
	.zero		1


	//   ....[30]....
        /*0370*/ 	.word	0x000040c0
        /*0374*/ 	.word	0x00000005
        /*0378*/ 	.word	0x00000000
        /*037c*/ 	.short	0x0101
        /*037e*/ 	.byte	0x3f
	.zero		1


	//   ....[31]....
        /*0380*/ 	.word	0x00004590
        /*0384*/ 	.word	0x00000007
        /*0388*/ 	.word	0x00028c50
        /*038c*/ 	.short	0x010a
        /*038e*/ 	.byte	0x3f
	.zero		1


	//   ....[32]....
        /*0390*/ 	.word	0x000045d0
        /*0394*/ 	.word	0x00000007
        /*0398*/ 	.word	0x00028c50
        /*039c*/ 	.short	0x010a
        /*039e*/ 	.byte	0x3f
	.zero		1


	//   ....[33]....
        /*03a0*/ 	.word	0x000048b0
        /*03a4*/ 	.word	0x00000007
        /*03a8*/ 	.word	0x00000000
        /*03ac*/ 	.short	0x0101
        /*03ae*/ 	.byte	0x3f
	.zero		1


	//   ....[34]....
        /*03b0*/ 	.word	0x000049f0
        /*03b4*/ 	.word	0x000000ff
        /*03b8*/ 	.word	0x00028c30
        /*03bc*/ 	.short	0x010a
        /*03be*/ 	.byte	0x1d
	.zero		1


	//   ....[35]....
        /*03c0*/ 	.word	0x00004a30
        /*03c4*/ 	.word	0x000000ff
        /*03c8*/ 	.word	0x00028c30
        /*03cc*/ 	.short	0x010a
        /*03ce*/ 	.byte	0x1d
	.zero		1


	//   ....[36]....
        /*03d0*/ 	.word	0x00005810
        /*03d4*/ 	.word	0x00000005
        /*03d8*/ 	.word	0x00000000
        /*03dc*/ 	.short	0x0101
        /*03de*/ 	.byte	0x3f
	.zero		1


	//   ....[37]....
        /*03e0*/ 	.word	0x000063e0
        /*03e4*/ 	.word	0x000000ff
        /*03e8*/ 	.word	0x00028c50
        /*03ec*/ 	.short	0x010a
        /*03ee*/ 	.byte	0x1d
	.zero		1


	//   ....[38]....
        /*03f0*/ 	.word	0x00006420
        /*03f4*/ 	.word	0x000000ff
        /*03f8*/ 	.word	0x00028c50
        /*03fc*/ 	.short	0x010a
        /*03fe*/ 	.byte	0x1d
	.zero		1


	//   ....[39]....
        /*0400*/ 	.word	0x000066c0
        /*0404*/ 	.word	0x000000aa
        /*0408*/ 	.word	0x00000000
        /*040c*/ 	.short	0x0101
        /*040e*/ 	.byte	0x3f
	.zero		1


	//   ....[40]....
        /*0410*/ 	.word	0x000067e0
        /*0414*/ 	.word	0x000000ff
        /*0418*/ 	.word	0x00028c30
        /*041c*/ 	.short	0x010a
        /*041e*/ 	.byte	0x16
	.zero		1


	//   ....[41]....
        /*0420*/ 	.word	0x00006820
        /*0424*/ 	.word	0x000000ff
        /*0428*/ 	.word	0x00028c30
        /*042c*/ 	.short	0x010a
        /*042e*/ 	.byte	0x16
	.zero		1


	//   ....[42]....
        /*0430*/ 	.word	0x000072d0
        /*0434*/ 	.word	0x0000009a
        /*0438*/ 	.word	0x00000000
        /*043c*/ 	.short	0x0101
        /*043e*/ 	.byte	0x3f
	.zero		1


	//   ....[43]....
        /*0440*/ 	.word	0x00007cc0
        /*0444*/ 	.word	0x000000ff
        /*0448*/ 	.word	0x00028c50
        /*044c*/ 	.short	0x010a
        /*044e*/ 	.byte	0x16
	.zero		1


	//   ....[44]....
        /*0450*/ 	.word	0x00007d00
        /*0454*/ 	.word	0x000000ff
        /*0458*/ 	.word	0x00028c50
        /*045c*/ 	.short	0x010a
        /*045e*/ 	.byte	0x16
	.zero		1


	//   ....[45]....
        /*0460*/ 	.word	0x00007f90
        /*0464*/ 	.word	0x000000aa
        /*0468*/ 	.word	0x00000000
        /*046c*/ 	.short	0x0101
        /*046e*/ 	.byte	0x3f
	.zero		1


	//   ....[46]....
        /*0470*/ 	.word	0x00009be0
        /*0474*/ 	.word	0x000000ff
        /*0478*/ 	.word	0x00000000
        /*047c*/ 	.short	0x0101
        /*047e*/ 	.byte	0x05
	.zero		1


	//   ....[47]....
        /*0480*/ 	.word	0x0000b2b0
        /*0484*/ 	.word	0x00000008
        /*0488*/ 	.word	0x00028c40
        /*048c*/ 	.short	0x010a
        /*048e*/ 	.byte	0x3f
	.zero		1


	//   ....[48]....
        /*0490*/ 	.word	0x0000b590
        /*0494*/ 	.word	0x000000ff
        /*0498*/ 	.word	0x00028c20
        /*049c*/ 	.short	0x010a
        /*049e*/ 	.byte	0x25
	.zero		1


	//   ....[49]....
        /*04a0*/ 	.word	0x0000b630
        /*04a4*/ 	.word	0x00000008
        /*04a8*/ 	.word	0x00028c60
        /*04ac*/ 	.short	0x010a
        /*04ae*/ 	.byte	0x3f
	.zero		1


	//   ....[50]....
        /*04b0*/ 	.word	0x0000bc90
        /*04b4*/ 	.word	0x00000002
        /*04b8*/ 	.word	0x00028c40
        /*04bc*/ 	.short	0x010a
        /*04be*/ 	.byte	0x3f
	.zero		1


	//   ....[51]....
        /*04c0*/ 	.word	0x0000be00
        /*04c4*/ 	.word	0x00000002
        /*04c8*/ 	.word	0x00028c60
        /*04cc*/ 	.short	0x010a
        /*04ce*/ 	.byte	0x3f
	.zero		1


	//   ....[52]....
        /*04d0*/ 	.word	0x0000c410
        /*04d4*/ 	.word	0x00000003
        /*04d8*/ 	.word	0x00028c40
        /*04dc*/ 	.short	0x010a
        /*04de*/ 	.byte	0x3f
	.zero		1


	//   ....[53]....
        /*04e0*/ 	.word	0x0000c580
        /*04e4*/ 	.word	0x00000003
        /*04e8*/ 	.word	0x00028c60
        /*04ec*/ 	.short	0x010a
        /*04ee*/ 	.byte	0x3f
	.zero		1


	//   ....[54]....
        /*04f0*/ 	.word	0x0000cb30
        /*04f4*/ 	.word	0x00000002
        /*04f8*/ 	.word	0x00028c40
        /*04fc*/ 	.short	0x010a
        /*04fe*/ 	.byte	0x3f
	.zero		1


	//   ....[55]....
        /*0500*/ 	.word	0x0000cca0
        /*0504*/ 	.word	0x00000002
        /*0508*/ 	.word	0x00028c60
        /*050c*/ 	.short	0x010a
        /*050e*/ 	.byte	0x3f
	.zero		1


	//   ....[56]....
        /*0510*/ 	.word	0x0000d370
        /*0514*/ 	.word	0x00000007
        /*0518*/ 	.word	0x00028c20
        /*051c*/ 	.short	0x010a
        /*051e*/ 	.byte	0x3f
	.zero		1


	//   ....[57]....
        /*0520*/ 	.word	0x0000d4c0
        /*0524*/ 	.word	0x00000005
        /*0528*/ 	.word	0x00000000
        /*052c*/ 	.short	0x010a
        /*052e*/ 	.byte	0x3f
	.zero		1


	//   ....[58]....
        /*0530*/ 	.word	0x0000d530
        /*0534*/ 	.word	0x00000003
        /*0538*/ 	.word	0x00000000
        /*053c*/ 	.short	0x010a
        /*053e*/ 	.byte	0x3f
	.zero		1


	//   ....[59]....
        /*0540*/ 	.word	0x0000d590
        /*0544*/ 	.word	0x00000005
        /*0548*/ 	.word	0x00000000
        /*054c*/ 	.short	0x010a
        /*054e*/ 	.byte	0x3f
	.zero		1


	//   ....[60]....
        /*0550*/ 	.word	0x0000d5c0
        /*0554*/ 	.word	0x00000003
        /*0558*/ 	.word	0x00000000
        /*055c*/ 	.short	0x010a
        /*055e*/ 	.byte	0x3f
	.zero		1


	//   ....[61]....
        /*0560*/ 	.word	0x0000d630
        /*0564*/ 	.word	0x00000003
        /*0568*/ 	.word	0x00028c50
        /*056c*/ 	.short	0x010a
        /*056e*/ 	.byte	0x3f
	.zero		1


	//   ....[62]....
        /*0570*/ 	.word	0x0000d690
        /*0574*/ 	.word	0x00000004
        /*0578*/ 	.word	0x00028c50
        /*057c*/ 	.short	0x010a
        /*057e*/ 	.byte	0x3f
	.zero		1


	//   ....[63]....
        /*0580*/ 	.word	0x0000d6f0
        /*0584*/ 	.word	0x00000003
        /*0588*/ 	.word	0x00028c00
        /*058c*/ 	.short	0x010a
        /*058e*/ 	.byte	0x3f
	.zero		1


	//   ....[64]....
        /*0590*/ 	.word	0x0000d740
        /*0594*/ 	.word	0x00000007
        /*0598*/ 	.word	0x00028c30
        /*059c*/ 	.short	0x010a
        /*059e*/ 	.byte	0x3f
	.zero		1


	//   ....[65]....
        /*05a0*/ 	.word	0x0000d790
        /*05a4*/ 	.word	0x00000007
        /*05a8*/ 	.word	0x00028c50
        /*05ac*/ 	.short	0x010a
        /*05ae*/ 	.byte	0x3f
	.zero		1


	//   ....[66]....
        /*05b0*/ 	.word	0x0000d7f0
        /*05b4*/ 	.word	0x00000004
        /*05b8*/ 	.word	0x00028c30
        /*05bc*/ 	.short	0x010a
        /*05be*/ 	.byte	0x3f
	.zero		1


	//   ....[67]....
        /*05c0*/ 	.word	0x0000d840
        /*05c4*/ 	.word	0x000000aa
        /*05c8*/ 	.word	0x00028c50
        /*05cc*/ 	.short	0x010a
        /*05ce*/ 	.byte	0x3f
	.zero		1


	//   ....[68]....
        /*05d0*/ 	.word	0x0000d8a0
        /*05d4*/ 	.word	0x00000004
        /*05d8*/ 	.word	0x00028c30
        /*05dc*/ 	.short	0x010a
        /*05de*/ 	.byte	0x3f
	.zero		1


	//   ....[69]....
        /*05e0*/ 	.word	0x0000d8f0
        /*05e4*/ 	.word	0x000000aa
        /*05e8*/ 	.word	0x00028c50
        /*05ec*/ 	.short	0x010a
        /*05ee*/ 	.byte	0x3f
	.zero		1


	//   ....[70]....
        /*05f0*/ 	.word	0x0000da70
        /*05f4*/ 	.word	0x00000008
        /*05f8*/ 	.word	0x00028c40
        /*05fc*/ 	.short	0x010a
        /*05fe*/ 	.byte	0x3f
	.zero		1


	//   ....[71]....
        /*0600*/ 	.word	0x0000dad0
        /*0604*/ 	.word	0x00000008
        /*0608*/ 	.word	0x00028c20
        /*060c*/ 	.short	0x010a
        /*060e*/ 	.byte	0x3f
	.zero		1


	//   ....[72]....
        /*0610*/ 	.word	0x0000db20
        /*0614*/ 	.word	0x00000008
        /*0618*/ 	.word	0x00028c60
        /*061c*/ 	.short	0x010a
        /*061e*/ 	.byte	0x3f
	.zero		1


	//   ....[73]....
        /*0620*/ 	.word	0x0000db70
        /*0624*/ 	.word	0x00000002
        /*0628*/ 	.word	0x00028c40
        /*062c*/ 	.short	0x010a
        /*062e*/ 	.byte	0x3f
	.zero		1


	//   ....[74]....
        /*0630*/ 	.word	0x0000dbc0
        /*0634*/ 	.word	0x00000002
        /*0638*/ 	.word	0x00028c60
        /*063c*/ 	.short	0x010a
        /*063e*/ 	.byte	0x3f
	.zero		1


	//   ....[75]....
        /*0640*/ 	.word	0x0000dc10
        /*0644*/ 	.word	0x00000003
        /*0648*/ 	.word	0x00028c40
        /*064c*/ 	.short	0x010a
        /*064e*/ 	.byte	0x3f
	.zero		1


	//   ....[76]....
        /*0650*/ 	.word	0x0000dc60
        /*0654*/ 	.word	0x00000003
        /*0658*/ 	.word	0x00028c60
        /*065c*/ 	.short	0x010a
        /*065e*/ 	.byte	0x3f
	.zero		1


	//   ....[77]....
        /*0660*/ 	.word	0x0000dcb0
        /*0664*/ 	.word	0x00000002
        /*0668*/ 	.word	0x00028c40
        /*066c*/ 	.short	0x010a
        /*066e*/ 	.byte	0x3f
	.zero		1


	//   ....[78]....
        /*0670*/ 	.word	0x0000dd00
        /*0674*/ 	.word	0x00000002
        /*0678*/ 	.word	0x00028c60
        /*067c*/ 	.short	0x010a
        /*067e*/ 	.byte	0x3f
	.zero		1


	//   ....[79]....
        /*0680*/ 	.word	0x0000dde0
        /*0684*/ 	.word	0x00000007
        /*0688*/ 	.word	0x00028c20
        /*068c*/ 	.short	0x010a
        /*068e*/ 	.byte	0x3f
	.zero		1


	//   ....[80]....
        /*0690*/ 	.word	0x0000de30
        /*0694*/ 	.word	0x00000005
        /*0698*/ 	.word	0x00000000
        /*069c*/ 	.short	0x010a
        /*069e*/ 	.byte	0x3f
	.zero		1


	//   ....[81]....
        /*06a0*/ 	.word	0x0000de80
        /*06a4*/ 	.word	0x00000003
        /*06a8*/ 	.word	0x00000000
        /*06ac*/ 	.short	0x010a
        /*06ae*/ 	.byte	0x3f
	.zero		1


	//   ....[82]....
        /*06b0*/ 	.word	0x0000ded0
        /*06b4*/ 	.word	0x00000005
        /*06b8*/ 	.word	0x00000000
        /*06bc*/ 	.short	0x010a
        /*06be*/ 	.byte	0x3f
	.zero		1


	//----- nvinfo : EIATTR_NUM_MBARRIERS
	.align		4
.L_491:
        /*06c0*/ 	.byte	0x03, 0x38
        /*06c2*/ 	.short	0x0016


	//----- nvinfo : EIATTR_EXIT_INSTR_OFFSETS
	.align		4
        /*06c4*/ 	.byte	0x04, 0x1c
        /*06c6*/ 	.short	(.L_493 - .L_492)


	//   ....[0]....
.L_492:
        /*06c8*/ 	.word	0x00000a20


	//   ....[1]....
        /*06cc*/ 	.word	0x0000a4e0


	//   ....[2]....
        /*06d0*/ 	.word	0x0000a540


	//   ....[3]....
        /*06d4*/ 	.word	0x0000d3e0


	//   ....[4]....
        /*06d8*/ 	.word	0x0000d610


	//----- nvinfo : EIATTR_MAX_THREADS
	.align		4
.L_493:
        /*06dc*/ 	.byte	0x04, 0x05
        /*06de*/ 	.short	(.L_495 - .L_494)
.L_494:
        /*06e0*/ 	.word	0x00000180
        /*06e4*/ 	.word	0x00000001
        /*06e8*/ 	.word	0x00000001


	//----- nvinfo : EIATTR_CRS_STACK_SIZE
	.align		4
.L_495:
        /*06ec*/ 	.byte	0x04, 0x1e
        /*06ee*/ 	.short	(.L_497 - .L_496)
.L_496:
        /*06f0*/ 	.word	0x00000000


	//----- nvinfo : EIATTR_CBANK_PARAM_SIZE
	.align		4
.L_497:
        /*06f4*/ 	.byte	0x03, 0x19
        /*06f6*/ 	.short	0x0bf0


	//----- nvinfo : EIATTR_PARAM_CBANK
	.align		4
        /*06f8*/ 	.byte	0x04, 0x0a
        /*06fa*/ 	.short	(.L_499 - .L_498)
	.align		4
.L_498:
        /*06fc*/ 	.word	index@(.nv.constant0._ZN7cutlass13device_kernelIN5flash11enable_sm90INS1_16FlashAttnFwdSm90INS1_25CollectiveMainloopFwdSm90ILi2EN4cute5tupleIJNS5_1CILi1EEES8_S8_EEENS6_IJNS7_ILi64EEESA_SA_EEELi512ENS_6half_tEfNS_4arch4Sm90ELb1ELb0ELb0ELb0ELb0ELb0ELb0ELb0ELb0ELb0ELb0ELb0EEENS1_21CollectiveEpilogueFwdINS6_IJSA_NS7_ILi512EEESA_EEES9_SC_SE_Li256ELb0ELb0ELb0ELb0EEENS1_30DynamicPersistentTileSchedulerILi256ELi32ELb0ELb0ELb1EEEEEEEEEvNT_6ParamsE)
        /*0700*/ 	.short	0x0210
        /*0702*/ 	.short	0x0bf0


	//----- nvinfo : EIATTR_SW_WAR
	.align		4
.L_499:
        /*0704*/ 	.byte	0x04, 0x36
        /*0706*/ 	.short	(.L_501 - .L_500)
.L_500:
        /*0708*/ 	.word	0x00000008
.L_501:


//--------------------- .nv.info._ZN7cutlass13device_kernelIN5flash11enable_sm90INS1_16FlashAttnFwdSm90INS1_25CollectiveMainloopFwdSm90ILi2EN4cute5tupleIJNS5_1CILi1EEES8_S8_EEENS6_IJNS7_ILi64EEESA_SA_EEELi512ENS_6half_tEfNS_4arch4Sm90ELb1ELb0ELb0ELb0ELb0ELb0ELb1ELb0ELb0ELb0ELb0ELb0EEENS1_21CollectiveEpilogueFwdINS6_IJSA_NS7_ILi512EEESA_EEES9_SC_SE_Li256ELb0ELb0ELb0ELb0EEENS1_30DynamicPersistentTileSchedulerILi256ELi32ELb0ELb0ELb1EEEEEEEEEvNT_6ParamsE --------------------------
	.section	.nv.info._ZN7cutlass13device_kernelIN5flash11enable_sm90INS1_16FlashAttnFwdSm90INS1_25CollectiveMainloopFwdSm90ILi2EN4cute5tupleIJNS5_1CILi1EEES8_S8_EEENS6_IJNS7_ILi64EEESA_SA_EEELi512ENS_6half_tEfNS_4arch4Sm90ELb1ELb0ELb0ELb0ELb0ELb0ELb1ELb0ELb0ELb0ELb0ELb0EEENS1_21CollectiveEpilogueFwdINS6_IJSA_NS7_ILi512EEESA_EEES9_SC_SE_Li256ELb0ELb0ELb0ELb0EEENS1_30DynamicPersistentTileSchedulerILi256ELi32ELb0ELb0ELb1EEEEEEEEEvNT_6ParamsE,"",@"SHT_CUDA_INFO"
	.sectionflags	@""
	.align	4


	//----- nvinfo : EIATTR_CUDA_API_VERSION
	.align		4
        /*0000*/ 	.byte	0x04, 0x37
        /*0002*/ 	.short	(.L_503 - .L_502)
.L_502:
        /*0004*/ 	.word	0x00000082


	//----- nvinfo : EIATTR_KPARAM_INFO
	.align		4
.L_503:
        /*0008*/ 	.byte	0x04, 0x17
        /*000a*/ 	.short	(.L_505 - .L_504)
.L_504:
        /*000c*/ 	.word	0x00000000
        /*0010*/ 	.short	0x0000
        /*0012*/ 	.short	0x0070
        /*0014*/ 	.byte	0x00, 0xf0, 0x01, 0x32


	//----- nvinfo : EIATTR_SPARSE_MMA_MASK
	.align		4
.L_505:
        /*0018*/ 	.byte	0x03, 0x50
        /*001a*/ 	.short	0x0000


	//----- nvinfo : EIATTR_MAXREG_COUNT
	.align		4
        /*001c*/ 	.byte	0x03, 0x1b
        /*001e*/ 	.short	0x00a8


	//----- nvinfo : EIATTR_NUM_BARRIERS
	.align		4
        /*0020*/ 	.byte	0x02, 0x4c
        /*0022*/ 	.byte	0x10
	.zero		1


	//----- nvinfo : EIATTR_EXTERNS
	.align		4
        /*0024*/ 	.byte	0x04, 0x0f
        /*0026*/ 	.short	(.L_507 - .L_506)


	//   ....[0]....
	.align		4
.L_506:
        /*0028*/ 	.word	index@(__assertfail)


	//----- nvinfo : EIATTR_ANNOTATIONS
	.align		4
.L_507:
        /*002c*/ 	.byte	0x04, 0x55
        /*002e*/ 	.short	(.L_509 - .L_508)


	//   ....[0]....
.L_508:
        /*0030*/ 	.word	0x00000001
        /*0034*/ 	.byte	0x90, 0x09, 0x00, 0x00, 0x01, 0x00, 0x00, 0x00, 0xb0, 0x0a, 0x00, 0x00, 0x01, 0x00, 0x00, 0x00
        /*0044*/ 	.byte	0xa0, 0x13, 0x01, 0x00


	//----- nvinfo : EIATTR_MERCURY_ISA_VERSION
	.align		4
.L_509:
        /*0048*/ 	.byte	0x03, 0x5f
        /*004a*/ 	.short	0x0101


	//----- nvinfo : EIATTR_INT_WARP_WIDE_INSTR_OFFSETS
	.align		4
        /*004c*/ 	.byte	0x04, 0x31
        /*004e*/ 	.short	(.L_511 - .L_510)


	//   ....[0]....
.L_510:
        /*0050*/ 	.word	0x000001c0


	//   ....[1]....
        /*0054*/ 	.word	0x000001f0


	//   ....[2]....
        /*0058*/ 	.word	0x00000200


	//   ....[3]....
        /*005c*/ 	.word	0x00000270


	//   ....[4]....
        /*0060*/ 	.word	0x0000e6c0


	//   ....[5]....
        /*0064*/ 	.word	0x0000e750


	//   ....[6]....
        /*0068*/ 	.word	0x0000ec40


	//   ....[7]....
        /*006c*/ 	.word	0x00011080


	//   ....[8]....
        /*0070*/ 	.word	0x00011110


	//----- nvinfo : EIATTR_COOP_GROUP_MASK_REGIDS
	.align		4
.L_511:
        /*0074*/ 	.byte	0x04, 0x29
        /*0076*/ 	.short	(.L_513 - .L_512)


	//   ....[0]....
.L_512:
        /*0078*/ 	.word	0xffffffff


	//   ....[1]....
        /*007c*/ 	.word	0xffffffff


	//   ....[2]....
        /*0080*/ 	.word	0xffffffff


	//   ....[3]....
        /*0084*/ 	.word	0xffffffff


	//   ....[4]....
        /*0088*/ 	.word	0xffffffff


	//   ....[5]....
        /*008c*/ 	.word	0xffffffff


	//   ....[6]....
        /*0090*/ 	.word	0xffffffff


	//   ....[7]....
        /*0094*/ 	.word	0xffffffff


	//   ....[8]....
        /*0098*/ 	.word	0xffffffff


	//   ....[9]....
        /*009c*/ 	.word	0xffffffff


	//   ....[10]....
        /*00a0*/ 	.word	0xffffffff


	//   ....[11]....
        /*00a4*/ 	.word	0xffffffff


	//   ....[12]....
        /*00a8*/ 	.word	0xffffffff


	//   ....[13]....
        /*00ac*/ 	.word	0xffffffff


	//   ....[14]....
        /*00b0*/ 	.word	0xffffffff


	//   ....[15]....
        /*00b4*/ 	.word	0xffffffff


	//   ....[16]....
        /*00b8*/ 	.word	0xffffffff


	//   ....[17]....
        /*00bc*/ 	.word	0xffffffff


	//   ....[18]....
        /*00c0*/ 	.word	0xffffffff


	//   ....[19]....
        /*00c4*/ 	.word	0xffffffff


	//   ....[20]....
        /*00c8*/ 	.word	0xffffffff


	//   ....[21]....
        /*00cc*/ 	.word	0xffffffff


	//   ....[22]....
        /*00d0*/ 	.word	0xffffffff


	//   ....[23]....
        /*00d4*/ 	.word	0xffffffff


	//   ....[24]....
        /*00d8*/ 	.word	0xffffffff


	//   ....[25]....
        /*00dc*/ 	.word	0xffffffff


	//   ....[26]....
        /*00e0*/ 	.word	0xffffffff


	//   ....[27]....
        /*00e4*/ 	.word	0xffffffff


	//   ....[28]....
        /*00e8*/ 	.word	0xffffffff


	//   ....[29]....
        /*00ec*/ 	.word	0xffffffff


	//   ....[30]....
        /*00f0*/ 	.word	0xffffffff


	//   ....[31]....
        /*00f4*/ 	.word	0xffffffff


	//   ....[32]....
        /*00f8*/ 	.word	0xffffffff


	//   ....[33]....
        /*00fc*/ 	.word	0xffffffff


	//   ....[34]....
        /*0100*/ 	.word	0xffffffff


	//   ....[35]....
        /*0104*/ 	.word	0xffffffff


	//   ....[36]....
        /*0108*/ 	.word	0x0500000f


	//   ....[37]....
        /*010c*/ 	.word	0x0500000f


	//----- nvinfo : EIATTR_COOP_GROUP_INSTR_OFFSETS
	.align		4
.L_513:
        /*0110*/ 	.byte	0x04, 0x28
        /*0112*/ 	.short	(.L_515 - .L_514)


	//   ....[0]....
.L_514:
        /*0114*/ 	.word	0x00000070


	//   ....[1]....
        /*0118*/ 	.word	0x000001d0


	//   ....[2]....
        /*011c*/ 	.word	0x00000220


	//   ....[3]....
        /*0120*/ 	.word	0x000003f0


	//   ....[4]....
        /*0124*/ 	.word	0x00000550


	//   ....[5]....
        /*0128*/ 	.word	0x00000670


	//   ....[6]....
        /*012c*/ 	.word	0x000007d0


	//   ....[7]....
        /*0130*/ 	.word	0x000017e0


	//   ....[8]....
        /*0134*/ 	.word	0x00002f40


	//   ....[9]....
        /*0138*/ 	.word	0x00003ef0


	//   ....[10]....
        /*013c*/ 	.word	0x00004f30


	//   ....[11]....
        /*0140*/ 	.word	0x00005030


	//   ....[12]....
        /*0144*/ 	.word	0x00005330


	//   ....[13]....
        /*0148*/ 	.word	0x000053e0


	//   ....[14]....
        /*014c*/ 	.word	0x00005c40


	//   ....[15]....
        /*0150*/ 	.word	0x000068e0


	//   ....[16]....
        /*0154*/ 	.word	0x00007810


	//   ....[17]....
        /*0158*/ 	.word	0x00007910


	//   ....[18]....
        /*015c*/ 	.word	0x00007c30


	//   ....[19]....
        /*0160*/ 	.word	0x00007cc0


	//   ....[20]....
        /*0164*/ 	.word	0x00008e60


	//   ....[21]....
        /*0168*/ 	.word	0x00009b00


	//   ....[22]....
        /*016c*/ 	.word	0x0000a780


	//   ....[23]....
        /*0170*/ 	.word	0x0000a7b0


	//   ....[24]....
        /*0174*/ 	.word	0x0000aaa0


	//   ....[25]....
        /*0178*/ 	.word	0x0000ac70


	//   ....[26]....
        /*017c*/ 	.word	0x0000bba0


	//   ....[27]....
        /*0180*/ 	.word	0x0000bc00


	//   ....[28]....
        /*0184*/ 	.word	0x0000bc40


	//   ....[29]....
        /*0188*/ 	.word	0x0000bcb0


	//   ....[30]....
        /*018c*/ 	.word	0x0000bcd0


	//   ....[31]....
        /*0190*/ 	.word	0x0000c730


	//   ....[32]....
        /*0194*/ 	.word	0x0000d4e0


	//   ....[33]....
        /*0198*/ 	.word	0x0000e150


	//   ....[34]....
        /*019c*/ 	.word	0x00011190


	//   ....[35]....
        /*01a0*/ 	.word	0x00011340


	//   ....[36]....
        /*01a4*/ 	.word	0x000118e0


	//   ....[37]....
        /*01a8*/ 	.word	0x00011cc0


	//----- nvinfo : EIATTR_REG_RECONFIG
	.align		4
.L_515:
        /*01ac*/ 	.byte	0x01, 0x54
	.zero		2


	//----- nvinfo : EIATTR_SYSCALL_OFFSETS
	.align		4
        /*01b0*/ 	.byte	0x04, 0x46
        /*01b2*/ 	.short	(.L_517 - .L_516)


	//   ....[0]....
.L_516:
        /*01b4*/ 	.word	0x00003100


	//   ....[1]....
        /*01b8*/ 	.word	0x0000e8e0


	//   ....[2]....
        /*01bc*/ 	.word	0x0000ea20


	//   ....[3]....
        /*01c0*/ 	.word	0x0000eb20


	//----- nvinfo : EIATTR_MBARRIER_INSTR_OFFSETS
	.align		4
.L_517:
        /*01c4*/ 	.byte	0x04, 0x39
        /*01c6*/ 	.short	(.L_519 - .L_518)


	//   ....[0]....
.L_518:
        /*01c8*/ 	.word	0x000002d0
        /*01cc*/ 	.word	0x000000ff
        /*01d0*/ 	.word	0x00038800
        /*01d4*/ 	.short	0x0100
        /*01d6*/ 	.byte	0x06
	.zero		1


	//   ....[1]....
        /*01d8*/ 	.word	0x000002e0
        /*01dc*/ 	.word	0x000000ff
        /*01e0*/ 	.word	0x00038810
        /*01e4*/ 	.short	0x0100
        /*01e6*/ 	.byte	0x06
	.zero		1


	//   ....[2]....
        /*01e8*/ 	.word	0x000002f0
        /*01ec*/ 	.word	0x000000ff
        /*01f0*/ 	.word	0x00038820
        /*01f4*/ 	.short	0x0100
        /*01f6*/ 	.byte	0x06
	.zero		1


	//   ....[3]....
        /*01f8*/ 	.word	0x000003a0
        /*01fc*/ 	.word	0x000000ff
        /*0200*/ 	.word	0x00038830
        /*0204*/ 	.short	0x0100
        /*0206*/ 	.byte	0x06
	.zero		1


	//   ....[4]....
        /*0208*/ 	.word	0x000003b0
        /*020c*/ 	.word	0x000000ff
        /*0210*/ 	.word	0x00038840
        /*0214*/ 	.short	0x0100
        /*0216*/ 	.byte	0x06
	.zero		1


	//   ....[5]....
        /*0218*/ 	.word	0x000003c0
        /*021c*/ 	.word	0x000000ff
        /*0220*/ 	.word	0x00038838
        /*0224*/ 	.short	0x0100
        /*0226*/ 	.byte	0x06
	.zero		1


	//   ....[6]....
        /*0228*/ 	.word	0x000003d0
        /*022c*/ 	.word	0x000000ff
        /*0230*/ 	.word	0x00038848
        /*0234*/ 	.short	0x0100
        /*0236*/ 	.byte	0x06
	.zero		1


	//   ....[7]....
        /*0238*/ 	.word	0x00000500
        /*023c*/ 	.word	0x000000ff
        /*0240*/ 	.word	0x00038850
        /*0244*/ 	.short	0x0100
        /*0246*/ 	.byte	0x08
	.zero		1


	//   ....[8]....
        /*0248*/ 	.word	0x00000510
        /*024c*/ 	.word	0x000000ff
        /*0250*/ 	.word	0x00038860
        /*0254*/ 	.short	0x0100
        /*0256*/ 	.byte	0x08
	.zero		1


	//   ....[9]....
        /*0258*/ 	.word	0x00000520
        /*025c*/ 	.word	0x000000ff
        /*0260*/ 	.word	0x00038858
        /*0264*/ 	.short	0x0100
        /*0266*/ 	.byte	0x08
	.zero		1


	//   ....[10]....
        /*0268*/ 	.word	0x00000530
        /*026c*/ 	.word	0x000000ff
        /*0270*/ 	.word	0x00038868
        /*0274*/ 	.short	0x0100
        /*0276*/ 	.byte	0x08
	.zero		1


	//   ....[11]....
        /*0278*/ 	.word	0x00000620
        /*027c*/ 	.word	0x000000ff
        /*0280*/ 	.word	0x00038870
        /*0284*/ 	.short	0x0100
        /*0286*/ 	.byte	0x06
	.zero		1


	//   ....[12]....
        /*0288*/ 	.word	0x00000630
        /*028c*/ 	.word	0x000000ff
        /*0290*/ 	.word	0x00038880
        /*0294*/ 	.short	0x0100
        /*0296*/ 	.byte	0x06
	.zero		1


	//   ....[13]....
        /*0298*/ 	.word	0x00000640
        /*029c*/ 	.word	0x000000ff
        /*02a0*/ 	.word	0x00038878
        /*02a4*/ 	.short	0x0100
        /*02a6*/ 	.byte	0x06
	.zero		1


	//   ....[14]....
        /*02a8*/ 	.word	0x00000650
        /*02ac*/ 	.word	0x000000ff
        /*02b0*/ 	.word	0x00038888
        /*02b4*/ 	.short	0x0100
        /*02b6*/ 	.byte	0x06
	.zero		1


	//   ....[15]....
        /*02b8*/ 	.word	0x00000780
        /*02bc*/ 	.word	0x000000ff
        /*02c0*/ 	.word	0x00038890
        /*02c4*/ 	.short	0x0100
        /*02c6*/ 	.byte	0x08
	.zero		1


	//   ....[16]....
        /*02c8*/ 	.word	0x00000790
        /*02cc*/ 	.word	0x000000ff
        /*02d0*/ 	.word	0x000388a0
        /*02d4*/ 	.short	0x0100
        /*02d6*/ 	.byte	0x08
	.zero		1


	//   ....[17]....
        /*02d8*/ 	.word	0x000007a0
        /*02dc*/ 	.word	0x000000ff
        /*02e0*/ 	.word	0x00038898
        /*02e4*/ 	.short	0x0100
        /*02e6*/ 	.byte	0x08
	.zero		1


	//   ....[18]....
        /*02e8*/ 	.word	0x000007b0
        /*02ec*/ 	.word	0x000000ff
        /*02f0*/ 	.word	0x000388a8
        /*02f4*/ 	.short	0x0100
        /*02f6*/ 	.byte	0x08
	.zero		1


	//   ....[19]....
        /*02f8*/ 	.word	0x000008e0
        /*02fc*/ 	.word	0x000000ff
        /*0300*/ 	.word	0x000388b0
        /*0304*/ 	.short	0x0100
        /*0306*/ 	.byte	0x08
	.zero		1


	//   ....[20]....
        /*0308*/ 	.word	0x000008f0
        /*030c*/ 	.word	0x000000ff
        /*0310*/ 	.word	0x000388c0
        /*0314*/ 	.short	0x0100
        /*0316*/ 	.byte	0x08
	.zero		1


	//   ....[21]....
        /*0318*/ 	.word	0x00000900
        /*031c*/ 	.word	0x000000ff
        /*0320*/ 	.word	0x000388b8
        /*0324*/ 	.short	0x0100
        /*0326*/ 	.byte	0x08
	.zero		1


	//   ....[22]....
        /*0328*/ 	.word	0x00000910
        /*032c*/ 	.word	0x000000ff
        /*0330*/ 	.word	0x000388c8
        /*0334*/ 	.short	0x0100
        /*0336*/ 	.byte	0x08
	.zero		1


	//   ....[23]....
        /*0338*/ 	.word	0x00001b50
        /*033c*/ 	.word	0x00000004
        /*0340*/ 	.word	0x00000000
        /*0344*/ 	.short	0x0101
        /*0346*/ 	.byte	0x3f
	.zero		1


	//   ....[24]....
        /*0348*/ 	.word	0x00002620
        /*034c*/ 	.word	0x00000004
        /*0350*/ 	.word	0x00000000
        /*0354*/ 	.short	0x0101
        /*0356*/ 	.byte	0x3f
	.zero		1


	//   ....[25]....
        /*0358*/ 	.word	0x00003180
        /*035c*/ 	.word	0x000000ff
        /*0360*/ 	.word	0x00038800
        /*0364*/ 	.short	0x010a
        /*0366*/ 	.byte	0x25
	.zero		1


	//   ....[26]....
        /*0368*/ 	.word	0x000031e0
        /*036c*/ 	.word	0x00000005
        /*0370*/ 	.word	0x00038830
        /*0374*/ 	.short	0x010a
        /*0376*/ 	.byte	0x3f
	.zero		1


	//   ....[27]....
        /*0378*/ 	.word	0x00003220
        /*037c*/ 	.word	0x00000005
        /*0380*/ 	.word	0x00038830
        /*0384*/ 	.short	0x010a
        /*0386*/ 	.byte	0x3f
	.zero		1


	//   ....[28]....
        /*0388*/ 	.word	0x000034a0
        /*038c*/ 	.word	0x000000ff
        /*0390*/ 	.word	0x00038810
        /*0394*/ 	.short	0x010a
        /*0396*/ 	.byte	0x25
	.zero		1


	//   ....[29]....
        /*0398*/ 	.word	0x000034e0
        /*039c*/ 	.word	0x00000005
        /*03a0*/ 	.word	0x00038850
        /*03a4*/ 	.short	0x010a
        /*03a6*/ 	.byte	0x3f
	.zero		1


	//   ....[30]....
        /*03a8*/ 	.word	0x000035c0
        /*03ac*/ 	.word	0x00000005
        /*03b0*/ 	.word	0x00038850
        /*03b4*/ 	.short	0x010a
        /*03b6*/ 	.byte	0x3f
	.zero		1


	//   ....[31]....
        /*03b8*/ 	.word	0x00005630
        /*03bc*/ 	.word	0x00000018
        /*03c0*/ 	.word	0x00000000
        /*03c4*/ 	.short	0x0101
        /*03c6*/ 	.byte	0x3f
	.zero		1


	//   ....[32]....
        /*03c8*/ 	.word	0x00005c60
        /*03cc*/ 	.word	0x00000005
        /*03d0*/ 	.word	0x00000000
        /*03d4*/ 	.short	0x0101
        /*03d6*/ 	.byte	0x3f
	.zero		1


	//   ....[33]....
        /*03d8*/ 	.word	0x00005d70
        /*03dc*/ 	.word	0x0000000a
        /*03e0*/ 	.word	0x00038830
        /*03e4*/ 	.short	0x010a
        /*03e6*/ 	.byte	0x3f
	.zero		1


	//   ....[34]....
        /*03e8*/ 	.word	0x00005dc0
        /*03ec*/ 	.word	0x0000000a
        /*03f0*/ 	.word	0x00038830
        /*03f4*/ 	.short	0x010a
        /*03f6*/ 	.byte	0x3f
	.zero		1


	//   ....[35]....
        /*03f8*/ 	.word	0x00005f40
        /*03fc*/ 	.word	0x0000000a
        /*0400*/ 	.word	0x00038850
        /*0404*/ 	.short	0x010a
        /*0406*/ 	.byte	0x3f
	.zero		1


	//   ....[36]....
        /*0408*/ 	.word	0x00005f80
        /*040c*/ 	.word	0x0000000a
        /*0410*/ 	.word	0x00038850
        /*0414*/ 	.short	0x010a
        /*0416*/ 	.byte	0x3f
	.zero		1


	//   ....[37]....
        /*0418*/ 	.word	0x00007f30
        /*041c*/ 	.word	0x0000000e
        /*0420*/ 	.word	0x00000000
        /*0424*/ 	.short	0x0101
        /*0426*/ 	.byte	0x3f
	.zero		1


	//   ....[38]....
        /*0428*/ 	.word	0x00008e80
        /*042c*/ 	.word	0x0000000a
        /*0430*/ 	.word	0x00000000
        /*0434*/ 	.short	0x0101
        /*0436*/ 	.byte	0x3f
	.zero		1


	//   ....[39]....
        /*0438*/ 	.word	0x00008fc0
        /*043c*/ 	.word	0x00000009
        /*0440*/ 	.word	0x00038830
        /*0444*/ 	.short	0x010a
        /*0446*/ 	.byte	0x3f
	.zero		1


	//   ....[40]....
        /*0448*/ 	.word	0x00009010
        /*044c*/ 	.word	0x00000009
        /*0450*/ 	.word	0x00038830
        /*0454*/ 	.short	0x010a
        /*0456*/ 	.byte	0x3f
	.zero		1


	//   ....[41]....
        /*0458*/ 	.word	0x00009190
        /*045c*/ 	.word	0x00000009
        /*0460*/ 	.word	0x00038850
        /*0464*/ 	.short	0x010a
        /*0466*/ 	.byte	0x3f
	.zero		1


	//   ....[42]....
        /*0468*/ 	.word	0x000091d0
        /*046c*/ 	.word	0x00000009
        /*0470*/ 	.word	0x00038850
        /*0474*/ 	.short	0x010a
        /*0476*/ 	.byte	0x3f
	.zero		1


	//   ....[43]....
        /*0478*/ 	.word	0x0000afe0
        /*047c*/ 	.word	0x00000098
        /*0480*/ 	.word	0x00000000
        /*0484*/ 	.short	0x0101
        /*0486*/ 	.byte	0x3f
	.zero		1


	//   ....[44]....
        /*0488*/ 	.word	0x0000bbc0
        /*048c*/ 	.word	0x00000009
        /*0490*/ 	.word	0x00000000
        /*0494*/ 	.short	0x0101
        /*0496*/ 	.byte	0x3f
	.zero		1


	//   ....[45]....
        /*0498*/ 	.word	0x0000d820
        /*049c*/ 	.word	0x000000ff
        /*04a0*/ 	.word	0x00000000
        /*04a4*/ 	.short	0x0101
        /*04a6*/ 	.byte	0x05
	.zero		1


	//   ....[46]....
        /*04a8*/ 	.word	0x0000eee0
        /*04ac*/ 	.word	0x00000008
        /*04b0*/ 	.word	0x00038840
        /*04b4*/ 	.short	0x010a
        /*04b6*/ 	.byte	0x3f
	.zero		1


	//   ....[47]....
        /*04b8*/ 	.word	0x0000f510
        /*04bc*/ 	.word	0x000000ff
        /*04c0*/ 	.word	0x00038820
        /*04c4*/ 	.short	0x010a
        /*04c6*/ 	.byte	0x26
	.zero		1


	//   ....[48]....
        /*04c8*/ 	.word	0x0000f5b0
        /*04cc*/ 	.word	0x00000005
        /*04d0*/ 	.word	0x00038860
        /*04d4*/ 	.short	0x010a
        /*04d6*/ 	.byte	0x3f
	.zero		1


	//   ....[49]....
        /*04d8*/ 	.word	0x0000fc10
        /*04dc*/ 	.word	0x00000002
        /*04e0*/ 	.word	0x00038840
        /*04e4*/ 	.short	0x010a
        /*04e6*/ 	.byte	0x3f
	.zero		1


	//   ....[50]....
        /*04e8*/ 	.word	0x0000fd80
        /*04ec*/ 	.word	0x00000002
        /*04f0*/ 	.word	0x00038860
        /*04f4*/ 	.short	0x010a
        /*04f6*/ 	.byte	0x3f
	.zero		1


	//   ....[51]....
        /*04f8*/ 	.word	0x00010390
        /*04fc*/ 	.word	0x00000003
        /*0500*/ 	.word	0x00038840
        /*0504*/ 	.short	0x010a
        /*0506*/ 	.byte	0x3f
	.zero		1


	//   ....[52]....
        /*0508*/ 	.word	0x00010500
        /*050c*/ 	.word	0x00000003
        /*0510*/ 	.word	0x00038860
        /*0514*/ 	.short	0x010a
        /*0516*/ 	.byte	0x3f
	.zero		1


	//   ....[53]....
        /*0518*/ 	.word	0x00010ab0
        /*051c*/ 	.word	0x00000002
        /*0520*/ 	.word	0x00038840
        /*0524*/ 	.short	0x010a
        /*0526*/ 	.byte	0x3f
	.zero		1


	//   ....[54]....
        /*0528*/ 	.word	0x00010c20
        /*052c*/ 	.word	0x00000002
        /*0530*/ 	.word	0x00038860
        /*0534*/ 	.short	0x010a
        /*0536*/ 	.byte	0x3f
	.zero		1


	//   ....[55]....
        /*0538*/ 	.word	0x000112f0
        /*053c*/ 	.word	0x00000007
        /*0540*/ 	.word	0x00038820
        /*0544*/ 	.short	0x010a
        /*0546*/ 	.byte	0x3f
	.zero		1


	//   ....[56]....
        /*0548*/ 	.word	0x00011460
        /*054c*/ 	.word	0x00000005
        /*0550*/ 	.word	0x00000000
        /*0554*/ 	.short	0x010a
        /*0556*/ 	.byte	0x3f
	.zero		1


	//   ....[57]....
        /*0558*/ 	.word	0x000114d0
        /*055c*/ 	.word	0x00000003
        /*0560*/ 	.word	0x00000000
        /*0564*/ 	.short	0x010a
        /*0566*/ 	.byte	0x3f
	.zero		1


	//   ....[58]....
        /*0568*/ 	.word	0x00011530
        /*056c*/ 	.word	0x00000005
        /*0570*/ 	.word	0x00000000
        /*0574*/ 	.short	0x010a
        /*0576*/ 	.byte	0x3f
	.zero		1


	//   ....[59]....
        /*0578*/ 	.word	0x00011560
        /*057c*/ 	.word	0x00000003
        /*0580*/ 	.word	0x00000000
        /*0584*/ 	.short	0x010a
        /*0586*/ 	.byte	0x3f
	.zero		1


	//   ....[60]....
        /*0588*/ 	.word	0x000115d0
        /*058c*/ 	.word	0x00000000
        /*0590*/ 	.word	0x00038800
        /*0594*/ 	.short	0x010a
        /*0596*/ 	.byte	0x3f
	.zero		1


	//   ....[61]....
        /*0598*/ 	.word	0x00011620
        /*059c*/ 	.word	0x00000005
        /*05a0*/ 	.word	0x00038830
        /*05a4*/ 	.short	0x010a
        /*05a6*/ 	.byte	0x3f
	.zero		1


	//   ....[62]....
        /*05a8*/ 	.word	0x00011680
        /*05ac*/ 	.word	0x00000004
        /*05b0*/ 	.word	0x00038810
        /*05b4*/ 	.short	0x010a
        /*05b6*/ 	.byte	0x3f
	.zero		1


	//   ....[63]....
        /*05b8*/ 	.word	0x000116d0
        /*05bc*/ 	.word	0x00000005
        /*05c0*/ 	.word	0x00038850
        /*05c4*/ 	.short	0x010a
        /*05c6*/ 	.byte	0x3f
	.zero		1


	//   ....[64]....
        /*05c8*/ 	.word	0x00011720
        /*05cc*/ 	.word	0x0000000a
        /*05d0*/ 	.word	0x00038830
        /*05d4*/ 	.short	0x010a
        /*05d6*/ 	.byte	0x3f
	.zero		1


	//   ....[65]....
        /*05d8*/ 	.word	0x00011770
        /*05dc*/ 	.word	0x0000000a
        /*05e0*/ 	.word	0x00038850
        /*05e4*/ 	.short	0x010a
        /*05e6*/ 	.byte	0x3f
	.zero		1


	//   ....[66]....
        /*05e8*/ 	.word	0x000117c0
        /*05ec*/ 	.word	0x00000009
        /*05f0*/ 	.word	0x00038830
        /*05f4*/ 	.short	0x010a
        /*05f6*/ 	.byte	0x3f
	.zero		1


	//   ....[67]....
        /*05f8*/ 	.word	0x00011810
        /*05fc*/ 	.word	0x00000009
        /*0600*/ 	.word	0x00038850
        /*0604*/ 	.short	0x010a
        /*0606*/ 	.byte	0x3f
	.zero		1


	//   ....[68]....
        /*0608*/ 	.word	0x00011990
        /*060c*/ 	.word	0x00000008
        /*0610*/ 	.word	0x00038840
        /*0614*/ 	.short	0x010a
        /*0616*/ 	.byte	0x3f
	.zero		1


	//   ....[69]....
        /*0618*/ 	.word	0x000119f0
        /*061c*/ 	.word	0x00000008
        /*0620*/ 	.word	0x00038820
        /*0624*/ 	.short	0x010a
        /*0626*/ 	.byte	0x3f
	.zero		1


	//   ....[70]....
        /*0628*/ 	.word	0x00011a40
        /*062c*/ 	.word	0x00000005
        /*0630*/ 	.word	0x00038860
        /*0634*/ 	.short	0x010a
        /*0636*/ 	.byte	0x3f
	.zero		1


	//   ....[71]....
        /*0638*/ 	.word	0x00011a90
        /*063c*/ 	.word	0x00000002
        /*0640*/ 	.word	0x00038840
        /*0644*/ 	.short	0x010a
        /*0646*/ 	.byte	0x3f
	.zero		1


	//   ....[72]....
        /*0648*/ 	.word	0x00011ae0
        /*064c*/ 	.word	0x00000002
        /*0650*/ 	.word	0x00038860
        /*0654*/ 	.short	0x010a
        /*0656*/ 	.byte	0x3f
	.zero		1


	//   ....[73]....
        /*0658*/ 	.word	0x00011b30
        /*065c*/ 	.word	0x00000003
        /*0660*/ 	.word	0x00038840
        /*0664*/ 	.short	0x010a
        /*0666*/ 	.byte	0x3f
	.zero		1


	//   ....[74]....
        /*0668*/ 	.word	0x00011b80
        /*066c*/ 	.word	0x00000003
        /*0670*/ 	.word	0x00038860
        /*0674*/ 	.short	0x010a
        /*0676*/ 	.byte	0x3f
	.zero		1


	//   ....[75]....
        /*0678*/ 	.word	0x00011bd0
        /*067c*/ 	.word	0x00000002
        /*0680*/ 	.word	0x00038840
        /*0684*/ 	.short	0x010a
        /*0686*/ 	.byte	0x3f
	.zero		1


	//   ....[76]....
        /*0688*/ 	.word	0x00011c20
        /*068c*/ 	.word	0x00000002
        /*0690*/ 	.word	0x00038860
        /*0694*/ 	.short	0x010a
        /*0696*/ 	.byte	0x3f
	.zero		1


	//   ....[77]....
        /*0698*/ 	.word	0x00011d00
        /*069c*/ 	.word	0x00000007
        /*06a0*/ 	.word	0x00038820
        /*06a4*/ 	.short	0x010a
        /*06a6*/ 	.byte	0x3f
	.zero		1


	//   ....[78]....
        /*06a8*/ 	.word	0x00011d50
        /*06ac*/ 	.word	0x00000005
        /*06b0*/ 	.word	0x00000000
        /*06b4*/ 	.short	0x010a
        /*06b6*/ 	.byte	0x3f
	.zero		1


	//   ....[79]....
        /*06b8*/ 	.word	0x00011da0
        /*06bc*/ 	.word	0x00000003
        /*06c0*/ 	.word	0x00000000
        /*06c4*/ 	.short	0x010a
        /*06c6*/ 	.byte	0x3f
	.zero		1


	//   ....[80]....
        /*06c8*/ 	.word	0x00011df0
        /*06cc*/ 	.word	0x00000005
        /*06d0*/ 	.word	0x00000000
        /*06d4*/ 	.short	0x010a
        /*06d6*/ 	.byte	0x3f
	.zero		1


	//----- nvinfo : EIATTR_NUM_MBARRIERS
	.align		4
.L_519:
        /*06d8*/ 	.byte	0x03, 0x38
        /*06da*/ 	.short	0x0017


	//----- nvinfo : EIATTR_EXIT_INSTR_OFFSETS
	.align		4
        /*06dc*/ 	.byte	0x04, 0x1c
        /*06de*/ 	.short	(.L_521 - .L_520)


	//   ....[0]....
.L_520:
        /*06e0*/ 	.word	0x00000aa0


	//   ....[1]....
        /*06e4*/ 	.word	0x0000e110


	//   ....[2]....
        /*06e8*/ 	.word	0x0000e170


	//   ....[3]....
        /*06ec*/ 	.word	0x00011360


	//   ....[4]....
        /*06f0*/ 	.word	0x000115b0


	//----- nvinfo : EIATTR_MAX_THREADS
	.align		4
.L_521:
        /*06f4*/ 	.byte	0x04, 0x05
        /*06f6*/ 	.short	(.L_523 - .L_522)
.L_522:
        /*06f8*/ 	.word	0x00000180
        /*06fc*/ 	.word	0x00000001
        /*0700*/ 	.word	0x00000001


	//----- nvinfo : EIATTR_CRS_STACK_SIZE
	.align		4
.L_523:
        /*0704*/ 	.byte	0x04, 0x1e
        /*0706*/ 	.short	(.L_525 - .L_524)
.L_524:
        /*0708*/ 	.word	0x00000000


	//----- nvinfo : EIATTR_CBANK_PARAM_SIZE
	.align		4
.L_525:
        /*070c*/ 	.byte	0x03, 0x19
        /*070e*/ 	.short	0x0cf0


	//----- nvinfo : EIATTR_PARAM_CBANK
	.align		4
        /*0710*/ 	.byte	0x04, 0x0a
        /*0712*/ 	.short	(.L_527 - .L_526)
	.align		4
.L_526:
        /*0714*/ 	.word	index@(.nv.constant0._ZN7cutlass13device_kernelIN5flash11enable_sm90INS1_16FlashAttnFwdSm90INS1_25CollectiveMainloopFwdSm90ILi2EN4cute5tupleIJNS5_1CILi1EEES8_S8_EEENS6_IJNS7_ILi64EEESA_SA_EEELi512ENS_6half_tEfNS_4arch4Sm90ELb1ELb0ELb0ELb0ELb0ELb0ELb1ELb0ELb0ELb0ELb0ELb0EEENS1_21CollectiveEpilogueFwdINS6_IJSA_NS7_ILi512EEESA_EEES9_SC_SE_Li256ELb0ELb0ELb0ELb0EEENS1_30DynamicPersistentTileSchedulerILi256ELi32ELb0ELb0ELb1EEEEEEEEEvNT_6ParamsE)
        /*0718*/ 	.short	0x0210
        /*071a*/ 	.short	0x0cf0


	//----- nvinfo : EIATTR_SW_WAR
	.align		4
.L_527:
        /*071c*/ 	.byte	0x04, 0x36
        /*071e*/ 	.short	(.L_529 - .L_528)
.L_528:
        /*0720*/ 	.word	0x00000008
.L_529:


//--------------------- .nv.info._ZN7cutlass13device_kernelIN5flash11enable_sm90INS1_16FlashAttnFwdSm90INS1_25CollectiveMainloopFwdSm90ILi2EN4cute5tupleIJNS5_1CILi1EEES8_S8_EEENS6_IJNS7_ILi64EEESA_SA_EEELi512ENS_6half_tEfNS_4arch4Sm90ELb1ELb0ELb0ELb1ELb0ELb0ELb0ELb0ELb0ELb0ELb0ELb0EEENS1_21CollectiveEpilogueFwdINS6_IJSA_NS7_ILi512EEESA_EEES9_SC_SE_Li256ELb1ELb0ELb0ELb0EEENS1_36VarlenDynamicPersistentTileSchedulerILi64ELi64ELi256ELi32ELb0ELb0ELb1ELb1ELb1ELb1EEEEEEEEEvNT_6ParamsE --------------------------
	.section	.nv.info._ZN7cutlass13device_kernelIN5flash11enable_sm90INS1_16FlashAttnFwdSm90INS1_25CollectiveMainloopFwdSm90ILi2EN4cute5tupleIJNS5_1CILi1EEES8_S8_EEENS6_IJNS7_ILi64EEESA_SA_EEELi512ENS_6half_tEfNS_4arch4Sm90ELb1ELb0ELb0ELb1ELb0ELb0ELb0ELb0ELb0ELb0ELb0ELb0EEENS1_21CollectiveEpilogueFwdINS6_IJSA_NS7_ILi512EEESA_EEES9_SC_SE_Li256ELb1ELb0ELb0ELb0EEENS1_36VarlenDynamicPersistentTileSchedulerILi64ELi64ELi256ELi32ELb0ELb0ELb1ELb1ELb1ELb1EEEEEEEEEvNT_6ParamsE,"",@"SHT_CUDA_INFO"
	.sectionflags	@""
	.align	4


	//----- nvinfo : EIATTR_CUDA_API_VERSION
	.align		4
        /*0000*/ 	.byte	0x04, 0x37
        /*0002*/ 	.short	(.L_531 - .L_530)
.L_530:
        /*0004*/ 	.word	0x00000082


	//----- nvinfo : EIATTR_KPARAM_INFO
	.align		4
.L_531:
        /*0008*/ 	.byte	0x04, 0x17
        /*000a*/ 	.short	(.L_533 - .L_532)
.L_532:
        /*000c*/ 	.word	0x00000000
        /*0010*/ 	.short	0x0000
        /*0012*/ 	.short	0x0070
        /*0014*/ 	.byte	0x00, 0xf0, 0x01, 0x28


	//----- nvinfo : EIATTR_SPARSE_MMA_MASK
	.align		4
.L_533:
        /*0018*/ 	.byte	0x03, 0x50
        /*001a*/ 	.short	0x0000


	//----- nvinfo : EIATTR_MAXREG_COUNT
	.align		4
        /*001c*/ 	.byte	0x03, 0x1b
        /*001e*/ 	.short	0x00a8


	//----- nvinfo : EIATTR_NUM_BARRIERS
	.align		4
        /*0020*/ 	.byte	0x02, 0x4c
        /*0022*/ 	.byte	0x10
	.zero		1


	//----- nvinfo : EIATTR_EXTERNS
	.align		4
        /*0024*/ 	.byte	0x04, 0x0f
        /*0026*/ 	.short	(.L_535 - .L_534)


	//   ....[0]....
	.align		4
.L_534:
        /*0028*/ 	.word	index@(__assertfail)


	//----- nvinfo : EIATTR_ANNOTATIONS
	.align		4
.L_535:
        /*002c*/ 	.byte	0x04, 0x55
        /*002e*/ 	.short	(.L_537 - .L_536)


	//   ....[0]....
.L_536:
        /* <DEDUP_REMOVED lines=28> */


	//----- nvinfo : EIATTR_MERCURY_ISA_VERSION
	.align		4
.L_537:
        /*01e0*/ 	.byte	0x03, 0x5f
        /*01e2*/ 	.short	0x0101


	//----- nvinfo : EIATTR_UNUSED_LOAD_BYTE_OFFSET
	.align		4
        /*01e4*/ 	.byte	0x04, 0x44
        /*01e6*/ 	.short	(.L_539 - .L_538)


	//   ....[0]....
.L_538:
        /*01e8*/ 	.word	0x00000a50
        /*01ec*/ 	.word	0x0000fff0


	//   ....[1]....
        /*01f0*/ 	.word	0x00008b00
        /*01f4*/ 	.word	0x0000fff0


	//----- nvinfo : EIATTR_INT_WARP_WIDE_INSTR_OFFSETS
	.align		4
.L_539:
        /*01f8*/ 	.byte	0x04, 0x31
        /*01fa*/ 	.short	(.L_541 - .L_540)


	//   ....[0]....
.L_540:
        /*01fc*/ 	.word	0x00000160


	//   ....[1]....
        /*0200*/ 	.word	0x000001a0


	//   ....[2]....
        /*0204*/ 	.word	0x00000210


	//   ....[3]....
        /*0208*/ 	.word	0x0000c640


	//   ....[4]....
        /*020c*/ 	.word	0x0000c6d0


	//   ....[5]....
        /*0210*/ 	.word	0x0000cb60


	//   ....[6]....
        /*0214*/ 	.word	0x0000cb90


	//   ....[7]....
        /*0218*/ 	.word	0x0000f430


	//   ....[8]....
        /*021c*/ 	.word	0x0000f4c0


	//----- nvinfo : EIATTR_COOP_GROUP_MASK_REGIDS
	.align		4
.L_541:
        /*0220*/ 	.byte	0x04, 0x29
        /*0222*/ 	.short	(.L_543 - .L_542)


	//   ....[0]....
.L_542:
        /*0224*/ 	.word	0xffffffff


	//   ....[1]....
        /*0228*/ 	.word	0xffffffff


	//   ....[2]....
        /*022c*/ 	.word	0xffffffff


	//   ....[3]....
        /*0230*/ 	.word	0xffffffff


	//   ....[4]....
        /*0234*/ 	.word	0xffffffff


	//   ....[5]....
        /*0238*/ 	.word	0xffffffff


	//   ....[6]....
        /*023c*/ 	.word	0xffffffff


	//   ....[7]....
        /*0240*/ 	.word	0xffffffff


	//   ....[8]....
        /*0244*/ 	.word	0xffffffff


	//   ....[9]....
        /*0248*/ 	.word	0xffffffff


	//   ....[10]....
        /*024c*/ 	.word	0xffffffff


	//   ....[11]....
        /*0250*/ 	.word	0xffffffff


	//   ....[12]....
        /*0254*/ 	.word	0xffffffff


	//   ....[13]....
        /*0258*/ 	.word	0xffffffff


	//   ....[14]....
        /*025c*/ 	.word	0xffffffff


	//   ....[15]....
        /*0260*/ 	.word	0xffffffff


	//   ....[16]....
        /*0264*/ 	.word	0xffffffff


	//   ....[17]....
        /*0268*/ 	.word	0xffffffff


	//   ....[18]....
        /*026c*/ 	.word	0xffffffff


	//   ....[19]....
        /*0270*/ 	.word	0xffffffff


	//   ....[20]....
        /*0274*/ 	.word	0xffffffff


	//   ....[21]....
        /*0278*/ 	.word	0xffffffff


	//   ....[22]....
        /*027c*/ 	.word	0xffffffff


	//   ....[23]....
        /*0280*/ 	.word	0xffffffff


	//   ....[24]....
        /*0284*/ 	.word	0xffffffff


	//   ....[25]....
        /*0288*/ 	.word	0xffffffff


	//   ....[26]....
        /*028c*/ 	.word	0xffffffff


	//   ....[27]....
        /*0290*/ 	.word	0xffffffff


	//   ....[28]....
        /*0294*/ 	.word	0xffffffff


	//   ....[29]....
        /*0298*/ 	.word	0xffffffff


	//   ....[30]....
        /*029c*/ 	.word	0xffffffff


	//   ....[31]....
        /*02a0*/ 	.word	0xffffffff


	//   ....[32]....
        /*02a4*/ 	.word	0xffffffff


	//   ....[33]....
        /*02a8*/ 	.word	0xffffffff


	//   ....[34]....
        /*02ac*/ 	.word	0xffffffff


	//   ....[35]....
        /*02b0*/ 	.word	0xffffffff


	//   ....[36]....
        /*02b4*/ 	.word	0xffffffff


	//   ....[37]....
        /*02b8*/ 	.word	0xffffffff


	//   ....[38]....
        /*02bc*/ 	.word	0xffffffff


	//   ....[39]....
        /*02c0*/ 	.word	0xffffffff


	//   ....[40]....
        /*02c4*/ 	.word	0xffffffff


	//   ....[41]....
        /*02c8*/ 	.word	0xffffffff


	//   ....[42]....
        /*02cc*/ 	.word	0xffffffff


	//   ....[43]....
        /*02d0*/ 	.word	0xffffffff


	//   ....[44]....
        /*02d4*/ 	.word	0xffffffff


	//   ....[45]....
        /*02d8*/ 	.word	0xffffffff


	//   ....[46]....
        /*02dc*/ 	.word	0xffffffff


	//   ....[47]....
        /*02e0*/ 	.word	0xffffffff


	//   ....[48]....
        /*02e4*/ 	.word	0xffffffff


	//   ....[49]....
        /*02e8*/ 	.word	0xffffffff


	//   ....[50]....
        /*02ec*/ 	.word	0xffffffff


	//   ....[51]....
        /*02f0*/ 	.word	0xffffffff


	//   ....[52]....
        /*02f4*/ 	.word	0xffffffff


	//   ....[53]....
        /*02f8*/ 	.word	0xffffffff


	//   ....[54]....
        /*02fc*/ 	.word	0xffffffff


	//   ....[55]....
        /*0300*/ 	.word	0xffffffff


	//   ....[56]....
        /*0304*/ 	.word	0xffffffff


	//   ....[57]....
        /*0308*/ 	.word	0xffffffff


	//   ....[58]....
        /*030c*/ 	.word	0xffffffff


	//   ....[59]....
        /*0310*/ 	.word	0xffffffff


	//   ....[60]....
        /*0314*/ 	.word	0xffffffff


	//   ....[61]....
        /*0318*/ 	.word	0xffffffff


	//   ....[62]....
        /*031c*/ 	.word	0xffffffff


	//   ....[63]....
        /*0320*/ 	.word	0x0500000f


	//   ....[64]....
        /*0324*/ 	.word	0x0500000f


	//   ....[65]....
        /*0328*/ 	.word	0x0500000f


	//   ....[66]....
        /*032c*/ 	.word	0x0500000f


	//   ....[67]....
        /*0330*/ 	.word	0x0500000f


	//   ....[68]....
        /*0334*/ 	.word	0x0500000f


	//   ....[69]....
        /*0338*/ 	.word	0x0500000f


	//   ....[70]....
        /*033c*/ 	.word	0x0500000f


	//   ....[71]....
        /*0340*/ 	.word	0x0500000f


	//   ....[72]....
        /*0344*/ 	.word	0x0500000f


	//   ....[73]....
        /*0348*/ 	.word	0x0500000f


	//   ....[74]....
        /*034c*/ 	.word	0x0500000f


	//   ....[75]....
        /*0350*/ 	.word	0x0500000f


	//   ....[76]....
        /*0354*/ 	.word	0x0500000f


	//   ....[77]....
        /*0358*/ 	.word	0x0500000f


	//   ....[78]....
        /*035c*/ 	.word	0x0500000f


	//   ....[79]....
        /*0360*/ 	.word	0x0500000f


	//   ....[80]....
        /*0364*/ 	.word	0x0500000f


	//   ....[81]....
        /*0368*/ 	.word	0x0500000f


	//----- nvinfo : EIATTR_COOP_GROUP_INSTR_OFFSETS
	.align		4
.L_543:
        /*036c*/ 	.byte	0x04, 0x28
        /*036e*/ 	.short	(.L_545 - .L_544)


	//   ....[0]....
.L_544:
        /*0370*/ 	.word	0x00000060


	//   ....[1]....
        /*0374*/ 	.word	0x00000170


	//   ....[2]....
        /*0378*/ 	.word	0x000001c0


	//   ....[3]....
        /*037c*/ 	.word	0x000003b0


	//   ....[4]....
        /*0380*/ 	.word	0x00000510


	//   ....[5]....
        /*0384*/ 	.word	0x00000630


	//   ....[6]....
        /*0388*/ 	.word	0x00000790


	//   ....[7]....
        /*038c*/ 	.word	0x00001920


	//   ....[8]....
        /*0390*/ 	.word	0x000031b0


	//   ....[9]....
        /*0394*/ 	.word	0x00003b60


	//   ....[10]....
        /*0398*/ 	.word	0x00003c80


	//   ....[11]....
        /*039c*/ 	.word	0x00003e80


	//   ....[12]....
        /*03a0*/ 	.word	0x00003fc0


	//   ....[13]....
        /*03a4*/ 	.word	0x00004980


	//   ....[14]....
        /*03a8*/ 	.word	0x00004fe0


	//   ....[15]....
        /*03ac*/ 	.word	0x000050e0


	//   ....[16]....
        /*03b0*/ 	.word	0x00005330


	//   ....[17]....
        /*03b4*/ 	.word	0x000054a0


	//   ....[18]....
        /*03b8*/ 	.word	0x00006700


	//   ....[19]....
        /*03bc*/ 	.word	0x00006b00


	//   ....[20]....
        /*03c0*/ 	.word	0x00006b30


	//   ....[21]....
        /*03c4*/ 	.word	0x00006da0


	//   ....[22]....
        /*03c8*/ 	.word	0x00006f70


	//   ....[23]....
        /*03cc*/ 	.word	0x00007fd0


	//   ....[24]....
        /*03d0*/ 	.word	0x00008010


	//   ....[25]....
        /*03d4*/ 	.word	0x00008050


	//   ....[26]....
        /*03d8*/ 	.word	0x000080c0


	//   ....[27]....
        /*03dc*/ 	.word	0x000080e0


	//   ....[28]....
        /*03e0*/ 	.word	0x00009a50


	//   ....[29]....
        /*03e4*/ 	.word	0x0000b470


	//   ....[30]....
        /*03e8*/ 	.word	0x0000b5f0


	//   ....[31]....
        /*03ec*/ 	.word	0x0000b620


	//   ....[32]....
        /*03f0*/ 	.word	0x0000b660


	//   ....[33]....
        /*03f4*/ 	.word	0x0000b6d0


	//   ....[34]....
        /*03f8*/ 	.word	0x0000b730


	//   ....[35]....
        /*03fc*/ 	.word	0x0000b770


	//   ....[36]....
        /*0400*/ 	.word	0x0000b910


	//   ....[37]....
        /*0404*/ 	.word	0x0000b970


	//   ....[38]....
        /*0408*/ 	.word	0x0000b9b0


	//   ....[39]....
        /*040c*/ 	.word	0x0000b9f0


	//   ....[40]....
        /*0410*/ 	.word	0x0000ba20


	//   ....[41]....
        /*0414*/ 	.word	0x0000ba50


	//   ....[42]....
        /*0418*/ 	.word	0x0000bae0


	//   ....[43]....
        /*041c*/ 	.word	0x0000bb40


	//   ....[44]....
        /*0420*/ 	.word	0x0000bbd0


	//   ....[45]....
        /*0424*/ 	.word	0x0000f550


	//   ....[46]....
        /*0428*/ 	.word	0x0000f560


	//   ....[47]....
        /*042c*/ 	.word	0x0000f670


	//   ....[48]....
        /*0430*/ 	.word	0x0000f6d0


	//   ....[49]....
        /*0434*/ 	.word	0x0000f710


	//   ....[50]....
        /*0438*/ 	.word	0x0000f750


	//   ....[51]....
        /*043c*/ 	.word	0x0000f780


	//   ....[52]....
        /*0440*/ 	.word	0x0000f7b0


	//   ....[53]....
        /*0444*/ 	.word	0x0000f940


	//   ....[54]....
        /*0448*/ 	.word	0x0000f9a0


	//   ....[55]....
        /*044c*/ 	.word	0x0000f9e0


	//   ....[56]....
        /*0450*/ 	.word	0x0000fa20


	//   ....[57]....
        /*0454*/ 	.word	0x0000fa50


	//   ....[58]....
        /*0458*/ 	.word	0x0000fa80


	//   ....[59]....
        /*045c*/ 	.word	0x0000fb40


	//   ....[60]....
        /*0460*/ 	.word	0x0000fb60


	//   ....[61]....
        /*0464*/ 	.word	0x0000fbd0


	//   ....[62]....
        /*0468*/ 	.word	0x00010260


	//   ....[63]....
        /*046c*/ 	.word	0x000108c0


	//   ....[64]....
        /*0470*/ 	.word	0x00010ce0


	//   ....[65]....
        /*0474*/ 	.word	0x00010d70


	//   ....[66]....
        /*0478*/ 	.word	0x00010e10


	//   ....[67]....
        /*047c*/ 	.word	0x00010ec0


	//   ....[68]....
        /*0480*/ 	.word	0x00010f40


	//   ....[69]....
        /*0484*/ 	.word	0x00010fc0


	//   ....[70]....
        /*0488*/ 	.word	0x00011040


	//   ....[71]....
        /*048c*/ 	.word	0x000110c0


	//   ....[72]....
        /*0490*/ 	.word	0x00011150


	//   ....[73]....
        /*0494*/ 	.word	0x00011200


	//   ....[74]....
        /*0498*/ 	.word	0x00011280


	//   ....[75]....
        /*049c*/ 	.word	0x00011300


	//   ....[76]....
        /*04a0*/ 	.word	0x00011380


	//   ....[77]....
        /*04a4*/ 	.word	0x00011400


	//   ....[78]....
        /*04a8*/ 	.word	0x00011470


	//   ....[79]....
        /*04ac*/ 	.word	0x00011510


	//   ....[80]....
        /*04b0*/ 	.word	0x000115a0


	//   ....[81]....
        /*04b4*/ 	.word	0x000116d0


	//----- nvinfo : EIATTR_REG_RECONFIG
	.align		4
.L_545:
        /*04b8*/ 	.byte	0x01, 0x54
	.zero		2


	//----- nvinfo : EIATTR_SYSCALL_OFFSETS
	.align		4
        /*04bc*/ 	.byte	0x04, 0x46
        /*04be*/ 	.short	(.L_547 - .L_546)


	//   ....[0]....
.L_546:
        /*04c0*/ 	.word	0x00003380


	//   ....[1]....
        /*04c4*/ 	.word	0x0000c860


	//   ....[2]....
        /*04c8*/ 	.word	0x0000c9a0


	//   ....[3]....
        /*04cc*/ 	.word	0x0000caa0


	//----- nvinfo : EIATTR_MBARRIER_INSTR_OFFSETS
	.align		4
.L_547:
        /*04d0*/ 	.byte	0x04, 0x39
        /*04d2*/ 	.short	(.L_549 - .L_548)


	//   ....[0]....
.L_548:
        /*04d4*/ 	.word	0x000002a0
        /*04d8*/ 	.word	0x000000ff
        /*04dc*/ 	.word	0x00028c00
        /*04e0*/ 	.short	0x0100
        /*04e2*/ 	.byte	0x08
	.zero		1


	//   ....[1]....
        /*04e4*/ 	.word	0x000002b0
        /*04e8*/ 	.word	0x000000ff
        /*04ec*/ 	.word	0x00028c20
        /*04f0*/ 	.short	0x0100
        /*04f2*/ 	.byte	0x08
	.zero		1


	//   ....[2]....
        /*04f4*/ 	.word	0x00000360
        /*04f8*/ 	.word	0x000000ff
        /*04fc*/ 	.word	0x00028c30
        /*0500*/ 	.short	0x0100
        /*0502*/ 	.byte	0x06
	.zero		1


	//   ....[3]....
        /*0504*/ 	.word	0x00000370
        /*0508*/ 	.word	0x000000ff
        /*050c*/ 	.word	0x00028c40
        /*0510*/ 	.short	0x0100
        /*0512*/ 	.byte	0x06
	.zero		1


	//   ....[4]....
        /*0514*/ 	.word	0x00000380
        /*0518*/ 	.word	0x000000ff
        /*051c*/ 	.word	0x00028c38
        /*0520*/ 	.short	0x0100
        /*0522*/ 	.byte	0x06
	.zero		1


	//   ....[5]....
        /*0524*/ 	.word	0x00000390
        /*0528*/ 	.word	0x000000ff
        /*052c*/ 	.word	0x00028c48
        /*0530*/ 	.short	0x0100
        /*0532*/ 	.byte	0x06
	.zero		1


	//   ....[6]....
        /*0534*/ 	.word	0x000004c0
        /*0538*/ 	.word	0x000000ff
        /*053c*/ 	.word	0x00028c50
        /*0540*/ 	.short	0x0100
        /*0542*/ 	.byte	0x08
	.zero		1


	//   ....[7]....
        /*0544*/ 	.word	0x000004d0
        /*0548*/ 	.word	0x000000ff
        /*054c*/ 	.word	0x00028c60
        /*0550*/ 	.short	0x0100
        /*0552*/ 	.byte	0x08
	.zero		1


	//   ....[8]....
        /*0554*/ 	.word	0x000004e0
        /*0558*/ 	.word	0x000000ff
        /*055c*/ 	.word	0x00028c58
        /*0560*/ 	.short	0x0100
        /*0562*/ 	.byte	0x08
	.zero		1


	//   ....[9]....
        /*0564*/ 	.word	0x000004f0
        /*0568*/ 	.word	0x000000ff
        /*056c*/ 	.word	0x00028c68
        /*0570*/ 	.short	0x0100
        /*0572*/ 	.byte	0x08
	.zero		1


	//   ....[10]....
        /*0574*/ 	.word	0x000005e0
        /*0578*/ 	.word	0x000000ff
        /*057c*/ 	.word	0x00028c70
        /*0580*/ 	.short	0x0100
        /*0582*/ 	.byte	0x06
	.zero		1


	//   ....[11]....
        /*0584*/ 	.word	0x000005f0
        /*0588*/ 	.word	0x000000ff
        /*058c*/ 	.word	0x00028c80
        /*0590*/ 	.short	0x0100
        /*0592*/ 	.byte	0x06
	.zero		1


	//   ....[12]....
        /*0594*/ 	.word	0x00000600
        /*0598*/ 	.word	0x000000ff
        /*059c*/ 	.word	0x00028c78
        /*05a0*/ 	.short	0x0100
        /*05a2*/ 	.byte	0x06
	.zero		1


	//   ....[13]....
        /*05a4*/ 	.word	0x00000610
        /*05a8*/ 	.word	0x000000ff
        /*05ac*/ 	.word	0x00028c88
        /*05b0*/ 	.short	0x0100
        /*05b2*/ 	.byte	0x06
	.zero		1


	//   ....[14]....
        /*05b4*/ 	.word	0x00000740
        /*05b8*/ 	.word	0x000000ff
        /*05bc*/ 	.word	0x00028c90
        /*05c0*/ 	.short	0x0100
        /*05c2*/ 	.byte	0x08
	.zero		1


	//   ....[15]....
        /*05c4*/ 	.word	0x00000750
        /*05c8*/ 	.word	0x000000ff
        /*05cc*/ 	.word	0x00028ca0
        /*05d0*/ 	.short	0x0100
        /*05d2*/ 	.byte	0x08
	.zero		1


	//   ....[16]....
        /*05d4*/ 	.word	0x00000760
        /*05d8*/ 	.word	0x000000ff
        /*05dc*/ 	.word	0x00028c98
        /*05e0*/ 	.short	0x0100
        /*05e2*/ 	.byte	0x08
	.zero		1


	//   ....[17]....
        /*05e4*/ 	.word	0x00000770
        /*05e8*/ 	.word	0x000000ff
        /*05ec*/ 	.word	0x00028ca8
        /*05f0*/ 	.short	0x0100
        /*05f2*/ 	.byte	0x08
	.zero		1


	//   ....[18]....
        /*05f4*/ 	.word	0x000008a0
        /*05f8*/ 	.word	0x000000ff
        /*05fc*/ 	.word	0x00028cb0
        /*0600*/ 	.short	0x0100
        /*0602*/ 	.byte	0x08
	.zero		1


	//   ....[19]....
        /*0604*/ 	.word	0x000008b0
        /*0608*/ 	.word	0x000000ff
        /*060c*/ 	.word	0x00028cc0
        /*0610*/ 	.short	0x0100
        /*0612*/ 	.byte	0x08
	.zero		1


	//   ....[20]....
        /*0614*/ 	.word	0x000008c0
        /*0618*/ 	.word	0x000000ff
        /*061c*/ 	.word	0x00028cb8
        /*0620*/ 	.short	0x0100
        /*0622*/ 	.byte	0x08
	.zero		1


	//   ....[21]....
        /*0624*/ 	.word	0x000008d0
        /*0628*/ 	.word	0x000000ff
        /*062c*/ 	.word	0x00028cc8
        /*0630*/ 	.short	0x0100
        /*0632*/ 	.byte	0x08
	.zero		1


	//   ....[22]....
        /*0634*/ 	.word	0x00001a30
        /*0638*/ 	.word	0x000000ff
        /*063c*/ 	.word	0x00028c50
        /*0640*/ 	.short	0x010a
        /*0642*/ 	.byte	0x15
	.zero		1


	//   ....[23]....
        /*0644*/ 	.word	0x00001d00
        /*0648*/ 	.word	0x00000004
        /*064c*/ 	.word	0x00000000
        /*0650*/ 	.short	0x0101
        /*0652*/ 	.byte	0x3f
	.zero		1


	//   ....[24]....
        /*0654*/ 	.word	0x00002660
        /*0658*/ 	.word	0x000000ff
        /*065c*/ 	.word	0x00028c50
        /*0660*/ 	.short	0x010a
        /*0662*/ 	.byte	0x15
	.zero		1


	//   ....[25]....
        /*0664*/ 	.word	0x000026a0
        /*0668*/ 	.word	0x000000ff
        /*066c*/ 	.word	0x00028c50
        /*0670*/ 	.short	0x010a
        /*0672*/ 	.byte	0x15
	.zero		1


	//   ....[26]....
        /*0674*/ 	.word	0x00002870
        /*0678*/ 	.word	0x00000005
        /*067c*/ 	.word	0x00000000
        /*0680*/ 	.short	0x0101
        /*0682*/ 	.byte	0x3f
	.zero		1


	//   ....[27]....
        /*0684*/ 	.word	0x00003400
        /*0688*/ 	.word	0x000000ff
        /*068c*/ 	.word	0x00028c00
        /*0690*/ 	.short	0x010a
        /*0692*/ 	.byte	0x28
	.zero		1


	//   ....[28]....
        /*0694*/ 	.word	0x00003480
        /*0698*/ 	.word	0x00000007
        /*069c*/ 	.word	0x00028c30
        /*06a0*/ 	.short	0x010a
        /*06a2*/ 	.byte	0x3f
	.zero		1


	//   ....[29]....
        /*06a4*/ 	.word	0x000034c0
        /*06a8*/ 	.word	0x00000007
        /*06ac*/ 	.word	0x00028c30
        /*06b0*/ 	.short	0x010a
        /*06b2*/ 	.byte	0x3f
	.zero		1


	//   ....[30]....
        /*06b4*/ 	.word	0x000041b0
        /*06b8*/ 	.word	0x00000003
        /*06bc*/ 	.word	0x00000000
        /*06c0*/ 	.short	0x0101
        /*06c2*/ 	.byte	0x3f
	.zero		1


	//   ....[31]....
        /*06c4*/ 	.word	0x00004680
        /*06c8*/ 	.word	0x00000007
        /*06cc*/ 	.word	0x00028c50
        /*06d0*/ 	.short	0x010a
        /*06d2*/ 	.byte	0x3f
	.zero		1


	//   ....[32]....
        /*06d4*/ 	.word	0x000046c0
        /*06d8*/ 	.word	0x00000007
        /*06dc*/ 	.word	0x00028c50
        /*06e0*/ 	.short	0x010a
        /*06e2*/ 	.byte	0x3f
	.zero		1


	//   ....[33]....
        /*06e4*/ 	.word	0x000049a0
        /*06e8*/ 	.word	0x00000007
        /*06ec*/ 	.word	0x00000000
        /*06f0*/ 	.short	0x0101
        /*06f2*/ 	.byte	0x3f
	.zero		1


	//   ....[34]....
        /*06f4*/ 	.word	0x00004aa0
        /*06f8*/ 	.word	0x000000ff
        /*06fc*/ 	.word	0x00028c30
        /*0700*/ 	.short	0x010a
        /*0702*/ 	.byte	0x18
	.zero		1


	//   ....[35]....
        /*0704*/ 	.word	0x00004ae0
        /*0708*/ 	.word	0x000000ff
        /*070c*/ 	.word	0x00028c30
        /*0710*/ 	.short	0x010a
        /*0712*/ 	.byte	0x18
	.zero		1


	//   ....[36]....
        /*0714*/ 	.word	0x000057e0
        /*0718*/ 	.word	0x000000a3
        /*071c*/ 	.word	0x00000000
        /*0720*/ 	.short	0x0101
        /*0722*/ 	.byte	0x3f
	.zero		1


	//   ....[37]....
        /*0724*/ 	.word	0x00006440
        /*0728*/ 	.word	0x000000ff
        /*072c*/ 	.word	0x00028c50
        /*0730*/ 	.short	0x010a
        /*0732*/ 	.byte	0x18
	.zero		1


	//   ....[38]....
        /*0734*/ 	.word	0x00006480
        /*0738*/ 	.word	0x000000ff
        /*073c*/ 	.word	0x00028c50
        /*0740*/ 	.short	0x010a
        /*0742*/ 	.byte	0x18
	.zero		1


	//   ....[39]....
        /*0744*/ 	.word	0x00006720
        /*0748*/ 	.word	0x000000a8
        /*074c*/ 	.word	0x00000000
        /*0750*/ 	.short	0x0101
        /*0752*/ 	.byte	0x3f
	.zero		1


	//   ....[40]....
        /*0754*/ 	.word	0x00006840
        /*0758*/ 	.word	0x000000ff
        /*075c*/ 	.word	0x00028c30
        /*0760*/ 	.short	0x010a
        /*0762*/ 	.byte	0x17
	.zero		1


	//   ....[41]....
        /*0764*/ 	.word	0x00006880
        /*0768*/ 	.word	0x000000ff
        /*076c*/ 	.word	0x00028c30
        /*0770*/ 	.short	0x010a
        /*0772*/ 	.byte	0x17
	.zero		1


	//   ....[42]....
        /*0774*/ 	.word	0x00007340
        /*0778*/ 	.word	0x0000009a
        /*077c*/ 	.word	0x00000000
        /*0780*/ 	.short	0x0101
        /*0782*/ 	.byte	0x3f
	.zero		1


	//   ....[43]....
        /*0784*/ 	.word	0x00007d20
        /*0788*/ 	.word	0x000000ff
        /*078c*/ 	.word	0x00028c50
        /*0790*/ 	.short	0x010a
        /*0792*/ 	.byte	0x17
	.zero		1


	//   ....[44]....
        /*0794*/ 	.word	0x00007d60
        /*0798*/ 	.word	0x000000ff
        /*079c*/ 	.word	0x00028c50
        /*07a0*/ 	.short	0x010a
        /*07a2*/ 	.byte	0x17
	.zero		1


	//   ....[45]....
        /*07a4*/ 	.word	0x00007ff0
        /*07a8*/ 	.word	0x000000aa
        /*07ac*/ 	.word	0x00000000
        /*07b0*/ 	.short	0x0101
        /*07b2*/ 	.byte	0x3f
	.zero		1


	//   ....[46]....
        /*07b4*/ 	.word	0x0000a470
        /*07b8*/ 	.word	0x000000ff
        /*07bc*/ 	.word	0x00000000
        /*07c0*/ 	.short	0x0101
        /*07c2*/ 	.byte	0x04
	.zero		1


	//   ....[47]....
        /*07c4*/ 	.word	0x0000cfd0
        /*07c8*/ 	.word	0x00000008
        /*07cc*/ 	.word	0x00028c40
        /*07d0*/ 	.short	0x010a
        /*07d2*/ 	.byte	0x3f
	.zero		1


	//   ....[48]....
        /*07d4*/ 	.word	0x0000d3c0
        /*07d8*/ 	.word	0x0000000a
        /*07dc*/ 	.word	0x00028c20
        /*07e0*/ 	.short	0x010a
        /*07e2*/ 	.byte	0x3f
	.zero		1


	//   ....[49]....
        /*07e4*/ 	.word	0x0000d480
        /*07e8*/ 	.word	0x0000000b
        /*07ec*/ 	.word	0x00028c60
        /*07f0*/ 	.short	0x010a
        /*07f2*/ 	.byte	0x3f
	.zero		1


	//   ....[50]....
        /*07f4*/ 	.word	0x0000dbf0
        /*07f8*/ 	.word	0x00000002
        /*07fc*/ 	.word	0x00028c40
        /*0800*/ 	.short	0x010a
        /*0802*/ 	.byte	0x3f
	.zero		1


	//   ....[51]....
        /*0804*/ 	.word	0x0000de00
        /*0808*/ 	.word	0x00000002
        /*080c*/ 	.word	0x00028c60
        /*0810*/ 	.short	0x010a
        /*0812*/ 	.byte	0x3f
	.zero		1


	//   ....[52]....
        /*0814*/ 	.word	0x0000e4c0
        /*0818*/ 	.word	0x00000002
        /*081c*/ 	.word	0x00028c40
        /*0820*/ 	.short	0x010a
        /*0822*/ 	.byte	0x3f
	.zero		1


	//   ....[53]....
        /*0824*/ 	.word	0x0000e6c0
        /*0828*/ 	.word	0x00000002
        /*082c*/ 	.word	0x00028c60
        /*0830*/ 	.short	0x010a
        /*0832*/ 	.byte	0x3f
	.zero		1


	//   ....[54]....
        /*0834*/ 	.word	0x0000ed00
        /*0838*/ 	.word	0x00000002
        /*083c*/ 	.word	0x00028c40
        /*0840*/ 	.short	0x010a
        /*0842*/ 	.byte	0x3f
	.zero		1


	//   ....[55]....
        /*0844*/ 	.word	0x0000ef10
        /*0848*/ 	.word	0x00000002
        /*084c*/ 	.word	0x00028c60
        /*0850*/ 	.short	0x010a
        /*0852*/ 	.byte	0x3f
	.zero		1


	//   ....[56]....
        /*0854*/ 	.word	0x000101e0
        /*0858*/ 	.word	0x00000000
        /*085c*/ 	.word	0x00028c20
        /*0860*/ 	.short	0x010a
        /*0862*/ 	.byte	0x3f
	.zero		1


	//   ....[57]....
        /*0864*/ 	.word	0x000103a0
        /*0868*/ 	.word	0x00000006
        /*086c*/ 	.word	0x00000000
        /*0870*/ 	.short	0x010a
        /*0872*/ 	.byte	0x3f
	.zero		1


	//   ....[58]....
        /*0874*/ 	.word	0x00010410
        /*0878*/ 	.word	0x00000007
        /*087c*/ 	.word	0x00000000
        /*0880*/ 	.short	0x010a
        /*0882*/ 	.byte	0x3f
	.zero		1


	//   ....[59]....
        /*0884*/ 	.word	0x00010480
        /*0888*/ 	.word	0x00000004
        /*088c*/ 	.word	0x00000000
        /*0890*/ 	.short	0x010a
        /*0892*/ 	.byte	0x3f
	.zero		1


	//   ....[60]....
        /*0894*/ 	.word	0x000104b0
        /*0898*/ 	.word	0x00000003
        /*089c*/ 	.word	0x00000000
        /*08a0*/ 	.short	0x010a
        /*08a2*/ 	.byte	0x3f
	.zero		1


	//   ....[61]....
        /*08a4*/ 	.word	0x00010520
        /*08a8*/ 	.word	0x00000005
        /*08ac*/ 	.word	0x00028c50
        /*08b0*/ 	.short	0x010a
        /*08b2*/ 	.byte	0x3f
	.zero		1


	//   ....[62]....
        /*08b4*/ 	.word	0x00010580
        /*08b8*/ 	.word	0x00000006
        /*08bc*/ 	.word	0x00028c50
        /*08c0*/ 	.short	0x010a
        /*08c2*/ 	.byte	0x3f
	.zero		1


	//   ....[63]....
        /*08c4*/ 	.word	0x000105e0
        /*08c8*/ 	.word	0x00000003
        /*08cc*/ 	.word	0x00028c00
        /*08d0*/ 	.short	0x010a
        /*08d2*/ 	.byte	0x3f
	.zero		1


	//   ....[64]....
        /*08d4*/ 	.word	0x00010630
        /*08d8*/ 	.word	0x00000007
        /*08dc*/ 	.word	0x00028c30
        /*08e0*/ 	.short	0x010a
        /*08e2*/ 	.byte	0x3f
	.zero		1


	//   ....[65]....
        /*08e4*/ 	.word	0x00010680
        /*08e8*/ 	.word	0x00000007
        /*08ec*/ 	.word	0x00028c50
        /*08f0*/ 	.short	0x010a
        /*08f2*/ 	.byte	0x3f
	.zero		1


	//   ....[66]....
        /*08f4*/ 	.word	0x000106e0
        /*08f8*/ 	.word	0x00000004
        /*08fc*/ 	.word	0x00028c30
        /*0900*/ 	.short	0x010a
        /*0902*/ 	.byte	0x3f
	.zero		1


	//   ....[67]....
        /*0904*/ 	.word	0x00010730
        /*0908*/ 	.word	0x000000a8
        /*090c*/ 	.word	0x00028c50
        /*0910*/ 	.short	0x010a
        /*0912*/ 	.byte	0x3f
	.zero		1


	//   ....[68]....
        /*0914*/ 	.word	0x00010790
        /*0918*/ 	.word	0x00000004
        /*091c*/ 	.word	0x00028c30
        /*0920*/ 	.short	0x010a
        /*0922*/ 	.byte	0x3f
	.zero		1


	//   ....[69]....
        /*0924*/ 	.word	0x000107e0
        /*0928*/ 	.word	0x000000aa
        /*092c*/ 	.word	0x00028c50
        /*0930*/ 	.short	0x010a
        /*0932*/ 	.byte	0x3f
	.zero		1


	//   ....[70]....
        /*0934*/ 	.word	0x00010980
        /*0938*/ 	.word	0x00000008
        /*093c*/ 	.word	0x00028c40
        /*0940*/ 	.short	0x010a
        /*0942*/ 	.byte	0x3f
	.zero		1


	//   ....[71]....
        /*0944*/ 	.word	0x00010a00
        /*0948*/ 	.word	0x00000008
        /*094c*/ 	.word	0x00028c20
        /*0950*/ 	.short	0x010a
        /*0952*/ 	.byte	0x3f
	.zero		1


	//   ....[72]....
        /*0954*/ 	.word	0x00010a50
        /*0958*/ 	.word	0x0000000b
        /*095c*/ 	.word	0x00028c60
        /*0960*/ 	.short	0x010a
        /*0962*/ 	.byte	0x3f
	.zero		1


	//   ....[73]....
        /*0964*/ 	.word	0x00010aa0
        /*0968*/ 	.word	0x00000002
        /*096c*/ 	.word	0x00028c40
        /*0970*/ 	.short	0x010a
        /*0972*/ 	.byte	0x3f
	.zero		1


	//   ....[74]....
        /*0974*/ 	.word	0x00010af0
        /*0978*/ 	.word	0x00000002
        /*097c*/ 	.word	0x00028c60
        /*0980*/ 	.short	0x010a
        /*0982*/ 	.byte	0x3f
	.zero		1


	//   ....[75]....
        /*0984*/ 	.word	0x00010b40
        /*0988*/ 	.word	0x00000002
        /*098c*/ 	.word	0x00028c40
        /*0990*/ 	.short	0x010a
        /*0992*/ 	.byte	0x3f
	.zero		1


	//   ....[76]....
        /*0994*/ 	.word	0x00010b90
        /*0998*/ 	.word	0x00000002
        /*099c*/ 	.word	0x00028c60
        /*09a0*/ 	.short	0x010a
        /*09a2*/ 	.byte	0x3f
	.zero		1


	//   ....[77]....
        /*09a4*/ 	.word	0x00010be0
        /*09a8*/ 	.word	0x00000002
        /*09ac*/ 	.word	0x00028c40
        /*09b0*/ 	.short	0x010a
        /*09b2*/ 	.byte	0x3f
	.zero		1


	//   ....[78]....
        /*09b4*/ 	.word	0x00010c30
        /*09b8*/ 	.word	0x00000002
        /*09bc*/ 	.word	0x00028c60
        /*09c0*/ 	.short	0x010a
        /*09c2*/ 	.byte	0x3f
	.zero		1


	//   ....[79]....
        /*09c4*/ 	.word	0x000115f0
        /*09c8*/ 	.word	0x00000000
        /*09cc*/ 	.word	0x00028c20
        /*09d0*/ 	.short	0x010a
        /*09d2*/ 	.byte	0x3f
	.zero		1


	//   ....[80]....
        /*09d4*/ 	.word	0x00011790
        /*09d8*/ 	.word	0x00000006
        /*09dc*/ 	.word	0x00000000
        /*09e0*/ 	.short	0x010a
        /*09e2*/ 	.byte	0x3f
	.zero		1


	//   ....[81]....
        /*09e4*/ 	.word	0x000117e0
        /*09e8*/ 	.word	0x00000007
        /*09ec*/ 	.word	0x00000000
        /*09f0*/ 	.short	0x010a
        /*09f2*/ 	.byte	0x3f
	.zero		1


	//   ....[82]....
        /*09f4*/ 	.word	0x00011830
        /*09f8*/ 	.word	0x00000004
        /*09fc*/ 	.word	0x00000000
        /*0a00*/ 	.short	0x010a
        /*0a02*/ 	.byte	0x3f
	.zero		1


	//----- nvinfo : EIATTR_NUM_MBARRIERS
	.align		4
.L_549:
        /*0a04*/ 	.byte	0x03, 0x38
        /*0a06*/ 	.short	0x0016


	//----- nvinfo : EIATTR_EXIT_INSTR_OFFSETS
	.align		4
        /*0a08*/ 	.byte	0x04, 0x1c
        /*0a0a*/ 	.short	(.L_551 - .L_550)


	//   ....[0]....
.L_550:
        /*0a0c*/ 	.word	0x00000a80


	//   ....[1]....
        /*0a10*/ 	.word	0x0000b430


	//   ....[2]....
        /*0a14*/ 	.word	0x0000b490


	//   ....[3]....
        /*0a18*/ 	.word	0x00010500


	//----- nvinfo : EIATTR_MAX_THREADS
	.align		4
.L_551:
        /*0a1c*/ 	.byte	0x04, 0x05
        /*0a1e*/ 	.short	(.L_553 - .L_552)
.L_552:
        /*0a20*/ 	.word	0x00000180
        /*0a24*/ 	.word	0x00000001
        /*0a28*/ 	.word	0x00000001


	//----- nvinfo : EIATTR_CRS_STACK_SIZE
	.align		4
.L_553:
        /*0a2c*/ 	.byte	0x04, 0x1e
        /*0a2e*/ 	.short	(.L_555 - .L_554)
.L_554:
        /*0a30*/ 	.word	0x00000000


	//----- nvinfo : EIATTR_CBANK_PARAM_SIZE
	.align		4
.L_555:
        /*0a34*/ 	.byte	0x03, 0x19
        /*0a36*/ 	.short	0x0a70


	//----- nvinfo : EIATTR_PARAM_CBANK
	.align		4
        /*0a38*/ 	.byte	0x04, 0x0a
        /*0a3a*/ 	.short	(.L_557 - .L_556)
	.align		4
.L_556:
        /*0a3c*/ 	.word	index@(.nv.constant0._ZN7cutlass13device_kernelIN5flash11enable_sm90INS1_16FlashAttnFwdSm90INS1_25CollectiveMainloopFwdSm90ILi2EN4cute5tupleIJNS5_1CILi1EEES8_S8_EEENS6_IJNS7_ILi64EEESA_SA_EEELi512ENS_6half_tEfNS_4arch4Sm90ELb1ELb0ELb0ELb1ELb0ELb0ELb0ELb0ELb0ELb0ELb0ELb0EEENS1_21CollectiveEpilogueFwdINS6_IJSA_NS7_ILi512EEESA_EEES9_SC_SE_Li256ELb1ELb0ELb0ELb0EEENS1_36VarlenDynamicPersistentTileSchedulerILi64ELi64ELi256ELi32ELb0ELb0ELb1ELb1ELb1ELb1EEEEEEEEEvNT_6ParamsE)
        /*0a40*/ 	.short	0x0210
        /*0a42*/ 	.short	0x0a70


	//----- nvinfo : EIATTR_SW_WAR
	.align		4
.L_557:
        /*0a44*/ 	.byte	0x04, 0x36
        /*0a46*/ 	.short	(.L_559 - .L_558)
.L_558:
        /*0a48*/ 	.word	0x00000008
.L_559:


//--------------------- .nv.info._ZN7cutlass13device_kernelIN5flash11enable_sm90INS1_16FlashAttnFwdSm90INS1_25CollectiveMainloopFwdSm90ILi2EN4cute5tupleIJNS5_1CILi1EEES8_S8_EEENS6_IJNS7_ILi64EEESA_SA_EEELi512ENS_6half_tEfNS_4arch4Sm90ELb1ELb0ELb0ELb1ELb0ELb1ELb0ELb0ELb0ELb0ELb0ELb0EEENS1_21CollectiveEpilogueFwdINS6_IJSA_NS7_ILi512EEESA_EEES9_SC_SE_Li256ELb1ELb0ELb0ELb0EEENS1_36VarlenDynamicPersistentTileSchedulerILi64ELi64ELi256ELi32ELb0ELb0ELb1ELb1ELb1ELb1EEEEEEEEEvNT_6ParamsE --------------------------
	.section	.nv.info._ZN7cutlass13device_kernelIN5flash11enable_sm90INS1_16FlashAttnFwdSm90INS1_25CollectiveMainloopFwdSm90ILi2EN4cute5tupleIJNS5_1CILi1EEES8_S8_EEENS6_IJNS7_ILi64EEESA_SA_EEELi512ENS_6half_tEfNS_4arch4Sm90ELb1ELb0ELb0ELb1ELb0ELb1ELb0ELb0ELb0ELb0ELb0ELb0EEENS1_21CollectiveEpilogueFwdINS6_IJSA_NS7_ILi512EEESA_EEES9_SC_SE_Li256ELb1ELb0ELb0ELb0EEENS1_36VarlenDynamicPersistentTileSchedulerILi64ELi64ELi256ELi32ELb0ELb0ELb1ELb1ELb1ELb1EEEEEEEEEvNT_6ParamsE,"",@"SHT_CUDA_INFO"
	.sectionflags	@""
	.align	4


	//----- nvinfo : EIATTR_CUDA_API_VERSION
	.align		4
        /*0000*/ 	.byte	0x04, 0x37
        /*0002*/ 	.short	(.L_561 - .L_560)
.L_560:
        /*0004*/ 	.word	0x00000082


	//----- nvinfo : EIATTR_KPARAM_INFO
	.align		4
.L_561:
        /*0008*/ 	.byte	0x04, 0x17
        /*000a*/ 	.short	(.L_563 - .L_562)
.L_562:
        /*000c*/ 	.word	0x00000000
        /*0010*/ 	.short	0x0000
        /*0012*/ 	.short	0x0070
        /*0014*/ 	.byte	0x00, 0xf0, 0x01, 0x28


	//----- nvinfo : EIATTR_SPARSE_MMA_MASK
	.align		4
.L_563:
        /*0018*/ 	.byte	0x03, 0x50
        /*001a*/ 	.short	0x0000


	//----- nvinfo : EIATTR_MAXREG_COUNT
	.align		4
        /*001c*/ 	.byte	0x03, 0x1b
        /*001e*/ 	.short	0x00a8


	//----- nvinfo : EIATTR_NUM_BARRIERS
	.align		4
        /*0020*/ 	.byte	0x02, 0x4c
        /*0022*/ 	.byte	0x10
	.zero		1


	//----- nvinfo : EIATTR_EXTERNS
	.align		4
        /*0024*/ 	.byte	0x04, 0x0f
        /*0026*/ 	.short	(.L_565 - .L_564)


	//   ....[0]....
	.align		4
.L_564:
        /*0028*/ 	.word	index@(__assertfail)


	//----- nvinfo : EIATTR_ANNOTATIONS
	.align		4
.L_565:
        /*002c*/ 	.byte	0x04, 0x55
        /*002e*/ 	.short	(.L_567 - .L_566)


	//   ....[0]....
.L_566:
        /* <DEDUP_REMOVED lines=41> */


	//----- nvinfo : EIATTR_MERCURY_ISA_VERSION
	.align		4
.L_567:
        /*02a8*/ 	.byte	0x03, 0x5f
        /*02aa*/ 	.short	0x0101


	//----- nvinfo : EIATTR_UNUSED_LOAD_BYTE_OFFSET
	.align		4
        /*02ac*/ 	.byte	0x04, 0x44
        /*02ae*/ 	.short	(.L_569 - .L_568)


	//   ....[0]....
.L_568:
        /*02b0*/ 	.word	0x00000ae0
        /*02b4*/ 	.word	0x0000fff0


	//   ....[1]....
        /*02b8*/ 	.word	0x0000eb70
        /*02bc*/ 	.word	0x0000fff0


	//----- nvinfo : EIATTR_INT_WARP_WIDE_INSTR_OFFSETS
	.align		4
.L_569:
        /*02c0*/ 	.byte	0x04, 0x31
        /*02c2*/ 	.short	(.L_571 - .L_570)


	//   ....[0]....
.L_570:
        /*02c4*/ 	.word	0x000001c0


	//   ....[1]....
        /*02c8*/ 	.word	0x00000200


	//   ....[2]....
        /*02cc*/ 	.word	0x000002d0


	//   ....[3]....
        /*02d0*/ 	.word	0x00013610


	//   ....[4]....
        /*02d4*/ 	.word	0x000136a0


	//   ....[5]....
        /*02d8*/ 	.word	0x00013b20


	//   ....[6]....
        /*02dc*/ 	.word	0x00013b50


	//   ....[7]....
        /*02e0*/ 	.word	0x000163e0


	//   ....[8]....
        /*02e4*/ 	.word	0x00016470


	//----- nvinfo : EIATTR_COOP_GROUP_MASK_REGIDS
	.align		4
.L_571:
        /*02e8*/ 	.byte	0x04, 0x29
        /*02ea*/ 	.short	(.L_573 - .L_572)


	//   ....[0]....
.L_572:
        /*02ec*/ 	.word	0xffffffff


	//   ....[1]....
        /*02f0*/ 	.word	0xffffffff


	//   ....[2]....
        /*02f4*/ 	.word	0xffffffff


	//   ....[3]....
        /*02f8*/ 	.word	0xffffffff


	//   ....[4]....
        /*02fc*/ 	.word	0xffffffff


	//   ....[5]....
        /*0300*/ 	.word	0xffffffff


	//   ....[6]....
        /*0304*/ 	.word	0xffffffff


	//   ....[7]....
        /*0308*/ 	.word	0xffffffff


	//   ....[8]....
        /*030c*/ 	.word	0xffffffff


	//   ....[9]....
        /*0310*/ 	.word	0xffffffff


	//   ....[10]....
        /*0314*/ 	.word	0xffffffff


	//   ....[11]....
        /*0318*/ 	.word	0xffffffff


	//   ....[12]....
        /*031c*/ 	.word	0xffffffff


	//   ....[13]....
        /*0320*/ 	.word	0xffffffff


	//   ....[14]....
        /*0324*/ 	.word	0xffffffff


	//   ....[15]....
        /*0328*/ 	.word	0xffffffff


	//   ....[16]....
        /*032c*/ 	.word	0xffffffff


	//   ....[17]....
        /*0330*/ 	.word	0xffffffff


	//   ....[18]....
        /*0334*/ 	.word	0xffffffff


	//   ....[19]....
        /*0338*/ 	.word	0xffffffff


	//   ....[20]....
        /*033c*/ 	.word	0xffffffff


	//   ....[21]....
        /*0340*/ 	.word	0xffffffff


	//   ....[22]....
        /*0344*/ 	.word	0xffffffff


	//   ....[23]....
        /*0348*/ 	.word	0xffffffff


	//   ....[24]....
        /*034c*/ 	.word	0xffffffff


	//   ....[25]....
        /*0350*/ 	.word	0xffffffff


	//   ....[26]....
        /*0354*/ 	.word	0xffffffff


	//   ....[27]....
        /*0358*/ 	.word	0xffffffff


	//   ....[28]....
        /*035c*/ 	.word	0xffffffff


	//   ....[29]....
        /*0360*/ 	.word	0xffffffff


	//   ....[30]....
        /*0364*/ 	.word	0xffffffff


	//   ....[31]....
        /*0368*/ 	.word	0xffffffff


	//   ....[32]....
        /*036c*/ 	.word	0xffffffff


	//   ....[33]....
        /*0370*/ 	.word	0xffffffff


	//   ....[34]....
        /*0374*/ 	.word	0xffffffff


	//   ....[35]....
        /*0378*/ 	.word	0xffffffff


	//   ....[36]....
        /*037c*/ 	.word	0xffffffff


	//   ....[37]....
        /*0380*/ 	.word	0xffffffff


	//   ....[38]....
        /*0384*/ 	.word	0xffffffff


	//   ....[39]....
        /*0388*/ 	.word	0xffffffff


	//   ....[40]....
        /*038c*/ 	.word	0xffffffff


	//   ....[41]....
        /*0390*/ 	.word	0xffffffff


	//   ....[42]....
        /*0394*/ 	.word	0xffffffff


	//   ....[43]....
        /*0398*/ 	.word	0xffffffff


	//   ....[44]....
        /*039c*/ 	.word	0xffffffff


	//   ....[45]....
        /*03a0*/ 	.word	0xffffffff


	//   ....[46]....
        /*03a4*/ 	.word	0xffffffff


	//   ....[47]....
        /*03a8*/ 	.word	0xffffffff


	//   ....[48]....
        /*03ac*/ 	.word	0xffffffff


	//   ....[49]....
        /*03b0*/ 	.word	0xffffffff


	//   ....[50]....
        /*03b4*/ 	.word	0xffffffff


	//   ....[51]....
        /*03b8*/ 	.word	0xffffffff


	//   ....[52]....
        /*03bc*/ 	.word	0xffffffff


	//   ....[53]....
        /*03c0*/ 	.word	0xffffffff


	//   ....[54]....
        /*03c4*/ 	.word	0xffffffff


	//   ....[55]....
        /*03c8*/ 	.word	0xffffffff


	//   ....[56]....
        /*03cc*/ 	.word	0xffffffff


	//   ....[57]....
        /*03d0*/ 	.word	0xffffffff


	//   ....[58]....
        /*03d4*/ 	.word	0xffffffff


	//   ....[59]....
        /*03d8*/ 	.word	0xffffffff


	//   ....[60]....
        /*03dc*/ 	.word	0xffffffff


	//   ....[61]....
        /*03e0*/ 	.word	0xffffffff


	//   ....[62]....
        /*03e4*/ 	.word	0xffffffff


	//   ....[63]....
        /*03e8*/ 	.word	0x0500000f


	//   ....[64]....
        /*03ec*/ 	.word	0x0500000f


	//   ....[65]....
        /*03f0*/ 	.word	0x0500000f


	//   ....[66]....
        /*03f4*/ 	.word	0x0500000f


	//   ....[67]....
        /*03f8*/ 	.word	0x0500000f


	//   ....[68]....
        /*03fc*/ 	.word	0x0500000f


	//   ....[69]....
        /*0400*/ 	.word	0x0500000f


	//   ....[70]....
        /*0404*/ 	.word	0x0500000f


	//   ....[71]....
        /*0408*/ 	.word	0x0500000f


	//   ....[72]....
        /*040c*/ 	.word	0x0500000f


	//   ....[73]....
        /*0410*/ 	.word	0x0500000f


	//   ....[74]....
        /*0414*/ 	.word	0x0500000f


	//   ....[75]....
        /*0418*/ 	.word	0x0500000f


	//   ....[76]....
        /*041c*/ 	.word	0x0500000f


	//   ....[77]....
        /*0420*/ 	.word	0x0500000f


	//   ....[78]....
        /*0424*/ 	.word	0x0500000f


	//   ....[79]....
        /*0428*/ 	.word	0x0500000f


	//   ....[80]....
        /*042c*/ 	.word	0x0500000f


	//   ....[81]....
        /*0430*/ 	.word	0x0500000f


	//   ....[82]....
        /*0434*/ 	.word	0x0500000f


	//   ....[83]....
        /*0438*/ 	.word	0x0500000f


	//   ....[84]....
        /*043c*/ 	.word	0x0500000f


	//   ....[85]....
        /*0440*/ 	.word	0x0500000f


	//   ....[86]....
        /*0444*/ 	.word	0x0500000f


	//   ....[87]....
        /*0448*/ 	.word	0x0500000f


	//   ....[88]....
        /*044c*/ 	.word	0x0500000f


	//   ....[89]....
        /*0450*/ 	.word	0x0500000f


	//   ....[90]....
        /*0454*/ 	.word	0x0500000f


	//   ....[91]....
        /*0458*/ 	.word	0x0500000f


	//   ....[92]....
        /*045c*/ 	.word	0x0500000f


	//   ....[93]....
        /*0460*/ 	.word	0x0500000f


	//   ....[94]....
        /*0464*/ 	.word	0x0500000f


	//   ....[95]....
        /*0468*/ 	.word	0x0500000f


	//   ....[96]....
        /*046c*/ 	.word	0x0500000f


	//   ....[97]....
        /*0470*/ 	.word	0x0500000f


	//   ....[98]....
        /*0474*/ 	.word	0x0500000f


	//----- nvinfo : EIATTR_COOP_GROUP_INSTR_OFFSETS
	.align		4
.L_573:
        /*0478*/ 	.byte	0x04, 0x28
        /*047a*/ 	.short	(.L_575 - .L_574)


	//   ....[0]....
.L_574:
        /*047c*/ 	.word	0x00000060


	//   ....[1]....
        /*0480*/ 	.word	0x000001d0


	//   ....[2]....
        /*0484*/ 	.word	0x00000210


	//   ....[3]....
        /*0488*/ 	.word	0x00000400


	//   ....[4]....
        /*048c*/ 	.word	0x00000560


	//   ....[5]....
        /*0490*/ 	.word	0x00000680


	//   ....[6]....
        /*0494*/ 	.word	0x000007e0


	//   ....[7]....
        /*0498*/ 	.word	0x00004610


	//   ....[8]....
        /*049c*/ 	.word	0x00006050


	//   ....[9]....
        /*04a0*/ 	.word	0x00009840


	//   ....[10]....
        /*04a4*/ 	.word	0x00009930


	//   ....[11]....
        /*04a8*/ 	.word	0x00009c40


	//   ....[12]....
        /*04ac*/ 	.word	0x00009cf0


	//   ....[13]....
        /*04b0*/ 	.word	0x0000a710


	//   ....[14]....
        /*04b4*/ 	.word	0x0000ae70


	//   ....[15]....
        /*04b8*/ 	.word	0x0000af70


	//   ....[16]....
        /*04bc*/ 	.word	0x0000b1e0


	//   ....[17]....
        /*04c0*/ 	.word	0x0000b300


	//   ....[18]....
        /*04c4*/ 	.word	0x0000c5e0


	//   ....[19]....
        /*04c8*/ 	.word	0x0000cb00


	//   ....[20]....
        /*04cc*/ 	.word	0x0000cb30


	//   ....[21]....
        /*04d0*/ 	.word	0x0000cd80


	//   ....[22]....
        /*04d4*/ 	.word	0x0000cee0


	//   ....[23]....
        /*04d8*/ 	.word	0x0000e030


	//   ....[24]....
        /*04dc*/ 	.word	0x0000e080


	//   ....[25]....
        /*04e0*/ 	.word	0x0000e0b0


	//   ....[26]....
        /*04e4*/ 	.word	0x0000e130


	//   ....[27]....
        /*04e8*/ 	.word	0x0000e150


	//   ....[28]....
        /*04ec*/ 	.word	0x0000fb10


	//   ....[29]....
        /*04f0*/ 	.word	0x00011290


	//   ....[30]....
        /*04f4*/ 	.word	0x00011410


	//   ....[31]....
        /*04f8*/ 	.word	0x00011440


	//   ....[32]....
        /*04fc*/ 	.word	0x00011480


	//   ....[33]....
        /*0500*/ 	.word	0x000114f0


	//   ....[34]....
        /*0504*/ 	.word	0x00011550


	//   ....[35]....
        /*0508*/ 	.word	0x00011590


	//   ....[36]....
        /*050c*/ 	.word	0x00011730


	//   ....[37]....
        /*0510*/ 	.word	0x00011790


	//   ....[38]....
        /*0514*/ 	.word	0x000117d0


	//   ....[39]....
        /*0518*/ 	.word	0x00011810


	//   ....[40]....
        /*051c*/ 	.word	0x00011840


	//   ....[41]....
        /*0520*/ 	.word	0x00011870


	//   ....[42]....
        /*0524*/ 	.word	0x00011900


	//   ....[43]....
        /*0528*/ 	.word	0x00011960


	//   ....[44]....
        /*052c*/ 	.word	0x000119f0


	//   ....[45]....
        /*0530*/ 	.word	0x00016500


	//   ....[46]....
        /*0534*/ 	.word	0x00016510


	//   ....[47]....
        /*0538*/ 	.word	0x00016620


	//   ....[48]....
        /*053c*/ 	.word	0x00016680


	//   ....[49]....
        /*0540*/ 	.word	0x000166c0


	//   ....[50]....
        /*0544*/ 	.word	0x00016700


	//   ....[51]....
        /*0548*/ 	.word	0x00016730


	//   ....[52]....
        /*054c*/ 	.word	0x00016760


	//   ....[53]....
        /*0550*/ 	.word	0x000168f0


	//   ....[54]....
        /*0554*/ 	.word	0x00016950


	//   ....[55]....
        /*0558*/ 	.word	0x00016990


	//   ....[56]....
        /*055c*/ 	.word	0x000169d0


	//   ....[57]....
        /*0560*/ 	.word	0x00016a00


	//   ....[58]....
        /*0564*/ 	.word	0x00016a30


	//   ....[59]....
        /*0568*/ 	.word	0x00016af0


	//   ....[60]....
        /*056c*/ 	.word	0x00016b10


	//   ....[61]....
        /*0570*/ 	.word	0x00016b80


	//   ....[62]....
        /*0574*/ 	.word	0x00017210


	//   ....[63]....
        /*0578*/ 	.word	0x000176f0


	//   ....[64]....
        /*057c*/ 	.word	0x00017790


	//   ....[65]....
        /*0580*/ 	.word	0x00017830


	//   ....[66]....
        /*0584*/ 	.word	0x000178d0


	//   ....[67]....
        /*0588*/ 	.word	0x00017970


	//   ....[68]....
        /*058c*/ 	.word	0x00017a10


	//   ....[69]....
        /*0590*/ 	.word	0x00017ab0


	//   ....[70]....
        /*0594*/ 	.word	0x00017b50


	//   ....[71]....
        /*0598*/ 	.word	0x00017c40


	//   ....[72]....
        /*059c*/ 	.word	0x00017ce0


	//   ....[73]....
        /*05a0*/ 	.word	0x00017d80


	//   ....[74]....
        /*05a4*/ 	.word	0x00017e20


	//   ....[75]....
        /*05a8*/ 	.word	0x00017ec0


	//   ....[76]....
        /*05ac*/ 	.word	0x00017f60


	//   ....[77]....
        /*05b0*/ 	.word	0x00018000


	//   ....[78]....
        /*05b4*/ 	.word	0x000180a0


	//   ....[79]....
        /*05b8*/ 	.word	0x000183a0


	//   ....[80]....
        /*05bc*/ 	.word	0x00018680


	//   ....[81]....
        /*05c0*/ 	.word	0x00018aa0


	//   ....[82]....
        /*05c4*/ 	.word	0x00018b30


	//   ....[83]....
        /*05c8*/ 	.word	0x00018bd0


	//   ....[84]....
        /*05cc*/ 	.word	0x00018c80


	//   ....[85]....
        /*05d0*/ 	.word	0x00018d00


	//   ....[86]....
        /*05d4*/ 	.word	0x00018d80


	//   ....[87]....
        /*05d8*/ 	.word	0x00018e00


	//   ....[88]....
        /*05dc*/ 	.word	0x00018e80


	//   ....[89]....
        /*05e0*/ 	.word	0x00018f10


	//   ....[90]....
        /*05e4*/ 	.word	0x00018fc0


	//   ....[91]....
        /*05e8*/ 	.word	0x00019040


	//   ....[92]....
        /*05ec*/ 	.word	0x000190c0


	//   ....[93]....
        /*05f0*/ 	.word	0x00019140


	//   ....[94]....
        /*05f4*/ 	.word	0x000191c0


	//   ....[95]....
        /*05f8*/ 	.word	0x00019230


	//   ....[96]....
        /*05fc*/ 	.word	0x000192d0


	//   ....[97]....
        /*0600*/ 	.word	0x00019360


	//   ....[98]....
        /*0604*/ 	.word	0x00019490


	//----- nvinfo : EIATTR_REG_RECONFIG
	.align		4
.L_575:
        /*0608*/ 	.byte	0x01, 0x54
	.zero		2


	//----- nvinfo : EIATTR_SYSCALL_OFFSETS
	.align		4
        /*060c*/ 	.byte	0x04, 0x46
        /*060e*/ 	.short	(.L_577 - .L_576)


	//   ....[0]....
.L_576:
        /*0610*/ 	.word	0x000018b0


	//   ....[1]....
        /*0614*/ 	.word	0x00001a00


	//   ....[2]....
        /*0618*/ 	.word	0x00006200


	//   ....[3]....
        /*061c*/ 	.word	0x000066a0


	//   ....[4]....
        /*0620*/ 	.word	0x00013830


	//   ....[5]....
        /*0624*/ 	.word	0x00013970


	//   ....[6]....
        /*0628*/ 	.word	0x00013a70


	//----- nvinfo : EIATTR_MBARRIER_INSTR_OFFSETS
	.align		4
.L_577:
        /*062c*/ 	.byte	0x04, 0x39
        /*062e*/ 	.short	(.L_579 - .L_578)


	//   ....[0]....
.L_578:
        /*0630*/ 	.word	0x000002f0
        /*0634*/ 	.word	0x000000ff
        /*0638*/ 	.word	0x00028c00
        /*063c*/ 	.short	0x0100
        /*063e*/ 	.byte	0x08
	.zero		1


	//   ....[1]....
        /*0640*/ 	.word	0x00000300
        /*0644*/ 	.word	0x000000ff
        /*0648*/ 	.word	0x00028c20
        /*064c*/ 	.short	0x0100
        /*064e*/ 	.byte	0x08
	.zero		1


	//   ....[2]....
        /*0650*/ 	.word	0x000003b0
        /*0654*/ 	.word	0x000000ff
        /*0658*/ 	.word	0x00028c30
        /*065c*/ 	.short	0x0100
        /*065e*/ 	.byte	0x06
	.zero		1


	//   ....[3]....
        /*0660*/ 	.word	0x000003c0
        /*0664*/ 	.word	0x000000ff
        /*0668*/ 	.word	0x00028c40
        /*066c*/ 	.short	0x0100
        /*066e*/ 	.byte	0x06
	.zero		1


	//   ....[4]....
        /*0670*/ 	.word	0x000003d0
        /*0674*/ 	.word	0x000000ff
        /*0678*/ 	.word	0x00028c38
        /*067c*/ 	.short	0x0100
        /*067e*/ 	.byte	0x06
	.zero		1


	//   ....[5]....
        /*0680*/ 	.word	0x000003e0
        /*0684*/ 	.word	0x000000ff
        /*0688*/ 	.word	0x00028c48
        /*068c*/ 	.short	0x0100
        /*068e*/ 	.byte	0x06
	.zero		1


	//   ....[6]....
        /*0690*/ 	.word	0x00000510
        /*0694*/ 	.word	0x000000ff
        /*0698*/ 	.word	0x00028c50
        /*069c*/ 	.short	0x0100
        /*069e*/ 	.byte	0x08
	.zero		1


	//   ....[7]....
        /*06a0*/ 	.word	0x00000520
        /*06a4*/ 	.word	0x000000ff
        /*06a8*/ 	.word	0x00028c60
        /*06ac*/ 	.short	0x0100
        /*06ae*/ 	.byte	0x08
	.zero		1


	//   ....[8]....
        /*06b0*/ 	.word	0x00000530
        /*06b4*/ 	.word	0x000000ff
        /*06b8*/ 	.word	0x00028c58
        /*06bc*/ 	.short	0x0100
        /*06be*/ 	.byte	0x08
	.zero		1


	//   ....[9]....
        /*06c0*/ 	.word	0x00000540
        /*06c4*/ 	.word	0x000000ff
        /*06c8*/ 	.word	0x00028c68
        /*06cc*/ 	.short	0x0100
        /*06ce*/ 	.byte	0x08
	.zero		1


	//   ....[10]....
        /*06d0*/ 	.word	0x00000630
        /*06d4*/ 	.word	0x000000ff
        /*06d8*/ 	.word	0x00028c70
        /*06dc*/ 	.short	0x0100
        /*06de*/ 	.byte	0x06
	.zero		1


	//   ....[11]....
        /*06e0*/ 	.word	0x00000640
        /*06e4*/ 	.word	0x000000ff
        /*06e8*/ 	.word	0x00028c80
        /*06ec*/ 	.short	0x0100
        /*06ee*/ 	.byte	0x06
	.zero		1


	//   ....[12]....
        /*06f0*/ 	.word	0x00000650
        /*06f4*/ 	.word	0x000000ff
        /*06f8*/ 	.word	0x00028c78
        /*06fc*/ 	.short	0x0100
        /*06fe*/ 	.byte	0x06
	.zero		1


	//   ....[13]....
        /*0700*/ 	.word	0x00000660
        /*0704*/ 	.word	0x000000ff
        /*0708*/ 	.word	0x00028c88
        /*070c*/ 	.short	0x0100
        /*070e*/ 	.byte	0x06
	.zero		1


	//   ....[14]....
        /*0710*/ 	.word	0x00000790
        /*0714*/ 	.word	0x000000ff
        /*0718*/ 	.word	0x00028c90
        /*071c*/ 	.short	0x0100
        /*071e*/ 	.byte	0x08
	.zero		1


	//   ....[15]....
        /*0720*/ 	.word	0x000007a0
        /*0724*/ 	.word	0x000000ff
        /*0728*/ 	.word	0x00028ca0
        /*072c*/ 	.short	0x0100
        /*072e*/ 	.byte	0x08
	.zero		1


	//   ....[16]....
        /*0730*/ 	.word	0x000007b0
        /*0734*/ 	.word	0x000000ff
        /*0738*/ 	.word	0x00028c98
        /*073c*/ 	.short	0x0100
        /*073e*/ 	.byte	0x08
	.zero		1


	//   ....[17]....
        /*0740*/ 	.word	0x000007c0
        /*0744*/ 	.word	0x000000ff
        /*0748*/ 	.word	0x00028ca8
        /*074c*/ 	.short	0x0100
        /*074e*/ 	.byte	0x08
	.zero		1


	//   ....[18]....
        /*0750*/ 	.word	0x000008f0
        /*0754*/ 	.word	0x000000ff
        /*0758*/ 	.word	0x00028cb0
        /*075c*/ 	.short	0x0100
        /*075e*/ 	.byte	0x08
	.zero		1


	//   ....[19]....
        /*0760*/ 	.word	0x00000900
        /*0764*/ 	.word	0x000000ff
        /*0768*/ 	.word	0x00028cc0
        /*076c*/ 	.short	0x0100
        /*076e*/ 	.byte	0x08
	.zero		1


	//   ....[20]....
        /*0770*/ 	.word	0x00000910
        /*0774*/ 	.word	0x000000ff
        /*0778*/ 	.word	0x00028cb8
        /*077c*/ 	.short	0x0100
        /*077e*/ 	.byte	0x08
	.zero		1


	//   ....[21]....
        /*0780*/ 	.word	0x00000920
        /*0784*/ 	.word	0x000000ff
        /*0788*/ 	.word	0x00028cc8
        /*078c*/ 	.short	0x0100
        /*078e*/ 	.byte	0x08
	.zero		1


	//   ....[22]....
        /*0790*/ 	.word	0x00002630
        /*0794*/ 	.word	0x00000046
        /*0798*/ 	.word	0x00028c90
        /*079c*/ 	.short	0x010a
        /*079e*/ 	.byte	0x3f
	.zero		1


	//   ....[23]....
        /*07a0*/ 	.word	0x00002fc0
        /*07a4*/ 	.word	0x00000046
        /*07a8*/ 	.word	0x00028c90
        /*07ac*/ 	.short	0x010a
        /*07ae*/ 	.byte	0x3f
	.zero		1


	//   ....[24]....
        /*07b0*/ 	.word	0x00003820
        /*07b4*/ 	.word	0x00000046
        /*07b8*/ 	.word	0x00028c90
        /*07bc*/ 	.short	0x010a
        /*07be*/ 	.byte	0x3f
	.zero		1


	//   ....[25]....
        /*07c0*/ 	.word	0x00003a20
        /*07c4*/ 	.word	0x00000004
        /*07c8*/ 	.word	0x00000000
        /*07cc*/ 	.short	0x0101
        /*07ce*/ 	.byte	0x3f
	.zero		1


	//   ....[26]....
        /*07d0*/ 	.word	0x00003a60
        /*07d4*/ 	.word	0x00000046
        /*07d8*/ 	.word	0x00028cb0
        /*07dc*/ 	.short	0x010a
        /*07de*/ 	.byte	0x3f
	.zero		1


	//   ....[27]....
        /*07e0*/ 	.word	0x00004080
        /*07e4*/ 	.word	0x00000046
        /*07e8*/ 	.word	0x00000000
        /*07ec*/ 	.short	0x0101
        /*07ee*/ 	.byte	0x3f
	.zero		1


	//   ....[28]....
        /*07f0*/ 	.word	0x00004720
        /*07f4*/ 	.word	0x0000000e
        /*07f8*/ 	.word	0x00028c50
        /*07fc*/ 	.short	0x010a
        /*07fe*/ 	.byte	0x3f
	.zero		1


	//   ....[29]....
        /*0800*/ 	.word	0x00004ad0
        /*0804*/ 	.word	0x00000000
        /*0808*/ 	.word	0x00000000
        /*080c*/ 	.short	0x0101
        /*080e*/ 	.byte	0x3f
	.zero		1


	//   ....[30]....
        /*0810*/ 	.word	0x00005400
        /*0814*/ 	.word	0x00000000
        /*0818*/ 	.word	0x00028c50
        /*081c*/ 	.short	0x010a
        /*081e*/ 	.byte	0x3f
	.zero		1


	//   ....[31]....
        /*0820*/ 	.word	0x00005450
        /*0824*/ 	.word	0x00000000
        /*0828*/ 	.word	0x00028c50
        /*082c*/ 	.short	0x010a
        /*082e*/ 	.byte	0x3f
	.zero		1


	//   ....[32]....
        /*0830*/ 	.word	0x00005720
        /*0834*/ 	.word	0x00000000
        /*0838*/ 	.word	0x00000000
        /*083c*/ 	.short	0x0101
        /*083e*/ 	.byte	0x3f
	.zero		1


	//   ....[33]....
        /*0840*/ 	.word	0x00006290
        /*0844*/ 	.word	0x00000002
        /*0848*/ 	.word	0x00028c00
        /*084c*/ 	.short	0x010a
        /*084e*/ 	.byte	0x3f
	.zero		1


	//   ....[34]....
        /*0850*/ 	.word	0x000062e0
        /*0854*/ 	.word	0x00000002
        /*0858*/ 	.word	0x00028c00
        /*085c*/ 	.short	0x010a
        /*085e*/ 	.byte	0x3f
	.zero		1


	//   ....[35]....
        /*0860*/ 	.word	0x00006f10
        /*0864*/ 	.word	0x00000002
        /*0868*/ 	.word	0x00028c00
        /*086c*/ 	.short	0x010a
        /*086e*/ 	.byte	0x3f
	.zero		1


	//   ....[36]....
        /*0870*/ 	.word	0x00008240
        /*0874*/ 	.word	0x00000002
        /*0878*/ 	.word	0x00028c00
        /*087c*/ 	.short	0x010a
        /*087e*/ 	.byte	0x3f
	.zero		1


	//   ....[37]....
        /*0880*/ 	.word	0x000090c0
        /*0884*/ 	.word	0x00000015
        /*0888*/ 	.word	0x00028c30
        /*088c*/ 	.short	0x010a
        /*088e*/ 	.byte	0x3f
	.zero		1


	//   ....[38]....
        /*0890*/ 	.word	0x00009170
        /*0894*/ 	.word	0x00000015
        /*0898*/ 	.word	0x00028c30
        /*089c*/ 	.short	0x010a
        /*089e*/ 	.byte	0x3f
	.zero		1


	//   ....[39]....
        /*08a0*/ 	.word	0x00009ff0
        /*08a4*/ 	.word	0x00000000
        /*08a8*/ 	.word	0x00000000
        /*08ac*/ 	.short	0x0101
        /*08ae*/ 	.byte	0x3f
	.zero		1


	//   ....[40]....
        /*08b0*/ 	.word	0x0000a380
        /*08b4*/ 	.word	0x00000015
        /*08b8*/ 	.word	0x00028c50
        /*08bc*/ 	.short	0x010a
        /*08be*/ 	.byte	0x3f
	.zero		1


	//   ....[41]....
        /*08c0*/ 	.word	0x0000a420
        /*08c4*/ 	.word	0x00000015
        /*08c8*/ 	.word	0x00028c50
        /*08cc*/ 	.short	0x010a
        /*08ce*/ 	.byte	0x3f
	.zero		1


	//   ....[42]....
        /*08d0*/ 	.word	0x0000a730
        /*08d4*/ 	.word	0x00000015
        /*08d8*/ 	.word	0x00000000
        /*08dc*/ 	.short	0x0101
        /*08de*/ 	.byte	0x3f
	.zero		1


	//   ....[43]....
        /*08e0*/ 	.word	0x0000a820
        /*08e4*/ 	.word	0x000000d6
        /*08e8*/ 	.word	0x00028c30
        /*08ec*/ 	.short	0x010a
        /*08ee*/ 	.byte	0x3f
	.zero		1


	//   ....[44]....
        /*08f0*/ 	.word	0x0000a890
        /*08f4*/ 	.word	0x000000d6
        /*08f8*/ 	.word	0x00028c30
        /*08fc*/ 	.short	0x010a
        /*08fe*/ 	.byte	0x3f
	.zero		1


	//   ....[45]....
        /*0900*/ 	.word	0x0000b4d0
        /*0904*/ 	.word	0x0000009a
        /*0908*/ 	.word	0x00000000
        /*090c*/ 	.short	0x0101
        /*090e*/ 	.byte	0x3f
	.zero		1


	//   ....[46]....
        /*0910*/ 	.word	0x0000c2b0
        /*0914*/ 	.word	0x000000d6
        /*0918*/ 	.word	0x00028c50
        /*091c*/ 	.short	0x010a
        /*091e*/ 	.byte	0x3f
	.zero		1


	//   ....[47]....
        /*0920*/ 	.word	0x0000c300
        /*0924*/ 	.word	0x000000d6
        /*0928*/ 	.word	0x00028c50
        /*092c*/ 	.short	0x010a
        /*092e*/ 	.byte	0x3f
	.zero		1


	//   ....[48]....
        /*0930*/ 	.word	0x0000c600
        /*0934*/ 	.word	0x000000d6
        /*0938*/ 	.word	0x00000000
        /*093c*/ 	.short	0x0101
        /*093e*/ 	.byte	0x3f
	.zero		1


	//   ....[49]....
        /*0940*/ 	.word	0x0000c730
        /*0944*/ 	.word	0x000000ba
        /*0948*/ 	.word	0x00028c30
        /*094c*/ 	.short	0x010a
        /*094e*/ 	.byte	0x3f
	.zero		1


	//   ....[50]....
        /*0950*/ 	.word	0x0000c7a0
        /*0954*/ 	.word	0x000000ba
        /*0958*/ 	.word	0x00028c30
        /*095c*/ 	.short	0x010a
        /*095e*/ 	.byte	0x3f
	.zero		1


	//   ....[51]....
        /*0960*/ 	.word	0x0000d230
        /*0964*/ 	.word	0x0000009a
        /*0968*/ 	.word	0x00000000
        /*096c*/ 	.short	0x0101
        /*096e*/ 	.byte	0x3f
	.zero		1


	//   ....[52]....
        /*0970*/ 	.word	0x0000dd00
        /*0974*/ 	.word	0x000000ba
        /*0978*/ 	.word	0x00028c50
        /*097c*/ 	.short	0x010a
        /*097e*/ 	.byte	0x3f
	.zero		1


	//   ....[53]....
        /*0980*/ 	.word	0x0000dd50
        /*0984*/ 	.word	0x000000ba
        /*0988*/ 	.word	0x00028c50
        /*098c*/ 	.short	0x010a
        /*098e*/ 	.byte	0x3f
	.zero		1


	//   ....[54]....
        /*0990*/ 	.word	0x0000e050
        /*0994*/ 	.word	0x000000ba
        /*0998*/ 	.word	0x00000000
        /*099c*/ 	.short	0x0101
        /*099e*/ 	.byte	0x3f
	.zero		1


	//   ....[55]....
        /*09a0*/ 	.word	0x00010370
        /*09a4*/ 	.word	0x00000000
        /*09a8*/ 	.word	0x00000000
        /*09ac*/ 	.short	0x0101
        /*09ae*/ 	.byte	0x3f
	.zero		1


	//   ....[56]....
        /*09b0*/ 	.word	0x00012720
        /*09b4*/ 	.word	0x00000009
        /*09b8*/ 	.word	0x00028c20
        /*09bc*/ 	.short	0x010a
        /*09be*/ 	.byte	0x3f
	.zero		1


	//   ....[57]....
        /*09c0*/ 	.word	0x000127b0
        /*09c4*/ 	.word	0x00000005
        /*09c8*/ 	.word	0x00028ca0
        /*09cc*/ 	.short	0x010a
        /*09ce*/ 	.byte	0x3f
	.zero		1


	//   ....[58]....
        /*09d0*/ 	.word	0x00012990
        /*09d4*/ 	.word	0x00000005
        /*09d8*/ 	.word	0x00028cc0
        /*09dc*/ 	.short	0x010a
        /*09de*/ 	.byte	0x3f
	.zero		1


	//   ....[59]....
        /*09e0*/ 	.word	0x00012ee0
        /*09e4*/ 	.word	0x00000006
        /*09e8*/ 	.word	0x00028ca0
        /*09ec*/ 	.short	0x010a
        /*09ee*/ 	.byte	0x3f
	.zero		1


	//   ....[60]....
        /*09f0*/ 	.word	0x000130a0
        /*09f4*/ 	.word	0x00000006
        /*09f8*/ 	.word	0x00028cc0
        /*09fc*/ 	.short	0x010a
        /*09fe*/ 	.byte	0x3f
	.zero		1


	//   ....[61]....
        /*0a00*/ 	.word	0x00013fb0
        /*0a04*/ 	.word	0x00000005
        /*0a08*/ 	.word	0x00028c40
        /*0a0c*/ 	.short	0x010a
        /*0a0e*/ 	.byte	0x3f
	.zero		1


	//   ....[62]....
        /*0a10*/ 	.word	0x000143a0
        /*0a14*/ 	.word	0x00000007
        /*0a18*/ 	.word	0x00028c20
        /*0a1c*/ 	.short	0x010a
        /*0a1e*/ 	.byte	0x3f
	.zero		1


	//   ....[63]....
        /*0a20*/ 	.word	0x00014460
        /*0a24*/ 	.word	0x00000002
        /*0a28*/ 	.word	0x00028c60
        /*0a2c*/ 	.short	0x010a
        /*0a2e*/ 	.byte	0x3f
	.zero		1


	//   ....[64]....
        /*0a30*/ 	.word	0x00014bc0
        /*0a34*/ 	.word	0x00000003
        /*0a38*/ 	.word	0x00028c40
        /*0a3c*/ 	.short	0x010a
        /*0a3e*/ 	.byte	0x3f
	.zero		1


	//   ....[65]....
        /*0a40*/ 	.word	0x00014dd0
        /*0a44*/ 	.word	0x00000003
        /*0a48*/ 	.word	0x00028c60
        /*0a4c*/ 	.short	0x010a
        /*0a4e*/ 	.byte	0x3f
	.zero		1


	//   ....[66]....
        /*0a50*/ 	.word	0x00015480
        /*0a54*/ 	.word	0x00000002
        /*0a58*/ 	.word	0x00028c40
        /*0a5c*/ 	.short	0x010a
        /*0a5e*/ 	.byte	0x3f
	.zero		1


	//   ....[67]....
        /*0a60*/ 	.word	0x00015680
        /*0a64*/ 	.word	0x00000002
        /*0a68*/ 	.word	0x00028c60
        /*0a6c*/ 	.short	0x010a
        /*0a6e*/ 	.byte	0x3f
	.zero		1


	//   ....[68]....
        /*0a70*/ 	.word	0x00015cc0
        /*0a74*/ 	.word	0x00000002
        /*0a78*/ 	.word	0x00028c40
        /*0a7c*/ 	.short	0x010a
        /*0a7e*/ 	.byte	0x3f
	.zero		1


	//   ....[69]....
        /*0a80*/ 	.word	0x00015ed0
        /*0a84*/ 	.word	0x00000002
        /*0a88*/ 	.word	0x00028c60
        /*0a8c*/ 	.short	0x010a
        /*0a8e*/ 	.byte	0x3f
	.zero		1


	//   ....[70]....
        /*0a90*/ 	.word	0x00017190
        /*0a94*/ 	.word	0x00000000
        /*0a98*/ 	.word	0x00028c20
        /*0a9c*/ 	.short	0x010a
        /*0a9e*/ 	.byte	0x3f
	.zero		1


	//   ....[71]....
        /*0aa0*/ 	.word	0x00017340
        /*0aa4*/ 	.word	0x00000006
        /*0aa8*/ 	.word	0x00000000
        /*0aac*/ 	.short	0x010a
        /*0aae*/ 	.byte	0x3f
	.zero		1


	//   ....[72]....
        /*0ab0*/ 	.word	0x000173b0
        /*0ab4*/ 	.word	0x00000007
        /*0ab8*/ 	.word	0x00000000
        /*0abc*/ 	.short	0x010a
        /*0abe*/ 	.byte	0x3f
	.zero		1


	//   ....[73]....
        /*0ac0*/ 	.word	0x00017420
        /*0ac4*/ 	.word	0x00000004
        /*0ac8*/ 	.word	0x00000000
        /*0acc*/ 	.short	0x010a
        /*0ace*/ 	.byte	0x3f
	.zero		1


	//   ....[74]....
        /*0ad0*/ 	.word	0x00017450
        /*0ad4*/ 	.word	0x00000003
        /*0ad8*/ 	.word	0x00000000
        /*0adc*/ 	.short	0x010a
        /*0ade*/ 	.byte	0x3f
	.zero		1


	//   ....[75]....
        /*0ae0*/ 	.word	0x000174b0
        /*0ae4*/ 	.word	0x00000046
        /*0ae8*/ 	.word	0x00028c90
        /*0aec*/ 	.short	0x010a
        /*0aee*/ 	.byte	0x3f
	.zero		1


	//   ....[76]....
        /*0af0*/ 	.word	0x00017500
        /*0af4*/ 	.word	0x00000046
        /*0af8*/ 	.word	0x00028c90
        /*0afc*/ 	.short	0x010a
        /*0afe*/ 	.byte	0x3f
	.zero		1


	//   ....[77]....
        /*0b00*/ 	.word	0x00017550
        /*0b04*/ 	.word	0x00000046
        /*0b08*/ 	.word	0x00028c90
        /*0b0c*/ 	.short	0x010a
        /*0b0e*/ 	.byte	0x3f
	.zero		1


	//   ....[78]....
        /*0b10*/ 	.word	0x000175a0
        /*0b14*/ 	.word	0x00000046
        /*0b18*/ 	.word	0x00028cb0
        /*0b1c*/ 	.short	0x010a
        /*0b1e*/ 	.byte	0x3f
	.zero		1


	//   ....[79]....
        /*0b20*/ 	.word	0x000175f0
        /*0b24*/ 	.word	0x0000000e
        /*0b28*/ 	.word	0x00028c50
        /*0b2c*/ 	.short	0x010a
        /*0b2e*/ 	.byte	0x3f
	.zero		1


	//   ....[80]....
        /*0b30*/ 	.word	0x00017640
        /*0b34*/ 	.word	0x00000000
        /*0b38*/ 	.word	0x00028c50
        /*0b3c*/ 	.short	0x010a
        /*0b3e*/ 	.byte	0x3f
	.zero		1


	//   ....[81]....
        /*0b40*/ 	.word	0x00017b90
        /*0b44*/ 	.word	0x00000002
        /*0b48*/ 	.word	0x00028c00
        /*0b4c*/ 	.short	0x010a
        /*0b4e*/ 	.byte	0x3f
	.zero		1


	//   ....[82]....
        /*0b50*/ 	.word	0x000180e0
        /*0b54*/ 	.word	0x00000002
        /*0b58*/ 	.word	0x00028c00
        /*0b5c*/ 	.short	0x010a
        /*0b5e*/ 	.byte	0x3f
	.zero		1


	//   ....[83]....
        /*0b60*/ 	.word	0x00018130
        /*0b64*/ 	.word	0x00000015
        /*0b68*/ 	.word	0x00028c30
        /*0b6c*/ 	.short	0x010a
        /*0b6e*/ 	.byte	0x3f
	.zero		1


	//   ....[84]....
        /*0b70*/ 	.word	0x00018180
        /*0b74*/ 	.word	0x00000015
        /*0b78*/ 	.word	0x00028c50
        /*0b7c*/ 	.short	0x010a
        /*0b7e*/ 	.byte	0x3f
	.zero		1


	//   ....[85]....
        /*0b80*/ 	.word	0x000181d0
        /*0b84*/ 	.word	0x000000d6
        /*0b88*/ 	.word	0x00028c30
        /*0b8c*/ 	.short	0x010a
        /*0b8e*/ 	.byte	0x3f
	.zero		1


	//   ....[86]....
        /*0b90*/ 	.word	0x00018220
        /*0b94*/ 	.word	0x000000d6
        /*0b98*/ 	.word	0x00028c50
        /*0b9c*/ 	.short	0x010a
        /*0b9e*/ 	.byte	0x3f
	.zero		1


	//   ....[87]....
        /*0ba0*/ 	.word	0x00018270
        /*0ba4*/ 	.word	0x000000ba
        /*0ba8*/ 	.word	0x00028c30
        /*0bac*/ 	.short	0x010a
        /*0bae*/ 	.byte	0x3f
	.zero		1


	//   ....[88]....
        /*0bb0*/ 	.word	0x000182c0
        /*0bb4*/ 	.word	0x000000ba
        /*0bb8*/ 	.word	0x00028c50
        /*0bbc*/ 	.short	0x010a
        /*0bbe*/ 	.byte	0x3f
	.zero		1


	//   ....[89]....
        /*0bc0*/ 	.word	0x00018460
        /*0bc4*/ 	.word	0x00000009
        /*0bc8*/ 	.word	0x00028c20
        /*0bcc*/ 	.short	0x010a
        /*0bce*/ 	.byte	0x3f
	.zero		1


	//   ....[90]....
        /*0bd0*/ 	.word	0x000184b0
        /*0bd4*/ 	.word	0x00000005
        /*0bd8*/ 	.word	0x00028ca0
        /*0bdc*/ 	.short	0x010a
        /*0bde*/ 	.byte	0x3f
	.zero		1


	//   ....[91]....
        /*0be0*/ 	.word	0x00018500
        /*0be4*/ 	.word	0x00000005
        /*0be8*/ 	.word	0x00028cc0
        /*0bec*/ 	.short	0x010a
        /*0bee*/ 	.byte	0x3f
	.zero		1


	//   ....[92]....
        /*0bf0*/ 	.word	0x00018550
        /*0bf4*/ 	.word	0x00000006
        /*0bf8*/ 	.word	0x00028ca0
        /*0bfc*/ 	.short	0x010a
        /*0bfe*/ 	.byte	0x3f
	.zero		1


	//   ....[93]....
        /*0c00*/ 	.word	0x000185a0
        /*0c04*/ 	.word	0x00000006
        /*0c08*/ 	.word	0x00028cc0
        /*0c0c*/ 	.short	0x010a
        /*0c0e*/ 	.byte	0x3f
	.zero		1


	//   ....[94]....
        /*0c10*/ 	.word	0x00018740
        /*0c14*/ 	.word	0x00000005
        /*0c18*/ 	.word	0x00028c40
        /*0c1c*/ 	.short	0x010a
        /*0c1e*/ 	.byte	0x3f
	.zero		1


	//   ....[95]....
        /*0c20*/ 	.word	0x000187c0
        /*0c24*/ 	.word	0x00000005
        /*0c28*/ 	.word	0x00028c20
        /*0c2c*/ 	.short	0x010a
        /*0c2e*/ 	.byte	0x3f
	.zero		1


	//   ....[96]....
        /*0c30*/ 	.word	0x00018810
        /*0c34*/ 	.word	0x00000002
        /*0c38*/ 	.word	0x00028c60
        /*0c3c*/ 	.short	0x010a
        /*0c3e*/ 	.byte	0x3f
	.zero		1


	//   ....[97]....
        /*0c40*/ 	.word	0x00018860
        /*0c44*/ 	.word	0x00000003
        /*0c48*/ 	.word	0x00028c40
        /*0c4c*/ 	.short	0x010a
        /*0c4e*/ 	.byte	0x3f
	.zero		1


	//   ....[98]....
        /*0c50*/ 	.word	0x000188b0
        /*0c54*/ 	.word	0x00000003
        /*0c58*/ 	.word	0x00028c60
        /*0c5c*/ 	.short	0x010a
        /*0c5e*/ 	.byte	0x3f
	.zero		1


	//   ....[99]....
        /*0c60*/ 	.word	0x00018900
        /*0c64*/ 	.word	0x00000002
        /*0c68*/ 	.word	0x00028c40
        /*0c6c*/ 	.short	0x010a
        /*0c6e*/ 	.byte	0x3f
	.zero		1


	//   ....[100]....
        /*0c70*/ 	.word	0x00018950
        /*0c74*/ 	.word	0x00000002
        /*0c78*/ 	.word	0x00028c60
        /*0c7c*/ 	.short	0x010a
        /*0c7e*/ 	.byte	0x3f
	.zero		1


	//   ....[101]....
        /*0c80*/ 	.word	0x000189a0
        /*0c84*/ 	.word	0x00000002
        /*0c88*/ 	.word	0x00028c40
        /*0c8c*/ 	.short	0x010a
        /*0c8e*/ 	.byte	0x3f
	.zero		1


	//   ....[102]....
        /*0c90*/ 	.word	0x000189f0
        /*0c94*/ 	.word	0x00000002
        /*0c98*/ 	.word	0x00028c60
        /*0c9c*/ 	.short	0x010a
        /*0c9e*/ 	.byte	0x3f
	.zero		1


	//   ....[103]....
        /*0ca0*/ 	.word	0x000193b0
        /*0ca4*/ 	.word	0x00000000
        /*0ca8*/ 	.word	0x00028c20
        /*0cac*/ 	.short	0x010a
        /*0cae*/ 	.byte	0x3f
	.zero		1


	//   ....[104]....
        /*0cb0*/ 	.word	0x00019550
        /*0cb4*/ 	.word	0x00000006
        /*0cb8*/ 	.word	0x00000000
        /*0cbc*/ 	.short	0x010a
        /*0cbe*/ 	.byte	0x3f
	.zero		1


	//   ....[105]....
        /*0cc0*/ 	.word	0x000195a0
        /*0cc4*/ 	.word	0x00000007
        /*0cc8*/ 	.word	0x00000000
        /*0ccc*/ 	.short	0x010a
        /*0cce*/ 	.byte	0x3f
	.zero		1


	//   ....[106]....
        /*0cd0*/ 	.word	0x000195f0
        /*0cd4*/ 	.word	0x00000004
        /*0cd8*/ 	.word	0x00000000
        /*0cdc*/ 	.short	0x010a
        /*0cde*/ 	.byte	0x3f
	.zero		1


	//----- nvinfo : EIATTR_NUM_MBARRIERS
	.align		4
.L_579:
        /*0ce0*/ 	.byte	0x03, 0x38
        /*0ce2*/ 	.short	0x0016


	//----- nvinfo : EIATTR_EXIT_INSTR_OFFSETS
	.align		4
        /*0ce4*/ 	.byte	0x04, 0x1c
        /*0ce6*/ 	.short	(.L_581 - .L_580)


	//   ....[0]....
.L_580:
        /*0ce8*/ 	.word	0x000174a0


	//----- nvinfo : EIATTR_MAX_THREADS
	.align		4
.L_581:
        /*0cec*/ 	.byte	0x04, 0x05
        /*0cee*/ 	.short	(.L_583 - .L_582)
.L_582:
        /*0cf0*/ 	.word	0x00000180
        /*0cf4*/ 	.word	0x00000001
        /*0cf8*/ 	.word	0x00000001


	//----- nvinfo : EIATTR_CRS_STACK_SIZE
	.align		4
.L_583:
        /*0cfc*/ 	.byte	0x04, 0x1e
        /*0cfe*/ 	.short	(.L_585 - .L_584)
.L_584:
        /*0d00*/ 	.word	0x00000000


	//----- nvinfo : EIATTR_CBANK_PARAM_SIZE
	.align		4
.L_585:
        /*0d04*/ 	.byte	0x03, 0x19
        /*0d06*/ 	.short	0x0a70


	//----- nvinfo : EIATTR_PARAM_CBANK
	.align		4
        /*0d08*/ 	.byte	0x04, 0x0a
        /*0d0a*/ 	.short	(.L_587 - .L_586)
	.align		4
.L_586:
        /*0d0c*/ 	.word	index@(.nv.constant0._ZN7cutlass13device_kernelIN5flash11enable_sm90INS1_16FlashAttnFwdSm90INS1_25CollectiveMainloopFwdSm90ILi2EN4cute5tupleIJNS5_1CILi1EEES8_S8_EEENS6_IJNS7_ILi64EEESA_SA_EEELi512ENS_6half_tEfNS_4arch4Sm90ELb1ELb0ELb0ELb1ELb0ELb1ELb0ELb0ELb0ELb0ELb0ELb0EEENS1_21CollectiveEpilogueFwdINS6_IJSA_NS7_ILi512EEESA_EEES9_SC_SE_Li256ELb1ELb0ELb0ELb0EEENS1_36VarlenDynamicPersistentTileSchedulerILi64ELi64ELi256ELi32ELb0ELb0ELb1ELb1ELb1ELb1EEEEEEEEEvNT_6ParamsE)
        /*0d10*/ 	.short	0x0210
        /*0d12*/ 	.short	0x0a70


	//----- nvinfo : EIATTR_SW_WAR
	.align		4
.L_587:
        /*0d14*/ 	.byte	0x04, 0x36
        /*0d16*/ 	.short	(.L_589 - .L_588)
.L_588:
        /*0d18*/ 	.word	0x00000008
.L_589:


//--------------------- .nv.info._ZN7cutlass13device_kernelIN5flash11enable_sm90INS1_16FlashAttnFwdSm90INS1_25CollectiveMainloopFwdSm90ILi2EN4cute5tupleIJNS5_1CILi1EEES8_S8_EEENS6_IJNS7_ILi64EEESA_SA_EEELi512ENS_6half_tEfNS_4arch4Sm90ELb1ELb0ELb0ELb1ELb0ELb0ELb1ELb0ELb0ELb0ELb0ELb0EEENS1_21CollectiveEpilogueFwdINS6_IJSA_NS7_ILi512EEESA_EEES9_SC_SE_Li256ELb1ELb0ELb0ELb0EEENS1_36VarlenDynamicPersistentTileSchedulerILi64ELi64ELi256ELi32ELb0ELb0ELb1ELb1ELb1ELb1EEEEEEEEEvNT_6ParamsE --------------------------
	.section	.nv.info._ZN7cutlass13device_kernelIN5flash11enable_sm90INS1_16FlashAttnFwdSm90INS1_25CollectiveMainloopFwdSm90ILi2EN4cute5tupleIJNS5_1CILi1EEES8_S8_EEENS6_IJNS7_ILi64EEESA_SA_EEELi512ENS_6half_tEfNS_4arch4Sm90ELb1ELb0ELb0ELb1ELb0ELb0ELb1ELb0ELb0ELb0ELb0ELb0EEENS1_21CollectiveEpilogueFwdINS6_IJSA_NS7_ILi512EEESA_EEES9_SC_SE_Li256ELb1ELb0ELb0ELb0EEENS1_36VarlenDynamicPersistentTileSchedulerILi64ELi64ELi256ELi32ELb0ELb0ELb1ELb1ELb1ELb1EEEEEEEEEvNT_6ParamsE,"",@"SHT_CUDA_INFO"
	.sectionflags	@""
	.align	4


	//----- nvinfo : EIATTR_CUDA_API_VERSION
	.align		4
        /*0000*/ 	.byte	0x04, 0x37
        /*0002*/ 	.short	(.L_591 - .L_590)
.L_590:
        /*0004*/ 	.word	0x00000082


	//----- nvinfo : EIATTR_KPARAM_INFO
	.align		4
.L_591:
        /*0008*/ 	.byte	0x04, 0x17
        /*000a*/ 	.short	(.L_593 - .L_592)
.L_592:
        /*000c*/ 	.word	0x00000000
        /*0010*/ 	.short	0x0000
        /*0012*/ 	.short	0x0070
        /*0014*/ 	.byte	0x00, 0xf0, 0x01, 0x2c


	//----- nvinfo : EIATTR_SPARSE_MMA_MASK
	.align		4
.L_593:
        /*0018*/ 	.byte	0x03, 0x50
        /*001a*/ 	.short	0x0000


	//----- nvinfo : EIATTR_MAXREG_COUNT
	.align		4
        /*001c*/ 	.byte	0x03, 0x1b
        /*001e*/ 	.short	0x00a8


	//----- nvinfo : EIATTR_NUM_BARRIERS
	.align		4
        /*0020*/ 	.byte	0x02, 0x4c
        /*0022*/ 	.byte	0x10
	.zero		1


	//----- nvinfo : EIATTR_EXTERNS
	.align		4
        /*0024*/ 	.byte	0x04, 0x0f
        /*0026*/ 	.short	(.L_595 - .L_594)


	//   ....[0]....
	.align		4
.L_594:
        /*0028*/ 	.word	index@(__assertfail)


	//----- nvinfo : EIATTR_ANNOTATIONS
	.align		4
.L_595:
        /*002c*/ 	.byte	0x04, 0x55
        /*002e*/ 	.short	(.L_597 - .L_596)


	//   ....[0]....
.L_596:
        /* <DEDUP_REMOVED lines=31> */


	//----- nvinfo : EIATTR_MERCURY_ISA_VERSION
	.align		4
.L_597:
        /*0210*/ 	.byte	0x03, 0x5f
        /*0212*/ 	.short	0x0101


	//----- nvinfo : EIATTR_UNUSED_LOAD_BYTE_OFFSET
	.align		4
        /*0214*/ 	.byte	0x04, 0x44
        /*0216*/ 	.short	(.L_599 - .L_598)


	//   ....[0]....
.L_598:
        /*0218*/ 	.word	0x00000ac0
        /*021c*/ 	.word	0x0000fff0


	//   ....[1]....
        /*0220*/ 	.word	0x0000c8c0
        /*0224*/ 	.word	0x0000fff0


	//----- nvinfo : EIATTR_INT_WARP_WIDE_INSTR_OFFSETS
	.align		4
.L_599:
        /*0228*/ 	.byte	0x04, 0x31
        /*022a*/ 	.short	(.L_601 - .L_600)


	//   ....[0]....
.L_600:
        /*022c*/ 	.word	0x00000190


	//   ....[1]....
        /*0230*/ 	.word	0x000001d0


	//   ....[2]....
        /*0234*/ 	.word	0x00000240


	//   ....[3]....
        /*0238*/ 	.word	0x00000250


	//   ....[4]....
        /*023c*/ 	.word	0x000104e0


	//   ....[5]....
        /*0240*/ 	.word	0x000105a0


	//   ....[6]....
        /*0244*/ 	.word	0x00010a40


	//   ....[7]....
        /*0248*/ 	.word	0x00010a70


	//   ....[8]....
        /*024c*/ 	.word	0x00013730


	//   ....[9]....
        /*0250*/ 	.word	0x000137f0


	//----- nvinfo : EIATTR_COOP_GROUP_MASK_REGIDS
	.align		4
.L_601:
        /*0254*/ 	.byte	0x04, 0x29
        /*0256*/ 	.short	(.L_603 - .L_602)


	//   ....[0]....
.L_602:
        /*0258*/ 	.word	0xffffffff


	//   ....[1]....
        /*025c*/ 	.word	0xffffffff


	//   ....[2]....
        /*0260*/ 	.word	0xffffffff


	//   ....[3]....
        /*0264*/ 	.word	0xffffffff


	//   ....[4]....
        /*0268*/ 	.word	0xffffffff


	//   ....[5]....
        /*026c*/ 	.word	0xffffffff


	//   ....[6]....
        /*0270*/ 	.word	0xffffffff


	//   ....[7]....
        /*0274*/ 	.word	0xffffffff


	//   ....[8]....
        /*0278*/ 	.word	0xffffffff


	//   ....[9]....
        /*027c*/ 	.word	0xffffffff


	//   ....[10]....
        /*0280*/ 	.word	0xffffffff


	//   ....[11]....
        /*0284*/ 	.word	0xffffffff


	//   ....[12]....
        /*0288*/ 	.word	0xffffffff


	//   ....[13]....
        /*028c*/ 	.word	0xffffffff


	//   ....[14]....
        /*0290*/ 	.word	0xffffffff


	//   ....[15]....
        /*0294*/ 	.word	0xffffffff


	//   ....[16]....
        /*0298*/ 	.word	0xffffffff


	//   ....[17]....
        /*029c*/ 	.word	0xffffffff


	//   ....[18]....
        /*02a0*/ 	.word	0xffffffff


	//   ....[19]....
        /*02a4*/ 	.word	0xffffffff


	//   ....[20]....
        /*02a8*/ 	.word	0xffffffff


	//   ....[21]....
        /*02ac*/ 	.word	0xffffffff


	//   ....[22]....
        /*02b0*/ 	.word	0xffffffff


	//   ....[23]....
        /*02b4*/ 	.word	0xffffffff


	//   ....[24]....
        /*02b8*/ 	.word	0xffffffff


	//   ....[25]....
        /*02bc*/ 	.word	0xffffffff


	//   ....[26]....
        /*02c0*/ 	.word	0xffffffff


	//   ....[27]....
        /*02c4*/ 	.word	0xffffffff


	//   ....[28]....
        /*02c8*/ 	.word	0xffffffff


	//   ....[29]....
        /*02cc*/ 	.word	0xffffffff


	//   ....[30]....
        /*02d0*/ 	.word	0xffffffff


	//   ....[31]....
        /*02d4*/ 	.word	0xffffffff


	//   ....[32]....
        /*02d8*/ 	.word	0xffffffff


	//   ....[33]....
        /*02dc*/ 	.word	0xffffffff


	//   ....[34]....
        /*02e0*/ 	.word	0xffffffff


	//   ....[35]....
        /*02e4*/ 	.word	0xffffffff


	//   ....[36]....
        /*02e8*/ 	.word	0xffffffff


	//   ....[37]....
        /*02ec*/ 	.word	0xffffffff


	//   ....[38]....
        /*02f0*/ 	.word	0xffffffff


	//   ....[39]....
        /*02f4*/ 	.word	0xffffffff


	//   ....[40]....
        /*02f8*/ 	.word	0xffffffff


	//   ....[41]....
        /*02fc*/ 	.word	0xffffffff


	//   ....[42]....
        /*0300*/ 	.word	0xffffffff


	//   ....[43]....
        /*0304*/ 	.word	0xffffffff


	//   ....[44]....
        /*0308*/ 	.word	0xffffffff


	//   ....[45]....
        /*030c*/ 	.word	0xffffffff


	//   ....[46]....
        /*0310*/ 	.word	0xffffffff


	//   ....[47]....
        /*0314*/ 	.word	0xffffffff


	//   ....[48]....
        /*0318*/ 	.word	0xffffffff


	//   ....[49]....
        /*031c*/ 	.word	0xffffffff


	//   ....[50]....
        /*0320*/ 	.word	0xffffffff


	//   ....[51]....
        /*0324*/ 	.word	0xffffffff


	//   ....[52]....
        /*0328*/ 	.word	0xffffffff


	//   ....[53]....
        /*032c*/ 	.word	0xffffffff


	//   ....[54]....
        /*0330*/ 	.word	0xffffffff


	//   ....[55]....
        /*0334*/ 	.word	0xffffffff


	//   ....[56]....
        /*0338*/ 	.word	0xffffffff


	//   ....[57]....
        /*033c*/ 	.word	0xffffffff


	//   ....[58]....
        /*0340*/ 	.word	0xffffffff


	//   ....[59]....
        /*0344*/ 	.word	0xffffffff


	//   ....[60]....
        /*0348*/ 	.word	0xffffffff


	//   ....[61]....
        /*034c*/ 	.word	0xffffffff


	//   ....[62]....
        /*0350*/ 	.word	0xffffffff


	//   ....[63]....
        /*0354*/ 	.word	0xffffffff


	//   ....[64]....
        /*0358*/ 	.word	0xffffffff


	//   ....[65]....
        /*035c*/ 	.word	0xffffffff


	//   ....[66]....
        /*0360*/ 	.word	0x0500000f


	//   ....[67]....
        /*0364*/ 	.word	0x0500000f


	//   ....[68]....
        /*0368*/ 	.word	0x0500000f


	//   ....[69]....
        /*036c*/ 	.word	0x0500000f


	//   ....[70]....
        /*0370*/ 	.word	0x0500000f


	//   ....[71]....
        /*0374*/ 	.word	0x0500000f


	//   ....[72]....
        /*0378*/ 	.word	0x0500000f


	//   ....[73]....
        /*037c*/ 	.word	0x0500000f


	//   ....[74]....
        /*0380*/ 	.word	0x0500000f


	//   ....[75]....
        /*0384*/ 	.word	0x0500000f


	//   ....[76]....
        /*0388*/ 	.word	0x0500000f


	//   ....[77]....
        /*038c*/ 	.word	0x0500000f


	//   ....[78]....
        /*0390*/ 	.word	0x0500000f


	//   ....[79]....
        /*0394*/ 	.word	0x0500000f


	//   ....[80]....
        /*0398*/ 	.word	0x0500000f


	//   ....[81]....
        /*039c*/ 	.word	0x0500000f


	//   ....[82]....
        /*03a0*/ 	.word	0x0500000f


	//   ....[83]....
        /*03a4*/ 	.word	0x0500000f


	//   ....[84]....
        /*03a8*/ 	.word	0x0500000f


	//----- nvinfo : EIATTR_COOP_GROUP_INSTR_OFFSETS
	.align		4
.L_603:
        /*03ac*/ 	.byte	0x04, 0x28
        /*03ae*/ 	.short	(.L_605 - .L_604)


	//   ....[0]....
.L_604:
        /*03b0*/ 	.word	0x00000070


	//   ....[1]....
        /*03b4*/ 	.word	0x000001a0


	//   ....[2]....
        /*03b8*/ 	.word	0x000001f0


	//   ....[3]....
        /*03bc*/ 	.word	0x00000400


	//   ....[4]....
        /*03c0*/ 	.word	0x00000560


	//   ....[5]....
        /*03c4*/ 	.word	0x00000680


	//   ....[6]....
        /*03c8*/ 	.word	0x000007e0


	//   ....[7]....
        /*03cc*/ 	.word	0x00001970


	//   ....[8]....
        /*03d0*/ 	.word	0x00003110


	//   ....[9]....
        /*03d4*/ 	.word	0x000040e0


	//   ....[10]....
        /*03d8*/ 	.word	0x00005070


	//   ....[11]....
        /*03dc*/ 	.word	0x00005170


	//   ....[12]....
        /*03e0*/ 	.word	0x000054a0


	//   ....[13]....
        /*03e4*/ 	.word	0x00005530


	//   ....[14]....
        /*03e8*/ 	.word	0x00005de0


	//   ....[15]....
        /*03ec*/ 	.word	0x00006a30


	//   ....[16]....
        /*03f0*/ 	.word	0x00007940


	//   ....[17]....
        /*03f4*/ 	.word	0x00007a40


	//   ....[18]....
        /*03f8*/ 	.word	0x00007d80


	//   ....[19]....
        /*03fc*/ 	.word	0x00007e10


	//   ....[20]....
        /*0400*/ 	.word	0x00008fe0


	//   ....[21]....
        /*0404*/ 	.word	0x00009c70


	//   ....[22]....
        /*0408*/ 	.word	0x0000a920


	//   ....[23]....
        /*040c*/ 	.word	0x0000a950


	//   ....[24]....
        /*0410*/ 	.word	0x0000abb0


	//   ....[25]....
        /*0414*/ 	.word	0x0000ad80


	//   ....[26]....
        /*0418*/ 	.word	0x0000bd70


	//   ....[27]....
        /*041c*/ 	.word	0x0000bdd0


	//   ....[28]....
        /*0420*/ 	.word	0x0000be00


	//   ....[29]....
        /*0424*/ 	.word	0x0000be70


	//   ....[30]....
        /*0428*/ 	.word	0x0000be80


	//   ....[31]....
        /*042c*/ 	.word	0x0000d7d0


	//   ....[32]....
        /*0430*/ 	.word	0x0000f220


	//   ....[33]....
        /*0434*/ 	.word	0x0000f3b0


	//   ....[34]....
        /*0438*/ 	.word	0x0000f3e0


	//   ....[35]....
        /*043c*/ 	.word	0x0000f420


	//   ....[36]....
        /*0440*/ 	.word	0x0000f490


	//   ....[37]....
        /*0444*/ 	.word	0x0000f4f0


	//   ....[38]....
        /*0448*/ 	.word	0x0000f530


	//   ....[39]....
        /*044c*/ 	.word	0x0000f6e0


	//   ....[40]....
        /*0450*/ 	.word	0x0000f740


	//   ....[41]....
        /*0454*/ 	.word	0x0000f780


	//   ....[42]....
        /*0458*/ 	.word	0x0000f7c0


	//   ....[43]....
        /*045c*/ 	.word	0x0000f7f0


	//   ....[44]....
        /*0460*/ 	.word	0x0000f820


	//   ....[45]....
        /*0464*/ 	.word	0x0000f8c0


	//   ....[46]....
        /*0468*/ 	.word	0x0000f920


	//   ....[47]....
        /*046c*/ 	.word	0x0000f9b0


	//   ....[48]....
        /*0470*/ 	.word	0x00013880


	//   ....[49]....
        /*0474*/ 	.word	0x00013890


	//   ....[50]....
        /*0478*/ 	.word	0x000139b0


	//   ....[51]....
        /*047c*/ 	.word	0x00013a10


	//   ....[52]....
        /*0480*/ 	.word	0x00013a50


	//   ....[53]....
        /*0484*/ 	.word	0x00013a90


	//   ....[54]....
        /*0488*/ 	.word	0x00013ac0


	//   ....[55]....
        /*048c*/ 	.word	0x00013af0


	//   ....[56]....
        /*0490*/ 	.word	0x00013c90


	//   ....[57]....
        /*0494*/ 	.word	0x00013cf0


	//   ....[58]....
        /*0498*/ 	.word	0x00013d30


	//   ....[59]....
        /*049c*/ 	.word	0x00013d70


	//   ....[60]....
        /*04a0*/ 	.word	0x00013da0


	//   ....[61]....
        /*04a4*/ 	.word	0x00013dd0


	//   ....[62]....
        /*04a8*/ 	.word	0x00013e90


	//   ....[63]....
        /*04ac*/ 	.word	0x00013eb0


	//   ....[64]....
        /*04b0*/ 	.word	0x00013f20


	//   ....[65]....
        /*04b4*/ 	.word	0x000145b0


	//   ....[66]....
        /*04b8*/ 	.word	0x00014b90


	//   ....[67]....
        /*04bc*/ 	.word	0x00014fb0


	//   ....[68]....
        /*04c0*/ 	.word	0x00015040


	//   ....[69]....
        /*04c4*/ 	.word	0x000150e0


	//   ....[70]....
        /*04c8*/ 	.word	0x00015190


	//   ....[71]....
        /*04cc*/ 	.word	0x00015210


	//   ....[72]....
        /*04d0*/ 	.word	0x00015290


	//   ....[73]....
        /*04d4*/ 	.word	0x00015310


	//   ....[74]....
        /*04d8*/ 	.word	0x00015390


	//   ....[75]....
        /*04dc*/ 	.word	0x00015420


	//   ....[76]....
        /*04e0*/ 	.word	0x000154d0


	//   ....[77]....
        /*04e4*/ 	.word	0x00015550


	//   ....[78]....
        /*04e8*/ 	.word	0x000155d0


	//   ....[79]....
        /*04ec*/ 	.word	0x00015650


	//   ....[80]....
        /*04f0*/ 	.word	0x000156d0


	//   ....[81]....
        /*04f4*/ 	.word	0x00015740


	//   ....[82]....
        /*04f8*/ 	.word	0x000157e0


	//   ....[83]....
        /*04fc*/ 	.word	0x00015870


	//   ....[84]....
        /*0500*/ 	.word	0x000159a0


	//----- nvinfo : EIATTR_REG_RECONFIG
	.align		4
.L_605:
        /*0504*/ 	.byte	0x01, 0x54
	.zero		2


	//----- nvinfo : EIATTR_SYSCALL_OFFSETS
	.align		4
        /*0508*/ 	.byte	0x04, 0x46
        /*050a*/ 	.short	(.L_607 - .L_606)


	//   ....[0]....
.L_606:
        /*050c*/ 	.word	0x000032c0


	//   ....[1]....
        /*0510*/ 	.word	0x00010730


	//   ....[2]....
        /*0514*/ 	.word	0x00010870


	//   ....[3]....
        /*0518*/ 	.word	0x00010970


	//----- nvinfo : EIATTR_MBARRIER_INSTR_OFFSETS
	.align		4
.L_607:
        /*051c*/ 	.byte	0x04, 0x39
        /*051e*/ 	.short	(.L_609 - .L_608)


	//   ....[0]....
.L_608:
        /*0520*/ 	.word	0x000002e0
        /*0524*/ 	.word	0x000000ff
        /*0528*/ 	.word	0x00038800
        /*052c*/ 	.short	0x0100
        /*052e*/ 	.byte	0x08
	.zero		1


	//   ....[1]....
        /*0530*/ 	.word	0x000002f0
        /*0534*/ 	.word	0x000000ff
        /*0538*/ 	.word	0x00038810
        /*053c*/ 	.short	0x0100
        /*053e*/ 	.byte	0x08
	.zero		1


	//   ....[2]....
        /*0540*/ 	.word	0x00000300
        /*0544*/ 	.word	0x000000ff
        /*0548*/ 	.word	0x00038820
        /*054c*/ 	.short	0x0100
        /*054e*/ 	.byte	0x08
	.zero		1


	//   ....[3]....
        /*0550*/ 	.word	0x000003b0
        /*0554*/ 	.word	0x000000ff
        /*0558*/ 	.word	0x00038830
        /*055c*/ 	.short	0x0100
        /*055e*/ 	.byte	0x06
	.zero		1


	//   ....[4]....
        /*0560*/ 	.word	0x000003c0
        /*0564*/ 	.word	0x000000ff
        /*0568*/ 	.word	0x00038840
        /*056c*/ 	.short	0x0100
        /*056e*/ 	.byte	0x06
	.zero		1


	//   ....[5]....
        /*0570*/ 	.word	0x000003d0
        /*0574*/ 	.word	0x000000ff
        /*0578*/ 	.word	0x00038838
        /*057c*/ 	.short	0x0100
        /*057e*/ 	.byte	0x06
	.zero		1


	//   ....[6]....
        /*0580*/ 	.word	0x000003e0
        /*0584*/ 	.word	0x000000ff
        /*0588*/ 	.word	0x00038848
        /*058c*/ 	.short	0x0100
        /*058e*/ 	.byte	0x06
	.zero		1


	//   ....[7]....
        /*0590*/ 	.word	0x00000510
        /*0594*/ 	.word	0x000000ff
        /*0598*/ 	.word	0x00038850
        /*059c*/ 	.short	0x0100
        /*059e*/ 	.byte	0x08
	.zero		1


	//   ....[8]....
        /*05a0*/ 	.word	0x00000520
        /*05a4*/ 	.word	0x000000ff
        /*05a8*/ 	.word	0x00038860
        /*05ac*/ 	.short	0x0100
        /*05ae*/ 	.byte	0x08
	.zero		1


	//   ....[9]....
        /*05b0*/ 	.word	0x00000530
        /*05b4*/ 	.word	0x000000ff
        /*05b8*/ 	.word	0x00038858
        /*05bc*/ 	.short	0x0100
        /*05be*/ 	.byte	0x08
	.zero		1


	//   ....[10]....
        /*05c0*/ 	.word	0x00000540
        /*05c4*/ 	.word	0x000000ff
        /*05c8*/ 	.word	0x00038868
        /*05cc*/ 	.short	0x0100
        /*05ce*/ 	.byte	0x08
	.zero		1


	//   ....[11]....
        /*05d0*/ 	.word	0x00000630
        /*05d4*/ 	.word	0x000000ff
        /*05d8*/ 	.word	0x00038870
        /*05dc*/ 	.short	0x0100
        /*05de*/ 	.byte	0x06
	.zero		1


	//   ....[12]....
        /*05e0*/ 	.word	0x00000640
        /*05e4*/ 	.word	0x000000ff
        /*05e8*/ 	.word	0x00038880
        /*05ec*/ 	.short	0x0100
        /*05ee*/ 	.byte	0x06
	.zero		1


	//   ....[13]....
        /*05f0*/ 	.word	0x00000650
        /*05f4*/ 	.word	0x000000ff
        /*05f8*/ 	.word	0x00038878
        /*05fc*/ 	.short	0x0100
        /*05fe*/ 	.byte	0x06
	.zero		1


	//   ....[14]....
        /*0600*/ 	.word	0x00000660
        /*0604*/ 	.word	0x000000ff
        /*0608*/ 	.word	0x00038888
        /*060c*/ 	.short	0x0100
        /*060e*/ 	.byte	0x06
	.zero		1


	//   ....[15]....
        /*0610*/ 	.word	0x00000790
        /*0614*/ 	.word	0x000000ff
        /*0618*/ 	.word	0x00038890
        /*061c*/ 	.short	0x0100
        /*061e*/ 	.byte	0x08
	.zero		1


	//   ....[16]....
        /*0620*/ 	.word	0x000007a0
        /*0624*/ 	.word	0x000000ff
        /*0628*/ 	.word	0x000388a0
        /*062c*/ 	.short	0x0100
        /*062e*/ 	.byte	0x08
	.zero		1


	//   ....[17]....
        /*0630*/ 	.word	0x000007b0
        /*0634*/ 	.word	0x000000ff
        /*0638*/ 	.word	0x00038898
        /*063c*/ 	.short	0x0100
        /*063e*/ 	.byte	0x08
	.zero		1


	//   ....[18]....
        /*0640*/ 	.word	0x000007c0
        /*0644*/ 	.word	0x000000ff
        /*0648*/ 	.word	0x000388a8
        /*064c*/ 	.short	0x0100
        /*064e*/ 	.byte	0x08
	.zero		1


	//   ....[19]....
        /*0650*/ 	.word	0x000008f0
        /*0654*/ 	.word	0x000000ff
        /*0658*/ 	.word	0x000388b0
        /*065c*/ 	.short	0x0100
        /*065e*/ 	.byte	0x08
	.zero		1


	//   ....[20]....
        /*0660*/ 	.word	0x00000900
        /*0664*/ 	.word	0x000000ff
        /*0668*/ 	.word	0x000388c0
        /*066c*/ 	.short	0x0100
        /*066e*/ 	.byte	0x08
	.zero		1


	//   ....[21]....
        /*0670*/ 	.word	0x00000910
        /*0674*/ 	.word	0x000000ff
        /*0678*/ 	.word	0x000388b8
        /*067c*/ 	.short	0x0100
        /*067e*/ 	.byte	0x08
	.zero		1


	//   ....[22]....
        /*0680*/ 	.word	0x00000920
        /*0684*/ 	.word	0x000000ff
        /*0688*/ 	.word	0x000388c8
        /*068c*/ 	.short	0x0100
        /*068e*/ 	.byte	0x08
	.zero		1


	//   ....[23]....
        /*0690*/ 	.word	0x00001d20
        /*0694*/ 	.word	0x00000004
        /*0698*/ 	.word	0x00000000
        /*069c*/ 	.short	0x0101
        /*069e*/ 	.byte	0x3f
	.zero		1


	//   ....[24]....
        /*06a0*/ 	.word	0x000027f0
        /*06a4*/ 	.word	0x00000004
        /*06a8*/ 	.word	0x00000000
        /*06ac*/ 	.short	0x0101
        /*06ae*/ 	.byte	0x3f
	.zero		1


	//   ....[25]....
        /*06b0*/ 	.word	0x00003340
        /*06b4*/ 	.word	0x00000011
        /*06b8*/ 	.word	0x00038800
        /*06bc*/ 	.short	0x010a
        /*06be*/ 	.byte	0x3f
	.zero		1


	//   ....[26]....
        /*06c0*/ 	.word	0x000033a0
        /*06c4*/ 	.word	0x00000006
        /*06c8*/ 	.word	0x00038830
        /*06cc*/ 	.short	0x010a
        /*06ce*/ 	.byte	0x3f
	.zero		1


	//   ....[27]....
        /*06d0*/ 	.word	0x00003410
        /*06d4*/ 	.word	0x00000006
        /*06d8*/ 	.word	0x00038830
        /*06dc*/ 	.short	0x010a
        /*06de*/ 	.byte	0x3f
	.zero		1


	//   ....[28]....
        /*06e0*/ 	.word	0x00003690
        /*06e4*/ 	.word	0x00000011
        /*06e8*/ 	.word	0x00038810
        /*06ec*/ 	.short	0x010a
        /*06ee*/ 	.byte	0x3f
	.zero		1


	//   ....[29]....
        /*06f0*/ 	.word	0x000036d0
        /*06f4*/ 	.word	0x00000006
        /*06f8*/ 	.word	0x00038850
        /*06fc*/ 	.short	0x010a
        /*06fe*/ 	.byte	0x3f
	.zero		1


	//   ....[30]....
        /*0700*/ 	.word	0x000037a0
        /*0704*/ 	.word	0x00000006
        /*0708*/ 	.word	0x00038850
        /*070c*/ 	.short	0x010a
        /*070e*/ 	.byte	0x3f
	.zero		1


	//   ....[31]....
        /*0710*/ 	.word	0x000057d0
        /*0714*/ 	.word	0x00000018
        /*0718*/ 	.word	0x00000000
        /*071c*/ 	.short	0x0101
        /*071e*/ 	.byte	0x3f
	.zero		1


	//   ....[32]....
        /*0720*/ 	.word	0x00005e00
        /*0724*/ 	.word	0x00000006
        /*0728*/ 	.word	0x00000000
        /*072c*/ 	.short	0x0101
        /*072e*/ 	.byte	0x3f
	.zero		1


	//   ....[33]....
        /*0730*/ 	.word	0x00005f00
        /*0734*/ 	.word	0x0000000a
        /*0738*/ 	.word	0x00038830
        /*073c*/ 	.short	0x010a
        /*073e*/ 	.byte	0x3f
	.zero		1


	//   ....[34]....
        /*0740*/ 	.word	0x00005f50
        /*0744*/ 	.word	0x0000000a
        /*0748*/ 	.word	0x00038830
        /*074c*/ 	.short	0x010a
        /*074e*/ 	.byte	0x3f
	.zero		1


	//   ....[35]....
        /*0750*/ 	.word	0x000060f0
        /*0754*/ 	.word	0x0000000a
        /*0758*/ 	.word	0x00038850
        /*075c*/ 	.short	0x010a
        /*075e*/ 	.byte	0x3f
	.zero		1


	//   ....[36]....
        /*0760*/ 	.word	0x00006130
        /*0764*/ 	.word	0x0000000a
        /*0768*/ 	.word	0x00038850
        /*076c*/ 	.short	0x010a
        /*076e*/ 	.byte	0x3f
	.zero		1


	//   ....[37]....
        /*0770*/ 	.word	0x00008060
        /*0774*/ 	.word	0x0000000f
        /*0778*/ 	.word	0x00000000
        /*077c*/ 	.short	0x0101
        /*077e*/ 	.byte	0x3f
	.zero		1


	//   ....[38]....
        /*0780*/ 	.word	0x00009000
        /*0784*/ 	.word	0x0000000a
        /*0788*/ 	.word	0x00000000
        /*078c*/ 	.short	0x0101
        /*078e*/ 	.byte	0x3f
	.zero		1


	//   ....[39]....
        /*0790*/ 	.word	0x00009140
        /*0794*/ 	.word	0x00000009
        /*0798*/ 	.word	0x00038830
        /*079c*/ 	.short	0x010a
        /*079e*/ 	.byte	0x3f
	.zero		1


	//   ....[40]....
        /*07a0*/ 	.word	0x00009190
        /*07a4*/ 	.word	0x00000009
        /*07a8*/ 	.word	0x00038830
        /*07ac*/ 	.short	0x010a
        /*07ae*/ 	.byte	0x3f
	.zero		1


	//   ....[41]....
        /*07b0*/ 	.word	0x00009330
        /*07b4*/ 	.word	0x00000009
        /*07b8*/ 	.word	0x00038850
        /*07bc*/ 	.short	0x010a
        /*07be*/ 	.byte	0x3f
	.zero		1


	//   ....[42]....
        /*07c0*/ 	.word	0x00009370
        /*07c4*/ 	.word	0x00000009
        /*07c8*/ 	.word	0x00038850
        /*07cc*/ 	.short	0x010a
        /*07ce*/ 	.byte	0x3f
	.zero		1


	//   ....[43]....
        /*07d0*/ 	.word	0x0000b0f0
        /*07d4*/ 	.word	0x00000098
        /*07d8*/ 	.word	0x00000000
        /*07dc*/ 	.short	0x0101
        /*07de*/ 	.byte	0x3f
	.zero		1


	//   ....[44]....
        /*07e0*/ 	.word	0x0000bd90
        /*07e4*/ 	.word	0x00000009
        /*07e8*/ 	.word	0x00000000
        /*07ec*/ 	.short	0x0101
        /*07ee*/ 	.byte	0x3f
	.zero		1


	//   ....[45]....
        /*07f0*/ 	.word	0x0000e220
        /*07f4*/ 	.word	0x00000000
        /*07f8*/ 	.word	0x00000000
        /*07fc*/ 	.short	0x0101
        /*07fe*/ 	.byte	0x3f
	.zero		1


	//   ....[46]....
        /*0800*/ 	.word	0x00010ec0
        /*0804*/ 	.word	0x00000008
        /*0808*/ 	.word	0x00038840
        /*080c*/ 	.short	0x010a
        /*080e*/ 	.byte	0x3f
	.zero		1


	//   ....[47]....
        /*0810*/ 	.word	0x000116b0
        /*0814*/ 	.word	0x0000000b
        /*0818*/ 	.word	0x00038820
        /*081c*/ 	.short	0x010a
        /*081e*/ 	.byte	0x3f
	.zero		1


	//   ....[48]....
        /*0820*/ 	.word	0x00011780
        /*0824*/ 	.word	0x00000006
        /*0828*/ 	.word	0x00038860
        /*082c*/ 	.short	0x010a
        /*082e*/ 	.byte	0x3f
	.zero		1


	//   ....[49]....
        /*0830*/ 	.word	0x00011f00
        /*0834*/ 	.word	0x00000002
        /*0838*/ 	.word	0x00038840
        /*083c*/ 	.short	0x010a
        /*083e*/ 	.byte	0x3f
	.zero		1


	//   ....[50]....
        /*0840*/ 	.word	0x00012110
        /*0844*/ 	.word	0x00000002
        /*0848*/ 	.word	0x00038860
        /*084c*/ 	.short	0x010a
        /*084e*/ 	.byte	0x3f
	.zero		1


	//   ....[51]....
        /*0850*/ 	.word	0x000127c0
        /*0854*/ 	.word	0x00000002
        /*0858*/ 	.word	0x00038840
        /*085c*/ 	.short	0x010a
        /*085e*/ 	.byte	0x3f
	.zero		1


	//   ....[52]....
        /*0860*/ 	.word	0x000129c0
        /*0864*/ 	.word	0x00000002
        /*0868*/ 	.word	0x00038860
        /*086c*/ 	.short	0x010a
        /*086e*/ 	.byte	0x3f
	.zero		1


	//   ....[53]....
        /*0870*/ 	.word	0x00013000
        /*0874*/ 	.word	0x00000002
        /*0878*/ 	.word	0x00038840
        /*087c*/ 	.short	0x010a
        /*087e*/ 	.byte	0x3f
	.zero		1


	//   ....[54]....
        /*0880*/ 	.word	0x00013210
        /*0884*/ 	.word	0x00000002
        /*0888*/ 	.word	0x00038860
        /*088c*/ 	.short	0x010a
        /*088e*/ 	.byte	0x3f
	.zero		1


	//   ....[55]....
        /*0890*/ 	.word	0x00014540
        /*0894*/ 	.word	0x00000000
        /*0898*/ 	.word	0x00038820
        /*089c*/ 	.short	0x010a
        /*089e*/ 	.byte	0x3f
	.zero		1


	//   ....[56]....
        /*08a0*/ 	.word	0x00014710
        /*08a4*/ 	.word	0x00000006
        /*08a8*/ 	.word	0x00000000
        /*08ac*/ 	.short	0x010a
        /*08ae*/ 	.byte	0x3f
	.zero		1


	//   ....[57]....
        /*08b0*/ 	.word	0x00014780
        /*08b4*/ 	.word	0x00000007
        /*08b8*/ 	.word	0x00000000
        /*08bc*/ 	.short	0x010a
        /*08be*/ 	.byte	0x3f
	.zero		1


	//   ....[58]....
        /*08c0*/ 	.word	0x000147f0
        /*08c4*/ 	.word	0x00000004
        /*08c8*/ 	.word	0x00000000
        /*08cc*/ 	.short	0x010a
        /*08ce*/ 	.byte	0x3f
	.zero		1


	//   ....[59]....
        /*08d0*/ 	.word	0x00014820
        /*08d4*/ 	.word	0x00000003
        /*08d8*/ 	.word	0x00000000
        /*08dc*/ 	.short	0x010a
        /*08de*/ 	.byte	0x3f
	.zero		1


	//   ....[60]....
        /*08e0*/ 	.word	0x00014880
        /*08e4*/ 	.word	0x00000011
        /*08e8*/ 	.word	0x00038800
        /*08ec*/ 	.short	0x010a
        /*08ee*/ 	.byte	0x3f
	.zero		1


	//   ....[61]....
        /*08f0*/ 	.word	0x000148d0
        /*08f4*/ 	.word	0x00000006
        /*08f8*/ 	.word	0x00038830
        /*08fc*/ 	.short	0x010a
        /*08fe*/ 	.byte	0x3f
	.zero		1


	//   ....[62]....
        /*0900*/ 	.word	0x00014920
        /*0904*/ 	.word	0x00000011
        /*0908*/ 	.word	0x00038810
        /*090c*/ 	.short	0x010a
        /*090e*/ 	.byte	0x3f
	.zero		1


	//   ....[63]....
        /*0910*/ 	.word	0x00014970
        /*0914*/ 	.word	0x00000006
        /*0918*/ 	.word	0x00038850
        /*091c*/ 	.short	0x010a
        /*091e*/ 	.byte	0x3f
	.zero		1


	//   ....[64]....
        /*0920*/ 	.word	0x000149c0
        /*0924*/ 	.word	0x0000000a
        /*0928*/ 	.word	0x00038830
        /*092c*/ 	.short	0x010a
        /*092e*/ 	.byte	0x3f
	.zero		1


	//   ....[65]....
        /*0930*/ 	.word	0x00014a10
        /*0934*/ 	.word	0x0000000a
        /*0938*/ 	.word	0x00038850
        /*093c*/ 	.short	0x010a
        /*093e*/ 	.byte	0x3f
	.zero		1


	//   ....[66]....
        /*0940*/ 	.word	0x00014a60
        /*0944*/ 	.word	0x00000009
        /*0948*/ 	.word	0x00038830
        /*094c*/ 	.short	0x010a
        /*094e*/ 	.byte	0x3f
	.zero		1


	//   ....[67]....
        /*0950*/ 	.word	0x00014ab0
        /*0954*/ 	.word	0x00000009
        /*0958*/ 	.word	0x00038850
        /*095c*/ 	.short	0x010a
        /*095e*/ 	.byte	0x3f
	.zero		1


	//   ....[68]....
        /*0960*/ 	.word	0x00014c50
        /*0964*/ 	.word	0x00000008
        /*0968*/ 	.word	0x00038840
        /*096c*/ 	.short	0x010a
        /*096e*/ 	.byte	0x3f
	.zero		1


	//   ....[69]....
        /*0970*/ 	.word	0x00014cd0
        /*0974*/ 	.word	0x00000008
        /*0978*/ 	.word	0x00038820
        /*097c*/ 	.short	0x010a
        /*097e*/ 	.byte	0x3f
	.zero		1


	//   ....[70]....
        /*0980*/ 	.word	0x00014d20
        /*0984*/ 	.word	0x00000006
        /*0988*/ 	.word	0x00038860
        /*098c*/ 	.short	0x010a
        /*098e*/ 	.byte	0x3f
	.zero		1


	//   ....[71]....
        /*0990*/ 	.word	0x00014d70
        /*0994*/ 	.word	0x00000002
        /*0998*/ 	.word	0x00038840
        /*099c*/ 	.short	0x010a
        /*099e*/ 	.byte	0x3f
	.zero		1


	//   ....[72]....
        /*09a0*/ 	.word	0x00014dc0
        /*09a4*/ 	.word	0x00000002
        /*09a8*/ 	.word	0x00038860
        /*09ac*/ 	.short	0x010a
        /*09ae*/ 	.byte	0x3f
	.zero		1


	//   ....[73]....
        /*09b0*/ 	.word	0x00014e10
        /*09b4*/ 	.word	0x00000002
        /*09b8*/ 	.word	0x00038840
        /*09bc*/ 	.short	0x010a
        /*09be*/ 	.byte	0x3f
	.zero		1


	//   ....[74]....
        /*09c0*/ 	.word	0x00014e60
        /*09c4*/ 	.word	0x00000002
        /*09c8*/ 	.word	0x00038860
        /*09cc*/ 	.short	0x010a
        /*09ce*/ 	.byte	0x3f
	.zero		1


	//   ....[75]....
        /*09d0*/ 	.word	0x00014eb0
        /*09d4*/ 	.word	0x00000002
        /*09d8*/ 	.word	0x00038840
        /*09dc*/ 	.short	0x010a
        /*09de*/ 	.byte	0x3f
	.zero		1


	//   ....[76]....
        /*09e0*/ 	.word	0x00014f00
        /*09e4*/ 	.word	0x00000002
        /*09e8*/ 	.word	0x00038860
        /*09ec*/ 	.short	0x010a
        /*09ee*/ 	.byte	0x3f
	.zero		1


	//   ....[77]....
        /*09f0*/ 	.word	0x000158c0
        /*09f4*/ 	.word	0x00000000
        /*09f8*/ 	.word	0x00038820
        /*09fc*/ 	.short	0x010a
        /*09fe*/ 	.byte	0x3f
	.zero		1


	//   ....[78]....
        /*0a00*/ 	.word	0x00015a60
        /*0a04*/ 	.word	0x00000006
        /*0a08*/ 	.word	0x00000000
        /*0a0c*/ 	.short	0x010a
        /*0a0e*/ 	.byte	0x3f
	.zero		1


	//   ....[79]....
        /*0a10*/ 	.word	0x00015ab0
        /*0a14*/ 	.word	0x00000007
        /*0a18*/ 	.word	0x00000000
        /*0a1c*/ 	.short	0x010a
        /*0a1e*/ 	.byte	0x3f
	.zero		1


	//   ....[80]....
        /*0a20*/ 	.word	0x00015b00
        /*0a24*/ 	.word	0x00000004
        /*0a28*/ 	.word	0x00000000
        /*0a2c*/ 	.short	0x010a
        /*0a2e*/ 	.byte	0x3f
	.zero		1


	//----- nvinfo : EIATTR_NUM_MBARRIERS
	.align		4
.L_609:
        /*0a30*/ 	.byte	0x03, 0x38
        /*0a32*/ 	.short	0x0017


	//----- nvinfo : EIATTR_EXIT_INSTR_OFFSETS
	.align		4
        /*0a34*/ 	.byte	0x04, 0x1c
        /*0a36*/ 	.short	(.L_611 - .L_610)


	//   ....[0]....
.L_610:
        /*0a38*/ 	.word	0x00000af0


	//   ....[1]....
        /*0a3c*/ 	.word	0x0000f1e0


	//   ....[2]....
        /*0a40*/ 	.word	0x0000f240


	//   ....[3]....
        /*0a44*/ 	.word	0x00014870


	//----- nvinfo : EIATTR_MAX_THREADS
	.align		4
.L_611:
        /*0a48*/ 	.byte	0x04, 0x05
        /*0a4a*/ 	.short	(.L_613 - .L_612)
.L_612:
        /*0a4c*/ 	.word	0x00000180
        /*0a50*/ 	.word	0x00000001
        /*0a54*/ 	.word	0x00000001


	//----- nvinfo : EIATTR_CRS_STACK_SIZE
	.align		4
.L_613:
        /*0a58*/ 	.byte	0x04, 0x1e
        /*0a5a*/ 	.short	(.L_615 - .L_614)
.L_614:
        /*0a5c*/ 	.word	0x00000000


	//----- nvinfo : EIATTR_CBANK_PARAM_SIZE
	.align		4
.L_615:
        /*0a60*/ 	.byte	0x03, 0x19
        /*0a62*/ 	.short	0x0b70


	//----- nvinfo : EIATTR_PARAM_CBANK
	.align		4
        /*0a64*/ 	.byte	0x04, 0x0a
        /*0a66*/ 	.short	(.L_617 - .L_616)
	.align		4
.L_616:
        /*0a68*/ 	.word	index@(.nv.constant0._ZN7cutlass13device_kernelIN5flash11enable_sm90INS1_16FlashAttnFwdSm90INS1_25CollectiveMainloopFwdSm90ILi2EN4cute5tupleIJNS5_1CILi1EEES8_S8_EEENS6_IJNS7_ILi64EEESA_SA_EEELi512ENS_6half_tEfNS_4arch4Sm90ELb1ELb0ELb0ELb1ELb0ELb0ELb1ELb0ELb0ELb0ELb0ELb0EEENS1_21CollectiveEpilogueFwdINS6_IJSA_NS7_ILi512EEESA_EEES9_SC_SE_Li256ELb1ELb0ELb0ELb0EEENS1_36VarlenDynamicPersistentTileSchedulerILi64ELi64ELi256ELi32ELb0ELb0ELb1ELb1ELb1ELb1EEEEEEEEEvNT_6ParamsE)
        /*0a6c*/ 	.short	0x0210
        /*0a6e*/ 	.short	0x0b70


	//----- nvinfo : EIATTR_SW_WAR
	.align		4
.L_617:
        /*0a70*/ 	.byte	0x04, 0x36
        /*0a72*/ 	.short	(.L_619 - .L_618)
.L_618:
        /*0a74*/ 	.word	0x00000008
.L_619:


//--------------------- .nv.info._ZN7cutlass13device_kernelIN5flash11enable_sm90INS1_16FlashAttnFwdSm90INS1_25CollectiveMainloopFwdSm90ILi2EN4cute5tupleIJNS5_1CILi1EEES8_S8_EEENS6_IJNS7_ILi64EEESA_SA_EEELi512ENS_6half_tEfNS_4arch4Sm90ELb1ELb0ELb0ELb1ELb0ELb1ELb1ELb0ELb0ELb0ELb0ELb0EEENS1_21CollectiveEpilogueFwdINS6_IJSA_NS7_ILi512EEESA_EEES9_SC_SE_Li256ELb1ELb0ELb0ELb0EEENS1_36VarlenDynamicPersistentTileSchedulerILi64ELi64ELi256ELi32ELb0ELb0ELb1ELb1ELb1ELb1EEEEEEEEEvNT_6ParamsE --------------------------
	.section	.nv.info._ZN7cutlass13device_kernelIN5flash11enable_sm90INS1_16FlashAttnFwdSm90INS1_25CollectiveMainloopFwdSm90ILi2EN4cute5tupleIJNS5_1CILi1EEES8_S8_EEENS6_IJNS7_ILi64EEESA_SA_EEELi512ENS_6half_tEfNS_4arch4Sm90ELb1ELb0ELb0ELb1ELb0ELb1ELb1ELb0ELb0ELb0ELb0ELb0EEENS1_21CollectiveEpilogueFwdINS6_IJSA_NS7_ILi512EEESA_EEES9_SC_SE_Li256ELb1ELb0ELb0ELb0EEENS1_36VarlenDynamicPersistentTileSchedulerILi64ELi64ELi256ELi32ELb0ELb0ELb1ELb1ELb1ELb1EEEEEEEEEvNT_6ParamsE,"",@"SHT_CUDA_INFO"
	.sectionflags	@""
	.align	4


	//----- nvinfo : EIATTR_CUDA_API_VERSION
	.align		4
        /*0000*/ 	.byte	0x04, 0x37
        /*0002*/ 	.short	(.L_621 - .L_620)
.L_620:
        /*0004*/ 	.word	0x00000082


	//----- nvinfo : EIATTR_KPARAM_INFO
	.align		4
.L_621:
        /*0008*/ 	.byte	0x04, 0x17
        /*000a*/ 	.short	(.L_623 - .L_622)
.L_622:
        /*000c*/ 	.word	0x00000000
        /*0010*/ 	.short	0x0000
        /*0012*/ 	.short	0x0070
        /*0014*/ 	.byte	0x00, 0xf0, 0x01, 0x2c


	//----- nvinfo : EIATTR_SPARSE_MMA_MASK
	.align		4
.L_623:
        /*0018*/ 	.byte	0x03, 0x50
        /*001a*/ 	.short	0x0000


	//----- nvinfo : EIATTR_MAXREG_COUNT
	.align		4
        /*001c*/ 	.byte	0x03, 0x1b
        /*001e*/ 	.short	0x00a8


	//----- nvinfo : EIATTR_NUM_BARRIERS
	.align		4
        /*0020*/ 	.byte	0x02, 0x4c
        /*0022*/ 	.byte	0x10
	.zero		1


	//----- nvinfo : EIATTR_EXTERNS
	.align		4
        /*0024*/ 	.byte	0x04, 0x0f
        /*0026*/ 	.short	(.L_625 - .L_624)


	//   ....[0]....
	.align		4
.L_624:
        /*0028*/ 	.word	index@(__assertfail)


	//----- nvinfo : EIATTR_ANNOTATIONS
	.align		4
.L_625:
        /*002c*/ 	.byte	0x04, 0x55
        /*002e*/ 	.short	(.L_627 - .L_626)


	//   ....[0]....
.L_626:
        /* <DEDUP_REMOVED lines=42> */


	//----- nvinfo : EIATTR_MERCURY_ISA_VERSION
	.align		4
.L_627:
        /*02c0*/ 	.byte	0x03, 0x5f
        /*02c2*/ 	.short	0x0101


	//----- nvinfo : EIATTR_UNUSED_LOAD_BYTE_OFFSET
	.align		4
        /*02c4*/ 	.byte	0x04, 0x44
        /*02c6*/ 	.short	(.L_629 - .L_628)


	//   ....[0]....
.L_628:
        /*02c8*/ 	.word	0x00000b30
        /*02cc*/ 	.word	0x0000fff0


	//   ....[1]....
        /*02d0*/ 	.word	0x00013490
        /*02d4*/ 	.word	0x0000fff0


	//----- nvinfo : EIATTR_INT_WARP_WIDE_INSTR_OFFSETS
	.align		4
.L_629:
        /*02d8*/ 	.byte	0x04, 0x31
        /*02da*/ 	.short	(.L_631 - .L_630)


	//   ....[0]....
.L_630:
        /*02dc*/ 	.word	0x000001f0


	//   ....[1]....
        /*02e0*/ 	.word	0x00000230


	//   ....[2]....
        /*02e4*/ 	.word	0x000002a0


	//   ....[3]....
        /*02e8*/ 	.word	0x00000310


	//   ....[4]....
        /*02ec*/ 	.word	0x00017f70


	//   ....[5]....
        /*02f0*/ 	.word	0x00018020


	//   ....[6]....
        /*02f4*/ 	.word	0x000184b0


	//   ....[7]....
        /*02f8*/ 	.word	0x000184e0


	//   ....[8]....
        /*02fc*/ 	.word	0x0001b1b0


	//   ....[9]....
        /*0300*/ 	.word	0x0001b260


	//----- nvinfo : EIATTR_COOP_GROUP_MASK_REGIDS
	.align		4
.L_631:
        /*0304*/ 	.byte	0x04, 0x29
        /*0306*/ 	.short	(.L_633 - .L_632)


	//   ....[0]....
.L_632:
        /*0308*/ 	.word	0xffffffff


	//   ....[1]....
        /*030c*/ 	.word	0xffffffff


	//   ....[2]....
        /*0310*/ 	.word	0xffffffff


	//   ....[3]....
        /*0314*/ 	.word	0xffffffff


	//   ....[4]....
        /*0318*/ 	.word	0xffffffff


	//   ....[5]....
        /*031c*/ 	.word	0xffffffff


	//   ....[6]....
        /*0320*/ 	.word	0xffffffff


	//   ....[7]....
        /*0324*/ 	.word	0xffffffff


	//   ....[8]....
        /*0328*/ 	.word	0xffffffff


	//   ....[9]....
        /*032c*/ 	.word	0xffffffff


	//   ....[10]....
        /*0330*/ 	.word	0xffffffff


	//   ....[11]....
        /*0334*/ 	.word	0xffffffff


	//   ....[12]....
        /*0338*/ 	.word	0xffffffff


	//   ....[13]....
        /*033c*/ 	.word	0xffffffff


	//   ....[14]....
        /*0340*/ 	.word	0xffffffff


	//   ....[15]....
        /*0344*/ 	.word	0xffffffff


	//   ....[16]....
        /*0348*/ 	.word	0xffffffff


	//   ....[17]....
        /*034c*/ 	.word	0xffffffff


	//   ....[18]....
        /*0350*/ 	.word	0xffffffff


	//   ....[19]....
        /*0354*/ 	.word	0xffffffff


	//   ....[20]....
        /*0358*/ 	.word	0xffffffff


	//   ....[21]....
        /*035c*/ 	.word	0xffffffff


	//   ....[22]....
        /*0360*/ 	.word	0xffffffff


	//   ....[23]....
        /*0364*/ 	.word	0xffffffff


	//   ....[24]....
        /*0368*/ 	.word	0xffffffff


	//   ....[25]....
        /*036c*/ 	.word	0xffffffff


	//   ....[26]....
        /*0370*/ 	.word	0xffffffff


	//   ....[27]....
        /*0374*/ 	.word	0xffffffff


	//   ....[28]....
        /*0378*/ 	.word	0xffffffff


	//   ....[29]....
        /*037c*/ 	.word	0xffffffff


	//   ....[30]....
        /*0380*/ 	.word	0xffffffff


	//   ....[31]....
        /*0384*/ 	.word	0xffffffff


	//   ....[32]....
        /*0388*/ 	.word	0xffffffff


	//   ....[33]....
        /*038c*/ 	.word	0xffffffff


	//   ....[34]....
        /*0390*/ 	.word	0xffffffff


	//   ....[35]....
        /*0394*/ 	.word	0xffffffff


	//   ....[36]....
        /*0398*/ 	.word	0xffffffff


	//   ....[37]....
        /*039c*/ 	.word	0xffffffff


	//   ....[38]....
        /*03a0*/ 	.word	0xffffffff


	//   ....[39]....
        /*03a4*/ 	.word	0xffffffff


	//   ....[40]....
        /*03a8*/ 	.word	0xffffffff


	//   ....[41]....
        /*03ac*/ 	.word	0xffffffff


	//   ....[42]....
        /*03b0*/ 	.word	0xffffffff


	//   ....[43]....
        /*03b4*/ 	.word	0xffffffff


	//   ....[44]....
        /*03b8*/ 	.word	0xffffffff


	//   ....[45]....
        /*03bc*/ 	.word	0xffffffff


	//   ....[46]....
        /*03c0*/ 	.word	0xffffffff


	//   ....[47]....
        /*03c4*/ 	.word	0xffffffff


	//   ....[48]....
        /*03c8*/ 	.word	0xffffffff


	//   ....[49]....
        /*03cc*/ 	.word	0xffffffff


	//   ....[50]....
        /*03d0*/ 	.word	0xffffffff


	//   ....[51]....
        /*03d4*/ 	.word	0xffffffff


	//   ....[52]....
        /*03d8*/ 	.word	0xffffffff


	//   ....[53]....
        /*03dc*/ 	.word	0xffffffff


	//   ....[54]....
        /*03e0*/ 	.word	0xffffffff


	//   ....[55]....
        /*03e4*/ 	.word	0xffffffff


	//   ....[56]....
        /*03e8*/ 	.word	0xffffffff


	//   ....[57]....
        /*03ec*/ 	.word	0xffffffff


	//   ....[58]....
        /*03f0*/ 	.word	0xffffffff


	//   ....[59]....
        /*03f4*/ 	.word	0xffffffff


	//   ....[60]....
        /*03f8*/ 	.word	0xffffffff


	//   ....[61]....
        /*03fc*/ 	.word	0xffffffff


	//   ....[62]....
        /*0400*/ 	.word	0xffffffff


	//   ....[63]....
        /*0404*/ 	.word	0xffffffff


	//   ....[64]....
        /*0408*/ 	.word	0xffffffff


	//   ....[65]....
        /*040c*/ 	.word	0xffffffff


	//   ....[66]....
        /*0410*/ 	.word	0x0500000f


	//   ....[67]....
        /*0414*/ 	.word	0x0500000f


	//   ....[68]....
        /*0418*/ 	.word	0x0500000f


	//   ....[69]....
        /*041c*/ 	.word	0x0500000f


	//   ....[70]....
        /*0420*/ 	.word	0x0500000f


	//   ....[71]....
        /*0424*/ 	.word	0x0500000f


	//   ....[72]....
        /*0428*/ 	.word	0x0500000f


	//   ....[73]....
        /*042c*/ 	.word	0x0500000f


	//   ....[74]....
        /*0430*/ 	.word	0x0500000f


	//   ....[75]....
        /*0434*/ 	.word	0x0500000f


	//   ....[76]....
        /*0438*/ 	.word	0x0500000f


	//   ....[77]....
        /*043c*/ 	.word	0x0500000f


	//   ....[78]....
        /*0440*/ 	.word	0x0500000f


	//   ....[79]....
        /*0444*/ 	.word	0x0500000f


	//   ....[80]....
        /*0448*/ 	.word	0x0500000f


	//   ....[81]....
        /*044c*/ 	.word	0x0500000f


	//   ....[82]....
        /*0450*/ 	.word	0x0500000f


	//   ....[83]....
        /*0454*/ 	.word	0x0500000f


	//   ....[84]....
        /*0458*/ 	.word	0x0500000f


	//   ....[85]....
        /*045c*/ 	.word	0x0500000f


	//   ....[86]....
        /*0460*/ 	.word	0x0500000f


	//   ....[87]....
        /*0464*/ 	.word	0x0500000f


	//   ....[88]....
        /*0468*/ 	.word	0x0500000f


	//   ....[89]....
        /*046c*/ 	.word	0x0500000f


	//   ....[90]....
        /*0470*/ 	.word	0x0500000f


	//   ....[91]....
        /*0474*/ 	.word	0x0500000f


	//   ....[92]....
        /*0478*/ 	.word	0x0500000f


	//   ....[93]....
        /*047c*/ 	.word	0x0500000f


	//   ....[94]....
        /*0480*/ 	.word	0x0500000f


	//   ....[95]....
        /*0484*/ 	.word	0x0500000f


	//   ....[96]....
        /*0488*/ 	.word	0x0500000f


	//   ....[97]....
        /*048c*/ 	.word	0x0500000f


	//   ....[98]....
        /*0490*/ 	.word	0x0500000f


	//   ....[99]....
        /*0494*/ 	.word	0x0500000f


	//   ....[100]....
        /*0498*/ 	.word	0x0500000f


	//   ....[101]....
        /*049c*/ 	.word	0x0500000f


	//----- nvinfo : EIATTR_COOP_GROUP_INSTR_OFFSETS
	.align		4
.L_633:
        /*04a0*/ 	.byte	0x04, 0x28
        /*04a2*/ 	.short	(.L_635 - .L_634)


	//   ....[0]....
.L_634:
        /*04a4*/ 	.word	0x00000060


	//   ....[1]....
        /*04a8*/ 	.word	0x00000200


	//   ....[2]....
        /*04ac*/ 	.word	0x00000240


	//   ....[3]....
        /*04b0*/ 	.word	0x00000450


	//   ....[4]....
        /*04b4*/ 	.word	0x000005b0


	//   ....[5]....
        /*04b8*/ 	.word	0x000006d0


	//   ....[6]....
        /*04bc*/ 	.word	0x00000830


	//   ....[7]....
        /*04c0*/ 	.word	0x00004650


	//   ....[8]....
        /*04c4*/ 	.word	0x00005f50


	//   ....[9]....
        /*04c8*/ 	.word	0x000096e0


	//   ....[10]....
        /*04cc*/ 	.word	0x0000b170


	//   ....[11]....
        /*04d0*/ 	.word	0x0000b270


	//   ....[12]....
        /*04d4*/ 	.word	0x0000b5d0


	//   ....[13]....
        /*04d8*/ 	.word	0x0000b640


	//   ....[14]....
        /*04dc*/ 	.word	0x0000bf30


	//   ....[15]....
        /*04e0*/ 	.word	0x0000c530


	//   ....[16]....
        /*04e4*/ 	.word	0x0000dfc0


	//   ....[17]....
        /*04e8*/ 	.word	0x0000e160


	//   ....[18]....
        /*04ec*/ 	.word	0x0000e370


	//   ....[19]....
        /*04f0*/ 	.word	0x0000e4e0


	//   ....[20]....
        /*04f4*/ 	.word	0x0000f690


	//   ....[21]....
        /*04f8*/ 	.word	0x0000fcc0


	//   ....[22]....
        /*04fc*/ 	.word	0x00011510


	//   ....[23]....
        /*0500*/ 	.word	0x00011540


	//   ....[24]....
        /*0504*/ 	.word	0x00011840


	//   ....[25]....
        /*0508*/ 	.word	0x00011a10


	//   ....[26]....
        /*050c*/ 	.word	0x00012960


	//   ....[27]....
        /*0510*/ 	.word	0x000129b0


	//   ....[28]....
        /*0514*/ 	.word	0x000129f0


	//   ....[29]....
        /*0518*/ 	.word	0x00012a40


	//   ....[30]....
        /*051c*/ 	.word	0x00012a50


	//   ....[31]....
        /*0520*/ 	.word	0x00014430


	//   ....[32]....
        /*0524*/ 	.word	0x00015bb0


	//   ....[33]....
        /*0528*/ 	.word	0x00015d30


	//   ....[34]....
        /*052c*/ 	.word	0x00015d60


	//   ....[35]....
        /*0530*/ 	.word	0x00015da0


	//   ....[36]....
        /*0534*/ 	.word	0x00015e10


	//   ....[37]....
        /*0538*/ 	.word	0x00015e70


	//   ....[38]....
        /*053c*/ 	.word	0x00015eb0


	//   ....[39]....
        /*0540*/ 	.word	0x00016050


	//   ....[40]....
        /*0544*/ 	.word	0x000160b0


	//   ....[41]....
        /*0548*/ 	.word	0x000160f0


	//   ....[42]....
        /*054c*/ 	.word	0x00016130


	//   ....[43]....
        /*0550*/ 	.word	0x00016160


	//   ....[44]....
        /*0554*/ 	.word	0x00016190


	//   ....[45]....
        /*0558*/ 	.word	0x00016220


	//   ....[46]....
        /*055c*/ 	.word	0x00016280


	//   ....[47]....
        /*0560*/ 	.word	0x00016310


	//   ....[48]....
        /*0564*/ 	.word	0x0001b2f0


	//   ....[49]....
        /*0568*/ 	.word	0x0001b300


	//   ....[50]....
        /*056c*/ 	.word	0x0001b410


	//   ....[51]....
        /*0570*/ 	.word	0x0001b470


	//   ....[52]....
        /*0574*/ 	.word	0x0001b4b0


	//   ....[53]....
        /*0578*/ 	.word	0x0001b4f0


	//   ....[54]....
        /*057c*/ 	.word	0x0001b520


	//   ....[55]....
        /*0580*/ 	.word	0x0001b550


	//   ....[56]....
        /*0584*/ 	.word	0x0001b6e0


	//   ....[57]....
        /*0588*/ 	.word	0x0001b740


	//   ....[58]....
        /*058c*/ 	.word	0x0001b780


	//   ....[59]....
        /*0590*/ 	.word	0x0001b7c0


	//   ....[60]....
        /*0594*/ 	.word	0x0001b7f0


	//   ....[61]....
        /*0598*/ 	.word	0x0001b820


	//   ....[62]....
        /*059c*/ 	.word	0x0001b8e0


	//   ....[63]....
        /*05a0*/ 	.word	0x0001b900


	//   ....[64]....
        /*05a4*/ 	.word	0x0001b970


	//   ....[65]....
        /*05a8*/ 	.word	0x0001bfe0


	//   ....[66]....
        /*05ac*/ 	.word	0x0001c420


	//   ....[67]....
        /*05b0*/ 	.word	0x0001c4c0


	//   ....[68]....
        /*05b4*/ 	.word	0x0001c560


	//   ....[69]....
        /*05b8*/ 	.word	0x0001c600


	//   ....[70]....
        /*05bc*/ 	.word	0x0001c6a0


	//   ....[71]....
        /*05c0*/ 	.word	0x0001c740


	//   ....[72]....
        /*05c4*/ 	.word	0x0001c7e0


	//   ....[73]....
        /*05c8*/ 	.word	0x0001c880


	//   ....[74]....
        /*05cc*/ 	.word	0x0001c970


	//   ....[75]....
        /*05d0*/ 	.word	0x0001ca10


	//   ....[76]....
        /*05d4*/ 	.word	0x0001cab0


	//   ....[77]....
        /*05d8*/ 	.word	0x0001cb50


	//   ....[78]....
        /*05dc*/ 	.word	0x0001cbf0


	//   ....[79]....
        /*05e0*/ 	.word	0x0001cc90


	//   ....[80]....
        /*05e4*/ 	.word	0x0001cd30


	//   ....[81]....
        /*05e8*/ 	.word	0x0001cdd0


	//   ....[82]....
        /*05ec*/ 	.word	0x0001d120


	//   ....[83]....
        /*05f0*/ 	.word	0x0001d400


	//   ....[84]....
        /*05f4*/ 	.word	0x0001d820


	//   ....[85]....
        /*05f8*/ 	.word	0x0001d8b0


	//   ....[86]....
        /*05fc*/ 	.word	0x0001d950


	//   ....[87]....
        /*0600*/ 	.word	0x0001da00


	//   ....[88]....
        /*0604*/ 	.word	0x0001da80


	//   ....[89]....
        /*0608*/ 	.word	0x0001db00


	//   ....[90]....
        /*060c*/ 	.word	0x0001db80


	//   ....[91]....
        /*0610*/ 	.word	0x0001dc00


	//   ....[92]....
        /*0614*/ 	.word	0x0001dc90


	//   ....[93]....
        /*0618*/ 	.word	0x0001dd40


	//   ....[94]....
        /*061c*/ 	.word	0x0001ddc0


	//   ....[95]....
        /*0620*/ 	.word	0x0001de40


	//   ....[96]....
        /*0624*/ 	.word	0x0001dec0


	//   ....[97]....
        /*0628*/ 	.word	0x0001df40


	//   ....[98]....
        /*062c*/ 	.word	0x0001dfb0


	//   ....[99]....
        /*0630*/ 	.word	0x0001e050


	//   ....[100]....
        /*0634*/ 	.word	0x0001e0e0


	//   ....[101]....
        /*0638*/ 	.word	0x0001e210


	//----- nvinfo : EIATTR_REG_RECONFIG
	.align		4
.L_635:
        /*063c*/ 	.byte	0x01, 0x54
	.zero		2


	//----- nvinfo : EIATTR_SYSCALL_OFFSETS
	.align		4
        /*0640*/ 	.byte	0x04, 0x46
        /*0642*/ 	.short	(.L_637 - .L_636)


	//   ....[0]....
.L_636:
        /*0644*/ 	.word	0x00001900


	//   ....[1]....
        /*0648*/ 	.word	0x00001a50


	//   ....[2]....
        /*064c*/ 	.word	0x00006100


	//   ....[3]....
        /*0650*/ 	.word	0x000065a0


	//   ....[4]....
        /*0654*/ 	.word	0x000181b0


	//   ....[5]....
        /*0658*/ 	.word	0x000182f0


	//   ....[6]....
        /*065c*/ 	.word	0x000183f0


	//----- nvinfo : EIATTR_MBARRIER_INSTR_OFFSETS
	.align		4
.L_637:
        /*0660*/ 	.byte	0x04, 0x39
        /*0662*/ 	.short	(.L_639 - .L_638)


	//   ....[0]....
.L_638:
        /*0664*/ 	.word	0x00000330
        /*0668*/ 	.word	0x000000ff
        /*066c*/ 	.word	0x00038800
        /*0670*/ 	.short	0x0100
        /*0672*/ 	.byte	0x08
	.zero		1


	//   ....[1]....
        /*0674*/ 	.word	0x00000340
        /*0678*/ 	.word	0x000000ff
        /*067c*/ 	.word	0x00038810
        /*0680*/ 	.short	0x0100
        /*0682*/ 	.byte	0x08
	.zero		1


	//   ....[2]....
        /*0684*/ 	.word	0x00000350
        /*0688*/ 	.word	0x000000ff
        /*068c*/ 	.word	0x00038820
        /*0690*/ 	.short	0x0100
        /*0692*/ 	.byte	0x08
	.zero		1


	//   ....[3]....
        /*0694*/ 	.word	0x00000400
        /*0698*/ 	.word	0x000000ff
        /*069c*/ 	.word	0x00038830
        /*06a0*/ 	.short	0x0100
        /*06a2*/ 	.byte	0x06
	.zero		1


	//   ....[4]....
        /*06a4*/ 	.word	0x00000410
        /*06a8*/ 	.word	0x000000ff
        /*06ac*/ 	.word	0x00038840
        /*06b0*/ 	.short	0x0100
        /*06b2*/ 	.byte	0x06
	.zero		1


	//   ....[5]....
        /*06b4*/ 	.word	0x00000420
        /*06b8*/ 	.word	0x000000ff
        /*06bc*/ 	.word	0x00038838
        /*06c0*/ 	.short	0x0100
        /*06c2*/ 	.byte	0x06
	.zero		1


	//   ....[6]....
        /*06c4*/ 	.word	0x00000430
        /*06c8*/ 	.word	0x000000ff
        /*06cc*/ 	.word	0x00038848
        /*06d0*/ 	.short	0x0100
        /*06d2*/ 	.byte	0x06
	.zero		1


	//   ....[7]....
        /*06d4*/ 	.word	0x00000560
        /*06d8*/ 	.word	0x000000ff
        /*06dc*/ 	.word	0x00038850
        /*06e0*/ 	.short	0x0100
        /*06e2*/ 	.byte	0x08
	.zero		1


	//   ....[8]....
        /*06e4*/ 	.word	0x00000570
        /*06e8*/ 	.word	0x000000ff
        /*06ec*/ 	.word	0x00038860
        /*06f0*/ 	.short	0x0100
        /*06f2*/ 	.byte	0x08
	.zero		1


	//   ....[9]....
        /*06f4*/ 	.word	0x00000580
        /*06f8*/ 	.word	0x000000ff
        /*06fc*/ 	.word	0x00038858
        /*0700*/ 	.short	0x0100
        /*0702*/ 	.byte	0x08
	.zero		1


	//   ....[10]....
        /*0704*/ 	.word	0x00000590
        /*0708*/ 	.word	0x000000ff
        /*070c*/ 	.word	0x00038868
        /*0710*/ 	.short	0x0100
        /*0712*/ 	.byte	0x08
	.zero		1


	//   ....[11]....
        /*0714*/ 	.word	0x00000680
        /*0718*/ 	.word	0x000000ff
        /*071c*/ 	.word	0x00038870
        /*0720*/ 	.short	0x0100
        /*0722*/ 	.byte	0x06
	.zero		1


	//   ....[12]....
        /*0724*/ 	.word	0x00000690
        /*0728*/ 	.word	0x000000ff
        /*072c*/ 	.word	0x00038880
        /*0730*/ 	.short	0x0100
        /*0732*/ 	.byte	0x06
	.zero		1


	//   ....[13]....
        /*0734*/ 	.word	0x000006a0
        /*0738*/ 	.word	0x000000ff
        /*073c*/ 	.word	0x00038878
        /*0740*/ 	.short	0x0100
        /*0742*/ 	.byte	0x06
	.zero		1


	//   ....[14]....
        /*0744*/ 	.word	0x000006b0
        /*0748*/ 	.word	0x000000ff
        /*074c*/ 	.word	0x00038888
        /*0750*/ 	.short	0x0100
        /*0752*/ 	.byte	0x06
	.zero		1


	//   ....[15]....
        /*0754*/ 	.word	0x000007e0
        /*0758*/ 	.word	0x000000ff
        /*075c*/ 	.word	0x00038890
        /*0760*/ 	.short	0x0100
        /*0762*/ 	.byte	0x08
	.zero		1


	//   ....[16]....
        /*0764*/ 	.word	0x000007f0
        /*0768*/ 	.word	0x000000ff
        /*076c*/ 	.word	0x000388a0
        /*0770*/ 	.short	0x0100
        /*0772*/ 	.byte	0x08
	.zero		1


	//   ....[17]....
        /*0774*/ 	.word	0x00000800
        /*0778*/ 	.word	0x000000ff
        /*077c*/ 	.word	0x00038898
        /*0780*/ 	.short	0x0100
        /*0782*/ 	.byte	0x08
	.zero		1


	//   ....[18]....
        /*0784*/ 	.word	0x00000810
        /*0788*/ 	.word	0x000000ff
        /*078c*/ 	.word	0x000388a8
        /*0790*/ 	.short	0x0100
        /*0792*/ 	.byte	0x08
	.zero		1


	//   ....[19]....
        /*0794*/ 	.word	0x00000940
        /*0798*/ 	.word	0x000000ff
        /*079c*/ 	.word	0x000388b0
        /*07a0*/ 	.short	0x0100
        /*07a2*/ 	.byte	0x08
	.zero		1


	//   ....[20]....
        /*07a4*/ 	.word	0x00000950
        /*07a8*/ 	.word	0x000000ff
        /*07ac*/ 	.word	0x000388c0
        /*07b0*/ 	.short	0x0100
        /*07b2*/ 	.byte	0x08
	.zero		1


	//   ....[21]....
        /*07b4*/ 	.word	0x00000960
        /*07b8*/ 	.word	0x000000ff
        /*07bc*/ 	.word	0x000388b8
        /*07c0*/ 	.short	0x0100
        /*07c2*/ 	.byte	0x08
	.zero		1


	//   ....[22]....
        /*07c4*/ 	.word	0x00000970
        /*07c8*/ 	.word	0x000000ff
        /*07cc*/ 	.word	0x000388c8
        /*07d0*/ 	.short	0x0100
        /*07d2*/ 	.byte	0x08
	.zero		1


	//   ....[23]....
        /*07d4*/ 	.word	0x00002680
        /*07d8*/ 	.word	0x00000046
        /*07dc*/ 	.word	0x00038890
        /*07e0*/ 	.short	0x010a
        /*07e2*/ 	.byte	0x3f
	.zero		1


	//   ....[24]....
        /*07e4*/ 	.word	0x00003010
        /*07e8*/ 	.word	0x00000046
        /*07ec*/ 	.word	0x00038890
        /*07f0*/ 	.short	0x010a
        /*07f2*/ 	.byte	0x3f
	.zero		1


	//   ....[25]....
        /*07f4*/ 	.word	0x00003870
        /*07f8*/ 	.word	0x00000046
        /*07fc*/ 	.word	0x00038890
        /*0800*/ 	.short	0x010a
        /*0802*/ 	.byte	0x3f
	.zero		1


	//   ....[26]....
        /*0804*/ 	.word	0x00003a70
        /*0808*/ 	.word	0x00000004
        /*080c*/ 	.word	0x00000000
        /*0810*/ 	.short	0x0101
        /*0812*/ 	.byte	0x3f
	.zero		1


	//   ....[27]....
        /*0814*/ 	.word	0x00003ab0
        /*0818*/ 	.word	0x00000046
        /*081c*/ 	.word	0x000388b0
        /*0820*/ 	.short	0x010a
        /*0822*/ 	.byte	0x3f
	.zero		1


	//   ....[28]....
        /*0824*/ 	.word	0x000040d0
        /*0828*/ 	.word	0x00000046
        /*082c*/ 	.word	0x00000000
        /*0830*/ 	.short	0x0101
        /*0832*/ 	.byte	0x3f
	.zero		1


	//   ....[29]....
        /*0834*/ 	.word	0x00004a90
        /*0838*/ 	.word	0x00000000
        /*083c*/ 	.word	0x00000000
        /*0840*/ 	.short	0x0101
        /*0842*/ 	.byte	0x3f
	.zero		1


	//   ....[30]....
        /*0844*/ 	.word	0x00005620
        /*0848*/ 	.word	0x00000000
        /*084c*/ 	.word	0x00000000
        /*0850*/ 	.short	0x0101
        /*0852*/ 	.byte	0x3f
	.zero		1


	//   ....[31]....
        /*0854*/ 	.word	0x00006190
        /*0858*/ 	.word	0x00000002
        /*085c*/ 	.word	0x00038800
        /*0860*/ 	.short	0x010a
        /*0862*/ 	.byte	0x3f
	.zero		1


	//   ....[32]....
        /*0864*/ 	.word	0x000061e0
        /*0868*/ 	.word	0x00000002
        /*086c*/ 	.word	0x00038800
        /*0870*/ 	.short	0x010a
        /*0872*/ 	.byte	0x3f
	.zero		1


	//   ....[33]....
        /*0874*/ 	.word	0x00006e10
        /*0878*/ 	.word	0x00000002
        /*087c*/ 	.word	0x00038800
        /*0880*/ 	.short	0x010a
        /*0882*/ 	.byte	0x3f
	.zero		1


	//   ....[34]....
        /*0884*/ 	.word	0x00008140
        /*0888*/ 	.word	0x00000002
        /*088c*/ 	.word	0x00038800
        /*0890*/ 	.short	0x010a
        /*0892*/ 	.byte	0x3f
	.zero		1


	//   ....[35]....
        /*0894*/ 	.word	0x00008fc0
        /*0898*/ 	.word	0x00000015
        /*089c*/ 	.word	0x00038830
        /*08a0*/ 	.short	0x010a
        /*08a2*/ 	.byte	0x3f
	.zero		1


	//   ....[36]....
        /*08a4*/ 	.word	0x00009070
        /*08a8*/ 	.word	0x00000015
        /*08ac*/ 	.word	0x00038830
        /*08b0*/ 	.short	0x010a
        /*08b2*/ 	.byte	0x3f
	.zero		1


	//   ....[37]....
        /*08b4*/ 	.word	0x00009380
        /*08b8*/ 	.word	0x00000002
        /*08bc*/ 	.word	0x00038810
        /*08c0*/ 	.short	0x010a
        /*08c2*/ 	.byte	0x3f
	.zero		1


	//   ....[38]....
        /*08c4*/ 	.word	0x000093d0
        /*08c8*/ 	.word	0x00000015
        /*08cc*/ 	.word	0x00038850
        /*08d0*/ 	.short	0x010a
        /*08d2*/ 	.byte	0x3f
	.zero		1


	//   ....[39]....
        /*08d4*/ 	.word	0x00009490
        /*08d8*/ 	.word	0x00000015
        /*08dc*/ 	.word	0x00038850
        /*08e0*/ 	.short	0x010a
        /*08e2*/ 	.byte	0x3f
	.zero		1


	//   ....[40]....
        /*08e4*/ 	.word	0x0000b890
        /*08e8*/ 	.word	0x00000019
        /*08ec*/ 	.word	0x00000000
        /*08f0*/ 	.short	0x0101
        /*08f2*/ 	.byte	0x3f
	.zero		1


	//   ....[41]....
        /*08f4*/ 	.word	0x0000bf50
        /*08f8*/ 	.word	0x00000015
        /*08fc*/ 	.word	0x00000000
        /*0900*/ 	.short	0x0101
        /*0902*/ 	.byte	0x3f
	.zero		1


	//   ....[42]....
        /*0904*/ 	.word	0x0000c050
        /*0908*/ 	.word	0x000000c4
        /*090c*/ 	.word	0x00038830
        /*0910*/ 	.short	0x010a
        /*0912*/ 	.byte	0x3f
	.zero		1


	//   ....[43]....
        /*0914*/ 	.word	0x0000c0c0
        /*0918*/ 	.word	0x000000c4
        /*091c*/ 	.word	0x00038830
        /*0920*/ 	.short	0x010a
        /*0922*/ 	.byte	0x3f
	.zero		1


	//   ....[44]....
        /*0924*/ 	.word	0x0000c330
        /*0928*/ 	.word	0x000000c4
        /*092c*/ 	.word	0x00038850
        /*0930*/ 	.short	0x010a
        /*0932*/ 	.byte	0x3f
	.zero		1


	//   ....[45]....
        /*0934*/ 	.word	0x0000c380
        /*0938*/ 	.word	0x000000c4
        /*093c*/ 	.word	0x00038850
        /*0940*/ 	.short	0x010a
        /*0942*/ 	.byte	0x3f
	.zero		1


	//   ....[46]....
        /*0944*/ 	.word	0x0000e490
        /*0948*/ 	.word	0x000000a4
        /*094c*/ 	.word	0x00000000
        /*0950*/ 	.short	0x0101
        /*0952*/ 	.byte	0x3f
	.zero		1


	//   ....[47]....
        /*0954*/ 	.word	0x0000f6b0
        /*0958*/ 	.word	0x000000c4
        /*095c*/ 	.word	0x00000000
        /*0960*/ 	.short	0x0101
        /*0962*/ 	.byte	0x3f
	.zero		1


	//   ....[48]....
        /*0964*/ 	.word	0x0000f7f0
        /*0968*/ 	.word	0x000000bb
        /*096c*/ 	.word	0x00038830
        /*0970*/ 	.short	0x010a
        /*0972*/ 	.byte	0x3f
	.zero		1


	//   ....[49]....
        /*0974*/ 	.word	0x0000f860
        /*0978*/ 	.word	0x000000bb
        /*097c*/ 	.word	0x00038830
        /*0980*/ 	.short	0x010a
        /*0982*/ 	.byte	0x3f
	.zero		1


	//   ....[50]....
        /*0984*/ 	.word	0x0000fad0
        /*0988*/ 	.word	0x000000bb
        /*098c*/ 	.word	0x00038850
        /*0990*/ 	.short	0x010a
        /*0992*/ 	.byte	0x3f
	.zero		1


	//   ....[51]....
        /*0994*/ 	.word	0x0000fb20
        /*0998*/ 	.word	0x000000bb
        /*099c*/ 	.word	0x00038850
        /*09a0*/ 	.short	0x010a
        /*09a2*/ 	.byte	0x3f
	.zero		1


	//   ....[52]....
        /*09a4*/ 	.word	0x00011d80
        /*09a8*/ 	.word	0x0000009e
        /*09ac*/ 	.word	0x00000000
        /*09b0*/ 	.short	0x0101
        /*09b2*/ 	.byte	0x3f
	.zero		1


	//   ....[53]....
        /*09b4*/ 	.word	0x00012980
        /*09b8*/ 	.word	0x000000bb
        /*09bc*/ 	.word	0x00000000
        /*09c0*/ 	.short	0x0101
        /*09c2*/ 	.byte	0x3f
	.zero		1


	//   ....[54]....
        /*09c4*/ 	.word	0x00014cb0
        /*09c8*/ 	.word	0x00000000
        /*09cc*/ 	.word	0x00000000
        /*09d0*/ 	.short	0x0101
        /*09d2*/ 	.byte	0x3f
	.zero		1


	//   ....[55]....
        /*09d4*/ 	.word	0x00017050
        /*09d8*/ 	.word	0x00000009
        /*09dc*/ 	.word	0x00038820
        /*09e0*/ 	.short	0x010a
        /*09e2*/ 	.byte	0x3f
	.zero		1


	//   ....[56]....
        /*09e4*/ 	.word	0x000170d0
        /*09e8*/ 	.word	0x00000005
        /*09ec*/ 	.word	0x000388a0
        /*09f0*/ 	.short	0x010a
        /*09f2*/ 	.byte	0x3f
	.zero		1


	//   ....[57]....
        /*09f4*/ 	.word	0x000172c0
        /*09f8*/ 	.word	0x00000005
        /*09fc*/ 	.word	0x000388c0
        /*0a00*/ 	.short	0x010a
        /*0a02*/ 	.byte	0x3f
	.zero		1


	//   ....[58]....
        /*0a04*/ 	.word	0x00017820
        /*0a08*/ 	.word	0x00000006
        /*0a0c*/ 	.word	0x000388a0
        /*0a10*/ 	.short	0x010a
        /*0a12*/ 	.byte	0x3f
	.zero		1


	//   ....[59]....
        /*0a14*/ 	.word	0x000179f0
        /*0a18*/ 	.word	0x00000006
        /*0a1c*/ 	.word	0x000388c0
        /*0a20*/ 	.short	0x010a
        /*0a22*/ 	.byte	0x3f
	.zero		1


	//   ....[60]....
        /*0a24*/ 	.word	0x00018940
        /*0a28*/ 	.word	0x00000009
        /*0a2c*/ 	.word	0x00038840
        /*0a30*/ 	.short	0x010a
        /*0a32*/ 	.byte	0x3f
	.zero		1


	//   ....[61]....
        /*0a34*/ 	.word	0x00019120
        /*0a38*/ 	.word	0x0000000b
        /*0a3c*/ 	.word	0x00038820
        /*0a40*/ 	.short	0x010a
        /*0a42*/ 	.byte	0x3f
	.zero		1


	//   ....[62]....
        /*0a44*/ 	.word	0x000191f0
        /*0a48*/ 	.word	0x00000005
        /*0a4c*/ 	.word	0x00038860
        /*0a50*/ 	.short	0x010a
        /*0a52*/ 	.byte	0x3f
	.zero		1


	//   ....[63]....
        /*0a54*/ 	.word	0x00019970
        /*0a58*/ 	.word	0x00000002
        /*0a5c*/ 	.word	0x00038840
        /*0a60*/ 	.short	0x010a
        /*0a62*/ 	.byte	0x3f
	.zero		1


	//   ....[64]....
        /*0a64*/ 	.word	0x00019b90
        /*0a68*/ 	.word	0x00000002
        /*0a6c*/ 	.word	0x00038860
        /*0a70*/ 	.short	0x010a
        /*0a72*/ 	.byte	0x3f
	.zero		1


	//   ....[65]....
        /*0a74*/ 	.word	0x0001a230
        /*0a78*/ 	.word	0x00000002
        /*0a7c*/ 	.word	0x00038840
        /*0a80*/ 	.short	0x010a
        /*0a82*/ 	.byte	0x3f
	.zero		1


	//   ....[66]....
        /*0a84*/ 	.word	0x0001a440
        /*0a88*/ 	.word	0x00000002
        /*0a8c*/ 	.word	0x00038860
        /*0a90*/ 	.short	0x010a
        /*0a92*/ 	.byte	0x3f
	.zero		1


	//   ....[67]....
        /*0a94*/ 	.word	0x0001aa70
        /*0a98*/ 	.word	0x00000002
        /*0a9c*/ 	.word	0x00038840
        /*0aa0*/ 	.short	0x010a
        /*0aa2*/ 	.byte	0x3f
	.zero		1


	//   ....[68]....
        /*0aa4*/ 	.word	0x0001ac90
        /*0aa8*/ 	.word	0x00000002
        /*0aac*/ 	.word	0x00038860
        /*0ab0*/ 	.short	0x010a
        /*0ab2*/ 	.byte	0x3f
	.zero		1


	//   ....[69]....
        /*0ab4*/ 	.word	0x0001bf70
        /*0ab8*/ 	.word	0x00000000
        /*0abc*/ 	.word	0x00038820
        /*0ac0*/ 	.short	0x010a
        /*0ac2*/ 	.byte	0x3f
	.zero		1


	//   ....[70]....
        /*0ac4*/ 	.word	0x0001c110
        /*0ac8*/ 	.word	0x00000006
        /*0acc*/ 	.word	0x00000000
        /*0ad0*/ 	.short	0x010a
        /*0ad2*/ 	.byte	0x3f
	.zero		1


	//   ....[71]....
        /*0ad4*/ 	.word	0x0001c180
        /*0ad8*/ 	.word	0x00000007
        /*0adc*/ 	.word	0x00000000
        /*0ae0*/ 	.short	0x010a
        /*0ae2*/ 	.byte	0x3f
	.zero		1


	//   ....[72]....
        /*0ae4*/ 	.word	0x0001c1f0
        /*0ae8*/ 	.word	0x00000004
        /*0aec*/ 	.word	0x00000000
        /*0af0*/ 	.short	0x010a
        /*0af2*/ 	.byte	0x3f
	.zero		1


	//   ....[73]....
        /*0af4*/ 	.word	0x0001c220
        /*0af8*/ 	.word	0x00000003
        /*0afc*/ 	.word	0x00000000
        /*0b00*/ 	.short	0x010a
        /*0b02*/ 	.byte	0x3f
	.zero		1


	//   ....[74]....
        /*0b04*/ 	.word	0x0001c280
        /*0b08*/ 	.word	0x00000046
        /*0b0c*/ 	.word	0x00038890
        /*0b10*/ 	.short	0x010a
        /*0b12*/ 	.byte	0x3f
	.zero		1


	//   ....[75]....
        /*0b14*/ 	.word	0x0001c2d0
        /*0b18*/ 	.word	0x00000046
        /*0b1c*/ 	.word	0x00038890
        /*0b20*/ 	.short	0x010a
        /*0b22*/ 	.byte	0x3f
	.zero		1


	//   ....[76]....
        /*0b24*/ 	.word	0x0001c320
        /*0b28*/ 	.word	0x00000046
        /*0b2c*/ 	.word	0x00038890
        /*0b30*/ 	.short	0x010a
        /*0b32*/ 	.byte	0x3f
	.zero		1


	//   ....[77]....
        /*0b34*/ 	.word	0x0001c370
        /*0b38*/ 	.word	0x00000046
        /*0b3c*/ 	.word	0x000388b0
        /*0b40*/ 	.short	0x010a
        /*0b42*/ 	.byte	0x3f
	.zero		1


	//   ....[78]....
        /*0b44*/ 	.word	0x0001c8c0
        /*0b48*/ 	.word	0x00000002
        /*0b4c*/ 	.word	0x00038800
        /*0b50*/ 	.short	0x010a
        /*0b52*/ 	.byte	0x3f
	.zero		1


	//   ....[79]....
        /*0b54*/ 	.word	0x0001ce10
        /*0b58*/ 	.word	0x00000002
        /*0b5c*/ 	.word	0x00038800
        /*0b60*/ 	.short	0x010a
        /*0b62*/ 	.byte	0x3f
	.zero		1


	//   ....[80]....
        /*0b64*/ 	.word	0x0001ce60
        /*0b68*/ 	.word	0x00000015
        /*0b6c*/ 	.word	0x00038830
        /*0b70*/ 	.short	0x010a
        /*0b72*/ 	.byte	0x3f
	.zero		1


	//   ....[81]....
        /*0b74*/ 	.word	0x0001ceb0
        /*0b78*/ 	.word	0x00000002
        /*0b7c*/ 	.word	0x00038810
        /*0b80*/ 	.short	0x010a
        /*0b82*/ 	.byte	0x3f
	.zero		1


	//   ....[82]....
        /*0b84*/ 	.word	0x0001cf00
        /*0b88*/ 	.word	0x00000015
        /*0b8c*/ 	.word	0x00038850
        /*0b90*/ 	.short	0x010a
        /*0b92*/ 	.byte	0x3f
	.zero		1


	//   ....[83]....
        /*0b94*/ 	.word	0x0001cf50
        /*0b98*/ 	.word	0x000000c4
        /*0b9c*/ 	.word	0x00038830
        /*0ba0*/ 	.short	0x010a
        /*0ba2*/ 	.byte	0x3f
	.zero		1


	//   ....[84]....
        /*0ba4*/ 	.word	0x0001cfa0
        /*0ba8*/ 	.word	0x000000c4
        /*0bac*/ 	.word	0x00038850
        /*0bb0*/ 	.short	0x010a
        /*0bb2*/ 	.byte	0x3f
	.zero		1


	//   ....[85]....
        /*0bb4*/ 	.word	0x0001cff0
        /*0bb8*/ 	.word	0x000000bb
        /*0bbc*/ 	.word	0x00038830
        /*0bc0*/ 	.short	0x010a
        /*0bc2*/ 	.byte	0x3f
	.zero		1


	//   ....[86]....
        /*0bc4*/ 	.word	0x0001d040
        /*0bc8*/ 	.word	0x000000bb
        /*0bcc*/ 	.word	0x00038850
        /*0bd0*/ 	.short	0x010a
        /*0bd2*/ 	.byte	0x3f
	.zero		1


	//   ....[87]....
        /*0bd4*/ 	.word	0x0001d1e0
        /*0bd8*/ 	.word	0x00000009
        /*0bdc*/ 	.word	0x00038820
        /*0be0*/ 	.short	0x010a
        /*0be2*/ 	.byte	0x3f
	.zero		1


	//   ....[88]....
        /*0be4*/ 	.word	0x0001d230
        /*0be8*/ 	.word	0x00000005
        /*0bec*/ 	.word	0x000388a0
        /*0bf0*/ 	.short	0x010a
        /*0bf2*/ 	.byte	0x3f
	.zero		1


	//   ....[89]....
        /*0bf4*/ 	.word	0x0001d280
        /*0bf8*/ 	.word	0x00000005
        /*0bfc*/ 	.word	0x000388c0
        /*0c00*/ 	.short	0x010a
        /*0c02*/ 	.byte	0x3f
	.zero		1


	//   ....[90]....
        /*0c04*/ 	.word	0x0001d2d0
        /*0c08*/ 	.word	0x00000006
        /*0c0c*/ 	.word	0x000388a0
        /*0c10*/ 	.short	0x010a
        /*0c12*/ 	.byte	0x3f
	.zero		1


	//   ....[91]....
        /*0c14*/ 	.word	0x0001d320
        /*0c18*/ 	.word	0x00000006
        /*0c1c*/ 	.word	0x000388c0
        /*0c20*/ 	.short	0x010a
        /*0c22*/ 	.byte	0x3f
	.zero		1


	//   ....[92]....
        /*0c24*/ 	.word	0x0001d4c0
        /*0c28*/ 	.word	0x00000009
        /*0c2c*/ 	.word	0x00038840
        /*0c30*/ 	.short	0x010a
        /*0c32*/ 	.byte	0x3f
	.zero		1


	//   ....[93]....
        /*0c34*/ 	.word	0x0001d540
        /*0c38*/ 	.word	0x00000009
        /*0c3c*/ 	.word	0x00038820
        /*0c40*/ 	.short	0x010a
        /*0c42*/ 	.byte	0x3f
	.zero		1


	//   ....[94]....
        /*0c44*/ 	.word	0x0001d590
        /*0c48*/ 	.word	0x00000005
        /*0c4c*/ 	.word	0x00038860
        /*0c50*/ 	.short	0x010a
        /*0c52*/ 	.byte	0x3f
	.zero		1


	//   ....[95]....
        /*0c54*/ 	.word	0x0001d5e0
        /*0c58*/ 	.word	0x00000002
        /*0c5c*/ 	.word	0x00038840
        /*0c60*/ 	.short	0x010a
        /*0c62*/ 	.byte	0x3f
	.zero		1


	//   ....[96]....
        /*0c64*/ 	.word	0x0001d630
        /*0c68*/ 	.word	0x00000002
        /*0c6c*/ 	.word	0x00038860
        /*0c70*/ 	.short	0x010a
        /*0c72*/ 	.byte	0x3f
	.zero		1


	//   ....[97]....
        /*0c74*/ 	.word	0x0001d680
        /*0c78*/ 	.word	0x00000002
        /*0c7c*/ 	.word	0x00038840
        /*0c80*/ 	.short	0x010a
        /*0c82*/ 	.byte	0x3f
	.zero		1


	//   ....[98]....
        /*0c84*/ 	.word	0x0001d6d0
        /*0c88*/ 	.word	0x00000002
        /*0c8c*/ 	.word	0x00038860
        /*0c90*/ 	.short	0x010a
        /*0c92*/ 	.byte	0x3f
	.zero		1


	//   ....[99]....
        /*0c94*/ 	.word	0x0001d720
        /*0c98*/ 	.word	0x00000002
        /*0c9c*/ 	.word	0x00038840
        /*0ca0*/ 	.short	0x010a
        /*0ca2*/ 	.byte	0x3f
	.zero		1


	//   ....[100]....
        /*0ca4*/ 	.word	0x0001d770
        /*0ca8*/ 	.word	0x00000002
        /*0cac*/ 	.word	0x00038860
        /*0cb0*/ 	.short	0x010a
        /*0cb2*/ 	.byte	0x3f
	.zero		1


	//   ....[101]....
        /*0cb4*/ 	.word	0x0001e130
        /*0cb8*/ 	.word	0x00000000
        /*0cbc*/ 	.word	0x00038820
        /*0cc0*/ 	.short	0x010a
        /*0cc2*/ 	.byte	0x3f
	.zero		1


	//   ....[102]....
        /*0cc4*/ 	.word	0x0001e2d0
        /*0cc8*/ 	.word	0x00000006
        /*0ccc*/ 	.word	0x00000000
        /*0cd0*/ 	.short	0x010a
        /*0cd2*/ 	.byte	0x3f
	.zero		1


	//   ....[103]....
        /*0cd4*/ 	.word	0x0001e320
        /*0cd8*/ 	.word	0x00000007
        /*0cdc*/ 	.word	0x00000000
        /*0ce0*/ 	.short	0x010a
        /*0ce2*/ 	.byte	0x3f
	.zero		1


	//   ....[104]....
        /*0ce4*/ 	.word	0x0001e370
        /*0ce8*/ 	.word	0x00000004
        /*0cec*/ 	.word	0x00000000
        /*0cf0*/ 	.short	0x010a
        /*0cf2*/ 	.byte	0x3f
	.zero		1


	//----- nvinfo : EIATTR_NUM_MBARRIERS
	.align		4
.L_639:
        /*0cf4*/ 	.byte	0x03, 0x38
        /*0cf6*/ 	.short	0x0017


	//----- nvinfo : EIATTR_EXIT_INSTR_OFFSETS
	.align		4
        /*0cf8*/ 	.byte	0x04, 0x1c
        /*0cfa*/ 	.short	(.L_641 - .L_640)


	//   ....[0]....
.L_640:
        /*0cfc*/ 	.word	0x0001c270


	//----- nvinfo : EIATTR_MAX_THREADS
	.align		4
.L_641:
        /*0d00*/ 	.byte	0x04, 0x05
        /*0d02*/ 	.short	(.L_643 - .L_642)
.L_642:
        /*0d04*/ 	.word	0x00000180
        /*0d08*/ 	.word	0x00000001
        /*0d0c*/ 	.word	0x00000001


	//----- nvinfo : EIATTR_CRS_STACK_SIZE
	.align		4
.L_643:
        /*0d10*/ 	.byte	0x04, 0x1e
        /*0d12*/ 	.short	(.L_645 - .L_644)
.L_644:
        /*0d14*/ 	.word	0x00000000


	//----- nvinfo : EIATTR_CBANK_PARAM_SIZE
	.align		4
.L_645:
        /*0d18*/ 	.byte	0x03, 0x19
        /*0d1a*/ 	.short	0x0b70


	//----- nvinfo : EIATTR_PARAM_CBANK
	.align		4
        /*0d1c*/ 	.byte	0x04, 0x0a
        /*0d1e*/ 	.short	(.L_647 - .L_646)
	.align		4
.L_646:
        /*0d20*/ 	.word	index@(.nv.constant0._ZN7cutlass13device_kernelIN5flash11enable_sm90INS1_16FlashAttnFwdSm90INS1_25CollectiveMainloopFwdSm90ILi2EN4cute5tupleIJNS5_1CILi1EEES8_S8_EEENS6_IJNS7_ILi64EEESA_SA_EEELi512ENS_6half_tEfNS_4arch4Sm90ELb1ELb0ELb0ELb1ELb0ELb1ELb1ELb0ELb0ELb0ELb0ELb0EEENS1_21CollectiveEpilogueFwdINS6_IJSA_NS7_ILi512EEESA_EEES9_SC_SE_Li256ELb1ELb0ELb0ELb0EEENS1_36VarlenDynamicPersistentTileSchedulerILi64ELi64ELi256ELi32ELb0ELb0ELb1ELb1ELb1ELb1EEEEEEEEEvNT_6ParamsE)
        /*0d24*/ 	.short	0x0210
        /*0d26*/ 	.short	0x0b70


	//----- nvinfo : EIATTR_SW_WAR
	.align		4
.L_647:
        /*0d28*/ 	.byte	0x04, 0x36
        /*0d2a*/ 	.short	(.L_649 - .L_648)
.L_648:
        /*0d2c*/ 	.word	0x00000008
.L_649:


//--------------------- .nv.callgraph             --------------------------
	.section	.nv.callgraph,"",@"SHT_CUDA_CALLGRAPH"
	.align	4
	.sectionentsize	8
	.align		4
        /*0000*/ 	.word	0x00000000
	.align		4
        /*0004*/ 	.word	0xffffffff
	.align		4
        /*0008*/ 	.word	index@(_ZN7cutlass13device_kernelIN5flash11enable_sm90INS1_16FlashAttnFwdSm90INS1_25CollectiveMainloopFwdSm90ILi2EN4cute5tupleIJNS5_1CILi1EEES8_S8_EEENS6_IJNS7_ILi64EEESA_SA_EEELi512ENS_6half_tEfNS_4arch4Sm90ELb0ELb0ELb0ELb0ELb0ELb0ELb0ELb0ELb0ELb0ELb0ELb0EEENS1_21CollectiveEpilogueFwdINS6_IJSA_NS7_ILi512EEESA_EEES9_SC_SE_Li256ELb0ELb0ELb0ELb0EEENS1_29StaticPersistentTileSchedulerILb0EEEEEEEEEvNT_6ParamsE)
	.align		4
        /*000c*/ 	.word	index@(__assertfail)
	.align		4
        /*0010*/ 	.word	index@(_ZN7cutlass13device_kernelIN5flash11enable_sm90INS1_16FlashAttnFwdSm90INS1_25CollectiveMainloopFwdSm90ILi2EN4cute5tupleIJNS5_1CILi1EEES8_S8_EEENS6_IJNS7_ILi64EEESA_SA_EEELi512ENS_6half_tEfNS_4arch4Sm90ELb0ELb0ELb0ELb0ELb0ELb0ELb1ELb0ELb0ELb0ELb0ELb0EEENS1_21CollectiveEpilogueFwdINS6_IJSA_NS7_ILi512EEESA_EEES9_SC_SE_Li256ELb0ELb0ELb0ELb0EEENS1_29StaticPersistentTileSchedulerILb0EEEEEEEEEvNT_6ParamsE)
	.align		4
        /*0014*/ 	.word	index@(__assertfail)
	.align		4
        /*0018*/ 	.word	index@(_ZN7cutlass13device_kernelIN5flash11enable_sm90INS1_16FlashAttnFwdSm90INS1_25CollectiveMainloopFwdSm90ILi2EN4cute5tupleIJNS5_1CILi1EEES8_S8_EEENS6_IJNS7_ILi64EEESA_SA_EEELi512ENS_6half_tEfNS_4arch4Sm90ELb0ELb0ELb0ELb1ELb0ELb0ELb0ELb0ELb0ELb0ELb0ELb0EEENS1_21CollectiveEpilogueFwdINS6_IJSA_NS7_ILi512EEESA_EEES9_SC_SE_Li256ELb1ELb0ELb0ELb0EEENS1_36VarlenDynamicPersistentTileSchedulerILi64ELi64ELi256ELi32ELb0ELb0ELb1ELb0ELb1ELb1EEEEEEEEEvNT_6ParamsE)
	.align		4
        /*001c*/ 	.word	index@(__assertfail)
	.align		4
        /*0020*/ 	.word	index@(_ZN7cutlass13device_kernelIN5flash11enable_sm90INS1_16FlashAttnFwdSm90INS1_25CollectiveMainloopFwdSm90ILi2EN4cute5tupleIJNS5_1CILi1EEES8_S8_EEENS6_IJNS7_ILi64EEESA_SA_EEELi512ENS_6half_tEfNS_4arch4Sm90ELb0ELb0ELb0ELb1ELb0ELb1ELb0ELb0ELb0ELb0ELb0ELb0EEENS1_21CollectiveEpilogueFwdINS6_IJSA_NS7_ILi512EEESA_EEES9_SC_SE_Li256ELb1ELb0ELb0ELb0EEENS1_36VarlenDynamicPersistentTileSchedulerILi64ELi64ELi256ELi32ELb0ELb0ELb1ELb0ELb1ELb1EEEEEEEEEvNT_6ParamsE)
	.align		4
        /*0024*/ 	.word	index@(__assertfail)
	.align		4
        /*0028*/ 	.word	index@(_ZN7cutlass13device_kernelIN5flash11enable_sm90INS1_16FlashAttnFwdSm90INS1_25CollectiveMainloopFwdSm90ILi2EN4cute5tupleIJNS5_1CILi1EEES8_S8_EEENS6_IJNS7_ILi64EEESA_SA_EEELi512ENS_6half_tEfNS_4arch4Sm90ELb0ELb0ELb0ELb1ELb0ELb0ELb1ELb0ELb0ELb0ELb0ELb0EEENS1_21CollectiveEpilogueFwdINS6_IJSA_NS7_ILi512EEESA_EEES9_SC_SE_Li256ELb1ELb0ELb0ELb0EEENS1_36VarlenDynamicPersistentTileSchedulerILi64ELi64ELi256ELi32ELb0ELb0ELb1ELb0ELb1ELb1EEEEEEEEEvNT_6ParamsE)
	.align		4
        /*002c*/ 	.word	index@(__assertfail)
	.align		4
        /*0030*/ 	.word	index@(_ZN7cutlass13device_kernelIN5flash11enable_sm90INS1_16FlashAttnFwdSm90INS1_25CollectiveMainloopFwdSm90ILi2EN4cute5tupleIJNS5_1CILi1EEES8_S8_EEENS6_IJNS7_ILi64EEESA_SA_EEELi512ENS_6half_tEfNS_4arch4Sm90ELb0ELb0ELb0ELb1ELb0ELb1ELb1ELb0ELb0ELb0ELb0ELb0EEENS1_21CollectiveEpilogueFwdINS6_IJSA_NS7_ILi512EEESA_EEES9_SC_SE_Li256ELb1ELb0ELb0ELb0EEENS1_36VarlenDynamicPersistentTileSchedulerILi64ELi64ELi256ELi32ELb0ELb0ELb1ELb0ELb1ELb1EEEEEEEEEvNT_6ParamsE)
	.align		4
        /*0034*/ 	.word	index@(__assertfail)
	.align		4
        /*0038*/ 	.word	index@(_ZN7cutlass13device_kernelIN5flash11enable_sm90INS1_16FlashAttnFwdSm90INS1_25CollectiveMainloopFwdSm90ILi2EN4cute5tupleIJNS5_1CILi1EEES8_S8_EEENS6_IJNS7_ILi64EEESA_SA_EEELi512ENS_6half_tEfNS_4arch4Sm90ELb0ELb1ELb0ELb0ELb0ELb0ELb0ELb0ELb0ELb0ELb0ELb0EEENS1_21CollectiveEpilogueFwdINS6_IJSA_NS7_ILi512EEESA_EEES9_SC_SE_Li256ELb0ELb0ELb0ELb0EEENS1_30DynamicPersistentTileSchedulerILi256ELi32ELb0ELb0ELb1EEEEEEEEEvNT_6ParamsE)
	.align		4
        /*003c*/ 	.word	index@(__assertfail)
	.align		4
        /*0040*/ 	.word	index@(_ZN7cutlass13device_kernelIN5flash11enable_sm90INS1_16FlashAttnFwdSm90INS1_25CollectiveMainloopFwdSm90ILi2EN4cute5tupleIJNS5_1CILi1EEES8_S8_EEENS6_IJNS7_ILi64EEESA_SA_EEELi512ENS_6half_tEfNS_4arch4Sm90ELb0ELb1ELb0ELb0ELb0ELb0ELb1ELb0ELb0ELb0ELb0ELb0EEENS1_21CollectiveEpilogueFwdINS6_IJSA_NS7_ILi512EEESA_EEES9_SC_SE_Li256ELb0ELb0ELb0ELb0EEENS1_30DynamicPersistentTileSchedulerILi256ELi32ELb0ELb0ELb1EEEEEEEEEvNT_6ParamsE)
	.align		4
        /*0044*/ 	.word	index@(__assertfail)
	.align		4
        /*0048*/ 	.word	index@(_ZN7cutlass13device_kernelIN5flash11enable_sm90INS1_16FlashAttnFwdSm90INS1_25CollectiveMainloopFwdSm90ILi2EN4cute5tupleIJNS5_1CILi1EEES8_S8_EEENS6_IJNS7_ILi64EEESA_SA_EEELi512ENS_6half_tEfNS_4arch4Sm90ELb0ELb1ELb0ELb1ELb0ELb0ELb0ELb0ELb0ELb0ELb0ELb0EEENS1_21CollectiveEpilogueFwdINS6_IJSA_NS7_ILi512EEESA_EEES9_SC_SE_Li256ELb1ELb0ELb0ELb0EEENS1_36VarlenDynamicPersistentTileSchedulerILi64ELi64ELi256ELi32ELb0ELb0ELb1ELb1ELb0ELb1EEEEEEEEEvNT_6ParamsE)
	.align		4
        /*004c*/ 	.word	index@(__assertfail)
	.align		4
        /*0050*/ 	.word	index@(_ZN7cutlass13device_kernelIN5flash11enable_sm90INS1_16FlashAttnFwdSm90INS1_25CollectiveMainloopFwdSm90ILi2EN4cute5tupleIJNS5_1CILi1EEES8_S8_EEENS6_IJNS7_ILi64EEESA_SA_EEELi512ENS_6half_tEfNS_4arch4Sm90ELb0ELb1ELb0ELb1ELb0ELb1ELb0ELb0ELb0ELb0ELb0ELb0EEENS1_21CollectiveEpilogueFwdINS6_IJSA_NS7_ILi512EEESA_EEES9_SC_SE_Li256ELb1ELb0ELb0ELb0EEENS1_36VarlenDynamicPersistentTileSchedulerILi64ELi64ELi256ELi32ELb0ELb0ELb1ELb1ELb0ELb1EEEEEEEEEvNT_6ParamsE)
	.align		4
        /*0054*/ 	.word	index@(__assertfail)
	.align		4
        /*0058*/ 	.word	index@(_ZN7cutlass13device_kernelIN5flash11enable_sm90INS1_16FlashAttnFwdSm90INS1_25CollectiveMainloopFwdSm90ILi2EN4cute5tupleIJNS5_1CILi1EEES8_S8_EEENS6_IJNS7_ILi64EEESA_SA_EEELi512ENS_6half_tEfNS_4arch4Sm90ELb0ELb1ELb0ELb1ELb0ELb0ELb1ELb0ELb0ELb0ELb0ELb0EEENS1_21CollectiveEpilogueFwdINS6_IJSA_NS7_ILi512EEESA_EEES9_SC_SE_Li256ELb1ELb0ELb0ELb0EEENS1_36VarlenDynamicPersistentTileSchedulerILi64ELi64ELi256ELi32ELb0ELb0ELb1ELb1ELb0ELb1EEEEEEEEEvNT_6ParamsE)
	.align		4
        /*005c*/ 	.word	index@(__assertfail)
	.align		4
        /*0060*/ 	.word	index@(_ZN7cutlass13device_kernelIN5flash11enable_sm90INS1_16FlashAttnFwdSm90INS1_25CollectiveMainloopFwdSm90ILi2EN4cute5tupleIJNS5_1CILi1EEES8_S8_EEENS6_IJNS7_ILi64EEESA_SA_EEELi512ENS_6half_tEfNS_4arch4Sm90ELb0ELb1ELb0ELb1ELb0ELb1ELb1ELb0ELb0ELb0ELb0ELb0EEENS1_21CollectiveEpilogueFwdINS6_IJSA_NS7_ILi512EEESA_EEES9_SC_SE_Li256ELb1ELb0ELb0ELb0EEENS1_36VarlenDynamicPersistentTileSchedulerILi64ELi64ELi256ELi32ELb0ELb0ELb1ELb1ELb0ELb1EEEEEEEEEvNT_6ParamsE)
	.align		4
        /*0064*/ 	.word	index@(__assertfail)
	.align		4
        /*0068*/ 	.word	index@(_ZN7cutlass13device_kernelIN5flash11enable_sm90INS1_16FlashAttnFwdSm90INS1_25CollectiveMainloopFwdSm90ILi2EN4cute5tupleIJNS5_1CILi1EEES8_S8_EEENS6_IJNS7_ILi64EEESA_SA_EEELi512ENS_6half_tEfNS_4arch4Sm90ELb1ELb0ELb0ELb0ELb0ELb0ELb0ELb0ELb0ELb0ELb0ELb0EEENS1_21CollectiveEpilogueFwdINS6_IJSA_NS7_ILi512EEESA_EEES9_SC_SE_Li256ELb0ELb0ELb0ELb0EEENS1_30DynamicPersistentTileSchedulerILi256ELi32ELb0ELb0ELb1EEEEEEEEEvNT_6ParamsE)
	.align		4
        /*006c*/ 	.word	index@(__assertfail)
	.align		4
        /*0070*/ 	.word	index@(_ZN7cutlass13device_kernelIN5flash11enable_sm90INS1_16FlashAttnFwdSm90INS1_25CollectiveMainloopFwdSm90ILi2EN4cute5tupleIJNS5_1CILi1EEES8_S8_EEENS6_IJNS7_ILi64EEESA_SA_EEELi512ENS_6half_tEfNS_4arch4Sm90ELb1ELb0ELb0ELb0ELb0ELb0ELb1ELb0ELb0ELb0ELb0ELb0EEENS1_21CollectiveEpilogueFwdINS6_IJSA_NS7_ILi512EEESA_EEES9_SC_SE_Li256ELb0ELb0ELb0ELb0EEENS1_30DynamicPersistentTileSchedulerILi256ELi32ELb0ELb0ELb1EEEEEEEEEvNT_6ParamsE)
	.align		4
        /*0074*/ 	.word	index@(__assertfail)
	.align		4
        /*0078*/ 	.word	index@(_ZN7cutlass13device_kernelIN5flash11enable_sm90INS1_16FlashAttnFwdSm90INS1_25CollectiveMainloopFwdSm90ILi2EN4cute5tupleIJNS5_1CILi1EEES8_S8_EEENS6_IJNS7_ILi64EEESA_SA_EEELi512ENS_6half_tEfNS_4arch4Sm90ELb1ELb0ELb0ELb1ELb0ELb0ELb0ELb0ELb0ELb0ELb0ELb0EEENS1_21CollectiveEpilogueFwdINS6_IJSA_NS7_ILi512EEESA_EEES9_SC_SE_Li256ELb1ELb0ELb0ELb0EEENS1_36VarlenDynamicPersistentTileSchedulerILi64ELi64ELi256ELi32ELb0ELb0ELb1ELb1ELb1ELb1EEEEEEEEEvNT_6ParamsE)
	.align		4
        /*007c*/ 	.word	index@(__assertfail)
	.align		4
        /*0080*/ 	.word	index@(_ZN7cutlass13device_kernelIN5flash11enable_sm90INS1_16FlashAttnFwdSm90INS1_25CollectiveMainloopFwdSm90ILi2EN4cute5tupleIJNS5_1CILi1EEES8_S8_EEENS6_IJNS7_ILi64EEESA_SA_EEELi512ENS_6half_tEfNS_4arch4Sm90ELb1ELb0ELb0ELb1ELb0ELb1ELb0ELb0ELb0ELb0ELb0ELb0EEENS1_21CollectiveEpilogueFwdINS6_IJSA_NS7_ILi512EEESA_EEES9_SC_SE_Li256ELb1ELb0ELb0ELb0EEENS1_36VarlenDynamicPersistentTileSchedulerILi64ELi64ELi256ELi32ELb0ELb0ELb1ELb1ELb1ELb1EEEEEEEEEvNT_6ParamsE)
	.align		4
        /*0084*/ 	.word	index@(__assertfail)
	.align		4
        /*0088*/ 	.word	index@(_ZN7cutlass13device_kernelIN5flash11enable_sm90INS1_16FlashAttnFwdSm90INS1_25CollectiveMainloopFwdSm90ILi2EN4cute5tupleIJNS5_1CILi1EEES8_S8_EEENS6_IJNS7_ILi64EEESA_SA_EEELi512ENS_6half_tEfNS_4arch4Sm90ELb1ELb0ELb0ELb1ELb0ELb0ELb1ELb0ELb0ELb0ELb0ELb0EEENS1_21CollectiveEpilogueFwdINS6_IJSA_NS7_ILi512EEESA_EEES9_SC_SE_Li256ELb1ELb0ELb0ELb0EEENS1_36VarlenDynamicPersistentTileSchedulerILi64ELi64ELi256ELi32ELb0ELb0ELb1ELb1ELb1ELb1EEEEEEEEEvNT_6ParamsE)
	.align		4
        /*008c*/ 	.word	index@(__assertfail)
	.align		4
        /*0090*/ 	.word	index@(_ZN7cutlass13device_kernelIN5flash11enable_sm90INS1_16FlashAttnFwdSm90INS1_25CollectiveMainloopFwdSm90ILi2EN4cute5tupleIJNS5_1CILi1EEES8_S8_EEENS6_IJNS7_ILi64EEESA_SA_EEELi512ENS_6half_tEfNS_4arch4Sm90ELb1ELb0ELb0ELb1ELb0ELb1ELb1ELb0ELb0ELb0ELb0ELb0EEENS1_21CollectiveEpilogueFwdINS6_IJSA_NS7_ILi512EEESA_EEES9_SC_SE_Li256ELb1ELb0ELb0ELb0EEENS1_36VarlenDynamicPersistentTileSchedulerILi64ELi64ELi256ELi32ELb0ELb0ELb1ELb1ELb1ELb1EEEEEEEEEvNT_6ParamsE)
	.align		4
        /*0094*/ 	.word	index@(__assertfail)
	.align		4
        /*0098*/ 	.word	0x00000000
	.align		4
        /*009c*/ 	.word	0xfffffffe
	.align		4
        /*00a0*/ 	.word	0x00000000
	.align		4
        /*00a4*/ 	.word	0xfffffffd
	.align		4
        /*00a8*/ 	.word	0x00000000
	.align		4
        /*00ac*/ 	.word	0xfffffffc


//--------------------- .nv.constant4             --------------------------
	.section	.nv.constant4,"a",@progbits
	.align	8
	.align		8
.nv.constant4:
        /*0000*/ 	.dword	__assertfail
	.align		8
        /*0008*/ 	.dword	__unnamed_1
	.align		8
        /*0010*/ 	.dword	__unnamed_2
	.align		8
        /*0018*/ 	.dword	__unnamed_3
	.align		8
        /*0020*/ 	.dword	__unnamed_4
	.align		8
        /*0028*/ 	.dword	__unnamed_5
	.align		8
        /*0030*/ 	.dword	_ZN69_INTERNAL_5d5e14de_33_flash_fwd_hdim64_512_fp16_sm90_cu_93b96ec2_37984cuda3std3__45__cpo5beginE
	.align		8
        /*0038*/ 	.dword	_ZN69_INTERNAL_5d5e14de_33_flash_fwd_hdim64_512_fp16_sm90_cu_93b96ec2_37984cuda3std3__45__cpo3endE
	.align		8
        /*0040*/ 	.dword	_ZN69_INTERNAL_5d5e14de_33_flash_fwd_hdim64_512_fp16_sm90_cu_93b96ec2_37984cuda3std3__45__cpo6cbeginE
	.align		8
        /*0048*/ 	.dword	_ZN69_INTERNAL_5d5e14de_33_flash_fwd_hdim64_512_fp16_sm90_cu_93b96ec2_37984cuda3std3__45__cpo4cendE
	.align		8
        /*0050*/ 	.dword	_ZN69_INTERNAL_5d5e14de_33_flash_fwd_hdim64_512_fp16_sm90_cu_93b96ec2_37984cuda3std3__471_GLOBAL__N__5d5e14de_33_flash_fwd_hdim64_512_fp16_sm90_cu_93b96ec2_37986ignoreE
	.align		8
        /*0058*/ 	.dword	_ZN69_INTERNAL_5d5e14de_33_flash_fwd_hdim64_512_fp16_sm90_cu_93b96ec2_37984cuda3std3__419piecewise_constructE
	.align		8
        /*0060*/ 	.dword	_ZN69_INTERNAL_5d5e14de_33_flash_fwd_hdim64_512_fp16_sm90_cu_93b96ec2_37984cuda3std3__48in_placeE
	.align		8
        /*0068*/ 	.dword	_ZN69_INTERNAL_5d5e14de_33_flash_fwd_hdim64_512_fp16_sm90_cu_93b96ec2_37984cuda3std6ranges3__45__cpo4swapE
	.align		8
        /*0070*/ 	.dword	_ZN69_INTERNAL_5d5e14de_33_flash_fwd_hdim64_512_fp16_sm90_cu_93b96ec2_37984cuda3std6ranges3__45__cpo9iter_moveE
	.align		8
        /*0078*/ 	.dword	_ZN69_INTERNAL_5d5e14de_33_flash_fwd_hdim64_512_fp16_sm90_cu_93b96ec2_37984cute7productE
	.align		8
        /*0080*/ 	.dword	_ZN69_INTERNAL_5d5e14de_33_flash_fwd_hdim64_512_fp16_sm90_cu_93b96ec2_37984cute1_E
	.align		8
        /*0088*/ 	.dword	$str$20
	.align		8
        /*0090*/ 	.dword	$str$21


//--------------------- .text._ZN7cutlass13device_kernelIN5flash11enable_sm90INS1_16FlashAttnFwdSm90INS1_25CollectiveMainloopFwdSm90ILi2EN4cute5tupleIJNS5_1CILi1EEES8_S8_EEENS6_IJNS7_ILi64EEESA_SA_EEELi512ENS_6half_tEfNS_4arch4Sm90ELb0ELb0ELb0ELb0ELb0ELb0ELb0ELb0ELb0ELb0ELb0ELb0EEENS1_21CollectiveEpilogueFwdINS6_IJSA_NS7_ILi512EEESA_EEES9_SC_SE_Li256ELb0ELb0ELb0ELb0EEENS1_29StaticPersistentTileSchedulerILb0EEEEEEEEEvNT_6ParamsE --------------------------
	.section	.text._ZN7cutlass13device_kernelIN5flash11enable_sm90INS1_16FlashAttnFwdSm90INS1_25CollectiveMainloopFwdSm90ILi2EN4cute5tupleIJNS5_1CILi1EEES8_S8_EEENS6_IJNS7_ILi64EEESA_SA_EEELi512ENS_6half_tEfNS_4arch4Sm90ELb0ELb0ELb0ELb0ELb0ELb0ELb0ELb0ELb0ELb0ELb0ELb0EEENS1_21CollectiveEpilogueFwdINS6_IJSA_NS7_ILi512EEESA_EEES9_SC_SE_Li256ELb0ELb0ELb0ELb0EEENS1_29StaticPersistentTileSchedulerILb0EEEEEEEEEvNT_6ParamsE,"ax",@progbits
	.align	128
.text._ZN7cutlass13device_kernelIN5flash11enable_sm90INS1_16FlashAttnFwdSm90INS1_25CollectiveMainloopFwdSm90ILi2EN4cute5tupleIJNS5_1CILi1EEES8_S8_EEENS6_IJNS7_ILi64EEESA_SA_EEELi512ENS_6half_tEfNS_4arch4Sm90ELb0ELb0ELb0ELb0ELb0ELb0ELb0ELb0ELb0ELb0ELb0ELb0EEENS1_21CollectiveEpilogueFwdINS6_IJSA_NS7_ILi512EEESA_EEES9_SC_SE_Li256ELb0ELb0ELb0ELb0EEENS1_29StaticPersistentTileSchedulerILb0EEEEEEEEEvNT_6ParamsE:
        .type           _ZN7cutlass13device_kernelIN5flash11enable_sm90INS1_16FlashAttnFwdSm90INS1_25CollectiveMainloopFwdSm90ILi2EN4cute5tupleIJNS5_1CILi1EEES8_S8_EEENS6_IJNS7_ILi64EEESA_SA_EEELi512ENS_6half_tEfNS_4arch4Sm90ELb0ELb0ELb0ELb0ELb0ELb0ELb0ELb0ELb0ELb0ELb0ELb0EEENS1_21CollectiveEpilogueFwdINS6_IJSA_NS7_ILi512EEESA_EEES9_SC_SE_Li256ELb0ELb0ELb0ELb0EEENS1_29StaticPersistentTileSchedulerILb0EEEEEEEEEvNT_6ParamsE,@function
        .size           _ZN7cutlass13device_kernelIN5flash11enable_sm90INS1_16FlashAttnFwdSm90INS1_25CollectiveMainloopFwdSm90ILi2EN4cute5tupleIJNS5_1CILi1EEES8_S8_EEENS6_IJNS7_ILi64EEESA_SA_EEELi512ENS_6half_tEfNS_4arch4Sm90ELb0ELb0ELb0ELb0ELb0ELb0ELb0ELb0ELb0ELb0ELb0ELb0EEENS1_21CollectiveEpilogueFwdINS6_IJSA_NS7_ILi512EEESA_EEES9_SC_SE_Li256ELb0ELb0ELb0ELb0EEENS1_29StaticPersistentTileSchedulerILb0EEEEEEEEEvNT_6ParamsE,(.L_x_4549 - _ZN7cutlass13device_kernelIN5flash11enable_sm90INS1_16FlashAttnFwdSm90INS1_25CollectiveMainloopFwdSm90ILi2EN4cute5tupleIJNS5_1CILi1EEES8_S8_EEENS6_IJNS7_ILi64EEESA_SA_EEELi512ENS_6half_tEfNS_4arch4Sm90ELb0ELb0ELb0ELb0ELb0ELb0ELb0ELb0ELb0ELb0ELb0ELb0EEENS1_21CollectiveEpilogueFwdINS6_IJSA_NS7_ILi512EEESA_EEES9_SC_SE_Li256ELb0ELb0ELb0ELb0EEENS1_29StaticPersistentTileSchedulerILb0EEEEEEEEEvNT_6ParamsE)
        .other          _ZN7cutlass13device_kernelIN5flash11enable_sm90INS1_16FlashAttnFwdSm90INS1_25CollectiveMainloopFwdSm90ILi2EN4cute5tupleIJNS5_1CILi1EEES8_S8_EEENS6_IJNS7_ILi64EEESA_SA_EEELi512ENS_6half_tEfNS_4arch4Sm90ELb0ELb0ELb0ELb0ELb0ELb0ELb0ELb0ELb0ELb0ELb0ELb0EEENS1_21CollectiveEpilogueFwdINS6_IJSA_NS7_ILi512EEESA_EEES9_SC_SE_Li256ELb0ELb0ELb0ELb0EEENS1_29StaticPersistentTileSchedulerILb0EEEEEEEEEvNT_6ParamsE,@"STO_CUDA_ENTRY STV_DEFAULT"
_ZN7cutlass13device_kernelIN5flash11enable_sm90INS1_16FlashAttnFwdSm90INS1_25CollectiveMainloopFwdSm90ILi2EN4cute5tupleIJNS5_1CILi1EEES8_S8_EEENS6_IJNS7_ILi64EEESA_SA_EEELi512ENS_6half_tEfNS_4arch4Sm90ELb0ELb0ELb0ELb0ELb0ELb0ELb0ELb0ELb0ELb0ELb0ELb0EEENS1_21CollectiveEpilogueFwdINS6_IJSA_NS7_ILi512EEESA_EEES9_SC_SE_Li256ELb0ELb0ELb0ELb0EEENS1_29StaticPersistentTileSchedulerILb0EEEEEEEEEvNT_6ParamsE:
[----:B------:R-:W1:Y:S02]  /*0000*/  LDC R1, c[0x0][0x28] ;  /* 0x00000a00ff017b82 */ /* 0x000e640000000800 */
[----:B-1----:R-:W-:Y:S01]  /*0010*/  IADD3 R1, R1, -0x20, RZ ;  /* 0xffffffe001017810 */ /* 0x002fe20007ffe0ff */
[----:B------:R-:W1:Y:S01]  /*0020*/  S2R R4, SR_TID.X ;  /* 0x0000000000047919 */ /* 0x000e620000002100 */
[----:B------:R-:W-:Y:S01]  /*0030*/  ELECT P0, URZ, PT ;  /* 0x00000000003f782f */ /* 0x000fe20003800000 */
[----:B------:R-:W-:Y:S01]  /*0040*/  BSSY B0, `(.L_x_0) ;  /* 0x0000014000007945 */ /* 0x000fe20003800000 */
[----:B-1----:R-:W-:-:S05]  /*0050*/  SHF.R.U32.HI R0, RZ, 0x5, R4 ;  /* 0x00000005ff007819 */ /* 0x002fca0000011604 */
[----:B------:R-:W1:Y:S02]  /*0060*/  SHFL.IDX PT, R2, R0, RZ, 0x1f ;  /* 0x00001fff00027589 */ /* 0x000e6400000e0000 */
[----:B-1----:R-:W-:Y:S02]  /*0070*/  ISETP.EQ.AND P0, PT, R2, RZ, P0 ;  /* 0x000000ff0200720c */ /* 0x002fe40000702270 */
[----:B------:R-:W-:-:S11]  /*0080*/  SHF.R.U32.HI R2, RZ, 0x7, R4 ;  /* 0x00000007ff027819 */ /* 0x000fd60000011604 */
[----:B------:R-:W-:Y:S05]  /*0090*/  @!P0 BRA `(.L_x_1) ;  /* 0x0000000000388947 */ /* 0x000fea0003800000 */
[----:B------:R-:W-:Y:S02]  /*00a0*/  ULDC.64 UR4, c[0x0][0x198] ;  /* 0x0000660000047ab9 */ /* 0x000fe40000000a00 */
[----:B------:R-:W-:Y:S02]  /*00b0*/  UIADD3 UR6, UP0, UR4, 0x270, URZ ;  /* 0x0000027004067890 */ /* 0x000fe4000ff1e03f */
[----:B------:R-:W-:Y:S02]  /*00c0*/  UIADD3 UR8, UP1, UR4, 0x370, URZ ;  /* 0x0000037004087890 */ /* 0x000fe4000ff3e03f */
[----:B------:R-:W-:Y:S02]  /*00d0*/  UIADD3 UR10, UP2, UR4, 0x470, URZ ;  /* 0x00000470040a7890 */ /* 0x000fe4000ff5e03f */
[----:B------:R-:W-:Y:S02]  /*00e0*/  UIADD3 UR4, UP3, UR4, 0x9f0, URZ ;  /* 0x000009f004047890 */ /* 0x000fe4000ff7e03f */
[----:B------:R-:W-:-:S02]  /*00f0*/  UIADD3.X UR7, URZ, UR5, URZ, UP0, !UPT ;  /* 0x000000053f077290 */ /* 0x000fc400087fe43f */
[----:B------:R-:W-:Y:S02]  /*0100*/  UIADD3.X UR9, URZ, UR5, URZ, UP1, !UPT ;  /* 0x000000053f097290 */ /* 0x000fe40008ffe43f */
[----:B------:R-:W-:Y:S02]  /*0110*/  UIADD3.X UR11, URZ, UR5, URZ, UP2, !UPT ;  /* 0x000000053f0b7290 */ /* 0x000fe400097fe43f */
[----:B------:R-:W-:-:S03]  /*0120*/  UIADD3.X UR5, URZ, UR5, URZ, UP3, !UPT ;  /* 0x000000053f057290 */ /* 0x000fc60009ffe43f */
[----:B------:R1:W-:Y:S02]  /*0130*/  UTMACCTL.PF [UR6] ;  /* 0x00000000060079b9 */ /* 0x0003e40008040000 */
[----:B------:R1:W-:Y:S02]  /*0140*/  UTMACCTL.PF [UR8] ;  /* 0x00000000080079b9 */ /* 0x0003e40008040000 */
[----:B------:R1:W-:Y:S02]  /*0150*/  UTMACCTL.PF [UR10] ;  /* 0x000000000a0079b9 */ /* 0x0003e40008040000 */
[----:B------:R1:W-:Y:S02]  /*0160*/  UTMACCTL.PF [UR4] ;  /* 0x00000000040079b9 */ /* 0x0003e40008040000 */
[----:B-1----:R-:W-:Y:S01]  /*0170*/  NOP ;  /* 0x0000000000007918 */ /* 0x002fe20000000000 */
.L_x_1:
[----:B------:R-:W-:Y:S05]  /*0180*/  BSYNC B0 ;  /* 0x0000000000007941 */ /* 0x000fea0003800000 */
.L_x_0:
[----:B------:R-:W-:Y:S01]  /*0190*/  VOTEU.ANY UP0, P0 ;  /* 0x00000000003f7886 */ /* 0x000fe20000000100 */
[----:B------:R-:W1:Y:S01]  /*01a0*/  SHFL.IDX PT, R2, R2, RZ, 0x1f ;  /* 0x00001fff02027589 */ /* 0x000e6200000e0000 */
[----:B------:R-:W-:Y:S01]  /*01b0*/  UMOV UR4, 0x1 ;  /* 0x0000000100047882 */ /* 0x000fe20000000000 */
[----:B------:R-:W-:Y:S01]  /*01c0*/  VOTEU.ANY UP1, P0 ;  /* 0x00000000003f7886 */ /* 0x000fe20000020100 */
[----:B------:R-:W-:Y:S01]  /*01d0*/  VOTEU.ANY UP2, P0 ;  /* 0x00000000003f7886 */ /* 0x000fe20000040100 */
[----:B------:R-:W2:Y:S01]  /*01e0*/  @UP0 S2UR UR7, SR_CgaCtaId ;  /* 0x00000000000709c3 */ /* 0x000ea20000008800 */
[----:B------:R-:W3:Y:S01]  /*01f0*/  SHFL.IDX PT, R3, R0, RZ, 0x1f ;  /* 0x00001fff00037589 */ /* 0x000ee200000e0000 */
[----:B------:R-:W-:Y:S01]  /*0200*/  @UP0 UMOV UR6, 0x400 ;  /* 0x0000040000060882 */ /* 0x000fe20000000000 */
[----:B------:R-:W-:-:S04]  /*0210*/  @UP0 UIADD3 UR4, -UR4, 0x100000, URZ ;  /* 0x0010000004040890 */ /* 0x000fc8000fffe13f */
[----:B------:R-:W-:Y:S02]  /*0220*/  @UP0 USHF.L.U32 UR5, UR4, 0xb, URZ ;  /* 0x0000000b04050899 */ /* 0x000fe4000800063f */
[----:B------:R-:W-:Y:S01]  /*0230*/  @UP0 USHF.L.U32 UR4, UR4, 0x1, URZ ;  /* 0x0000000104040899 */ /* 0x000fe2000800063f */
[----:B-1----:R-:W-:Y:S01]  /*0240*/  R2UR UR47, R2 ;  /* 0x00000000022f72ca */ /* 0x002fe200000e0000 */
[----:B--2---:R-:W-:Y:S01]  /*0250*/  @UP0 ULEA UR6, UR7, UR6, 0x18 ;  /* 0x0000000607060291 */ /* 0x004fe2000f8ec03f */
[----:B---3--:R-:W-:-:S11]  /*0260*/  ISETP.NE.AND P1, PT, R3, RZ, PT ;  /* 0x000000ff0300720c */ /* 0x008fd60003f25270 */
[----:B------:R-:W-:Y:S01]  /*0270*/  UISETP.NE.AND UP0, UPT, UR47, URZ, UPT ;  /* 0x0000003f2f00728c */ /* 0x000fe2000bf05270 */
[----:B------:R-:W1:Y:S02]  /*0280*/  FENCE.VIEW.ASYNC.S ;  /* 0x00000000000073c6 */ /* 0x000e640000000000 */
[----:B-1----:R1:W2:Y:S01]  /*0290*/  @UP1 SYNCS.EXCH.64 URZ, [UR6+0x28c00], UR4 ;  /* 0x028c0004063f15b2 */ /* 0x0022a20008000100 */
[----:B------:R1:W3:Y:S01]  /*02a0*/  @UP2 SYNCS.EXCH.64 URZ, [UR6+0x28c20], UR4 ;  /* 0x028c2004063f25b2 */ /* 0x0002e20008000100 */
[----:B------:R-:W-:Y:S06]  /*02b0*/  @P1 BRA `(.L_x_2) ;  /* 0x0000000000381947 */ /* 0x000fec0003800000 */
[----:B-1----:R-:W1:Y:S01]  /*02c0*/  S2UR UR5, SR_CgaCtaId ;  /* 0x00000000000579c3 */ /* 0x002e620000008800 */
[----:B------:R-:W-:Y:S01]  /*02d0*/  UMOV UR4, 0x400 ;  /* 0x0000040000047882 */ /* 0x000fe20000000000 */
[----:B------:R-:W-:Y:S01]  /*02e0*/  UMOV UR7, 0x1 ;  /* 0x0000000100077882 */ /* 0x000fe20000000000 */
[----:B------:R-:W-:Y:S01]  /*02f0*/  ELECT P0, URZ, PT ;  /* 0x00000000003f782f */ /* 0x000fe20003800000 */
[----:B-1----:R-:W-:Y:S02]  /*0300*/  ULEA UR6, UR5, UR4, 0x18 ;  /* 0x0000000405067291 */ /* 0x002fe4000f8ec03f */
[----:B------:R-:W-:-:S04]  /*0310*/  UIADD3 UR4, -UR7, 0x100000, URZ ;  /* 0x0010000007047890 */ /* 0x000fc8000fffe13f */
[----:B------:R-:W-:Y:S02]  /*0320*/  USHF.L.U32 UR5, UR4, 0xb, URZ ;  /* 0x0000000b04057899 */ /* 0x000fe4000800063f */
[----:B------:R-:W-:Y:S01]  /*0330*/  USHF.L.U32 UR4, UR4, 0x1, URZ ;  /* 0x0000000104047899 */ /* 0x000fe2000800063f */
[----:B------:R-:W1:Y:S11]  /*0340*/  FENCE.VIEW.ASYNC.S ;  /* 0x00000000000073c6 */ /* 0x000e760000000000 */
[----:B-1----:R4:W1:Y:S01]  /*0350*/  SYNCS.EXCH.64 URZ, [UR6+0x28c30], UR4 ;  /* 0x028c3004063f75b2 */ /* 0x0028620008000100 */
[----:B------:R4:W1:Y:S01]  /*0360*/  SYNCS.EXCH.64 URZ, [UR6+0x28c40], UR4 ;  /* 0x028c4004063f75b2 */ /* 0x0008620008000100 */
[----:B------:R4:W1:Y:S01]  /*0370*/  SYNCS.EXCH.64 URZ, [UR6+0x28c38], UR4 ;  /* 0x028c3804063f75b2 */ /* 0x0008620008000100 */
[----:B------:R4:W1:Y:S02]  /*0380*/  SYNCS.EXCH.64 URZ, [UR6+0x28c48], UR4 ;  /* 0x028c4804063f75b2 */ /* 0x0008640008000100 */
[----:B----4-:R-:W-:Y:S01]  /*0390*/  NOP ;  /* 0x0000000000007918 */ /* 0x010fe20000000000 */
.L_x_2:
[----:B------:R-:W4:Y:S01]  /*03a0*/  SHFL.IDX PT, R2, R0, RZ, 0x1f ;  /* 0x00001fff00027589 */ /* 0x000f2200000e0000 */
[----:B------:R-:W-:Y:S01]  /*03b0*/  NOP ;  /* 0x0000000000007918 */ /* 0x000fe20000000000 */
[----:B----4-:R-:W-:-:S13]  /*03c0*/  ISETP.NE.AND P0, PT, R2, RZ, PT ;  /* 0x000000ff0200720c */ /* 0x010fda0003f05270 */
[----:B------:R-:W-:Y:S05]  /*03d0*/  @P0 BRA `(.L_x_3) ;  /* 0x0000000000480947 */ /* 0x000fea0003800000 */
[----:B-1----:R-:W1:Y:S01]  /*03e0*/  S2UR UR5, SR_CgaCtaId ;  /* 0x00000000000579c3 */ /* 0x002e620000008800 */
[----:B------:R-:W-:Y:S01]  /*03f0*/  UMOV UR4, 0x400 ;  /* 0x0000040000047882 */ /* 0x000fe20000000000 */
[----:B------:R-:W-:Y:S01]  /*0400*/  UMOV UR6, 0x1 ;  /* 0x0000000100067882 */ /* 0x000fe20000000000 */
[----:B------:R-:W-:Y:S01]  /*0410*/  UMOV UR9, 0x2 ;  /* 0x0000000200097882 */ /* 0x000fe20000000000 */
[----:B------:R-:W-:-:S04]  /*0420*/  UIADD3 UR6, -UR6, 0x100000, URZ ;  /* 0x0010000006067890 */ /* 0x000fc8000fffe13f */
[----:B------:R-:W-:Y:S02]  /*0430*/  USHF.L.U32 UR7, UR6, 0xb, URZ ;  /* 0x0000000b06077899 */ /* 0x000fe4000800063f */
[----:B------:R-:W-:Y:S01]  /*0440*/  USHF.L.U32 UR6, UR6, 0x1, URZ ;  /* 0x0000000106067899 */ /* 0x000fe2000800063f */
[----:B------:R-:W-:Y:S01]  /*0450*/  ELECT P0, URZ, PT ;  /* 0x00000000003f782f */ /* 0x000fe20003800000 */
[----:B-1----:R-:W-:Y:S02]  /*0460*/  ULEA UR8, UR5, UR4, 0x18 ;  /* 0x0000000405087291 */ /* 0x002fe4000f8ec03f */
[----:B------:R-:W-:-:S04]  /*0470*/  UIADD3 UR4, -UR9, 0x100000, URZ ;  /* 0x0010000009047890 */ /* 0x000fc8000fffe13f */
[----:B------:R-:W-:Y:S02]  /*0480*/  USHF.L.U32 UR5, UR4, 0xb, URZ ;  /* 0x0000000b04057899 */ /* 0x000fe4000800063f */
[----:B------:R-:W-:Y:S01]  /*0490*/  USHF.L.U32 UR4, UR4, 0x1, URZ ;  /* 0x0000000104047899 */ /* 0x000fe2000800063f */
[----:B------:R-:W1:Y:S03]  /*04a0*/  FENCE.VIEW.ASYNC.S ;  /* 0x00000000000073c6 */ /* 0x000e660000000000 */
[----:B-1----:R4:W1:Y:S08]  /*04b0*/  SYNCS.EXCH.64 URZ, [UR8+0x28c50], UR6 ;  /* 0x028c5006083f75b2 */ /* 0x0028700008000100 */
[----:B------:R4:W1:Y:S01]  /*04c0*/  SYNCS.EXCH.64 URZ, [UR8+0x28c60], UR4 ;  /* 0x028c6004083f75b2 */ /* 0x0008620008000100 */
[----:B------:R4:W1:Y:S01]  /*04d0*/  SYNCS.EXCH.64 URZ, [UR8+0x28c58], UR6 ;  /* 0x028c5806083f75b2 */ /* 0x0008620008000100 */
[----:B------:R4:W1:Y:S02]  /*04e0*/  SYNCS.EXCH.64 URZ, [UR8+0x28c68], UR4 ;  /* 0x028c6804083f75b2 */ /* 0x0008640008000100 */
[----:B----4-:R-:W-:Y:S01]  /*04f0*/  NOP ;  /* 0x0000000000007918 */ /* 0x010fe20000000000 */
.L_x_3:
[----:B------:R-:W4:Y:S01]  /*0500*/  SHFL.IDX PT, R2, R0, RZ, 0x1f ;  /* 0x00001fff00027589 */ /* 0x000f2200000e0000 */
[----:B------:R-:W-:Y:S01]  /*0510*/  NOP ;  /* 0x0000000000007918 */ /* 0x000fe20000000000 */
[----:B----4-:R-:W-:-:S13]  /*0520*/  ISETP.NE.AND P0, PT, R2, RZ, PT ;  /* 0x000000ff0200720c */ /* 0x010fda0003f05270 */
[----:B------:R-:W-:Y:S05]  /*0530*/  @P0 BRA `(.L_x_4) ;  /* 0x0000000000380947 */ /* 0x000fea0003800000 */
        /* <DEDUP_REMOVED lines=14> */
.L_x_4:
        /* <DEDUP_REMOVED lines=8> */
[----:B------:R-:W-:Y:S01]  /*06a0*/  ELECT P0, URZ, PT ;  /* 0x00000000003f782f */ /* 0x000fe20003800000 */
[----:B-1----:R-:W-:Y:S02]  /*06b0*/  ULEA UR8, UR5, UR4, 0x18 ;  /* 0x0000000405087291 */ /* 0x002fe4000f8ec03f */
[----:B------:R-:W-:-:S04]  /*06c0*/  UIADD3 UR4, -UR6, 0x100000, URZ ;  /* 0x0010000006047890 */ /* 0x000fc8000fffe13f */
[----:B------:R-:W-:Y:S02]  /*06d0*/  USHF.L.U32 UR5, UR4, 0xb, URZ ;  /* 0x0000000b04057899 */ /* 0x000fe4000800063f */
[----:B------:R-:W-:Y:S02]  /*06e0*/  USHF.L.U32 UR4, UR4, 0x1, URZ ;  /* 0x0000000104047899 */ /* 0x000fe4000800063f */
        /* <DEDUP_REMOVED lines=9> */
.L_x_5:
        /* <DEDUP_REMOVED lines=22> */
.L_x_6:
[----:B------:R-:W-:Y:S01]  /*08e0*/  PLOP3.LUT P0, PT, PT, PT, UP0, 0x80, 0x0 ;  /* 0x000000000000781c */ /* 0x000fe20003f0f008 */
[----:B------:R-:W-:Y:S01]  /*08f0*/  UMOV UR38, 0x1 ;  /* 0x0000000100267882 */ /* 0x000fe20000000000 */
[----:B------:R-:W-:Y:S01]  /*0900*/  NOP ;  /* 0x0000000000007918 */ /* 0x000fe20000000000 */
[----:B------:R-:W-:Y:S01]  /*0910*/  USEL UR38, UR38, 0x2, !UP0 ;  /* 0x0000000226267887 */ /* 0x000fe2000c000000 */
[----:B------:R-:W-:Y:S01]  /*0920*/  ULDC.64 UR48, c[0x0][0x208] ;  /* 0x0000820000307ab9 */ /* 0x000fe20000000a00 */
[----:B-123--:R-:W-:Y:S08]  /*0930*/  BAR.SYNC.DEFER_BLOCKING 0x0 ;  /* 0x0000000000007b1d */ /* 0x00eff00000010000 */
[----:B------:R-:W-:Y:S05]  /*0940*/  @!P0 BRA `(.L_x_7) ;  /* 0x0000006c00088947 */ /* 0x000fea0003800000 */
.L_x_8:
[----:B------:R-:W-:-:S08]  /*0950*/  NOP ;  /* 0x0000000000007918 */ /* 0x000fd00000000000 */
[----:B------:R-:W1:Y:S02]  /*0960*/  USETMAXREG.TRY_ALLOC.CTAPOOL UP0, 0xf0 ;  /* 0x000000f0000079c8 */ /* 0x000e640008000600 */
[----:B-1----:R-:W-:-:S13]  /*0970*/  PLOP3.LUT P0, PT, PT, PT, UP0, 0x80, 0x0 ;  /* 0x000000000000781c */ /* 0x002fda0003f0f008 */
[----:B------:R-:W-:Y:S05]  /*0980*/  @!P0 BRA `(.L_x_8) ;  /* 0xfffffffc00f08947 */ /* 0x000fea000383ffff */
[----:B------:R-:W-:Y:S01]  /*0990*/  LOP3.LUT R0, R4, 0xffffff80, RZ, 0xc0, !PT ;  /* 0xffffff8004007812 */ /* 0x000fe200078ec0ff */
[----:B------:R-:W1:Y:S03]  /*09a0*/  S2UR UR45, SR_CTAID.X ;  /* 0x00000000002d79c3 */ /* 0x000e660000002500 */
[----:B------:R-:W-:-:S05]  /*09b0*/  ISETP.NE.AND P0, PT, R0, 0x80, PT ;  /* 0x000000800000780c */ /* 0x000fca0003f05270 */
[----:B------:R-:W1:Y:S08]  /*09c0*/  LDC R0, c[0x0][0xda4] ;  /* 0x00036900ff007b82 */ /* 0x000e700000000800 */
[----:B------:R-:W-:Y:S06]  /*09d0*/  @!P0 BAR.ARV 0x8, 0xa0 ;  /* 0x0202800000008b1d */ /* 0x000fec0000002000 */
[----:B------:R-:W-:-:S13]  /*09e0*/  ISETP.GE.U32.AND P0, PT, R4, 0x100, PT ;  /* 0x000001000400780c */ /* 0x000fda0003f06070 */
[----:B------:R-:W-:Y:S06]  /*09f0*/  @P0 BAR.ARV 0xf, 0x100 ;  /* 0x03c4000000000b1d */ /* 0x000fec0000002000 */
[----:B-1----:R-:W-:-:S13]  /*0a00*/  ISETP.LE.AND P0, PT, R0, UR45, PT ;  /* 0x0000002d00007c0c */ /* 0x002fda000bf03270 */
[----:B------:R-:W-:Y:S05]  /*0a10*/  @P0 EXIT ;  /* 0x000000000000094d */ /* 0x000fea0003800000 */
[----:B------:R-:W-:Y:S01]  /*0a20*/  VIADD R0, R4, 0xffffff80 ;  /* 0xffffff8004007836 */ /* 0x000fe20000000000 */
[----:B------:R-:W1:Y:S01]  /*0a30*/  S2UR UR4, SR_CgaCtaId ;  /* 0x00000000000479c3 */ /* 0x000e620000008800 */
[----:B------:R-:W-:Y:S01]  /*0a40*/  UMOV UR46, 0x400 ;  /* 0x00000400002e7882 */ /* 0x000fe20000000000 */
[----:B------:R-:W-:Y:S01]  /*0a50*/  MOV R22, 0x40 ;  /* 0x0000004000167802 */ /* 0x000fe20000000f00 */
[----:B------:R-:W-:Y:S01]  /*0a60*/  ULOP3.LUT UR44, UR38, 0x1, URZ, 0xfc, !UPT ;  /* 0x00000001262c7892 */ /* 0x000fe2000f8efc3f */
[----:B------:R-:W-:Y:S01]  /*0a70*/  SHF.R.S32.HI R3, RZ, 0x1f, R0 ;  /* 0x0000001fff037819 */ /* 0x000fe20000011400 */
[----:B------:R-:W-:Y:S01]  /*0a80*/  ULDC.64 UR52, c[0x0][0x198] ;  /* 0x0000660000347ab9 */ /* 0x000fe20000000a00 */
[----:B------:R-:W-:Y:S01]  /*0a90*/  UMOV UR41, URZ ;  /* 0x0000003f00297c82 */ /* 0x000fe20008000000 */
[----:B------:R-:W-:Y:S01]  /*0aa0*/  UMOV UR40, URZ ;  /* 0x0000003f00287c82 */ /* 0x000fe20008000000 */
[CC--:B------:R-:W-:Y:S01]  /*0ab0*/  LEA.HI R2, R3.reuse, R0.reuse, RZ, 0x4 ;  /* 0x0000000003027211 */ /* 0x0c0fe200078f20ff */
[----:B------:R-:W-:Y:S01]  /*0ac0*/  UMOV UR39, URZ ;  /* 0x0000003f00277c82 */ /* 0x000fe20008000000 */
[----:B------:R-:W-:-:S02]  /*0ad0*/  LEA.HI R4, R3, R0, RZ, 0x5 ;  /* 0x0000000003047211 */ /* 0x000fc400078f28ff */
[----:B------:R-:W-:Y:S02]  /*0ae0*/  LEA.HI R5, R3, R0, RZ, 0x7 ;  /* 0x0000000003057211 */ /* 0x000fe400078f38ff */
[----:B------:R-:W-:Y:S02]  /*0af0*/  LOP3.LUT R7, R2, 0xfffffff0, RZ, 0xc0, !PT ;  /* 0xfffffff002077812 */ /* 0x000fe400078ec0ff */
[--C-:B------:R-:W-:Y:S02]  /*0b00*/  SHF.R.S32.HI R185, RZ, 0x5, R4.reuse ;  /* 0x00000005ffb97819 */ /* 0x100fe40000011404 */
[----:B------:R-:W-:Y:S02]  /*0b10*/  LOP3.LUT R3, R5, 0xffffff80, RZ, 0xc0, !PT ;  /* 0xffffff8005037812 */ /* 0x000fe400078ec0ff */
[----:B------:R-:W-:Y:S02]  /*0b20*/  SHF.R.S32.HI R4, RZ, 0x1f, R4 ;  /* 0x0000001fff047819 */ /* 0x000fe40000011404 */
[C---:B------:R-:W-:Y:S01]  /*0b30*/  IADD3 R7, R0.reuse, -R7, RZ ;  /* 0x8000000700077210 */ /* 0x040fe20007ffe0ff */
[----:B------:R-:W-:Y:S01]  /*0b40*/  IMAD.IADD R3, R0, 0x1, -R3 ;  /* 0x0000000100037824 */ /* 0x000fe200078e0a03 */
[----:B------:R-:W-:Y:S01]  /*0b50*/  LEA.HI R4, R4, R185, RZ, 0x2 ;  /* 0x000000b904047211 */ /* 0x000fe200078f10ff */
[----:B-1----:R-:W-:Y:S01]  /*0b60*/  ULEA UR46, UR4, UR46, 0x18 ;  /* 0x0000002e042e7291 */ /* 0x002fe2000f8ec03f */
[----:B------:R-:W-:-:S02]  /*0b70*/  SHF.R.S32.HI R0, RZ, 0x1f, R7 ;  /* 0x0000001fff007819 */ /* 0x000fc40000011407 */
[----:B------:R-:W-:Y:S02]  /*0b80*/  SHF.R.S32.HI R184, RZ, 0x7, R5 ;  /* 0x00000007ffb87819 */ /* 0x000fe40000011405 */
[----:B------:R-:W-:Y:S02]  /*0b90*/  LOP3.LUT R4, R4, 0x3ffffc, RZ, 0xc0, !PT ;  /* 0x003ffffc04047812 */ /* 0x000fe400078ec0ff */
[----:B------:R-:W-:Y:S01]  /*0ba0*/  LEA.HI R6, R0, R7, RZ, 0x3 ;  /* 0x0000000700067211 */ /* 0x000fe200078f18ff */
[----:B------:R-:W-:Y:S01]  /*0bb0*/  IMAD R11, R184, 0x100, R7 ;  /* 0x00000100b80b7824 */ /* 0x000fe200078e0207 */
[----:B------:R-:W-:Y:S02]  /*0bc0*/  SHF.R.S32.HI R9, RZ, 0x4, R2 ;  /* 0x00000004ff097819 */ /* 0x000fe40000011402 */
[----:B------:R-:W-:Y:S02]  /*0bd0*/  IADD3 R8, R185, -R4, RZ ;  /* 0x80000004b9087210 */ /* 0x000fe40007ffe0ff */
[C---:B------:R-:W-:Y:S01]  /*0be0*/  LOP3.LUT R4, R6.reuse, 0xfffffff8, RZ, 0xc0, !PT ;  /* 0xfffffff806047812 */ /* 0x040fe200078ec0ff */
[----:B------:R-:W-:Y:S01]  /*0bf0*/  IMAD.SHL.U32 R6, R6, 0x40, RZ ;  /* 0x0000004006067824 */ /* 0x000fe200078e00ff */
[----:B------:R-:W-:Y:S01]  /*0c00*/  LEA.HI R2, R2, R9, RZ, 0x1 ;  /* 0x0000000902027211 */ /* 0x000fe200078f08ff */
[----:B------:R-:W-:Y:S01]  /*0c10*/  IMAD R186, R8, 0x10, R11 ;  /* 0x0000001008ba7824 */ /* 0x000fe200078e020b */
[----:B------:R-:W-:-:S02]  /*0c20*/  IADD3 R8, R7, -R4, RZ ;  /* 0x8000000407087210 */ /* 0x000fc40007ffe0ff */
[----:B------:R-:W-:Y:S02]  /*0c30*/  LOP3.LUT R2, R2, 0x1ffffffe, RZ, 0xc0, !PT ;  /* 0x1ffffffe02027812 */ /* 0x000fe400078ec0ff */
[----:B------:R-:W-:Y:S01]  /*0c40*/  LOP3.LUT R6, R6, 0x7ffffe00, RZ, 0xc0, !PT ;  /* 0x7ffffe0006067812 */ /* 0x000fe200078ec0ff */
[----:B------:R-:W-:Y:S01]  /*0c50*/  IMAD.SHL.U32 R10, R8, 0x40, RZ ;  /* 0x00000040080a7824 */ /* 0x000fe200078e00ff */
[----:B------:R-:W-:Y:S02]  /*0c60*/  IADD3 R9, R9, -R2, RZ ;  /* 0x8000000209097210 */ /* 0x000fe40007ffe0ff */
[----:B------:R-:W-:Y:S01]  /*0c70*/  SHF.R.S32.HI R0, RZ, 0x1f, R3 ;  /* 0x0000001fff007819 */ /* 0x000fe20000011403 */
[----:B------:R-:W-:Y:S01]  /*0c80*/  IMAD R6, R185, 0x400, R6 ;  /* 0x00000400b9067824 */ /* 0x000fe200078e0206 */
[----:B------:R-:W-:Y:S02]  /*0c90*/  SHF.L.U32 R9, R9, 0x3, RZ ;  /* 0x0000000309097819 */ /* 0x000fe400000006ff */
[----:B------:R-:W-:-:S02]  /*0ca0*/  LOP3.LUT R10, R10, 0x1c0, RZ, 0xc0, !PT ;  /* 0x000001c00a0a7812 */ /* 0x000fc400078ec0ff */
[----:B------:R-:W-:Y:S02]  /*0cb0*/  LEA R186, R186, R9, 0x6 ;  /* 0x00000009baba7211 */ /* 0x000fe400078e30ff */
[----:B------:R-:W-:Y:S02]  /*0cc0*/  LOP3.LUT R9, R10, 0x8, R9, 0xf8, !PT ;  /* 0x000000080a097812 */ /* 0x000fe400078ef809 */
[----:B------:R-:W-:Y:S02]  /*0cd0*/  SHF.R.U32.HI R10, RZ, 0x3, R10 ;  /* 0x00000003ff0a7819 */ /* 0x000fe4000001160a */
[CC--:B------:R-:W-:Y:S02]  /*0ce0*/  LEA.HI R2, R0.reuse, R3.reuse, RZ, 0x2 ;  /* 0x0000000300027211 */ /* 0x0c0fe400078f10ff */
[----:B------:R-:W-:Y:S02]  /*0cf0*/  LOP3.LUT R9, R9, R10, RZ, 0x3c, !PT ;  /* 0x0000000a09097212 */ /* 0x000fe400078e3cff */
[----:B------:R-:W-:-:S02]  /*0d00*/  LEA.HI R4, R0, R3, RZ, 0x5 ;  /* 0x0000000300047211 */ /* 0x000fc400078f28ff */
[----:B------:R-:W-:Y:S01]  /*0d10*/  R2P PR, R8, 0x6 ;  /* 0x0000000608007804 */ /* 0x000fe20000000000 */
[----:B------:R-:W-:Y:S01]  /*0d20*/  IMAD.IADD R6, R6, 0x1, R9 ;  /* 0x0000000106067824 */ /* 0x000fe200078e0209 */
[--C-:B------:R-:W-:Y:S02]  /*0d30*/  SHF.R.S32.HI R0, RZ, 0x2, R2.reuse ;  /* 0x00000002ff007819 */ /* 0x100fe40000011402 */
[----:B------:R-:W-:Y:S02]  /*0d40*/  SHF.R.S32.HI R7, RZ, 0x1f, R2 ;  /* 0x0000001fff077819 */ /* 0x000fe40000011402 */
[----:B------:R-:W-:Y:S02]  /*0d50*/  LEA.HI R5, R5, R184, RZ, 0x1 ;  /* 0x000000b805057211 */ /* 0x000fe400078f08ff */
[----:B------:R-:W-:Y:S02]  /*0d60*/  LEA R19, R6, UR46, 0x1 ;  /* 0x0000002e06137c11 */ /* 0x000fe4000f8e08ff */
[----:B------:R-:W-:-:S02]  /*0d70*/  LEA.HI R7, R7, R0, RZ, 0x3 ;  /* 0x0000000007077211 */ /* 0x000fc400078f18ff */
[----:B------:R-:W-:Y:S01]  /*0d80*/  LOP3.LUT R2, R2, 0x7ffffffc, RZ, 0xc0, !PT ;  /* 0x7ffffffc02027812 */ /* 0x000fe200078ec0ff */
[----:B------:R-:W-:Y:S01]  /*0d90*/  VIADD R23, R19, 0x26800 ;  /* 0x0002680013177836 */ /* 0x000fe20000000000 */
[----:B------:R-:W-:Y:S02]  /*0da0*/  LOP3.LUT R5, R5, 0xfffffe, RZ, 0xc0, !PT ;  /* 0x00fffffe05057812 */ /* 0x000fe400078ec0ff */
[----:B------:R-:W-:Y:S01]  /*0db0*/  LOP3.LUT R7, R7, 0xfffffff8, RZ, 0xc0, !PT ;  /* 0xfffffff807077812 */ /* 0x000fe200078ec0ff */
[----:B------:R-:W-:Y:S01]  /*0dc0*/  IMAD.IADD R16, R3, 0x1, -R2 ;  /* 0x0000000103107824 */ /* 0x000fe200078e0a02 */
[----:B------:R-:W-:Y:S01]  /*0dd0*/  IADD3 R18, R19, 0x26820, RZ ;  /* 0x0002682013127810 */ /* 0x000fe20007ffe0ff */
[----:B------:R-:W-:Y:S01]  /*0de0*/  IMAD.IADD R5, R184, 0x1, -R5 ;  /* 0x00000001b8057824 */ /* 0x000fe200078e0a05 */
[----:B------:R-:W-:Y:S01]  /*0df0*/  SEL R22, R22, 0xffffffc0, !P2 ;  /* 0xffffffc016167807 */ /* 0x000fe20005000000 */
[----:B------:R-:W-:Y:S01]  /*0e00*/  IMAD.SHL.U32 R16, R16, 0x2, RZ ;  /* 0x0000000210107824 */ /* 0x000fe200078e00ff */
[----:B------:R-:W-:-:S02]  /*0e10*/  IADD3 R7, R0, -R7, RZ ;  /* 0x8000000700077210 */ /* 0x000fc40007ffe0ff */
[----:B------:R-:W-:Y:S02]  /*0e20*/  SHF.R.S32.HI R2, RZ, 0x5, R4 ;  /* 0x00000005ff027819 */ /* 0x000fe40000011404 */
[C---:B------:R-:W-:Y:S02]  /*0e30*/  @P1 IADD3 R18, R23.reuse, -0x20, RZ ;  /* 0xffffffe017121810 */ /* 0x040fe40007ffe0ff */
[----:B------:R-:W-:Y:S02]  /*0e40*/  IADD3 R23, R23, R22, RZ ;  /* 0x0000001617177210 */ /* 0x000fe40007ffe0ff */
[----:B------:R-:W-:Y:S02]  /*0e50*/  LEA R2, R2, R7, 0x4 ;  /* 0x0000000702027211 */ /* 0x000fe400078e20ff */
[----:B------:R-:W-:Y:S02]  /*0e60*/  SHF.L.U32 R17, R5, 0x8, RZ ;  /* 0x0000000805117819 */ /* 0x000fe400000006ff */
[----:B------:R-:W-:-:S07]  /*0e70*/  IADD3 R22, R22, R18, RZ ;  /* 0x0000001216167210 */ /* 0x000fce0007ffe0ff */
.L_x_42:
[----:B------:R-:W-:Y:S01]  /*0e80*/  ULDC UR4, c[0x0][0xda8] ;  /* 0x00036a0000047ab9 */ /* 0x000fe20000000800 */
[----:B------:R-:W-:Y:S01]  /*0e90*/  ULDC UR50, c[0x0][0x404] ;  /* 0x0001010000327ab9 */ /* 0x000fe20000000800 */
[----:B------:R-:W-:Y:S01]  /*0ea0*/  UISETP.NE.AND UP1, UPT, UR4, 0x1, UPT ;  /* 0x000000010400788c */ /* 0x000fe2000bf25270 */
[----:B------:R-:W-:Y:S02]  /*0eb0*/  ULDC UR6, c[0x0][0x2e0] ;  /* 0x0000b80000067ab9 */ /* 0x000fe40000000800 */
[----:B------:R-:W-:Y:S01]  /*0ec0*/  ULDC.64 UR4, c[0x0][0x3f8] ;  /* 0x0000fe0000047ab9 */ /* 0x000fe20000000a00 */
[----:B------:R-:W-:Y:S01]  /*0ed0*/  UMOV UR43, UR45 ;  /* 0x0000002d002b7c82 */ /* 0x000fe20008000000 */
[----:B------:R-:W-:Y:S01]  /*0ee0*/  UISETP.NE.U32.AND UP0, UPT, UR4, URZ, UPT ;  /* 0x0000003f0400728c */ /* 0x000fe2000bf05070 */
[----:B------:R-:W-:Y:S02]  /*0ef0*/  UMOV UR42, UR45 ;  /* 0x0000002d002a7c82 */ /* 0x000fe40008000000 */
[----:B------:R-:W-:Y:S01]  /*0f00*/  ULDC UR4, c[0x0][0xdb4] ;  /* 0x00036d0000047ab9 */ /* 0x000fe20000000800 */
[----:B------:R-:W-:-:S02]  /*0f10*/  UISETP.NE.AND.EX UP0, UPT, UR5, URZ, UPT, UP0 ;  /* 0x0000003f0500728c */ /* 0x000fc4000bf05300 */
[----:B------:R-:W-:Y:S02]  /*0f20*/  UISETP.NE.AND UP2, UPT, UR4, 0x1, UPT ;  /* 0x000000010400788c */ /* 0x000fe4000bf45270 */
[----:B------:R-:W-:Y:S01]  /*0f30*/  USEL UR50, UR50, 0x1, UP0 ;  /* 0x0000000132327887 */ /* 0x000fe20008000000 */
[----:B------:R-:W-:Y:S01]  /*0f40*/  @UP1 ULDC UR4, c[0x0][0xdac] ;  /* 0x00036b0000041ab9 */ /* 0x000fe20000000800 */
[----:B------:R-:W-:Y:S02]  /*0f50*/  UISETP.NE.AND UP0, UPT, UR47, 0x1, UPT ;  /* 0x000000012f00788c */ /* 0x000fe4000bf05270 */
[----:B------:R-:W-:Y:S02]  /*0f60*/  UIMAD.WIDE.U32 UR4, UR45, UR4, URZ ;  /* 0x000000042d0472a5 */ /* 0x000fe4000f8e003f */
[----:B------:R-:W-:Y:S02]  /*0f70*/  UIMAD UR50, UR50, UR6, URZ ;  /* 0x00000006323272a4 */ /* 0x000fe4000f8e023f */
[----:B------:R-:W-:Y:S01]  /*0f80*/  PLOP3.LUT P0, PT, PT, PT, UP0, 0x80, 0x0 ;  /* 0x000000000000781c */ /* 0x000fe20003f0f008 */
[----:B------:R-:W-:Y:S01]  /*0f90*/  @UP1 ULDC UR6, c[0x0][0xdb0] ;  /* 0x00036c0000061ab9 */ /* 0x000fe20000000800 */
[----:B------:R-:W-:Y:S01]  /*0fa0*/  @UP2 ULDC.64 UR8, c[0x0][0xdb8] ;  /* 0x00036e0000082ab9 */ /* 0x000fe20000000a00 */
[----:B------:R-:W-:-:S02]  /*0fb0*/  @UP1 USHF.R.U32.HI UR43, URZ, UR6, UR5 ;  /* 0x000000063f2b1299 */ /* 0x000fc40008011605 */
[----:B------:R-:W-:Y:S02]  /*0fc0*/  UIADD3 UR6, UR50, 0x3f, URZ ;  /* 0x0000003f32067890 */ /* 0x000fe4000fffe03f */
[----:B------:R-:W-:Y:S02]  /*0fd0*/  UIMAD.WIDE.U32 UR4, UR43, UR8, URZ ;  /* 0x000000082b0472a5 */ /* 0x000fe4000f8e003f */
[----:B------:R-:W-:Y:S01]  /*0fe0*/  USHF.R.S32.HI UR7, URZ, 0x1f, UR6 ;  /* 0x0000001f3f077899 */ /* 0x000fe20008011406 */
[----:B------:R-:W-:Y:S01]  /*0ff0*/  UMOV UR36, UR43 ;  /* 0x0000002b00247c82 */ /* 0x000fe20008000000 */
[----:B------:R-:W-:Y:S02]  /*1000*/  @UP2 USHF.R.U32.HI UR36, URZ, UR9, UR5 ;  /* 0x000000093f242299 */ /* 0x000fe40008011605 */
[----:B------:R-:W-:-:S04]  /*1010*/  ULEA.HI UR7, UR7, UR6, URZ, 0x6 ;  /* 0x0000000607077291 */ /* 0x000fc8000f8f303f */
[----:B------:R-:W-:Y:S01]  /*1020*/  USHF.R.S32.HI UR37, URZ, 0x6, UR7 ;  /* 0x000000063f257899 */ /* 0x000fe20008011407 */
[----:B-1----:R-:W-:Y:S11]  /*1030*/  @!P0 BRA `(.L_x_9) ;  /* 0x0000001800448947 */ /* 0x002ff60003800000 */
[----:B------:R-:W1:Y:S01]  /*1040*/  SHFL.IDX PT, R0, R184, RZ, 0x1f ;  /* 0x00001fffb8007589 */ /* 0x000e6200000e0000 */
[----:B------:R-:W-:-:S06]  /*1050*/  UISETP.NE.AND UP0, UPT, UR44, 0x3, UPT ;  /* 0x000000032c00788c */ /* 0x000fcc000bf05270 */
[----:B------:R-:W-:Y:S02]  /*1060*/  PLOP3.LUT P0, PT, PT, PT, UP0, 0x80, 0x0 ;  /* 0x000000000000781c */ /* 0x000fe40003f0f008 */
[----:B-1----:R-:W-:-:S13]  /*1070*/  R2UR UR4, R0 ;  /* 0x00000000000472ca */ /* 0x002fda00000e0000 */
[----:B------:R-:W-:-:S04]  /*1080*/  ULEA.HI UR5, UR4, UR4, URZ, 0x1 ;  /* 0x0000000404057291 */ /* 0x000fc8000f8f083f */
[----:B------:R-:W-:-:S04]  /*1090*/  ULOP3.LUT UR5, UR5, 0x1fffe, URZ, 0xc0, !UPT ;  /* 0x0001fffe05057892 */ /* 0x000fc8000f8ec03f */
[----:B------:R-:W-:-:S04]  /*10a0*/  UIADD3 UR5, UR4, -UR5, URZ ;  /* 0x8000000504057290 */ /* 0x000fc8000fffe03f */
[----:B------:R-:W-:-:S04]  /*10b0*/  ULEA UR5, UR5, UR46, 0xf ;  /* 0x0000002e05057291 */ /* 0x000fc8000f8e783f */
[----:B------:R-:W-:-:S04]  /*10c0*/  UIADD3 UR5, UR5, 0x400, URZ ;  /* 0x0000040005057890 */ /* 0x000fc8000fffe03f */
[----:B------:R-:W-:-:S04]  /*10d0*/  USHF.R.U32.HI UR5, URZ, 0x4, UR5 ;  /* 0x000000043f057899 */ /* 0x000fc80008011605 */
[----:B------:R-:W-:-:S04]  /*10e0*/  ULOP3.LUT UR5, UR5, 0x3fff, URZ, 0xc0, !UPT ;  /* 0x00003fff05057892 */ /* 0x000fc8000f8ec03f */
[----:B------:R-:W-:Y:S01]  /*10f0*/  ULOP3.LUT UR20, UR5, 0x2000000, URZ, 0xfc, !UPT ;  /* 0x0200000005147892 */ /* 0x000fe2000f8efc3f */
[----:B------:R-:W-:Y:S11]  /*1100*/  @!P0 BRA `(.L_x_10) ;  /* 0x0000000000048947 */ /* 0x000ff60003800000 */
[----:B------:R-:W-:Y:S01]  /*1110*/  BPT.TRAP 0x1 ;  /* 0x000000040000795c */ /* 0x000fe20000300000 */
.L_x_10:
[----:B------:R-:W-:Y:S01]  /*1120*/  ULEA UR16, UR39, UR46, 0x3 ;  /* 0x0000002e27107291 */ /* 0x000fe2000f8e183f */
[----:B------:R-:W-:-:S05]  /*1130*/  IMAD.U32 R0, RZ, RZ, UR40 ;  /* 0x00000028ff007e24 */ /* 0x000fca000f8e00ff */
[----:B------:R-:W-:-:S04]  /*1140*/  SHF.L.U32 R0, R0, 0x1f, RZ ;  /* 0x0000001f00007819 */ /* 0x000fc800000006ff */
[----:B------:R-:W1:Y:S02]  /*1150*/  SYNCS.PHASECHK.TRANS64.TRYWAIT P0, [UR16+0x28c50], R0 ;  /* 0x028c5000ff0075a7 */ /* 0x000e640008000150 */
[----:B-1----:R-:W-:Y:S05]  /*1160*/  @!P0 BRA `(.L_x_11) ;  /* 0x0000009400648947 */ /* 0x002fea0003800000 */
.L_x_98:
[----:B------:R-:W-:Y:S01]  /*1170*/  BAR.SYNC.DEFER_BLOCKING 0xe, 0x100 ;  /* 0x0384000000007b1d */ /* 0x000fe20000010000 */
[----:B------:R-:W-:Y:S01]  /*1180*/  UIADD3 UR4, UR46, 0x26800, URZ ;  /* 0x000268002e047890 */ /* 0x000fe2000fffe03f */
[----:B-1----:R-:W-:Y:S01]  /*1190*/  MOV R0, UR16 ;  /* 0x0000001000007c02 */ /* 0x002fe20008000f00 */
[----:B------:R-:W-:Y:S02]  /*11a0*/  ULEA UR12, UR39, UR20, 0xc ;  /* 0x00000014270c7291 */ /* 0x000fe4000f8e603f */
[----:B------:R-:W-:Y:S01]  /*11b0*/  USHF.R.U32.HI UR4, URZ, 0x4, UR4 ;  /* 0x000000043f047899 */ /* 0x000fe20008011604 */
[----:B------:R-:W-:Y:S01]  /*11c0*/  UMOV UR7, 0x40000040 ;  /* 0x4000004000077882 */ /* 0x000fe20000000000 */
[----:B------:R-:W-:Y:S02]  /*11d0*/  UMOV UR5, 0x40000040 ;  /* 0x4000004000057882 */ /* 0x000fe40000000000 */
[----:B------:R-:W-:Y:S01]  /*11e0*/  ULOP3.LUT UR4, UR4, 0x3fff, URZ, 0xc0, !UPT ;  /* 0x00003fff04047892 */ /* 0x000fe2000f8ec03f */
[----:B------:R-:W1:Y:S01]  /*11f0*/  S2R R3, SR_TID.X ;  /* 0x0000000000037919 */ /* 0x000e620000002100 */
[----:B------:R-:W-:Y:S01]  /*1200*/  UMOV UR6, UR12 ;  /* 0x0000000c00067c82 */ /* 0x000fe20008000000 */
[----:B------:R-:W-:-:S02]  /*1210*/  UIADD3 UR10, UR12, 0x100, URZ ;  /* 0x000001000c0a7890 */ /* 0x000fc4000fffe03f */
[----:B------:R-:W-:Y:S01]  /*1220*/  ULOP3.LUT UR13, UR4, 0x10000, URZ, 0xfc, !UPT ;  /* 0x00010000040d7892 */ /* 0x000fe2000f8efc3f */
[----:B------:R-:W-:Y:S01]  /*1230*/  UMOV UR11, 0x40000040 ;  /* 0x40000040000b7882 */ /* 0x000fe20000000000 */
[----:B------:R-:W-:Y:S02]  /*1240*/  UMOV UR9, 0x40000040 ;  /* 0x4000004000097882 */ /* 0x000fe40000000000 */
[----:B------:R-:W-:Y:S02]  /*1250*/  UIADD3 UR8, UR13, 0x4, URZ ;  /* 0x000000040d087890 */ /* 0x000fe4000fffe03f */
[----:B------:R-:W-:Y:S01]  /*1260*/  UIADD3 UR14, UR12, 0x180, URZ ;  /* 0x000001800c0e7890 */ /* 0x000fe2000fffe03f */
[----:B------:R-:W-:Y:S01]  /*1270*/  UMOV UR4, UR13 ;  /* 0x0000000d00047c82 */ /* 0x000fe20008000000 */
[----:B------:R-:W-:Y:S01]  /*1280*/  UMOV UR15, 0x40000040 ;  /* 0x40000040000f7882 */ /* 0x000fe20000000000 */
[----:B------:R-:W-:Y:S01]  /*1290*/  WARPGROUP.ARRIVE ;  /* 0x00000000000079c5 */ /* 0x000fe20000000000 */
[----:B------:R-:W-:-:S05]  /*12a0*/  UISETP.GE.AND UP0, UPT, UR50, 0x41, UPT ;  /* 0x000000413200788c */ /* 0x000fca000bf06270 */
[----:B------:R-:W-:Y:S01]  /*12b0*/  HGMMA.64x256x16.F32 R24, gdesc[UR4].tnspB, RZ, !UPT, gsb0 ;  /* 0x43e00000041879f0 */ /* 0x000fe2000c0008ff */
[----:B------:R-:W-:Y:S02]  /*12c0*/  UIADD3 UR6, UR12, 0x80, URZ ;  /* 0x000000800c067890 */ /* 0x000fe4000fffe03f */
[----:B------:R-:W-:Y:S01]  /*12d0*/  UIADD3 UR4, UR13, 0x2, URZ ;  /* 0x000000020d047890 */ /* 0x000fe2000fffe03f */
[----:B------:R-:W-:Y:S01]  /*12e0*/  UMOV UR7, 0x40000040 ;  /* 0x4000004000077882 */ /* 0x000fe20000000000 */
[----:B------:R-:W-:Y:S01]  /*12f0*/  UMOV UR5, 0x40000040 ;  /* 0x4000004000057882 */ /* 0x000fe20000000000 */
[----:B------:R-:W-:-:S03]  /*1300*/  UIADD3 UR12, UR13, 0x6, URZ ;  /* 0x000000060d0c7890 */ /* 0x000fc6000fffe03f */
[----:B------:R-:W-:Y:S01]  /*1310*/  UMOV UR13, 0x40000040 ;  /* 0x40000040000d7882 */ /* 0x000fe20000000000 */
[----:B-1----:R-:W-:-:S04]  /*1320*/  LOP3.LUT R3, R3, 0x7f, RZ, 0xc0, !PT ;  /* 0x0000007f03037812 */ /* 0x002fc800078ec0ff */
[----:B------:R-:W-:-:S13]  /*1330*/  ISETP.NE.AND P0, PT, R3, RZ, PT ;  /* 0x000000ff0300720c */ /* 0x000fda0003f05270 */
[----:B------:R-:W-:-:S04]  /*1340*/  @!P0 IADD3 R0, R0, 0x28c60, RZ ;  /* 0x00028c6000008810 */ /* 0x000fc80007ffe0ff */
[----:B------:R-:W-:Y:S01]  /*1350*/  @!P0 PRMT R0, RZ, 0x654, R0 ;  /* 0x00000654ff008816 */ /* 0x000fe20000000000 */
[----:B------:R-:W-:Y:S02]  /*1360*/  WARPGROUP.DEPBAR.LE gsb0, 0x0 ;  /* 0x00008000000079c5 */ /* 0x000fe40000010000 */
[----:B------:R-:W-:-:S06]  /*1370*/  WARPGROUP.ARRIVE ;  /* 0x00000000000079c5 */ /* 0x000fcc0000000000 */
[----:B------:R-:W-:Y:S03]  /*1380*/  HGMMA.64x256x16.F32 R24, gdesc[UR4].tnspB, R24, gsb0 ;  /* 0x43e00000041879f0 */ /* 0x000fe60008000818 */
[----:B------:R-:W-:Y:S02]  /*1390*/  WARPGROUP.DEPBAR.LE gsb0, 0x0 ;  /* 0x00008000000079c5 */ /* 0x000fe40000010000 */
[----:B------:R-:W-:-:S15]  /*13a0*/  WARPGROUP.ARRIVE ;  /* 0x00000000000079c5 */ /* 0x000fde0000000000 */
[----:B------:R-:W-:-:S08]  /*13b0*/  NOP ;  /* 0x0000000000007918 */ /* 0x000fd00000000000 */
[----:B------:R-:W-:Y:S03]  /*13c0*/  HGMMA.64x256x16.F32 R24, gdesc[UR8].tnspB, R24, gsb0 ;  /* 0x43e00000081879f0 */ /* 0x000fe60008000818 */
[----:B------:R-:W-:Y:S02]  /*13d0*/  WARPGROUP.DEPBAR.LE gsb0, 0x0 ;  /* 0x00008000000079c5 */ /* 0x000fe40000010000 */
[----:B------:R-:W-:-:S15]  /*13e0*/  WARPGROUP.ARRIVE ;  /* 0x00000000000079c5 */ /* 0x000fde0000000000 */
[----:B------:R-:W-:-:S08]  /*13f0*/  NOP ;  /* 0x0000000000007918 */ /* 0x000fd00000000000 */
[----:B------:R-:W-:Y:S03]  /*1400*/  HGMMA.64x256x16.F32 R24, gdesc[UR12].tnspB, R24, gsb0 ;  /* 0x43e000000c1879f0 */ /* 0x000fe60008000818 */
[----:B------:R-:W-:Y:S02]  /*1410*/  WARPGROUP.DEPBAR.LE gsb0, 0x0 ;  /* 0x00008000000079c5 */ /* 0x000fe40000010000 */
[----:B------:R-:W-:Y:S06]  /*1420*/  BAR.ARV 0xf, 0x100 ;  /* 0x03c4000000007b1d */ /* 0x000fec0000002000 */
[----:B------:R1:W-:Y:S01]  /*1430*/  @!P0 SYNCS.ARRIVE.TRANS64.RED.A1T0 RZ, [R0+URZ], RZ ;  /* 0x000000ff00ff89a7 */ /* 0x0003e2000810043f */
[----:B------:R-:W-:-:S13]  /*1440*/  PLOP3.LUT P0, PT, PT, PT, UP0, 0x80, 0x0 ;  /* 0x000000000000781c */ /* 0x000fda0003f0f008 */
[----:B-1----:R-:W-:Y:S05]  /*1450*/  @!P0 BRA `(.L_x_12) ;  /* 0x0000000c00048947 */ /* 0x002fea0003800000 */
[----:B------:R-:W-:-:S06]  /*1460*/  UIADD3 UR37, UR37, -0x2, URZ ;  /* 0xfffffffe25257890 */ /* 0x000fcc000fffe03f */
[----:B------:R-:W-:-:S07]  /*1470*/  IMAD.U32 R0, RZ, RZ, UR37 ;  /* 0x00000025ff007e24 */ /* 0x000fce000f8e00ff */
.L_x_17:
[----:B------:R-:W-:Y:S01]  /*1480*/  BAR.SYNC.DEFER_BLOCKING 0xe, 0x100 ;  /* 0x0384000000007b1d */ /* 0x000fe20000010000 */
[----:B-1----:R-:W-:Y:S01]  /*1490*/  MOV R3, UR39 ;  /* 0x0000002700037c02 */ /* 0x002fe20008000f00 */
[----:B------:R-:W-:Y:S01]  /*14a0*/  UISETP.NE.AND UP1, UPT, UR44, 0x3, UPT ;  /* 0x000000032c00788c */ /* 0x000fe2000bf25270 */
[C---:B------:R-:W-:Y:S01]  /*14b0*/  ISETP.GT.AND P1, PT, R0.reuse, RZ, PT ;  /* 0x000000ff0000720c */ /* 0x040fe20003f24270 */
[----:B------:R-:W-:Y:S01]  /*14c0*/  UIADD3 UR39, UR39, 0x1, URZ ;  /* 0x0000000127277890 */ /* 0x000fe2000fffe03f */
[----:B------:R-:W-:Y:S01]  /*14d0*/  LEA R3, R3, R2, 0x6 ;  /* 0x0000000203037211 */ /* 0x000fe200078e30ff */
[----:B------:R-:W-:Y:S02]  /*14e0*/  VIADD R0, R0, 0xffffffff ;  /* 0xffffffff00007836 */ /* 0x000fe40000000000 */
[----:B------:R-:W-:Y:S01]  /*14f0*/  PLOP3.LUT P2, PT, PT, PT, UP1, 0x80, 0x0 ;  /* 0x000000000000781c */ /* 0x000fe20003f4f018 */
[----:B------:R-:W-:Y:S01]  /*1500*/  UISETP.NE.AND UP0, UPT, UR39, 0x2, UPT ;  /* 0x000000022700788c */ /* 0x000fe2000bf05270 */
[----:B------:R-:W-:-:S03]  /*1510*/  LEA R3, R3, UR46, 0x2 ;  /* 0x0000002e03037c11 */ /* 0x000fc6000f8e10ff */
[----:B------:R-:W-:Y:S02]  /*1520*/  USEL UR6, URZ, 0x1, UP0 ;  /* 0x000000013f067887 */ /* 0x000fe40008000000 */
[----:B------:R-:W-:Y:S02]  /*1530*/  USEL UR39, UR39, URZ, UP0 ;  /* 0x0000003f27277287 */ /* 0x000fe40008000000 */
[----:B------:R-:W-:Y:S01]  /*1540*/  ULOP3.LUT UR40, UR40, UR6, URZ, 0x3c, !UPT ;  /* 0x0000000628287292 */ /* 0x000fe2000f8e3c3f */
[----:B------:R-:W1:Y:S04]  /*1550*/  LDS R4, [R3+0x28800] ;  /* 0x0288000003047984 */ /* 0x000e680000000800 */
[----:B------:R-:W2:Y:S01]  /*1560*/  LDS R5, [R3+0x28820] ;  /* 0x0288200003057984 */ /* 0x000ea20000000800 */
[-C--:B-1----:R-:W-:Y:S01]  /*1570*/  FMUL.FTZ R24, R24, R4.reuse ;  /* 0x0000000418187220 */ /* 0x082fe20000410000 */
[-C--:B------:R-:W-:Y:S01]  /*1580*/  FMUL.FTZ R25, R25, R4.reuse ;  /* 0x0000000419197220 */ /* 0x080fe20000410000 */
        /* <DEDUP_REMOVED lines=61> */
[----:B------:R-:W-:Y:S01]  /*1960*/  FMUL.FTZ R149, R149, R4 ;  /* 0x0000000495957220 */ /* 0x000fe20000410000 */
[-C--:B--2---:R-:W-:Y:S01]  /*1970*/  FMUL.FTZ R26, R26, R5.reuse ;  /* 0x000000051a1a7220 */ /* 0x084fe20000410000 */
        /* <DEDUP_REMOVED lines=63> */
[----:B------:R-:W-:Y:S06]  /*1d70*/  @!P2 BRA `(.L_x_13) ;  /* 0x000000000004a947 */ /* 0x000fec0003800000 */
[----:B------:R-:W-:Y:S01]  /*1d80*/  BPT.TRAP 0x1 ;  /* 0x000000040000795c */ /* 0x000fe20000300000 */
.L_x_13:
[----:B------:R-:W-:Y:S01]  /*1d90*/  ULEA UR6, UR39, UR46, 0x3 ;  /* 0x0000002e27067291 */ /* 0x000fe2000f8e183f */
[----:B------:R-:W-:-:S04]  /*1da0*/  MOV R3, UR40 ;  /* 0x0000002800037c02 */ /* 0x000fc80008000f00 */
[----:B------:R-:W-:-:S04]  /*1db0*/  SHF.L.U32 R3, R3, 0x1f, RZ ;  /* 0x0000001f03037819 */ /* 0x000fc800000006ff */
[----:B------:R1:W2:Y:S01]  /*1dc0*/  SYNCS.PHASECHK.TRANS64.TRYWAIT P0, [UR6+0x28c50], R3 ;  /* 0x028c5003ff0075a7 */ /* 0x0002a20008000146 */
[----:B------:R-:W-:Y:S05]  /*1dd0*/  @!P2 BRA `(.L_x_14) ;  /* 0x000000000004a947 */ /* 0x000fea0003800000 */
[----:B------:R-:W-:Y:S01]  /*1de0*/  BPT.TRAP 0x1 ;  /* 0x000000040000795c */ /* 0x000fe20000300000 */
.L_x_14:
[----:B--2---:R-:W-:Y:S05]  /*1df0*/  @P0 BRA `(.L_x_15) ;  /* 0x0000000000080947 */ /* 0x004fea0003800000 */
[----:B------:R-:W2:Y:S02]  /*1e00*/  SYNCS.PHASECHK.TRANS64.TRYWAIT P0, [UR6+0x28c50], R3 ;  /* 0x028c5003ff0075a7 */ /* 0x000ea40008000146 */
[----:B--2---:R-:W-:Y:S05]  /*1e10*/  @!P0 BRA `(.L_x_16) ;  /* 0x0000008800508947 */ /* 0x004fea0003800000 */
.L_x_15:
[----:B------:R-:W-:Y:S01]  /*1e20*/  UIADD3 UR6, UR46, 0x26800, URZ ;  /* 0x000268002e067890 */ /* 0x000fe2000fffe03f */
[----:B------:R-:W-:Y:S01]  /*1e30*/  WARPGROUP.ARRIVE ;  /* 0x00000000000079c5 */ /* 0x000fe20000000000 */
[----:B------:R-:W-:-:S05]  /*1e40*/  ULEA UR18, UR39, UR20, 0xc ;  /* 0x0000001427127291 */ /* 0x000fca000f8e603f */
[----:B--2---:R-:W2:Y:S01]  /*1e50*/  S2R R4, SR_TID.X ;  /* 0x0000000000047919 */ /* 0x004ea20000002100 */
[----:B------:R-:W-:Y:S01]  /*1e60*/  USHF.R.U32.HI UR6, URZ, 0x4, UR6 ;  /* 0x000000043f067899 */ /* 0x000fe20008011606 */
[----:B-1----:R-:W-:Y:S01]  /*1e70*/  MOV R3, UR39 ;  /* 0x0000002700037c02 */ /* 0x002fe20008000f00 */
[----:B------:R-:W-:Y:S01]  /*1e80*/  UMOV UR19, 0x40000040 ;  /* 0x4000004000137882 */ /* 0x000fe20000000000 */
[----:B------:R-:W-:Y:S01]  /*1e90*/  UMOV UR17, 0x40000040 ;  /* 0x4000004000117882 */ /* 0x000fe20000000000 */
[----:B------:R-:W-:Y:S01]  /*1ea0*/  ULOP3.LUT UR6, UR6, 0x3fff, URZ, 0xc0, !UPT ;  /* 0x00003fff06067892 */ /* 0x000fe2000f8ec03f */
[----:B------:R-:W-:Y:S01]  /*1eb0*/  UMOV UR7, 0x40000040 ;  /* 0x4000004000077882 */ /* 0x000fe20000000000 */
[----:B------:R-:W-:Y:S02]  /*1ec0*/  UIADD3 UR10, UR18, 0x100, URZ ;  /* 0x00000100120a7890 */ /* 0x000fe4000fffe03f */
[----:B------:R-:W-:Y:S02]  /*1ed0*/  ULOP3.LUT UR16, UR6, 0x10000, URZ, 0xfc, !UPT ;  /* 0x0001000006107892 */ /* 0x000fe4000f8efc3f */
[----:B------:R-:W-:Y:S01]  /*1ee0*/  UIADD3 UR6, UR18, 0x80, URZ ;  /* 0x0000008012067890 */ /* 0x000fe2000fffe03f */
[----:B------:R-:W-:Y:S01]  /*1ef0*/  UMOV UR11, 0x40000040 ;  /* 0x40000040000b7882 */ /* 0x000fe20000000000 */
[----:B------:R-:W-:Y:S01]  /*1f00*/  UIADD3 UR14, UR18, 0x180, URZ ;  /* 0x00000180120e7890 */ /* 0x000fe2000fffe03f */
[----:B------:R-:W-:-:S04]  /*1f10*/  UMOV UR15, 0x40000040 ;  /* 0x40000040000f7882 */ /* 0x000fc80000000000 */
[----:B------:R-:W-:Y:S01]  /*1f20*/  HGMMA.64x256x16.F32 R24, gdesc[UR16].tnspB, R24, gsb0 ;  /* 0x43e00000101879f0 */ /* 0x000fe20008000818 */
[----:B--2---:R-:W-:-:S04]  /*1f30*/  LOP3.LUT R4, R4, 0x7f, RZ, 0xc0, !PT ;  /* 0x0000007f04047812 */ /* 0x004fc800078ec0ff */
[----:B------:R-:W-:-:S13]  /*1f40*/  ISETP.NE.AND P0, PT, R4, RZ, PT ;  /* 0x000000ff0400720c */ /* 0x000fda0003f05270 */
[----:B------:R-:W-:-:S05]  /*1f50*/  @!P0 LEA R3, R3, UR46, 0x3 ;  /* 0x0000002e03038c11 */ /* 0x000fca000f8e18ff */
[----:B------:R-:W-:-:S05]  /*1f60*/  @!P0 VIADD R3, R3, 0x28c60 ;  /* 0x00028c6003038836 */ /* 0x000fca0000000000 */
        /* <DEDUP_REMOVED lines=15> */
[----:B------:R-:W-:Y:S05]  /*2060*/  @P1 BRA `(.L_x_17) ;  /* 0xfffffff400041947 */ /* 0x000fea000383ffff */
.L_x_12:
[----:B------:R-:W-:Y:S01]  /*2070*/  BAR.SYNC.DEFER_BLOCKING 0xe, 0x100 ;  /* 0x0384000000007b1d */ /* 0x000fe20000010000 */
[----:B-1----:R-:W-:Y:S01]  /*2080*/  MOV R3, UR39 ;  /* 0x0000002700037c02 */ /* 0x002fe20008000f00 */
[----:B------:R-:W-:Y:S01]  /*2090*/  UIADD3 UR39, UR39, 0x1, URZ ;  /* 0x0000000127277890 */ /* 0x000fe2000fffe03f */
[----:B------:R-:W-:Y:S02]  /*20a0*/  CS2R R156, SRZ ;  /* 0x00000000009c7805 */ /* 0x000fe4000001ff00 */
[----:B------:R-:W-:Y:S01]  /*20b0*/  LEA R0, R3, R2, 0x6 ;  /* 0x0000000203007211 */ /* 0x000fe200078e30ff */
[----:B------:R-:W-:-:S03]  /*20c0*/  UISETP.NE.AND UP0, UPT, UR39, 0x2, UPT ;  /* 0x000000022700788c */ /* 0x000fc6000bf05270 */
[----:B------:R-:W-:Y:S01]  /*20d0*/  LEA R3, R0, UR46, 0x2 ;  /* 0x0000002e00037c11 */ /* 0x000fe2000f8e10ff */
        /* <DEDUP_REMOVED lines=133> */
[----:B------:R-:W-:Y:S06]  /*2930*/  BAR.ARV 0xf, 0x100 ;  /* 0x03c4000000007b1d */ /* 0x000fec0000002000 */
[----:B------:R-:W-:Y:S05]  /*2940*/  BRA `(.L_x_18) ;  /* 0x0000003800747947 */ /* 0x000fea0003800000 */
.L_x_9:
[----:B------:R-:W1:Y:S02]  /*2950*/  SHFL.IDX PT, R0, R184, RZ, 0x1f ;  /* 0x00001fffb8007589 */ /* 0x000e6400000e0000 */
[----:B-1----:R-:W-:-:S13]  /*2960*/  R2UR UR4, R0 ;  /* 0x00000000000472ca */ /* 0x002fda00000e0000 */
[----:B------:R-:W-:-:S04]  /*2970*/  ULEA.HI UR5, UR4, UR4, URZ, 0x1 ;  /* 0x0000000404057291 */ /* 0x000fc8000f8f083f */
[----:B------:R-:W-:-:S04]  /*2980*/  ULOP3.LUT UR5, UR5, 0x1fffe, URZ, 0xc0, !UPT ;  /* 0x0001fffe05057892 */ /* 0x000fc8000f8ec03f */
[----:B------:R-:W-:Y:S02]  /*2990*/  UIADD3 UR5, UR4, -UR5, URZ ;  /* 0x8000000504057290 */ /* 0x000fe4000fffe03f */
[----:B------:R-:W-:Y:S02]  /*29a0*/  UIADD3 UR4, UR46, 0x26800, URZ ;  /* 0x000268002e047890 */ /* 0x000fe4000fffe03f */
[----:B------:R-:W-:Y:S02]  /*29b0*/  ULEA UR5, UR5, UR46, 0xf ;  /* 0x0000002e05057291 */ /* 0x000fe4000f8e783f */
[----:B------:R-:W-:Y:S02]  /*29c0*/  ULOP3.LUT UP0, URZ, UR4, 0x3ff, URZ, 0xc0, !UPT ;  /* 0x000003ff043f7892 */ /* 0x000fe4000f80c03f */
[----:B------:R-:W-:-:S04]  /*29d0*/  UIADD3 UR5, UR5, 0x400, URZ ;  /* 0x0000040005057890 */ /* 0x000fc8000fffe03f */
[----:B------:R-:W-:Y:S01]  /*29e0*/  PLOP3.LUT P0, PT, PT, PT, UP0, 0x80, 0x0 ;  /* 0x000000000000781c */ /* 0x000fe20003f0f008 */
[----:B------:R-:W-:-:S04]  /*29f0*/  USHF.R.U32.HI UR5, URZ, 0x4, UR5 ;  /* 0x000000043f057899 */ /* 0x000fc80008011605 */
[----:B------:R-:W-:-:S08]  /*2a00*/  ULOP3.LUT UR51, UR5, 0x3fff, URZ, 0xc0, !UPT ;  /* 0x00003fff05337892 */ /* 0x000fd0000f8ec03f */
[----:B------:R-:W-:Y:S05]  /*2a10*/  @!P0 BRA `(.L_x_19) ;  /* 0x0000000000408947 */ /* 0x000fea0003800000 */
[----:B------:R-:W-:Y:S01]  /*2a20*/  MOV R0, 0x0 ;  /* 0x0000000000007802 */ /* 0x000fe20000000f00 */
[----:B------:R-:W-:Y:S01]  /*2a30*/  ULDC.64 UR4, c[0x4][0x88] ;  /* 0x0100220000047ab9 */ /* 0x000fe20000000a00 */
[----:B------:R-:W-:Y:S01]  /*2a40*/  ULDC.64 UR6, c[0x4][0x28] ;  /* 0x01000a0000067ab9 */ /* 0x000fe20000000a00 */
[----:B------:R-:W-:Y:S01]  /*2a50*/  IMAD.U32 R4, RZ, RZ, UR4 ;  /* 0x00000004ff047e24 */ /* 0x000fe2000f8e00ff */
[----:B------:R1:W2:Y:S01]  /*2a60*/  LDC.64 R14, c[0x4][R0] ;  /* 0x01000000000e7b82 */ /* 0x0002a20000000a00 */
[----:B------:R-:W-:Y:S01]  /*2a70*/  MOV R5, UR5 ;  /* 0x0000000500057c02 */ /* 0x000fe20008000f00 */
[----:B------:R-:W-:Y:S01]  /*2a80*/  ULDC.64 UR4, c[0x4][0x90] ;  /* 0x0100240000047ab9 */ /* 0x000fe20000000a00 */
[----:B------:R-:W-:Y:S01]  /*2a90*/  MOV R10, UR6 ;  /* 0x00000006000a7c02 */ /* 0x000fe20008000f00 */
[----:B------:R-:W-:Y:S01]  /*2aa0*/  IMAD.U32 R7, RZ, RZ, UR5 ;  /* 0x00000005ff077e24 */ /* 0x000fe2000f8e00ff */
[----:B------:R-:W-:Y:S01]  /*2ab0*/  MOV R6, UR4 ;  /* 0x0000000400067c02 */ /* 0x000fe20008000f00 */
[----:B------:R-:W-:Y:S01]  /*2ac0*/  IMAD.MOV.U32 R8, RZ, RZ, 0x70 ;  /* 0x00000070ff087424 */ /* 0x000fe200078e00ff */
[----:B------:R-:W-:-:S02]  /*2ad0*/  MOV R11, UR7 ;  /* 0x00000007000b7c02 */ /* 0x000fc40008000f00 */
[----:B------:R-:W-:Y:S02]  /*2ae0*/  MOV R12, 0x1 ;  /* 0x00000001000c7802 */ /* 0x000fe40000000f00 */
[----:B-1----:R-:W-:-:S07]  /*2af0*/  MOV R13, RZ ;  /* 0x000000ff000d7202 */ /* 0x002fce0000000f00 */
[----:B------:R-:W-:-:S07]  /*2b00*/  LEPC R20, `(.L_x_19) ;  /* 0x000000001014794e */ /* 0x000fce0000000000 */
[----:B--2---:R-:W-:Y:S05]  /*2b10*/  CALL.ABS.NOINC R14 ;  /* 0x000000000e007343 */ /* 0x004fea0003c00000 */
.L_x_19:
[----:B------:R-:W-:Y:S01]  /*2b20*/  ULEA.HI UR4, UR41, UR41, URZ, 0x1 ;  /* 0x0000002929047291 */ /* 0x000fe2000f8f083f */
[----:B------:R-:W-:-:S03]  /*2b30*/  MOV R3, UR44 ;  /* 0x0000002c00037c02 */ /* 0x000fc60008000f00 */
[----:B------:R-:W-:Y:S01]  /*2b40*/  ULOP3.LUT UR4, UR4, 0xfffffffe, URZ, 0xc0, !UPT ;  /* 0xfffffffe04047892 */ /* 0x000fe2000f8ec03f */
[----:B------:R-:W-:-:S03]  /*2b50*/  ISETP.NE.AND P0, PT, R3, 0x3, PT ;  /* 0x000000030300780c */ /* 0x000fc60003f05270 */
[----:B------:R-:W-:-:S06]  /*2b60*/  UIADD3 UR4, UR41, -UR4, URZ ;  /* 0x8000000429047290 */ /* 0x000fcc000fffe03f */
[----:B------:R-:W-:-:S05]  /*2b70*/  IMAD.U32 R0, RZ, RZ, UR4 ;  /* 0x00000004ff007e24 */ /* 0x000fca000f8e00ff */
[----:B------:R-:W-:-:S04]  /*2b80*/  SHF.L.U32 R0, R0, 0x1f, RZ ;  /* 0x0000001f00007819 */ /* 0x000fc800000006ff */
[----:B------:R-:W1:Y:S02]  /*2b90*/  SYNCS.PHASECHK.TRANS64.TRYWAIT P1, [UR46+0x28c00], R0 ;  /* 0x028c0000ff0075a7 */ /* 0x000e64000802016e */
[----:B-1----:R-:W-:Y:S05]  /*2ba0*/  @!P1 BRA `(.L_x_20) ;  /* 0x0000007c00049947 */ /* 0x002fea0003800000 */
.L_x_99:
[----:B------:R-:W-:Y:S05]  /*2bb0*/  @!P0 BRA `(.L_x_21) ;  /* 0x0000000000048947 */ /* 0x000fea0003800000 */
[----:B------:R-:W-:Y:S01]  /*2bc0*/  BPT.TRAP 0x1 ;  /* 0x000000040000795c */ /* 0x000fe20000300000 */
.L_x_21:
[----:B------:R-:W-:Y:S01]  /*2bd0*/  IMAD.U32 R12, RZ, RZ, UR40 ;  /* 0x00000028ff0c7e24 */ /* 0x000fe2000f8e00ff */
[----:B------:R-:W-:-:S04]  /*2be0*/  MOV R7, UR39 ;  /* 0x0000002700077c02 */ /* 0x000fc80008000f00 */
[----:B------:R-:W-:Y:S02]  /*2bf0*/  LEA R7, R7, UR46, 0x3 ;  /* 0x0000002e07077c11 */ /* 0x000fe4000f8e18ff */
[----:B------:R-:W-:-:S04]  /*2c00*/  SHF.L.U32 R12, R12, 0x1f, RZ ;  /* 0x0000001f0c0c7819 */ /* 0x000fc800000006ff */
[----:B------:R2:W3:Y:S01]  /*2c10*/  SYNCS.PHASECHK.TRANS64.TRYWAIT P1, [R7+URZ+0x28c30], R12 ;  /* 0x028c300c070075a7 */ /* 0x0004e2000802017f */
[----:B------:R-:W-:Y:S05]  /*2c20*/  @!P0 BRA `(.L_x_22) ;  /* 0x0000000000048947 */ /* 0x000fea0003800000 */
[----:B------:R-:W-:Y:S01]  /*2c30*/  BPT.TRAP 0x1 ;  /* 0x000000040000795c */ /* 0x000fe20000300000 */
.L_x_22:
[----:B---3--:R-:W-:Y:S05]  /*2c40*/  @P1 BRA `(.L_x_23) ;  /* 0x0000000000081947 */ /* 0x008fea0003800000 */
[----:B------:R-:W3:Y:S02]  /*2c50*/  SYNCS.PHASECHK.TRANS64.TRYWAIT P1, [R7+URZ+0x28c30], R12 ;  /* 0x028c300c070075a7 */ /* 0x000ee4000802017f */
[----:B---3--:R-:W-:Y:S05]  /*2c60*/  @!P1 BRA `(.L_x_24) ;  /* 0x0000007800ec9947 */ /* 0x008fea0003800000 */
.L_x_23:
[----:B-1----:R-:W1:Y:S01]  /*2c70*/  S2R R0, SR_TID.X ;  /* 0x0000000000007919 */ /* 0x002e620000002100 */
[----:B------:R-:W-:-:S04]  /*2c80*/  UIADD3 UR4, UR46, 0x22400, URZ ;  /* 0x000224002e047890 */ /* 0x000fc8000fffe03f */
[----:B------:R-:W-:-:S04]  /*2c90*/  USHF.R.U32.HI UR4, URZ, 0x4, UR4 ;  /* 0x000000043f047899 */ /* 0x000fc80008011604 */
[----:B------:R-:W-:-:S06]  /*2ca0*/  ULOP3.LUT UR4, UR4, 0x3fff, URZ, 0xc0, !UPT ;  /* 0x00003fff04047892 */ /* 0x000fcc000f8ec03f */
[----:B------:R-:W-:Y:S01]  /*2cb0*/  MOV R4, UR4 ;  /* 0x0000000400047c02 */ /* 0x000fe20008000f00 */
[----:B------:R-:W-:Y:S05]  /*2cc0*/  WARPSYNC.ALL ;  /* 0x0000000000007948 */ /* 0x000fea0003800000 */
[----:B------:R-:W-:Y:S02]  /*2cd0*/  LOP3.LUT R4, R4, 0x10000, RZ, 0xfc, !PT ;  /* 0x0001000004047812 */ /* 0x000fe400078efcff */
[----:B-1----:R-:W-:-:S04]  /*2ce0*/  LOP3.LUT R0, R0, 0x7f, RZ, 0xc0, !PT ;  /* 0x0000007f00007812 */ /* 0x002fc800078ec0ff */
[----:B------:R-:W-:Y:S02]  /*2cf0*/  ISETP.NE.AND P1, PT, R0, RZ, PT ;  /* 0x000000ff0000720c */ /* 0x000fe40003f25270 */
[----:B------:R-:W-:Y:S01]  /*2d00*/  R2UR UR12, R4 ;  /* 0x00000000040c72ca */ /* 0x000fe200000e0000 */
[----:B------:R-:W-:Y:S01]  /*2d10*/  UIADD3 UR4, UR46, 0x20400, URZ ;  /* 0x000204002e047890 */ /* 0x000fe2000fffe03f */
[----:B------:R-:W-:Y:S01]  /*2d20*/  WARPGROUP.ARRIVE ;  /* 0x00000000000079c5 */ /* 0x000fe20000000000 */
[----:B------:R-:W-:Y:S01]  /*2d30*/  UMOV UR7, 0x40000040 ;  /* 0x4000004000077882 */ /* 0x000fe20000000000 */
[----:B------:R-:W-:Y:S01]  /*2d40*/  UMOV UR5, 0x40000040 ;  /* 0x4000004000057882 */ /* 0x000fe20000000000 */
[----:B------:R-:W-:Y:S01]  /*2d50*/  USHF.R.U32.HI UR4, URZ, 0x4, UR4 ;  /* 0x000000043f047899 */ /* 0x000fe20008011604 */
[----:B------:R-:W-:Y:S01]  /*2d60*/  UMOV UR11, 0x40000040 ;  /* 0x40000040000b7882 */ /* 0x000fe20000000000 */
[----:B------:R-:W-:Y:S02]  /*2d70*/  UMOV UR9, 0x40000040 ;  /* 0x4000004000097882 */ /* 0x000fe40000000000 */
[----:B------:R-:W-:Y:S01]  /*2d80*/  ULOP3.LUT UR4, UR4, 0x3fff, URZ, 0xc0, !UPT ;  /* 0x00003fff04047892 */ /* 0x000fe2000f8ec03f */
[----:B------:R-:W-:Y:S01]  /*2d90*/  UMOV UR15, 0x40000040 ;  /* 0x40000040000f7882 */ /* 0x000fe20000000000 */
[----:B------:R-:W-:-:S02]  /*2da0*/  ULDC UR20, c[0x0][0x988] ;  /* 0x0002620000147ab9 */ /* 0x000fc40000000800 */
[----:B------:R-:W-:Y:S02]  /*2db0*/  ULEA UR12, UR39, UR12, 0x9 ;  /* 0x0000000c270c7291 */ /* 0x000fe4000f8e483f */
[----:B------:R-:W-:Y:S02]  /*2dc0*/  ULOP3.LUT UR13, UR4, 0x10000, URZ, 0xfc, !UPT ;  /* 0x00010000040d7892 */ /* 0x000fe4000f8efc3f */
[----:B------:R-:W-:Y:S02]  /*2dd0*/  UIADD3 UR10, UR12, 0x4, URZ ;  /* 0x000000040c0a7890 */ /* 0x000fe4000fffe03f */
[----:B------:R-:W-:Y:S01]  /*2de0*/  UIADD3 UR8, UR13, 0x4, URZ ;  /* 0x000000040d087890 */ /* 0x000fe2000fffe03f */
[----:B------:R-:W-:Y:S02]  /*2df0*/  UMOV UR6, UR12 ;  /* 0x0000000c00067c82 */ /* 0x000fe40008000000 */
[----:B------:R-:W-:Y:S01]  /*2e00*/  UMOV UR4, UR13 ;  /* 0x0000000d00047c82 */ /* 0x000fe20008000000 */
[----:B------:R-:W-:Y:S01]  /*2e10*/  UIADD3 UR14, UR12, 0x6, URZ ;  /* 0x000000060c0e7890 */ /* 0x000fe2000fffe03f */
[----:B------:R-:W-:Y:S01]  /*2e20*/  HGMMA.64x64x16.F32 R24, gdesc[UR4], RZ, !UPT, gsb0 ;  /* 0x00e00000041879f0 */ /* 0x000fe2000c0008ff */
[----:B------:R-:W-:-:S02]  /*2e30*/  UIADD3 UR6, UR12, 0x2, URZ ;  /* 0x000000020c067890 */ /* 0x000fc4000fffe03f */
[----:B------:R-:W-:Y:S01]  /*2e40*/  UIADD3 UR4, UR13, 0x2, URZ ;  /* 0x000000020d047890 */ /* 0x000fe2000fffe03f */
[----:B------:R-:W-:Y:S01]  /*2e50*/  UMOV UR7, 0x40000040 ;  /* 0x4000004000077882 */ /* 0x000fe20000000000 */
[----:B------:R-:W-:Y:S01]  /*2e60*/  UMOV UR5, 0x40000040 ;  /* 0x4000004000057882 */ /* 0x000fe20000000000 */
[----:B------:R-:W-:-:S03]  /*2e70*/  UIADD3 UR12, UR13, 0x6, URZ ;  /* 0x000000060d0c7890 */ /* 0x000fc6000fffe03f */
[----:B------:R-:W-:Y:S01]  /*2e80*/  UMOV UR13, 0x40000040 ;  /* 0x40000040000d7882 */ /* 0x000fe20000000000 */
[----:B------:R-:W-:Y:S02]  /*2e90*/  WARPGROUP.DEPBAR.LE gsb0, 0x0 ;  /* 0x00008000000079c5 */ /* 0x000fe40000010000 */
[----:B------:R-:W-:-:S06]  /*2ea0*/  WARPGROUP.ARRIVE ;  /* 0x00000000000079c5 */ /* 0x000fcc0000000000 */
[----:B------:R-:W-:Y:S01]  /*2eb0*/  HGMMA.64x64x16.F32 R24, gdesc[UR4], R24, gsb0 ;  /* 0x00e00000041879f0 */ /* 0x000fe20008000818 */
[----:B------:R-:W-:-:S06]  /*2ec0*/  UIMAD UR6, UR37, -0x40, UR50 ;  /* 0xffffffc0250678a4 */ /* 0x000fcc000f8e0232 */
[----:B------:R-:W-:-:S04]  /*2ed0*/  MOV R3, UR6 ;  /* 0x0000000600037c02 */ /* 0x000fc80008000f00 */
[----:B------:R-:W-:-:S04]  /*2ee0*/  IADD3 R0, -R16, 0x40, R3 ;  /* 0x0000004010007810 */ /* 0x000fc80007ffe103 */
[C---:B------:R-:W-:Y:S02]  /*2ef0*/  ISETP.GT.AND P6, PT, R0.reuse, RZ, PT ;  /* 0x000000ff0000720c */ /* 0x040fe40003fc4270 */
[C---:B------:R-:W-:Y:S02]  /*2f00*/  ISETP.GT.AND P2, PT, R0.reuse, 0x1, PT ;  /* 0x000000010000780c */ /* 0x040fe40003f44270 */
[C---:B------:R-:W-:Y:S02]  /*2f10*/  ISETP.GT.AND P3, PT, R0.reuse, 0x8, PT ;  /* 0x000000080000780c */ /* 0x040fe40003f64270 */
[C---:B------:R-:W-:Y:S02]  /*2f20*/  ISETP.GT.AND P4, PT, R0.reuse, 0x9, PT ;  /* 0x000000090000780c */ /* 0x040fe40003f84270 */
[----:B------:R-:W-:Y:S01]  /*2f30*/  ISETP.GT.AND P5, PT, R0, 0x10, PT ;  /* 0x000000100000780c */ /* 0x000fe20003fa4270 */
[----:B------:R-:W-:Y:S02]  /*2f40*/  WARPGROUP.DEPBAR.LE gsb0, 0x0 ;  /* 0x00008000000079c5 */ /* 0x000fe40000010000 */
[----:B------:R-:W-:-:S06]  /*2f50*/  WARPGROUP.ARRIVE ;  /* 0x00000000000079c5 */ /* 0x000fcc0000000000 */
[----:B------:R-:W-:Y:S03]  /*2f60*/  HGMMA.64x64x16.F32 R24, gdesc[UR8], R24, gsb0 ;  /* 0x00e00000081879f0 */ /* 0x000fe60008000818 */
[----:B------:R-:W-:Y:S02]  /*2f70*/  WARPGROUP.DEPBAR.LE gsb0, 0x0 ;  /* 0x00008000000079c5 */ /* 0x000fe40000010000 */
[----:B------:R-:W-:-:S06]  /*2f80*/  WARPGROUP.ARRIVE ;  /* 0x00000000000079c5 */ /* 0x000fcc0000000000 */
[----:B------:R-:W-:Y:S03]  /*2f90*/  HGMMA.64x64x16.F32 R24, gdesc[UR12], R24, gsb0 ;  /* 0x00e000000c1879f0 */ /* 0x000fe60008000818 */
[----:B------:R-:W-:Y:S02]  /*2fa0*/  WARPGROUP.DEPBAR.LE gsb0, 0x0 ;  /* 0x00008000000079c5 */ /* 0x000fe40000010000 */
[----:B------:R-:W-:Y:S02]  /*2fb0*/  FSEL R24, R24, -INF , P6 ;  /* 0xff80000018187808 */ /* 0x000fe40003000000 */
[----:B------:R-:W-:Y:S02]  /*2fc0*/  FSEL R25, R25, -INF , P2 ;  /* 0xff80000019197808 */ /* 0x000fe40001000000 */
[----:B------:R-:W-:Y:S02]  /*2fd0*/  FSEL R28, R28, -INF , P3 ;  /* 0xff8000001c1c7808 */ /* 0x000fe40001800000 */
[----:B------:R-:W-:-:S02]  /*2fe0*/  FMNMX.FTZ R3, R24, R25, !PT ;  /* 0x0000001918037209 */ /* 0x000fc40007810000 */
[----:B------:R-:W-:Y:S02]  /*2ff0*/  FSEL R29, R29, -INF , P4 ;  /* 0xff8000001d1d7808 */ /* 0x000fe40002000000 */
[----:B------:R-:W-:Y:S02]  /*3000*/  FMNMX.FTZ R6, R28, R3, !PT ;  /* 0x000000031c067209 */ /* 0x000fe40007810000 */
[----:B------:R-:W-:Y:S02]  /*3010*/  FSEL R26, R26, -INF , P6 ;  /* 0xff8000001a1a7808 */ /* 0x000fe40003000000 */
[----:B------:R-:W-:Y:S02]  /*3020*/  ISETP.GT.AND P6, PT, R0, 0x11, PT ;  /* 0x000000110000780c */ /* 0x000fe40003fc4270 */
[----:B------:R-:W-:Y:S02]  /*3030*/  FSEL R32, R32, -INF , P5 ;  /* 0xff80000020207808 */ /* 0x000fe40002800000 */
[----:B------:R-:W-:-:S02]  /*3040*/  FMNMX.FTZ R3, R29, R6, !PT ;  /* 0x000000061d037209 */ /* 0x000fc40007810000 */
[----:B------:R-:W-:Y:S02]  /*3050*/  FSEL R27, R27, -INF , P2 ;  /* 0xff8000001b1b7808 */ /* 0x000fe40001000000 */
[----:B------:R-:W-:Y:S02]  /*3060*/  ISETP.GT.AND P2, PT, R0, 0x18, PT ;  /* 0x000000180000780c */ /* 0x000fe40003f44270 */
[----:B------:R-:W-:Y:S02]  /*3070*/  FSEL R33, R33, -INF , P6 ;  /* 0xff80000021217808 */ /* 0x000fe40003000000 */
[----:B------:R-:W-:Y:S02]  /*3080*/  FMNMX.FTZ R6, R32, R3, !PT ;  /* 0x0000000320067209 */ /* 0x000fe40007810000 */
[----:B------:R-:W-:Y:S02]  /*3090*/  FSEL R30, R30, -INF , P3 ;  /* 0xff8000001e1e7808 */ /* 0x000fe40001800000 */
[----:B------:R-:W-:-:S02]  /*30a0*/  ISETP.GT.AND P3, PT, R0, 0x19, PT ;  /* 0x000000190000780c */ /* 0x000fc40003f64270 */
        /* <DEDUP_REMOVED lines=35> */
[----:B------:R-:W-:-:S02]  /*32e0*/  FMNMX.FTZ R0, R52, R3, !PT ;  /* 0x0000000334007209 */ /* 0x000fc40007810000 */
[----:B------:R-:W-:Y:S02]  /*32f0*/  FMNMX.FTZ R3, R26, R27, !PT ;  /* 0x0000001b1a037209 */ /* 0x000fe40007810000 */
[----:B------:R-:W-:Y:S02]  /*3300*/  FMNMX.FTZ R5, R53, R0, !PT ;  /* 0x0000000035057209 */ /* 0x000fe40007810000 */
[----:B------:R-:W-:Y:S02]  /*3310*/  FSEL R47, R47, -INF , P2 ;  /* 0xff8000002f2f7808 */ /* 0x000fe40001000000 */
[----:B------:R-:W-:Y:S01]  /*3320*/  FSEL R50, R50, -INF , P3 ;  /* 0xff80000032327808 */ /* 0x000fe20001800000 */
[----:B------:R-:W1:Y:S01]  /*3330*/  SHFL.BFLY PT, R0, R5, 0x2, 0x1f ;  /* 0x0c401f0005007f89 */ /* 0x000e6200000e0000 */
[----:B------:R-:W-:Y:S02]  /*3340*/  FSEL R51, R51, -INF , P4 ;  /* 0xff80000033337808 */ /* 0x000fe40002000000 */
[----:B------:R-:W-:-:S02]  /*3350*/  FSEL R54, R54, -INF , P5 ;  /* 0xff80000036367808 */ /* 0x000fc40002800000 */
[----:B------:R-:W-:Y:S02]  /*3360*/  FSEL R55, R55, -INF , P6 ;  /* 0xff80000037377808 */ /* 0x000fe40003000000 */
[----:B-1----:R-:W-:Y:S02]  /*3370*/  FMNMX.FTZ R8, R5, R0, !PT ;  /* 0x0000000005087209 */ /* 0x002fe40007810000 */
[----:B------:R-:W-:-:S03]  /*3380*/  FMNMX.FTZ R0, R30, R3, !PT ;  /* 0x000000031e007209 */ /* 0x000fc60007810000 */
[----:B------:R-:W1:Y:S01]  /*3390*/  SHFL.BFLY PT, R9, R8, 0x1, 0x1f ;  /* 0x0c201f0008097f89 */ /* 0x000e6200000e0000 */
[----:B------:R-:W-:-:S04]  /*33a0*/  FMNMX.FTZ R3, R31, R0, !PT ;  /* 0x000000001f037209 */ /* 0x000fc80007810000 */
[----:B------:R-:W-:-:S04]  /*33b0*/  FMNMX.FTZ R0, R34, R3, !PT ;  /* 0x0000000322007209 */ /* 0x000fc80007810000 */
[----:B------:R-:W-:-:S04]  /*33c0*/  FMNMX.FTZ R3, R35, R0, !PT ;  /* 0x0000000023037209 */ /* 0x000fc80007810000 */
[----:B------:R-:W-:-:S04]  /*33d0*/  FMNMX.FTZ R6, R38, R3, !PT ;  /* 0x0000000326067209 */ /* 0x000fc80007810000 */
[----:B------:R-:W-:-:S04]  /*33e0*/  FMNMX.FTZ R3, R39, R6, !PT ;  /* 0x0000000627037209 */ /* 0x000fc80007810000 */
[----:B------:R-:W-:Y:S02]  /*33f0*/  FMNMX.FTZ R6, R42, R3, !PT ;  /* 0x000000032a067209 */ /* 0x000fe40007810000 */
[----:B-1----:R-:W-:Y:S02]  /*3400*/  FMNMX.FTZ R0, R8, R9, !PT ;  /* 0x0000000908007209 */ /* 0x002fe40007810000 */
[----:B------:R-:W-:Y:S02]  /*3410*/  FMNMX.FTZ R3, R43, R6, !PT ;  /* 0x000000062b037209 */ /* 0x000fe40007810000 */
[C---:B------:R-:W-:Y:S01]  /*3420*/  FSETP.NEU.FTZ.AND P2, PT, R0.reuse, -INF , PT ;  /* 0xff8000000000780b */ /* 0x040fe20003f5d000 */
[----:B------:R-:W-:Y:S01]  /*3430*/  FMUL.FTZ R5, R0, UR20 ;  /* 0x0000001400057c20 */ /* 0x000fe20008410000 */
[----:B------:R-:W-:-:S04]  /*3440*/  FMNMX.FTZ R6, R46, R3, !PT ;  /* 0x000000032e067209 */ /* 0x000fc80007810000 */
[----:B------:R-:W-:Y:S02]  /*3450*/  FMNMX.FTZ R3, R47, R6, !PT ;  /* 0x000000062f037209 */ /* 0x000fe40007810000 */
[----:B------:R-:W-:Y:S02]  /*3460*/  FSEL R8, R5, RZ, P2 ;  /* 0x000000ff05087208 */ /* 0x000fe40001000000 */
[----:B------:R-:W-:-:S03]  /*3470*/  FMNMX.FTZ R6, R50, R3, !PT ;  /* 0x0000000332067209 */ /* 0x000fc60007810000 */
[--C-:B------:R-:W-:Y:S01]  /*3480*/  FFMA.FTZ R24, R24, UR20, -R8.reuse ;  /* 0x0000001418187c23 */ /* 0x100fe20008010808 */
[----:B------:R-:W-:Y:S01]  /*3490*/  FMNMX.FTZ R3, R51, R6, !PT ;  /* 0x0000000633037209 */ /* 0x000fe20007810000 */
[--C-:B------:R-:W-:Y:S01]  /*34a0*/  FFMA.FTZ R25, R25, UR20, -R8.reuse ;  /* 0x0000001419197c23 */ /* 0x100fe20008010808 */
[--C-:B------:R-:W-:Y:S01]  /*34b0*/  FFMA.FTZ R28, R28, UR20, -R8.reuse ;  /* 0x000000141c1c7c23 */ /* 0x100fe20008010808 */
[--C-:B------:R-:W-:Y:S01]  /*34c0*/  FFMA.FTZ R29, R29, UR20, -R8.reuse ;  /* 0x000000141d1d7c23 */ /* 0x100fe20008010808 */
[----:B------:R-:W-:Y:S01]  /*34d0*/  FMNMX.FTZ R6, R54, R3, !PT ;  /* 0x0000000336067209 */ /* 0x000fe20007810000 */
[----:B------:R-:W-:Y:S01]  /*34e0*/  MUFU.EX2 R24, R24 ;  /* 0x0000001800187308 */ /* 0x000fe20000000800 */
[--C-:B------:R-:W-:Y:S01]  /*34f0*/  FFMA.FTZ R32, R32, UR20, -R8.reuse ;  /* 0x0000001420207c23 */ /* 0x100fe20008010808 */
[--C-:B------:R-:W-:Y:S01]  /*3500*/  FFMA.FTZ R33, R33, UR20, -R8.reuse ;  /* 0x0000001421217c23 */ /* 0x100fe20008010808 */
[----:B------:R-:W-:Y:S01]  /*3510*/  FMNMX.FTZ R6, R55, R6, !PT ;  /* 0x0000000637067209 */ /* 0x000fe20007810000 */
[--C-:B------:R-:W-:Y:S01]  /*3520*/  FFMA.FTZ R36, R36, UR20, -R8.reuse ;  /* 0x0000001424247c23 */ /* 0x100fe20008010808 */
[--C-:B------:R-:W-:Y:S01]  /*3530*/  FFMA.FTZ R37, R37, UR20, -R8.reuse ;  /* 0x0000001425257c23 */ /* 0x100fe20008010808 */
[--C-:B------:R-:W-:Y:S01]  /*3540*/  FFMA.FTZ R40, R40, UR20, -R8.reuse ;  /* 0x0000001428287c23 */ /* 0x100fe20008010808 */
[--C-:B------:R-:W-:Y:S01]  /*3550*/  FFMA.FTZ R41, R41, UR20, -R8.reuse ;  /* 0x0000001429297c23 */ /* 0x100fe20008010808 */
[----:B------:R-:W1:Y:S01]  /*3560*/  SHFL.BFLY PT, R3, R6, 0x2, 0x1f ;  /* 0x0c401f0006037f89 */ /* 0x000e6200000e0000 */
[----:B------:R-:W4:Y:S01]  /*3570*/  MUFU.EX2 R25, R25 ;  /* 0x0000001900197308 */ /* 0x000f220000000800 */
[--C-:B------:R-:W-:Y:S01]  /*3580*/  FFMA.FTZ R44, R44, UR20, -R8.reuse ;  /* 0x000000142c2c7c23 */ /* 0x100fe20008010808 */
[--C-:B------:R-:W-:Y:S01]  /*3590*/  FFMA.FTZ R45, R45, UR20, -R8.reuse ;  /* 0x000000142d2d7c23 */ /* 0x100fe20008010808 */
[--C-:B------:R-:W-:Y:S01]  /*35a0*/  FFMA.FTZ R48, R48, UR20, -R8.reuse ;  /* 0x0000001430307c23 */ /* 0x100fe20008010808 */
[--C-:B------:R-:W-:Y:S01]  /*35b0*/  FFMA.FTZ R49, R49, UR20, -R8.reuse ;  /* 0x0000001431317c23 */ /* 0x100fe20008010808 */
[--C-:B------:R-:W-:Y:S01]  /*35c0*/  FFMA.FTZ R52, R52, UR20, -R8.reuse ;  /* 0x0000001434347c23 */ /* 0x100fe20008010808 */
[----:B------:R-:W-:-:S02]  /*35d0*/  FFMA.FTZ R8, R53, UR20, -R8 ;  /* 0x0000001435087c23 */ /* 0x000fc40008010808 */
[----:B------:R-:W-:Y:S08]  /*35e0*/  MUFU.EX2 R28, R28 ;  /* 0x0000001c001c7308 */ /* 0x000ff00000000800 */
[----:B------:R-:W5:Y:S01]  /*35f0*/  MUFU.EX2 R29, R29 ;  /* 0x0000001d001d7308 */ /* 0x000f620000000800 */
[----:B----4-:R-:W-:Y:S02]  /*3600*/  F2FP.F16.F32.PACK_AB R152, R25, R24 ;  /* 0x000000181998723e */ /* 0x010fe400000000ff */
[----:B-1----:R-:W-:-:S05]  /*3610*/  FMNMX.FTZ R5, R6, R3, !PT ;  /* 0x0000000306057209 */ /* 0x002fca0007810000 */
[----:B------:R-:W-:Y:S01]  /*3620*/  MUFU.EX2 R32, R32 ;  /* 0x0000002000207308 */ /* 0x000fe20000000800 */
[----:B------:R-:W1:Y:S07]  /*3630*/  SHFL.BFLY PT, R6, R5, 0x1, 0x1f ;  /* 0x0c201f0005067f89 */ /* 0x000e6e00000e0000 */
[----:B------:R-:W-:Y:S01]  /*3640*/  MUFU.EX2 R9, R8 ;  /* 0x0000000800097308 */ /* 0x000fe20000000800 */
[----:B-----5:R-:W-:-:S07]  /*3650*/  F2FP.F16.F32.PACK_AB R154, R29, R28 ;  /* 0x0000001c1d9a723e */ /* 0x020fce00000000ff */
[----:B------:R-:W4:Y:S08]  /*3660*/  MUFU.EX2 R33, R33 ;  /* 0x0000002100217308 */ /* 0x000f300000000800 */
[----:B------:R-:W-:Y:S01]  /*3670*/  MUFU.EX2 R36, R36 ;  /* 0x0000002400247308 */ /* 0x000fe20000000800 */
[----:B-1----:R-:W-:-:S04]  /*3680*/  FMNMX.FTZ R3, R5, R6, !PT ;  /* 0x0000000605037209 */ /* 0x002fc80007810000 */
[C---:B------:R-:W-:Y:S01]  /*3690*/  FSETP.NEU.FTZ.AND P2, PT, R3.reuse, -INF , PT ;  /* 0xff8000000300780b */ /* 0x040fe20003f5d000 */
[----:B------:R-:W-:Y:S02]  /*36a0*/  FMUL.FTZ R5, R3, UR20 ;  /* 0x0000001403057c20 */ /* 0x000fe40008410000 */
[----:B------:R-:W1:Y:S01]  /*36b0*/  MUFU.EX2 R37, R37 ;  /* 0x0000002500257308 */ /* 0x000e620000000800 */
[----:B----4-:R-:W-:Y:S02]  /*36c0*/  F2FP.F16.F32.PACK_AB R156, R33, R32 ;  /* 0x00000020219c723e */ /* 0x010fe400000000ff */
[----:B------:R-:W-:Y:S01]  /*36d0*/  FSEL R6, R5, RZ, P2 ;  /* 0x000000ff05067208 */ /* 0x000fe20001000000 */
[----:B------:R-:W-:-:S04]  /*36e0*/  FADD.FTZ R5, R24, R25 ;  /* 0x0000001918057221 */ /* 0x000fc80000010000 */
[----:B------:R-:W-:Y:S01]  /*36f0*/  MUFU.EX2 R40, R40 ;  /* 0x0000002800287308 */ /* 0x000fe20000000800 */
[--C-:B------:R-:W-:Y:S01]  /*3700*/  FFMA.FTZ R26, R26, UR20, -R6.reuse ;  /* 0x000000141a1a7c23 */ /* 0x100fe20008010806 */
[--C-:B------:R-:W-:Y:S01]  /*3710*/  FFMA.FTZ R27, R27, UR20, -R6.reuse ;  /* 0x000000141b1b7c23 */ /* 0x100fe20008010806 */
[--C-:B------:R-:W-:Y:S01]  /*3720*/  FFMA.FTZ R30, R30, UR20, -R6.reuse ;  /* 0x000000141e1e7c23 */ /* 0x100fe20008010806 */
[--C-:B------:R-:W-:Y:S01]  /*3730*/  FFMA.FTZ R31, R31, UR20, -R6.reuse ;  /* 0x000000141f1f7c23 */ /* 0x100fe20008010806 */
[--C-:B------:R-:W-:Y:S01]  /*3740*/  FFMA.FTZ R34, R34, UR20, -R6.reuse ;  /* 0x0000001422227c23 */ /* 0x100fe20008010806 */
[--C-:B------:R-:W-:Y:S01]  /*3750*/  FFMA.FTZ R35, R35, UR20, -R6.reuse ;  /* 0x0000001423237c23 */ /* 0x100fe20008010806 */
[----:B------:R-:W-:Y:S01]  /*3760*/  FFMA.FTZ R38, R38, UR20, -R6 ;  /* 0x0000001426267c23 */ /* 0x000fe20008010806 */
[----:B------:R-:W-:Y:S01]  /*3770*/  MUFU.EX2 R26, R26 ;  /* 0x0000001a001a7308 */ /* 0x000fe20000000800 */
[----:B------:R-:W-:Y:S01]  /*3780*/  FADD.FTZ R8, R28, R5 ;  /* 0x000000051c087221 */ /* 0x000fe20000010000 */
[----:B------:R-:W-:-:S02]  /*3790*/  @!P1 VIADD R5, R7, 0x28c40 ;  /* 0x00028c4007059836 */ /* 0x000fc40000000000 */
[--C-:B------:R-:W-:Y:S01]  /*37a0*/  FFMA.FTZ R39, R39, UR20, -R6.reuse ;  /* 0x0000001427277c23 */ /* 0x100fe20008010806 */
[----:B------:R-:W-:Y:S01]  /*37b0*/  FFMA.FTZ R42, R42, UR20, -R6 ;  /* 0x000000142a2a7c23 */ /* 0x000fe20008010806 */
[----:B------:R-:W-:Y:S01]  /*37c0*/  FADD.FTZ R13, R29, R8 ;  /* 0x000000081d0d7221 */ /* 0x000fe20000010000 */
[--C-:B------:R-:W-:Y:S01]  /*37d0*/  FFMA.FTZ R43, R43, UR20, -R6.reuse ;  /* 0x000000142b2b7c23 */ /* 0x100fe20008010806 */
[----:B------:R-:W-:Y:S01]  /*37e0*/  @!P1 PRMT R5, RZ, 0x654, R5 ;  /* 0x00000654ff059816 */ /* 0x000fe20000000005 */
[----:B------:R-:W4:Y:S01]  /*37f0*/  MUFU.EX2 R27, R27 ;  /* 0x0000001b001b7308 */ /* 0x000f220000000800 */
[----:B------:R-:W-:Y:S01]  /*3800*/  FADD.FTZ R10, R32, R13 ;  /* 0x0000000d200a7221 */ /* 0x000fe20000010000 */
[--C-:B------:R-:W-:Y:S01]  /*3810*/  FFMA.FTZ R46, R46, UR20, -R6.reuse ;  /* 0x000000142e2e7c23 */ /* 0x100fe20008010806 */
[----:B------:R5:W-:Y:S01]  /*3820*/  @!P1 SYNCS.ARRIVE.TRANS64.RED.A1T0 RZ, [R5+URZ], RZ ;  /* 0x000000ff05ff99a7 */ /* 0x000be2000810043f */
[--C-:B------:R-:W-:Y:S01]  /*3830*/  FFMA.FTZ R47, R47, UR20, -R6.reuse ;  /* 0x000000142f2f7c23 */ /* 0x100fe20008010806 */
[--C-:B------:R-:W-:Y:S01]  /*3840*/  FFMA.FTZ R50, R50, UR20, -R6.reuse ;  /* 0x0000001432327c23 */ /* 0x100fe20008010806 */
[--C-:B------:R-:W-:Y:S01]  /*3850*/  FFMA.FTZ R51, R51, UR20, -R6.reuse ;  /* 0x0000001433337c23 */ /* 0x100fe20008010806 */
[--C-:B------:R-:W-:Y:S01]  /*3860*/  FFMA.FTZ R54, R54, UR20, -R6.reuse ;  /* 0x0000001436367c23 */ /* 0x100fe20008010806 */
[----:B------:R-:W2:Y:S01]  /*3870*/  MUFU.EX2 R30, R30 ;  /* 0x0000001e001e7308 */ /* 0x000ea20000000800 */
[----:B------:R-:W-:Y:S01]  /*3880*/  FFMA.FTZ R6, R55, UR20, -R6 ;  /* 0x0000001437067c23 */ /* 0x000fe20008010806 */
[----:B-1----:R-:W-:-:S06]  /*3890*/  F2FP.F16.F32.PACK_AB R158, R37, R36 ;  /* 0x00000024259e723e */ /* 0x002fcc00000000ff */
[----:B------:R-:W5:Y:S01]  /*38a0*/  MUFU.EX2 R31, R31 ;  /* 0x0000001f001f7308 */ /* 0x000f620000000800 */
[----:B----4-:R-:W-:Y:S01]  /*38b0*/  FADD.FTZ R11, R26, R27 ;  /* 0x0000001b1a0b7221 */ /* 0x010fe20000010000 */
[----:B------:R-:W-:-:S06]  /*38c0*/  F2FP.F16.F32.PACK_AB R153, R27, R26 ;  /* 0x0000001a1b99723e */ /* 0x000fcc00000000ff */
[----:B------:R-:W1:Y:S01]  /*38d0*/  MUFU.EX2 R34, R34 ;  /* 0x0000002200227308 */ /* 0x000e620000000800 */
[----:B--2---:R-:W-:Y:S01]  /*38e0*/  FADD.FTZ R8, R30, R11 ;  /* 0x0000000b1e087221 */ /* 0x004fe20000010000 */
[----:B------:R-:W-:-:S04]  /*38f0*/  FADD.FTZ R11, R33, R10 ;  /* 0x0000000a210b7221 */ /* 0x000fc80000010000 */
[----:B------:R-:W-:Y:S02]  /*3900*/  FADD.FTZ R10, R36, R11 ;  /* 0x0000000b240a7221 */ /* 0x000fe40000010000 */
[----:B------:R-:W2:Y:S01]  /*3910*/  MUFU.EX2 R35, R35 ;  /* 0x0000002300237308 */ /* 0x000ea20000000800 */
[----:B-----5:R-:W-:Y:S01]  /*3920*/  FADD.FTZ R5, R31, R8 ;  /* 0x000000081f057221 */ /* 0x020fe20000010000 */
[----:B------:R-:W-:Y:S01]  /*3930*/  FADD.FTZ R11, R37, R10 ;  /* 0x0000000a250b7221 */ /* 0x000fe20000010000 */
[----:B------:R-:W-:Y:S01]  /*3940*/  F2FP.F16.F32.PACK_AB R155, R31, R30 ;  /* 0x0000001e1f9b723e */ /* 0x000fe200000000ff */
[----:B------:R-:W-:Y:S02]  /*3950*/  BAR.SYNC.DEFER_BLOCKING 0xf, 0x100 ;  /* 0x03c4000000007b1d */ /* 0x000fe40000010000 */
[----:B------:R-:W-:Y:S01]  /*3960*/  FADD.FTZ R10, R40, R11 ;  /* 0x0000000b280a7221 */ /* 0x000fe20000010000 */
[----:B-1----:R-:W-:-:S03]  /*3970*/  FADD.FTZ R8, R34, R5 ;  /* 0x0000000522087221 */ /* 0x002fc60000010000 */
[----:B------:R-:W1:Y:S01]  /*3980*/  MUFU.EX2 R38, R38 ;  /* 0x0000002600267308 */ /* 0x000e620000000800 */
[----:B--2---:R-:W-:-:S07]  /*3990*/  FADD.FTZ R5, R35, R8 ;  /* 0x0000000823057221 */ /* 0x004fce0000010000 */
[----:B------:R-:W2:Y:S01]  /*39a0*/  MUFU.EX2 R39, R39 ;  /* 0x0000002700277308 */ /* 0x000ea20000000800 */
[----:B------:R-:W-:-:S07]  /*39b0*/  F2FP.F16.F32.PACK_AB R157, R35, R34 ;  /* 0x00000022239d723e */ /* 0x000fce00000000ff */
[----:B------:R-:W4:Y:S01]  /*39c0*/  MUFU.EX2 R42, R42 ;  /* 0x0000002a002a7308 */ /* 0x000f220000000800 */
[----:B-1----:R-:W-:Y:S01]  /*39d0*/  FADD.FTZ R8, R38, R5 ;  /* 0x0000000526087221 */ /* 0x002fe20000010000 */
[----:B------:R1:W-:Y:S06]  /*39e0*/  STSM.16.M88.4 [R19+0x26800], R152 ;  /* 0x0268009813007844 */ /* 0x0003ec0000000200 */
[----:B------:R-:W5:Y:S01]  /*39f0*/  MUFU.EX2 R41, R41 ;  /* 0x0000002900297308 */ /* 0x000f620000000800 */
[C---:B--2---:R-:W-:Y:S01]  /*3a00*/  FADD.FTZ R5, R39.reuse, R8 ;  /* 0x0000000827057221 */ /* 0x044fe20000010000 */
[----:B------:R-:W-:-:S05]  /*3a10*/  F2FP.F16.F32.PACK_AB R159, R39, R38 ;  /* 0x00000026279f723e */ /* 0x000fca00000000ff */
[----:B------:R1:W-:Y:S01]  /*3a20*/  STSM.16.M88.4 [R18], R156 ;  /* 0x0000009c12007844 */ /* 0x0003e20000000200 */
[----:B------:R-:W2:Y:S01]  /*3a30*/  MUFU.EX2 R43, R43 ;  /* 0x0000002b002b7308 */ /* 0x000ea20000000800 */
[----:B----4-:R-:W-:-:S07]  /*3a40*/  FADD.FTZ R8, R42, R5 ;  /* 0x000000052a087221 */ /* 0x010fce0000010000 */
[----:B------:R-:W-:Y:S01]  /*3a50*/  MUFU.EX2 R44, R44 ;  /* 0x0000002c002c7308 */ /* 0x000fe20000000800 */
[C---:B-----5:R-:W-:Y:S01]  /*3a60*/  FADD.FTZ R13, R41.reuse, R10 ;  /* 0x0000000a290d7221 */ /* 0x060fe20000010000 */
[----:B------:R-:W-:-:S06]  /*3a70*/  F2FP.F16.F32.PACK_AB R160, R41, R40 ;  /* 0x0000002829a0723e */ /* 0x000fcc00000000ff */
[----:B------:R-:W4:Y:S01]  /*3a80*/  MUFU.EX2 R46, R46 ;  /* 0x0000002e002e7308 */ /* 0x000f220000000800 */
[C---:B--2---:R-:W-:Y:S01]  /*3a90*/  FADD.FTZ R5, R43.reuse, R8 ;  /* 0x000000082b057221 */ /* 0x044fe20000010000 */
[----:B------:R-:W-:-:S06]  /*3aa0*/  F2FP.F16.F32.PACK_AB R161, R43, R42 ;  /* 0x0000002a2ba1723e */ /* 0x000fcc00000000ff */
[----:B------:R-:W2:Y:S08]  /*3ab0*/  MUFU.EX2 R45, R45 ;  /* 0x0000002d002d7308 */ /* 0x000eb00000000800 */
[----:B------:R-:W5:Y:S01]  /*3ac0*/  MUFU.EX2 R47, R47 ;  /* 0x0000002f002f7308 */ /* 0x000f620000000800 */
[----:B----4-:R-:W-:-:S07]  /*3ad0*/  FADD.FTZ R8, R46, R5 ;  /* 0x000000052e087221 */ /* 0x010fce0000010000 */
[----:B------:R-:W-:Y:S01]  /*3ae0*/  MUFU.EX2 R48, R48 ;  /* 0x0000003000307308 */ /* 0x000fe20000000800 */
[----:B--2---:R-:W-:-:S07]  /*3af0*/  F2FP.F16.F32.PACK_AB R162, R45, R44 ;  /* 0x0000002c2da2723e */ /* 0x004fce00000000ff */
[----:B------:R-:W2:Y:S01]  /*3b00*/  MUFU.EX2 R49, R49 ;  /* 0x0000003100317308 */ /* 0x000ea20000000800 */
[C---:B-----5:R-:W-:Y:S01]  /*3b10*/  F2FP.F16.F32.PACK_AB R163, R47.reuse, R46 ;  /* 0x0000002e2fa3723e */ /* 0x060fe200000000ff */
[----:B------:R-:W-:-:S04]  /*3b20*/  FADD.FTZ R47, R47, R8 ;  /* 0x000000082f2f7221 */ /* 0x000fc80000010000 */
[----:B------:R1:W-:Y:S02]  /*3b30*/  STSM.16.M88.4 [R23], R160 ;  /* 0x000000a017007844 */ /* 0x0003e40000000200 */
[----:B------:R-:W-:Y:S08]  /*3b40*/  MUFU.EX2 R50, R50 ;  /* 0x0000003200327308 */ /* 0x000ff00000000800 */
[----:B------:R-:W4:Y:S01]  /*3b50*/  MUFU.EX2 R51, R51 ;  /* 0x0000003300337308 */ /* 0x000f220000000800 */
[----:B--2---:R-:W-:-:S07]  /*3b60*/  F2FP.F16.F32.PACK_AB R164, R49, R48 ;  /* 0x0000003031a4723e */ /* 0x004fce00000000ff */
[----:B------:R-:W2:Y:S08]  /*3b70*/  MUFU.EX2 R52, R52 ;  /* 0x0000003400347308 */ /* 0x000eb00000000800 */
[----:B------:R-:W5:Y:S01]  /*3b80*/  MUFU.EX2 R54, R54 ;  /* 0x0000003600367308 */ /* 0x000f620000000800 */
[----:B----4-:R-:W-:Y:S01]  /*3b90*/  F2FP.F16.F32.PACK_AB R165, R51, R50 ;  /* 0x0000003233a5723e */ /* 0x010fe200000000ff */
[----:B------:R-:W-:-:S04]  /*3ba0*/  FADD.FTZ R50, R50, R47 ;  /* 0x0000002f32327221 */ /* 0x000fc80000010000 */
[----:B------:R-:W-:Y:S02]  /*3bb0*/  FADD.FTZ R51, R51, R50 ;  /* 0x0000003233337221 */ /* 0x000fe40000010000 */
[----:B------:R4:W3:Y:S01]  /*3bc0*/  MUFU.EX2 R11, R6 ;  /* 0x00000006000b7308 */ /* 0x0008e20000000800 */
[----:B--2---:R-:W-:Y:S01]  /*3bd0*/  F2FP.F16.F32.PACK_AB R166, R9, R52 ;  /* 0x0000003409a6723e */ /* 0x004fe200000000ff */
[----:B----4-:R-:W-:-:S04]  /*3be0*/  FADD.FTZ R6, R44, R13 ;  /* 0x0000000d2c067221 */ /* 0x010fc80000010000 */
[----:B------:R-:W-:Y:S01]  /*3bf0*/  FADD.FTZ R45, R45, R6 ;  /* 0x000000062d2d7221 */ /* 0x000fe20000010000 */
[----:B-----5:R-:W-:-:S03]  /*3c00*/  FADD.FTZ R6, R54, R51 ;  /* 0x0000003336067221 */ /* 0x020fc60000010000 */
[----:B------:R-:W-:Y:S01]  /*3c10*/  FADD.FTZ R48, R48, R45 ;  /* 0x0000002d30307221 */ /* 0x000fe20000010000 */
[C---:B---3--:R-:W-:Y:S01]  /*3c20*/  F2FP.F16.F32.PACK_AB R167, R11.reuse, R54 ;  /* 0x000000360ba7723e */ /* 0x048fe200000000ff */
[----:B------:R-:W-:Y:S02]  /*3c30*/  FADD.FTZ R6, R11, R6 ;  /* 0x000000060b067221 */ /* 0x000fe40000010000 */
[----:B------:R-:W-:Y:S02]  /*3c40*/  FADD.FTZ R49, R49, R48 ;  /* 0x0000003031317221 */ /* 0x000fe40000010000 */
[----:B------:R1:W-:Y:S02]  /*3c50*/  STSM.16.M88.4 [R22], R164 ;  /* 0x000000a416007844 */ /* 0x0003e40000000200 */
[----:B------:R-:W-:-:S04]  /*3c60*/  FADD.FTZ R52, R52, R49 ;  /* 0x0000003134347221 */ /* 0x000fc80000010000 */
[----:B------:R-:W-:Y:S01]  /*3c70*/  FADD.FTZ R5, R9, R52 ;  /* 0x0000003409057221 */ /* 0x000fe20000010000 */
[----:B------:R-:W-:Y:S06]  /*3c80*/  @!P0 BRA `(.L_x_25) ;  /* 0x0000000000048947 */ /* 0x000fec0003800000 */
[----:B------:R-:W-:Y:S01]  /*3c90*/  BPT.TRAP 0x1 ;  /* 0x000000040000795c */ /* 0x000fe20000300000 */
.L_x_25:
[----:B------:R2:W3:Y:S01]  /*3ca0*/  SYNCS.PHASECHK.TRANS64.TRYWAIT P2, [R7+URZ+0x28c50], R12 ;  /* 0x028c500c070075a7 */ /* 0x0004e2000804017f */
[----:B------:R-:W-:Y:S05]  /*3cb0*/  @!P0 BRA `(.L_x_26) ;  /* 0x0000000000048947 */ /* 0x000fea0003800000 */
[----:B------:R-:W-:Y:S01]  /*3cc0*/  BPT.TRAP 0x1 ;  /* 0x000000040000795c */ /* 0x000fe20000300000 */
.L_x_26:
[----:B------:R-:W-:Y:S01]  /*3cd0*/  ULOP3.LUT UR51, UR51, 0x2000000, URZ, 0xfc, !UPT ;  /* 0x0200000033337892 */ /* 0x000fe2000f8efc3f */
[----:B---3--:R-:W-:Y:S11]  /*3ce0*/  @P2 BRA `(.L_x_27) ;  /* 0x0000000000082947 */ /* 0x008ff60003800000 */
[----:B------:R-:W3:Y:S02]  /*3cf0*/  SYNCS.PHASECHK.TRANS64.TRYWAIT P2, [R7+URZ+0x28c50], R12 ;  /* 0x028c500c070075a7 */ /* 0x000ee4000804017f */
[----:B---3--:R-:W-:Y:S05]  /*3d00*/  @!P2 BRA `(.L_x_28) ;  /* 0x0000006800d8a947 */ /* 0x008fea0003800000 */
.L_x_27:
[----:B------:R-:W-:Y:S01]  /*3d10*/  ULEA UR10, UR39, UR51, 0xc ;  /* 0x00000033270a7291 */ /* 0x000fe2000f8e603f */
[----:B------:R-:W-:Y:S01]  /*3d20*/  WARPGROUP.ARRIVE ;  /* 0x00000000000079c5 */ /* 0x000fe20000000000 */
[----:B------:R-:W-:Y:S01]  /*3d30*/  UMOV UR7, 0x40000040 ;  /* 0x4000004000077882 */ /* 0x000fe20000000000 */
[----:B------:R-:W-:Y:S01]  /*3d40*/  UISETP.GE.AND UP0, UPT, UR50, 0x41, UPT ;  /* 0x000000413200788c */ /* 0x000fe2000bf06270 */
[----:B--23--:R-:W-:-:S03]  /*3d50*/  @!P1 IADD3 R7, R7, 0x28c60, RZ ;  /* 0x00028c6007079810 */ /* 0x00cfc60007ffe0ff */
[----:B------:R-:W-:Y:S01]  /*3d60*/  UMOV UR6, UR10 ;  /* 0x0000000a00067c82 */ /* 0x000fe20008000000 */
[----:B------:R-:W-:Y:S01]  /*3d70*/  @!P1 PRMT R7, RZ, 0x654, R7 ;  /* 0x00000654ff079816 */ /* 0x000fe20000000007 */
[----:B------:R-:W-:Y:S01]  /*3d80*/  HGMMA.64x256x16.F32 R24, R152, gdesc[UR4].tnspB, RZ, !UPT, gsb0 ;  /* 0x43e0000498187df0 */ /* 0x000fe2000c0008ff */
[----:B------:R-:W-:Y:S01]  /*3d90*/  UIADD3 UR6, UR10, 0x80, URZ ;  /* 0x000000800a067890 */ /* 0x000fe2000fffe03f */
[----:B------:R-:W-:Y:S01]  /*3da0*/  PLOP3.LUT P2, PT, PT, PT, UP0, 0x80, 0x0 ;  /* 0x000000000000781c */ /* 0x000fe20003f4f008 */
[----:B------:R-:W-:Y:S01]  /*3db0*/  UMOV UR7, 0x40000040 ;  /* 0x4000004000077882 */ /* 0x000fe20000000000 */
[----:B------:R-:W-:Y:S02]  /*3dc0*/  WARPGROUP.DEPBAR.LE gsb0, 0x0 ;  /* 0x00008000000079c5 */ /* 0x000fe40000010000 */
[----:B------:R-:W-:-:S15]  /*3dd0*/  WARPGROUP.ARRIVE ;  /* 0x00000000000079c5 */ /* 0x000fde0000000000 */
[----:B------:R-:W-:-:S07]  /*3de0*/  NOP ;  /* 0x0000000000007918 */ /* 0x000fce0000000000 */
[----:B------:R-:W-:Y:S01]  /*3df0*/  HGMMA.64x256x16.F32 R24, R156, gdesc[UR4].tnspB, R24, gsb0 ;  /* 0x43e000049c187df0 */ /* 0x000fe20008000818 */
[----:B------:R-:W-:Y:S01]  /*3e00*/  UIADD3 UR6, UR10, 0x100, URZ ;  /* 0x000001000a067890 */ /* 0x000fe2000fffe03f */
[----:B------:R-:W-:Y:S01]  /*3e10*/  UMOV UR7, 0x40000040 ;  /* 0x4000004000077882 */ /* 0x000fe20000000000 */
[----:B------:R-:W-:Y:S02]  /*3e20*/  WARPGROUP.DEPBAR.LE gsb0, 0x0 ;  /* 0x00008000000079c5 */ /* 0x000fe40000010000 */
[----:B------:R-:W-:-:S15]  /*3e30*/  WARPGROUP.ARRIVE ;  /* 0x00000000000079c5 */ /* 0x000fde0000000000 */
[----:B------:R-:W-:-:S08]  /*3e40*/  NOP ;  /* 0x0000000000007918 */ /* 0x000fd00000000000 */
[----:B------:R-:W-:Y:S01]  /*3e50*/  HGMMA.64x256x16.F32 R24, R160, gdesc[UR4].tnspB, R24, gsb0 ;  /* 0x43e00004a0187df0 */ /* 0x000fe20008000818 */
[----:B------:R-:W-:Y:S01]  /*3e60*/  UIADD3 UR6, UR10, 0x180, URZ ;  /* 0x000001800a067890 */ /* 0x000fe2000fffe03f */
[----:B------:R-:W-:Y:S01]  /*3e70*/  UMOV UR7, 0x40000040 ;  /* 0x4000004000077882 */ /* 0x000fe20000000000 */
[----:B------:R-:W-:Y:S02]  /*3e80*/  WARPGROUP.DEPBAR.LE gsb0, 0x0 ;  /* 0x00008000000079c5 */ /* 0x000fe40000010000 */
[----:B------:R-:W-:-:S15]  /*3e90*/  WARPGROUP.ARRIVE ;  /* 0x00000000000079c5 */ /* 0x000fde0000000000 */
[----:B------:R-:W-:-:S08]  /*3ea0*/  NOP ;  /* 0x0000000000007918 */ /* 0x000fd00000000000 */
[----:B------:R-:W-:Y:S03]  /*3eb0*/  HGMMA.64x256x16.F32 R24, R164, gdesc[UR4].tnspB, R24, gsb0 ;  /* 0x43e00004a4187df0 */ /* 0x000fe60008000818 */
[----:B------:R-:W-:Y:S02]  /*3ec0*/  WARPGROUP.DEPBAR.LE gsb0, 0x0 ;  /* 0x00008000000079c5 */ /* 0x000fe40000010000 */
[----:B------:R-:W-:Y:S01]  /*3ed0*/  @!PT LDS RZ, [RZ] ;  /* 0x00000000fffff984 */ /* 0x000fe20000000800 */
[----:B------:R-:W-:Y:S01]  /*3ee0*/  @!PT LDS RZ, [RZ] ;  /* 0x00000000fffff984 */ /* 0x000fe20000000800 */
[----:B------:R-:W-:Y:S01]  /*3ef0*/  @!PT LDS RZ, [RZ] ;  /* 0x00000000fffff984 */ /* 0x000fe20000000800 */
[----:B------:R-:W-:Y:S01]  /*3f00*/  @!PT LDS RZ, [RZ] ;  /* 0x00000000fffff984 */ /* 0x000fe20000000800 */
[----:B------:R2:W-:Y:S06]  /*3f10*/  MEMBAR.ALL.CTA ;  /* 0x0000000000007992 */ /* 0x0005ec0000008000 */
[----:B--2---:R-:W2:Y:S02]  /*3f20*/  FENCE.VIEW.ASYNC.S ;  /* 0x00000000000073c6 */ /* 0x004ea40000000000 */
[----:B--2---:R-:W-:Y:S01]  /*3f30*/  NOP ;  /* 0x0000000000007918 */ /* 0x004fe20000000000 */
[----:B------:R-:W-:Y:S06]  /*3f40*/  BAR.ARV 0xe, 0x100 ;  /* 0x0384000000007b1d */ /* 0x000fec0000002000 */
[----:B------:R2:W-:Y:S01]  /*3f50*/  @!P1 SYNCS.ARRIVE.TRANS64.RED.A1T0 RZ, [R7+URZ], RZ ;  /* 0x000000ff07ff99a7 */ /* 0x0005e2000810043f */
[----:B------:R-:W-:Y:S05]  /*3f60*/  @!P2 BRA `(.L_x_29) ;  /* 0x000000180044a947 */ /* 0x000fea0003800000 */
[----:B------:R-:W-:Y:S01]  /*3f70*/  MOV R8, R3 ;  /* 0x0000000300087202 */ /* 0x000fe20000000f00 */
[----:B------:R-:W-:Y:S01]  /*3f80*/  IMAD.MOV.U32 R9, RZ, RZ, R0 ;  /* 0x000000ffff097224 */ /* 0x000fe200078e0000 */
[----:B------:R-:W-:Y:S01]  /*3f90*/  UIADD3 UR37, UR37, -0x2, URZ ;  /* 0xfffffffe25257890 */ /* 0x000fe2000fffe03f */
[----:B------:R-:W-:Y:S01]  /*3fa0*/  UMOV UR21, UR39 ;  /* 0x0000002700157c82 */ /* 0x000fe20008000000 */
[----:B------:R-:W-:-:S10]  /*3fb0*/  ULDC UR20, c[0x0][0x988] ;  /* 0x0002620000147ab9 */ /* 0x000fd40000000800 */
.L_x_38:
[----:B------:R-:W-:Y:S01]  /*3fc0*/  UIADD3 UR39, UR21, 0x1, URZ ;  /* 0x0000000115277890 */ /* 0x000fe2000fffe03f */
[----:B------:R-:W-:Y:S01]  /*3fd0*/  MOV R0, UR37 ;  /* 0x0000002500007c02 */ /* 0x000fe20008000f00 */
[----:B------:R-:W-:Y:S02]  /*3fe0*/  UIADD3 UR37, UR37, -0x1, URZ ;  /* 0xffffffff25257890 */ /* 0x000fe4000fffe03f */
[----:B------:R-:W-:Y:S01]  /*3ff0*/  UISETP.NE.AND UP0, UPT, UR39, 0x2, UPT ;  /* 0x000000022700788c */ /* 0x000fe2000bf05270 */
[----:B------:R-:W-:-:S03]  /*4000*/  ISETP.GT.AND P2, PT, R0, RZ, PT ;  /* 0x000000ff0000720c */ /* 0x000fc60003f44270 */
[----:B------:R-:W-:Y:S02]  /*4010*/  USEL UR6, URZ, 0x1, UP0 ;  /* 0x000000013f067887 */ /* 0x000fe40008000000 */
[----:B------:R-:W-:Y:S02]  /*4020*/  USEL UR39, UR39, URZ, UP0 ;  /* 0x0000003f27277287 */ /* 0x000fe40008000000 */
[----:B------:R-:W-:Y:S01]  /*4030*/  ULOP3.LUT UR40, UR40, UR6, URZ, 0x3c, !UPT ;  /* 0x0000000628287292 */ /* 0x000fe2000f8e3c3f */
[----:B-1-34-:R-:W-:Y:S11]  /*4040*/  @!P0 BRA `(.L_x_30) ;  /* 0x0000000000048947 */ /* 0x01aff60003800000 */
[----:B------:R-:W-:Y:S01]  /*4050*/  BPT.TRAP 0x1 ;  /* 0x000000040000795c */ /* 0x000fe20000300000 */
.L_x_30:
[----:B------:R-:W-:Y:S01]  /*4060*/  ULEA UR22, UR39, UR46, 0x3 ;  /* 0x0000002e27167291 */ /* 0x000fe2000f8e183f */
[----:B--2---:R-:W-:-:S04]  /*4070*/  MOV R7, UR40 ;  /* 0x0000002800077c02 */ /* 0x004fc80008000f00 */
[----:B------:R-:W-:-:S04]  /*4080*/  SHF.L.U32 R7, R7, 0x1f, RZ ;  /* 0x0000001f07077819 */ /* 0x000fc800000006ff */
[----:B------:R2:W3:Y:S01]  /*4090*/  SYNCS.PHASECHK.TRANS64.TRYWAIT P3, [UR22+0x28c30], R7 ;  /* 0x028c3007ff0075a7 */ /* 0x0004e20008060156 */
[----:B------:R-:W-:Y:S05]  /*40a0*/  @!P0 BRA `(.L_x_31) ;  /* 0x0000000000048947 */ /* 0x000fea0003800000 */
[----:B------:R-:W-:Y:S01]  /*40b0*/  BPT.TRAP 0x1 ;  /* 0x000000040000795c */ /* 0x000fe20000300000 */
.L_x_31:
[----:B---3--:R-:W-:Y:S05]  /*40c0*/  @P3 BRA `(.L_x_32) ;  /* 0x0000000000083947 */ /* 0x008fea0003800000 */
[----:B------:R-:W3:Y:S02]  /*40d0*/  SYNCS.PHASECHK.TRANS64.TRYWAIT P3, [UR22+0x28c30], R7 ;  /* 0x028c3007ff0075a7 */ /* 0x000ee40008060156 */
[----:B---3--:R-:W-:Y:S05]  /*40e0*/  @!P3 BRA `(.L_x_33) ;  /* 0x0000006400f4b947 */ /* 0x008fea0003800000 */
.L_x_32:
[----:B------:R-:W-:Y:S01]  /*40f0*/  R2UR UR18, R4 ;  /* 0x00000000041272ca */ /* 0x000fe200000e0000 */
[----:B------:R-:W-:Y:S01]  /*4100*/  UIADD3 UR6, UR46, 0x20400, URZ ;  /* 0x000204002e067890 */ /* 0x000fe2000fffe03f */
[----:B-1----:R-:W-:Y:S01]  /*4110*/  WARPGROUP.ARRIVE ;  /* 0x00000000000079c5 */ /* 0x002fe20000000000 */
[----:B------:R-:W-:Y:S01]  /*4120*/  UMOV UR19, 0x40000040 ;  /* 0x4000004000137882 */ /* 0x000fe20000000000 */
[----:B------:R-:W-:Y:S01]  /*4130*/  UMOV UR17, 0x40000040 ;  /* 0x4000004000117882 */ /* 0x000fe20000000000 */
[----:B------:R-:W-:Y:S01]  /*4140*/  USHF.R.U32.HI UR6, URZ, 0x4, UR6 ;  /* 0x000000043f067899 */ /* 0x000fe20008011606 */
[----:B------:R-:W-:Y:S01]  /*4150*/  UMOV UR7, 0x40000040 ;  /* 0x4000004000077882 */ /* 0x000fe20000000000 */
[----:B------:R-:W-:Y:S02]  /*4160*/  UMOV UR11, 0x40000040 ;  /* 0x40000040000b7882 */ /* 0x000fe40000000000 */
[----:B------:R-:W-:Y:S01]  /*4170*/  ULOP3.LUT UR6, UR6, 0x3fff, URZ, 0xc0, !UPT ;  /* 0x00003fff06067892 */ /* 0x000fe2000f8ec03f */
[----:B------:R-:W-:-:S03]  /*4180*/  UMOV UR15, 0x40000040 ;  /* 0x40000040000f7882 */ /* 0x000fc60000000000 */
[----:B------:R-:W-:Y:S02]  /*4190*/  ULEA UR18, UR39, UR18, 0x9 ;  /* 0x0000001227127291 */ /* 0x000fe4000f8e483f */
[----:B------:R-:W-:Y:S02]  /*41a0*/  ULOP3.LUT UR16, UR6, 0x10000, URZ, 0xfc, !UPT ;  /* 0x0001000006107892 */ /* 0x000fe4000f8efc3f */
[----:B------:R-:W-:Y:S02]  /*41b0*/  UIADD3 UR6, UR18, 0x2, URZ ;  /* 0x0000000212067890 */ /* 0x000fe4000fffe03f */
[----:B------:R-:W-:Y:S02]  /*41c0*/  UIADD3 UR10, UR18, 0x4, URZ ;  /* 0x00000004120a7890 */ /* 0x000fe4000fffe03f */
[----:B------:R-:W-:-:S03]  /*41d0*/  UIADD3 UR14, UR18, 0x6, URZ ;  /* 0x00000006120e7890 */ /* 0x000fc6000fffe03f */
[----:B------:R-:W-:Y:S03]  /*41e0*/  HGMMA.64x64x16.F32 R152, gdesc[UR16], RZ, !UPT, gsb0 ;  /* 0x00e00000109879f0 */ /* 0x000fe6000c0008ff */
[----:B------:R-:W-:Y:S02]  /*41f0*/  WARPGROUP.DEPBAR.LE gsb0, 0x0 ;  /* 0x00008000000079c5 */ /* 0x000fe40000010000 */
[----:B------:R-:W-:-:S06]  /*4200*/  WARPGROUP.ARRIVE ;  /* 0x00000000000079c5 */ /* 0x000fcc0000000000 */
[----:B------:R-:W-:Y:S03]  /*4210*/  HGMMA.64x64x16.F32 R152, gdesc[UR4], R152, gsb0 ;  /* 0x00e00000049879f0 */ /* 0x000fe60008000898 */
[----:B------:R-:W-:Y:S02]  /*4220*/  WARPGROUP.DEPBAR.LE gsb0, 0x0 ;  /* 0x00008000000079c5 */ /* 0x000fe40000010000 */
[----:B------:R-:W-:-:S06]  /*4230*/  WARPGROUP.ARRIVE ;  /* 0x00000000000079c5 */ /* 0x000fcc0000000000 */
[----:B------:R-:W-:Y:S03]  /*4240*/  HGMMA.64x64x16.F32 R152, gdesc[UR8], R152, gsb0 ;  /* 0x00e00000089879f0 */ /* 0x000fe60008000898 */
[----:B------:R-:W-:Y:S02]  /*4250*/  WARPGROUP.DEPBAR.LE gsb0, 0x0 ;  /* 0x00008000000079c5 */ /* 0x000fe40000010000 */
[----:B------:R-:W-:-:S06]  /*4260*/  WARPGROUP.ARRIVE ;  /* 0x00000000000079c5 */ /* 0x000fcc0000000000 */
[----:B------:R-:W-:Y:S03]  /*4270*/  HGMMA.64x64x16.F32 R152, gdesc[UR12], R152, gsb0 ;  /* 0x00e000000c9879f0 */ /* 0x000fe60008000898 */
[----:B------:R-:W-:Y:S02]  /*4280*/  WARPGROUP.DEPBAR.LE gsb0, 0x0 ;  /* 0x00008000000079c5 */ /* 0x000fe40000010000 */
[----:B---3--:R-:W-:-:S04]  /*4290*/  FMNMX.FTZ R0, R152, R9, !PT ;  /* 0x0000000998007209 */ /* 0x008fc80007810000 */
[----:B------:R-:W-:-:S04]  /*42a0*/  FMNMX.FTZ R3, R153, R0, !PT ;  /* 0x0000000099037209 */ /* 0x000fc80007810000 */
        /* <DEDUP_REMOVED lines=13> */
[----:B------:R-:W-:-:S05]  /*4380*/  FMNMX.FTZ R11, R181, R0, !PT ;  /* 0x00000000b50b7209 */ /* 0x000fca0007810000 */
[----:B------:R-:W1:Y:S02]  /*4390*/  SHFL.BFLY PT, R0, R11, 0x2, 0x1f ;  /* 0x0c401f000b007f89 */ /* 0x000e6400000e0000 */
        /* <DEDUP_REMOVED lines=10> */
[----:B------:R-:W-:-:S03]  /*4440*/  FMNMX.FTZ R3, R167, R10, !PT ;  /* 0x0000000aa7037209 */ /* 0x000fc60007810000 */
[----:B------:R-:W-:Y:S01]  /*4450*/  FMUL.FTZ R187, R0, UR20 ;  /* 0x0000001400bb7c20 */ /* 0x000fe20008410000 */
[----:B------:R-:W-:Y:S01]  /*4460*/  FMNMX.FTZ R12, R170, R3, !PT ;  /* 0x00000003aa0c7209 */ /* 0x000fe20007810000 */
[----:B------:R-:W-:Y:S02]  /*4470*/  FADD.FTZ R9, -R0, R9 ;  /* 0x0000000900097221 */ /* 0x000fe40000010100 */
[--C-:B------:R-:W-:Y:S01]  /*4480*/  FFMA.FTZ R13, R161, UR20, -R187.reuse ;  /* 0x00000014a10d7c23 */ /* 0x100fe200080108bb */
[----:B------:R-:W-:Y:S01]  /*4490*/  FMNMX.FTZ R3, R171, R12, !PT ;  /* 0x0000000cab037209 */ /* 0x000fe20007810000 */
[--C-:B------:R-:W-:Y:S01]  /*44a0*/  FFMA.FTZ R14, R156, UR20, -R187.reuse ;  /* 0x000000149c0e7c23 */ /* 0x100fe200080108bb */
[--C-:B------:R-:W-:Y:S01]  /*44b0*/  FFMA.FTZ R156, R160, UR20, -R187.reuse ;  /* 0x00000014a09c7c23 */ /* 0x100fe200080108bb */
[--C-:B------:R-:W-:Y:S01]  /*44c0*/  FFMA.FTZ R160, R168, UR20, -R187.reuse ;  /* 0x00000014a8a07c23 */ /* 0x100fe200080108bb */
[----:B------:R-:W-:Y:S01]  /*44d0*/  FMNMX.FTZ R12, R174, R3, !PT ;  /* 0x00000003ae0c7209 */ /* 0x000fe20007810000 */
[----:B------:R-:W-:Y:S01]  /*44e0*/  FMUL.FTZ R11, R9, UR20 ;  /* 0x00000014090b7c20 */ /* 0x000fe20008410000 */
[--C-:B------:R-:W-:Y:S01]  /*44f0*/  FFMA.FTZ R9, R152, UR20, -R187.reuse ;  /* 0x0000001498097c23 */ /* 0x100fe200080108bb */
[--C-:B------:R-:W-:Y:S01]  /*4500*/  FFMA.FTZ R152, R153, UR20, -R187.reuse ;  /* 0x0000001499987c23 */ /* 0x100fe200080108bb */
[----:B------:R-:W-:Y:S01]  /*4510*/  FMNMX.FTZ R3, R175, R12, !PT ;  /* 0x0000000caf037209 */ /* 0x000fe20007810000 */
[--C-:B------:R-:W-:Y:S01]  /*4520*/  FFMA.FTZ R15, R165, UR20, -R187.reuse ;  /* 0x00000014a50f7c23 */ /* 0x100fe200080108bb */
[--C-:B------:R-:W-:Y:S01]  /*4530*/  FFMA.FTZ R153, R173, UR20, -R187.reuse ;  /* 0x00000014ad997c23 */ /* 0x100fe200080108bb */
[--C-:B------:R-:W-:Y:S01]  /*4540*/  FFMA.FTZ R180, R180, UR20, -R187.reuse ;  /* 0x00000014b4b47c23 */ /* 0x100fe200080108bb */
[----:B------:R-:W-:Y:S01]  /*4550*/  FMNMX.FTZ R12, R178, R3, !PT ;  /* 0x00000003b20c7209 */ /* 0x000fe20007810000 */
[----:B------:R-:W1:Y:S01]  /*4560*/  MUFU.EX2 R10, R11 ;  /* 0x0000000b000a7308 */ /* 0x000e620000000800 */
[--C-:B------:R-:W-:Y:S01]  /*4570*/  FFMA.FTZ R21, R169, UR20, -R187.reuse ;  /* 0x00000014a9157c23 */ /* 0x100fe200080108bb */
[--C-:B------:R-:W-:Y:S01]  /*4580*/  FFMA.FTZ R157, R157, UR20, -R187.reuse ;  /* 0x000000149d9d7c23 */ /* 0x100fe200080108bb */
[----:B------:R-:W-:Y:S01]  /*4590*/  FMNMX.FTZ R3, R179, R12, !PT ;  /* 0x0000000cb3037209 */ /* 0x000fe20007810000 */
[--C-:B------:R-:W-:Y:S01]  /*45a0*/  FFMA.FTZ R164, R164, UR20, -R187.reuse ;  /* 0x00000014a4a47c23 */ /* 0x100fe200080108bb */
[----:B------:R-:W-:-:S02]  /*45b0*/  FFMA.FTZ R181, R181, UR20, -R187 ;  /* 0x00000014b5b57c23 */ /* 0x000fc400080108bb */
[----:B------:R-:W-:Y:S01]  /*45c0*/  FMNMX.FTZ R12, R182, R3, !PT ;  /* 0x00000003b60c7209 */ /* 0x000fe20007810000 */
[----:B------:R-:W3:Y:S03]  /*45d0*/  MUFU.EX2 R9, R9 ;  /* 0x0000000900097308 */ /* 0x000ee60000000800 */
[----:B------:R-:W-:-:S05]  /*45e0*/  FMNMX.FTZ R3, R183, R12, !PT ;  /* 0x0000000cb7037209 */ /* 0x000fca0007810000 */
[----:B------:R-:W4:Y:S01]  /*45f0*/  SHFL.BFLY PT, R20, R3, 0x2, 0x1f ;  /* 0x0c401f0003147f89 */ /* 0x000f2200000e0000 */
[----:B------:R-:W-:Y:S01]  /*4600*/  MUFU.EX2 R152, R152 ;  /* 0x0000009800987308 */ /* 0x000fe20000000800 */
[-C--:B-1----:R-:W-:Y:S01]  /*4610*/  FMUL.FTZ R24, R24, R10.reuse ;  /* 0x0000000a18187220 */ /* 0x082fe20000410000 */
[-C--:B------:R-:W-:Y:S01]  /*4620*/  FMUL.FTZ R25, R25, R10.reuse ;  /* 0x0000000a19197220 */ /* 0x080fe20000410000 */
[-C--:B------:R-:W-:Y:S01]  /*4630*/  FMUL.FTZ R28, R28, R10.reuse ;  /* 0x0000000a1c1c7220 */ /* 0x080fe20000410000 */
[-C--:B------:R-:W-:Y:S01]  /*4640*/  FMUL.FTZ R29, R29, R10.reuse ;  /* 0x0000000a1d1d7220 */ /* 0x080fe20000410000 */
[-C--:B------:R-:W-:Y:S01]  /*4650*/  FMUL.FTZ R32, R32, R10.reuse ;  /* 0x0000000a20207220 */ /* 0x080fe20000410000 */
[-C--:B------:R-:W-:Y:S01]  /*4660*/  FMUL.FTZ R33, R33, R10.reuse ;  /* 0x0000000a21217220 */ /* 0x080fe20000410000 */
[-C--:B------:R-:W-:Y:S01]  /*4670*/  FMUL.FTZ R36, R36, R10.reuse ;  /* 0x0000000a24247220 */ /* 0x080fe20000410000 */
[----:B------:R-:W-:Y:S01]  /*4680*/  MUFU.EX2 R11, R14 ;  /* 0x0000000e000b7308 */ /* 0x000fe20000000800 */
[----:B---3--:R-:W-:Y:S01]  /*4690*/  FFMA.FTZ R5, R10, R5, R9 ;  /* 0x000000050a057223 */ /* 0x008fe20000010009 */
[-C--:B------:R-:W-:Y:S01]  /*46a0*/  FMUL.FTZ R37, R37, R10.reuse ;  /* 0x0000000a25257220 */ /* 0x080fe20000410000 */
[-C--:B------:R-:W-:Y:S01]  /*46b0*/  FMUL.FTZ R40, R40, R10.reuse ;  /* 0x0000000a28287220 */ /* 0x080fe20000410000 */
[-C--:B------:R-:W-:Y:S01]  /*46c0*/  FMUL.FTZ R41, R41, R10.reuse ;  /* 0x0000000a29297220 */ /* 0x080fe20000410000 */
[-C--:B------:R-:W-:Y:S01]  /*46d0*/  FMUL.FTZ R44, R44, R10.reuse ;  /* 0x0000000a2c2c7220 */ /* 0x080fe20000410000 */
[-C--:B------:R-:W-:Y:S01]  /*46e0*/  FMUL.FTZ R45, R45, R10.reuse ;  /* 0x0000000a2d2d7220 */ /* 0x080fe20000410000 */
[-C--:B------:R-:W-:Y:S01]  /*46f0*/  FMUL.FTZ R48, R48, R10.reuse ;  /* 0x0000000a30307220 */ /* 0x080fe20000410000 */
[----:B------:R1:W-:Y:S01]  /*4700*/  MUFU.EX2 R12, R157 ;  /* 0x0000009d000c7308 */ /* 0x0003e20000000800 */
[-C--:B------:R-:W-:Y:S01]  /*4710*/  FMUL.FTZ R49, R49, R10.reuse ;  /* 0x0000000a31317220 */ /* 0x080fe20000410000 */
[-C--:B------:R-:W-:Y:S01]  /*4720*/  FMUL.FTZ R52, R52, R10.reuse ;  /* 0x0000000a34347220 */ /* 0x080fe20000410000 */
[-C--:B------:R-:W-:Y:S01]  /*4730*/  FMUL.FTZ R53, R53, R10.reuse ;  /* 0x0000000a35357220 */ /* 0x080fe20000410000 */
[-C--:B------:R-:W-:Y:S01]  /*4740*/  FMUL.FTZ R56, R56, R10.reuse ;  /* 0x0000000a38387220 */ /* 0x080fe20000410000 */
[-C--:B------:R-:W-:Y:S01]  /*4750*/  FMUL.FTZ R57, R57, R10.reuse ;  /* 0x0000000a39397220 */ /* 0x080fe20000410000 */
[----:B------:R-:W-:Y:S01]  /*4760*/  FMUL.FTZ R60, R60, R10 ;  /* 0x0000000a3c3c7220 */ /* 0x000fe20000410000 */
[----:B----4-:R-:W-:Y:S01]  /*4770*/  FMNMX.FTZ R161, R3, R20, !PT ;  /* 0x0000001403a17209 */ /* 0x010fe20007810000 */
[--C-:B------:R-:W-:Y:S01]  /*4780*/  FFMA.FTZ R20, R172, UR20, -R187.reuse ;  /* 0x00000014ac147c23 */ /* 0x100fe200080108bb */
[----:B------:R-:W-:Y:S01]  /*4790*/  MUFU.EX2 R156, R156 ;  /* 0x0000009c009c7308 */ /* 0x000fe20000000800 */
[----:B-1----:R-:W-:Y:S01]  /*47a0*/  FFMA.FTZ R157, R177, UR20, -R187 ;  /* 0x00000014b19d7c23 */ /* 0x002fe200080108bb */
[----:B------:R-:W-:Y:S01]  /*47b0*/  IMAD.MOV R177, RZ, RZ, -R17 ;  /* 0x000000ffffb17224 */ /* 0x000fe200078e0a11 */
[----:B------:R-:W1:Y:S01]  /*47c0*/  SHFL.BFLY PT, R168, R161, 0x1, 0x1f ;  /* 0x0c201f00a1a87f89 */ /* 0x000e6200000e0000 */
[-C--:B------:R-:W-:Y:S01]  /*47d0*/  FMUL.FTZ R61, R61, R10.reuse ;  /* 0x0000000a3d3d7220 */ /* 0x080fe20000410000 */
[-C--:B------:R-:W-:Y:S01]  /*47e0*/  FMUL.FTZ R64, R64, R10.reuse ;  /* 0x0000000a40407220 */ /* 0x080fe20000410000 */
[-C--:B------:R-:W-:Y:S01]  /*47f0*/  FMUL.FTZ R65, R65, R10.reuse ;  /* 0x0000000a41417220 */ /* 0x080fe20000410000 */
[----:B------:R-:W-:Y:S01]  /*4800*/  ISETP.NE.AND P3, PT, R16, R177, PT ;  /* 0x000000b11000720c */ /* 0x000fe20003f65270 */
[----:B------:R-:W-:Y:S01]  /*4810*/  MUFU.EX2 R13, R13 ;  /* 0x0000000d000d7308 */ /* 0x000fe20000000800 */
[----:B------:R-:W-:Y:S01]  /*4820*/  MOV R177, UR21 ;  /* 0x0000001500b17c02 */ /* 0x000fe20008000f00 */
        /* <DEDUP_REMOVED lines=12> */
[-C--:B------:R-:W-:Y:S01]  /*48f0*/  FMUL.FTZ R89, R89, R10.reuse ;  /* 0x0000000a59597220 */ /* 0x080fe20000410000 */
[-C--:B------:R-:W-:Y:S01]  /*4900*/  FMUL.FTZ R92, R92, R10.reuse ;  /* 0x0000000a5c5c7220 */ /* 0x080fe20000410000 */
[----:B------:R-:W-:Y:S01]  /*4910*/  MUFU.EX2 R15, R15 ;  /* 0x0000000f000f7308 */ /* 0x000fe20000000800 */
[----:B---3--:R-:W-:Y:S01]  /*4920*/  FFMA.FTZ R164, R176, UR20, -R187 ;  /* 0x00000014b0a47c23 */ /* 0x008fe200080108bb */
[----:B------:R-:W-:Y:S01]  /*4930*/  FMUL.FTZ R93, R93, R10 ;  /* 0x0000000a5d5d7220 */ /* 0x000fe20000410000 */
[----:B-1----:R-:W-:Y:S01]  /*4940*/  FMNMX.FTZ R3, R161, R168, !PT ;  /* 0x000000a8a1037209 */ /* 0x002fe20007810000 */
[-C--:B------:R-:W-:Y:S01]  /*4950*/  FMUL.FTZ R96, R96, R10.reuse ;  /* 0x0000000a60607220 */ /* 0x080fe20000410000 */
[-C--:B------:R-:W-:Y:S01]  /*4960*/  FMUL.FTZ R97, R97, R10.reuse ;  /* 0x0000000a61617220 */ /* 0x080fe20000410000 */
[-C--:B------:R-:W-:Y:S01]  /*4970*/  FMUL.FTZ R100, R100, R10.reuse ;  /* 0x0000000a64647220 */ /* 0x080fe20000410000 */
[-C--:B------:R-:W-:Y:S01]  /*4980*/  FMUL.FTZ R101, R101, R10.reuse ;  /* 0x0000000a65657220 */ /* 0x080fe20000410000 */
[C---:B------:R-:W-:Y:S01]  /*4990*/  FADD.FTZ R165, -R3.reuse, R8 ;  /* 0x0000000803a57221 */ /* 0x040fe20000010100 */
[----:B------:R-:W-:Y:S01]  /*49a0*/  FMUL.FTZ R173, R3, UR20 ;  /* 0x0000001403ad7c20 */ /* 0x000fe20008410000 */
[----:B------:R1:W-:Y:S01]  /*49b0*/  MUFU.EX2 R161, R180 ;  /* 0x000000b400a17308 */ /* 0x0003e20000000800 */
[----:B------:R-:W-:Y:S01]  /*49c0*/  FMUL.FTZ R104, R104, R10 ;  /* 0x0000000a68687220 */ /* 0x000fe20000410000 */
[----:B------:R-:W-:Y:S01]  /*49d0*/  FMUL.FTZ R169, R165, UR20 ;  /* 0x00000014a5a97c20 */ /* 0x000fe20008410000 */
[--C-:B------:R-:W-:Y:S01]  /*49e0*/  FFMA.FTZ R168, R154, UR20, -R173.reuse ;  /* 0x000000149aa87c23 */ /* 0x100fe200080108ad */
[--C-:B------:R-:W-:Y:S01]  /*49f0*/  FFMA.FTZ R155, R155, UR20, -R173.reuse ;  /* 0x000000149b9b7c23 */ /* 0x100fe200080108ad */
[--C-:B------:R-:W-:Y:S01]  /*4a00*/  FFMA.FTZ R165, R158, UR20, -R173.reuse ;  /* 0x000000149ea57c23 */ /* 0x100fe200080108ad */
[--C-:B------:R-:W-:Y:S01]  /*4a10*/  FFMA.FTZ R172, R159, UR20, -R173.reuse ;  /* 0x000000149fac7c23 */ /* 0x100fe200080108ad */
[--C-:B------:R-:W-:Y:S01]  /*4a20*/  FFMA.FTZ R159, R162, UR20, -R173.reuse ;  /* 0x00000014a29f7c23 */ /* 0x100fe200080108ad */
[----:B------:R-:W-:Y:S01]  /*4a30*/  MUFU.EX2 R169, R169 ;  /* 0x000000a900a97308 */ /* 0x000fe20000000800 */
[--C-:B-1----:R-:W-:Y:S01]  /*4a40*/  FFMA.FTZ R180, R167, UR20, -R173.reuse ;  /* 0x00000014a7b47c23 */ /* 0x102fe200080108ad */
[--C-:B------:R-:W-:Y:S01]  /*4a50*/  FFMA.FTZ R167, R170, UR20, -R173.reuse ;  /* 0x00000014aaa77c23 */ /* 0x100fe200080108ad */
[----:B------:R-:W-:Y:S01]  /*4a60*/  MOV R170, UR22 ;  /* 0x0000001600aa7c02 */ /* 0x000fe20008000f00 */
[--C-:B------:R-:W-:Y:S01]  /*4a70*/  FFMA.FTZ R176, R163, UR20, -R173.reuse ;  /* 0x00000014a3b07c23 */ /* 0x100fe200080108ad */
[--C-:B------:R-:W-:Y:S01]  /*4a80*/  FFMA.FTZ R163, R166, UR20, -R173.reuse ;  /* 0x00000014a6a37c23 */ /* 0x100fe200080108ad */
[--C-:B------:R-:W-:Y:S01]  /*4a90*/  FFMA.FTZ R175, R175, UR20, -R173.reuse ;  /* 0x00000014afaf7c23 */ /* 0x100fe200080108ad */
[----:B------:R-:W-:Y:S01]  /*4aa0*/  FFMA.FTZ R188, R171, UR20, -R173 ;  /* 0x00000014abbc7c23 */ /* 0x000fe200080108ad */
[----:B------:R-:W1:Y:S01]  /*4ab0*/  MUFU.EX2 R168, R168 ;  /* 0x000000a800a87308 */ /* 0x000e620000000800 */
[----:B------:R-:W-:-:S02]  /*4ac0*/  @!P1 VIADD R154, R170, 0x28c40 ;  /* 0x00028c40aa9a9836 */ /* 0x000fc40000000000 */
[--C-:B------:R-:W-:Y:S01]  /*4ad0*/  FFMA.FTZ R171, R174, UR20, -R173.reuse ;  /* 0x00000014aeab7c23 */ /* 0x100fe200080108ad */
[----:B------:R-:W-:Y:S01]  /*4ae0*/  @!P3 LEA R158, R177, R2, 0x6 ;  /* 0x00000002b19eb211 */ /* 0x000fe200078e30ff */
[--C-:B------:R-:W-:Y:S01]  /*4af0*/  FFMA.FTZ R178, R178, UR20, -R173.reuse ;  /* 0x00000014b2b27c23 */ /* 0x100fe200080108ad */
[--C-:B------:R-:W-:Y:S01]  /*4b00*/  FFMA.FTZ R179, R179, UR20, -R173.reuse ;  /* 0x00000014b3b37c23 */ /* 0x100fe200080108ad */
[----:B------:R-:W-:Y:S01]  /*4b10*/  @!P1 PRMT R154, RZ, 0x654, R154 ;  /* 0x00000654ff9a9816 */ /* 0x000fe2000000009a */
[--C-:B------:R-:W-:Y:S01]  /*4b20*/  FFMA.FTZ R182, R182, UR20, -R173.reuse ;  /* 0x00000014b6b67c23 */ /* 0x100fe200080108ad */
[----:B------:R-:W3:Y:S01]  /*4b30*/  MUFU.EX2 R155, R155 ;  /* 0x0000009b009b7308 */ /* 0x000ee20000000800 */
[----:B------:R-:W-:Y:S01]  /*4b40*/  @!P3 LEA R158, R158, UR46, 0x2 ;  /* 0x0000002e9e9ebc11 */ /* 0x000fe2000f8e10ff */
[----:B------:R4:W-:Y:S01]  /*4b50*/  @!P1 SYNCS.ARRIVE.TRANS64.RED.A1T0 RZ, [R154+URZ], RZ ;  /* 0x000000ff9aff99a7 */ /* 0x0009e2000810043f */
[----:B------:R-:W-:Y:S01]  /*4b60*/  FFMA.FTZ R173, R183, UR20, -R173 ;  /* 0x00000014b7ad7c23 */ /* 0x000fe200080108ad */
[-C--:B------:R-:W-:Y:S01]  /*4b70*/  FMUL.FTZ R105, R105, R10.reuse ;  /* 0x0000000a69697220 */ /* 0x080fe20000410000 */
[-C--:B------:R-:W-:Y:S01]  /*4b80*/  FMUL.FTZ R108, R108, R10.reuse ;  /* 0x0000000a6c6c7220 */ /* 0x080fe20000410000 */
[----:B------:R-:W-:Y:S01]  /*4b90*/  @!P3 STS [R158+0x28800], R10 ;  /* 0x0288000a9e00b388 */ /* 0x000fe20000000800 */
[----:B------:R-:W-:Y:S01]  /*4ba0*/  FMUL.FTZ R109, R109, R10 ;  /* 0x0000000a6d6d7220 */ /* 0x000fe20000410000 */
[----:B------:R-:W5:Y:S01]  /*4bb0*/  MUFU.EX2 R165, R165 ;  /* 0x000000a500a57308 */ /* 0x000f620000000800 */
[----:B-1----:R-:W-:Y:S01]  /*4bc0*/  FFMA.FTZ R6, R169, R6, R168 ;  /* 0x00000006a9067223 */ /* 0x002fe200000100a8 */
[C---:B----4-:R-:W-:Y:S01]  /*4bd0*/  FADD.FTZ R154, R152.reuse, R5 ;  /* 0x00000005989a7221 */ /* 0x050fe20000010000 */
[----:B------:R1:W-:Y:S01]  /*4be0*/  @!P3 STS [R158+0x28820], R169 ;  /* 0x028820a99e00b388 */ /* 0x0003e20000000800 */
[----:B------:R-:W-:Y:S01]  /*4bf0*/  F2FP.F16.F32.PACK_AB R152, R152, R9 ;  /* 0x000000099898723e */ /* 0x000fe200000000ff */
[-C--:B------:R-:W-:Y:S01]  /*4c00*/  FMUL.FTZ R112, R112, R10.reuse ;  /* 0x0000000a70707220 */ /* 0x080fe20000410000 */
[----:B------:R-:W-:Y:S01]  /*4c10*/  FADD.FTZ R5, R11, R154 ;  /* 0x0000009a0b057221 */ /* 0x000fe20000010000 */
[-C--:B------:R-:W-:Y:S01]  /*4c20*/  FMUL.FTZ R113, R113, R10.reuse ;  /* 0x0000000a71717220 */ /* 0x080fe20000410000 */
[----:B------:R-:W4:Y:S01]  /*4c30*/  MUFU.EX2 R172, R172 ;  /* 0x000000ac00ac7308 */ /* 0x000f220000000800 */
[----:B---3--:R-:W-:Y:S01]  /*4c40*/  FADD.FTZ R6, R155, R6 ;  /* 0x000000069b067221 */ /* 0x008fe20000010000 */
[----:B------:R-:W-:Y:S01]  /*4c50*/  FADD.FTZ R5, R12, R5 ;  /* 0x000000050c057221 */ /* 0x000fe20000010000 */
[-C--:B------:R-:W-:Y:S01]  /*4c60*/  FMUL.FTZ R116, R116, R10.reuse ;  /* 0x0000000a74747220 */ /* 0x080fe20000410000 */
[-C--:B------:R-:W-:Y:S01]  /*4c70*/  FMUL.FTZ R117, R117, R10.reuse ;  /* 0x0000000a75757220 */ /* 0x080fe20000410000 */
[-C--:B------:R-:W-:Y:S01]  /*4c80*/  FMUL.FTZ R120, R120, R10.reuse ;  /* 0x0000000a78787220 */ /* 0x080fe20000410000 */
[----:B------:R-:W-:Y:S01]  /*4c90*/  FADD.FTZ R154, R156, R5 ;  /* 0x000000059c9a7221 */ /* 0x000fe20000010000 */
[-C--:B------:R-:W-:Y:S01]  /*4ca0*/  FMUL.FTZ R121, R121, R10.reuse ;  /* 0x0000000a79797220 */ /* 0x080fe20000410000 */
[----:B------:R-:W3:Y:S01]  /*4cb0*/  MUFU.EX2 R159, R159 ;  /* 0x0000009f009f7308 */ /* 0x000ee20000000800 */
[----:B-----5:R-:W-:Y:S01]  /*4cc0*/  FADD.FTZ R5, R165, R6 ;  /* 0x00000006a5057221 */ /* 0x020fe20000010000 */
[-C--:B------:R-:W-:Y:S01]  /*4cd0*/  FMUL.FTZ R124, R124, R10.reuse ;  /* 0x0000000a7c7c7220 */ /* 0x080fe20000410000 */
[-C--:B------:R-:W-:Y:S01]  /*4ce0*/  FMUL.FTZ R125, R125, R10.reuse ;  /* 0x0000000a7d7d7220 */ /* 0x080fe20000410000 */
[-C--:B------:R-:W-:Y:S01]  /*4cf0*/  FMUL.FTZ R128, R128, R10.reuse ;  /* 0x0000000a80807220 */ /* 0x080fe20000410000 */
[-C--:B------:R-:W-:Y:S01]  /*4d00*/  FMUL.FTZ R129, R129, R10.reuse ;  /* 0x0000000a81817220 */ /* 0x080fe20000410000 */
[-C--:B------:R-:W-:Y:S01]  /*4d10*/  FMUL.FTZ R132, R132, R10.reuse ;  /* 0x0000000a84847220 */ /* 0x080fe20000410000 */
[-C--:B------:R-:W-:Y:S01]  /*4d20*/  FMUL.FTZ R133, R133, R10.reuse ;  /* 0x0000000a85857220 */ /* 0x080fe20000410000 */
[----:B------:R-:W5:Y:S01]  /*4d30*/  MUFU.EX2 R176, R176 ;  /* 0x000000b000b07308 */ /* 0x000f620000000800 */
[----:B----4-:R-:W-:Y:S01]  /*4d40*/  FADD.FTZ R6, R172, R5 ;  /* 0x00000005ac067221 */ /* 0x010fe20000010000 */
[-C--:B------:R-:W-:Y:S01]  /*4d50*/  FMUL.FTZ R136, R136, R10.reuse ;  /* 0x0000000a88887220 */ /* 0x080fe20000410000 */
[-C--:B------:R-:W-:Y:S01]  /*4d60*/  FMUL.FTZ R137, R137, R10.reuse ;  /* 0x0000000a89897220 */ /* 0x080fe20000410000 */
[-C--:B------:R-:W-:Y:S01]  /*4d70*/  FMUL.FTZ R140, R140, R10.reuse ;  /* 0x0000000a8c8c7220 */ /* 0x080fe20000410000 */
[-C--:B------:R-:W-:Y:S01]  /*4d80*/  FMUL.FTZ R141, R141, R10.reuse ;  /* 0x0000000a8d8d7220 */ /* 0x080fe20000410000 */
[-C--:B------:R-:W-:Y:S01]  /*4d90*/  FMUL.FTZ R144, R144, R10.reuse ;  /* 0x0000000a90907220 */ /* 0x080fe20000410000 */
[-C--:B------:R-:W-:Y:S01]  /*4da0*/  FMUL.FTZ R145, R145, R10.reuse ;  /* 0x0000000a91917220 */ /* 0x080fe20000410000 */
[----:B------:R-:W-:Y:S01]  /*4db0*/  MUFU.EX2 R160, R160 ;  /* 0x000000a000a07308 */ /* 0x000fe20000000800 */
[----:B---3--:R-:W-:Y:S01]  /*4dc0*/  FADD.FTZ R5, R159, R6 ;  /* 0x000000069f057221 */ /* 0x008fe20000010000 */
[-C--:B------:R-:W-:Y:S01]  /*4dd0*/  FMUL.FTZ R148, R148, R10.reuse ;  /* 0x0000000a94947220 */ /* 0x080fe20000410000 */
[----:B------:R-:W-:Y:S01]  /*4de0*/  FMUL.FTZ R149, R149, R10 ;  /* 0x0000000a95957220 */ /* 0x000fe20000410000 */
[----:B------:R-:W-:Y:S01]  /*4df0*/  F2FP.F16.F32.PACK_AB R156, R13, R156 ;  /* 0x0000009c0d9c723e */ /* 0x000fe200000000ff */
[-C--:B------:R-:W-:Y:S01]  /*4e00*/  FMUL.FTZ R26, R26, R169.reuse ;  /* 0x000000a91a1a7220 */ /* 0x080fe20000410000 */
[----:B-1----:R-:W-:Y:S01]  /*4e10*/  F2FP.F16.F32.PACK_AB R158, R15, R14 ;  /* 0x0000000e0f9e723e */ /* 0x002fe200000000ff */
[-C--:B------:R-:W-:Y:S01]  /*4e20*/  FMUL.FTZ R27, R27, R169.reuse ;  /* 0x000000a91b1b7220 */ /* 0x080fe20000410000 */
[----:B------:R-:W1:Y:S01]  /*4e30*/  MUFU.EX2 R163, R163 ;  /* 0x000000a300a37308 */ /* 0x000e620000000800 */
[----:B-----5:R-:W-:Y:S01]  /*4e40*/  FADD.FTZ R6, R176, R5 ;  /* 0x00000005b0067221 */ /* 0x020fe20000010000 */
[-C--:B------:R-:W-:Y:S01]  /*4e50*/  FMUL.FTZ R30, R30, R169.reuse ;  /* 0x000000a91e1e7220 */ /* 0x080fe20000410000 */
[-C--:B------:R-:W-:Y:S01]  /*4e60*/  FMUL.FTZ R31, R31, R169.reuse ;  /* 0x000000a91f1f7220 */ /* 0x080fe20000410000 */
[-C--:B------:R-:W-:Y:S01]  /*4e70*/  FMUL.FTZ R34, R34, R169.reuse ;  /* 0x000000a922227220 */ /* 0x080fe20000410000 */
[-C--:B------:R-:W-:Y:S01]  /*4e80*/  FMUL.FTZ R35, R35, R169.reuse ;  /* 0x000000a923237220 */ /* 0x080fe20000410000 */
[-C--:B------:R-:W-:Y:S01]  /*4e90*/  FMUL.FTZ R38, R38, R169.reuse ;  /* 0x000000a926267220 */ /* 0x080fe20000410000 */
[-C--:B------:R-:W-:Y:S01]  /*4ea0*/  FMUL.FTZ R39, R39, R169.reuse ;  /* 0x000000a927277220 */ /* 0x080fe20000410000 */
[----:B------:R-:W3:Y:S01]  /*4eb0*/  MUFU.EX2 R21, R21 ;  /* 0x0000001500157308 */ /* 0x000ee20000000800 */
[-C--:B------:R-:W-:Y:S01]  /*4ec0*/  FMUL.FTZ R42, R42, R169.reuse ;  /* 0x000000a92a2a7220 */ /* 0x080fe20000410000 */
[-C--:B------:R-:W-:Y:S01]  /*4ed0*/  FMUL.FTZ R43, R43, R169.reuse ;  /* 0x000000a92b2b7220 */ /* 0x080fe20000410000 */
[-C--:B------:R-:W-:Y:S01]  /*4ee0*/  FMUL.FTZ R46, R46, R169.reuse ;  /* 0x000000a92e2e7220 */ /* 0x080fe20000410000 */
[-C--:B------:R-:W-:Y:S01]  /*4ef0*/  FMUL.FTZ R47, R47, R169.reuse ;  /* 0x000000a92f2f7220 */ /* 0x080fe20000410000 */
[-C--:B------:R-:W-:Y:S01]  /*4f00*/  FMUL.FTZ R50, R50, R169.reuse ;  /* 0x000000a932327220 */ /* 0x080fe20000410000 */
[-C--:B------:R-:W-:Y:S01]  /*4f10*/  FMUL.FTZ R51, R51, R169.reuse ;  /* 0x000000a933337220 */ /* 0x080fe20000410000 */
[-C--:B------:R-:W-:Y:S01]  /*4f20*/  FMUL.FTZ R54, R54, R169.reuse ;  /* 0x000000a936367220 */ /* 0x080fe20000410000 */
[----:B------:R4:W-:Y:S01]  /*4f30*/  MUFU.EX2 R174, R175 ;  /* 0x000000af00ae7308 */ /* 0x0009e20000000800 */
[----:B-1----:R-:W-:Y:S01]  /*4f40*/  FADD.FTZ R5, R163, R6 ;  /* 0x00000006a3057221 */ /* 0x002fe20000010000 */
[-C--:B------:R-:W-:Y:S01]  /*4f50*/  FMUL.FTZ R55, R55, R169.reuse ;  /* 0x000000a937377220 */ /* 0x080fe20000410000 */
[-C--:B------:R-:W-:Y:S01]  /*4f60*/  FMUL.FTZ R58, R58, R169.reuse ;  /* 0x000000a93a3a7220 */ /* 0x080fe20000410000 */
[-C--:B------:R-:W-:Y:S01]  /*4f70*/  FMUL.FTZ R59, R59, R169.reuse ;  /* 0x000000a93b3b7220 */ /* 0x080fe20000410000 */
[-C--:B------:R-:W-:Y:S01]  /*4f80*/  FMUL.FTZ R62, R62, R169.reuse ;  /* 0x000000a93e3e7220 */ /* 0x080fe20000410000 */
[-C--:B------:R-:W-:Y:S01]  /*4f90*/  FMUL.FTZ R63, R63, R169.reuse ;  /* 0x000000a93f3f7220 */ /* 0x080fe20000410000 */
[-C--:B------:R-:W-:Y:S01]  /*4fa0*/  FMUL.FTZ R66, R66, R169.reuse ;  /* 0x000000a942427220 */ /* 0x080fe20000410000 */
[----:B------:R-:W1:Y:S01]  /*4fb0*/  MUFU.EX2 R180, R180 ;  /* 0x000000b400b47308 */ /* 0x000e620000000800 */
[----:B----4-:R-:W-:Y:S01]  /*4fc0*/  FADD.FTZ R175, R13, R154 ;  /* 0x0000009a0daf7221 */ /* 0x010fe20000010000 */
[-C--:B------:R-:W-:Y:S01]  /*4fd0*/  FMUL.FTZ R67, R67, R169.reuse ;  /* 0x000000a943437220 */ /* 0x080fe20000410000 */
[-C--:B------:R-:W-:Y:S01]  /*4fe0*/  FMUL.FTZ R70, R70, R169.reuse ;  /* 0x000000a946467220 */ /* 0x080fe20000410000 */
[-C--:B------:R-:W-:Y:S01]  /*4ff0*/  FMUL.FTZ R71, R71, R169.reuse ;  /* 0x000000a947477220 */ /* 0x080fe20000410000 */
[----:B------:R-:W-:Y:S01]  /*5000*/  FADD.FTZ R154, R14, R175 ;  /* 0x000000af0e9a7221 */ /* 0x000fe20000010000 */
[-C--:B------:R-:W-:Y:S01]  /*5010*/  FMUL.FTZ R74, R74, R169.reuse ;  /* 0x000000a94a4a7220 */ /* 0x080fe20000410000 */
[-C--:B------:R-:W-:Y:S01]  /*5020*/  FMUL.FTZ R75, R75, R169.reuse ;  /* 0x000000a94b4b7220 */ /* 0x080fe20000410000 */
[----:B------:R-:W4:Y:S01]  /*5030*/  MUFU.EX2 R20, R20 ;  /* 0x0000001400147308 */ /* 0x000f220000000800 */
[----:B------:R-:W-:Y:S01]  /*5040*/  FADD.FTZ R175, R15, R154 ;  /* 0x0000009a0faf7221 */ /* 0x000fe20000010000 */
[-C--:B------:R-:W-:Y:S01]  /*5050*/  FMUL.FTZ R78, R78, R169.reuse ;  /* 0x000000a94e4e7220 */ /* 0x080fe20000410000 */
[-C--:B------:R-:W-:Y:S01]  /*5060*/  FMUL.FTZ R79, R79, R169.reuse ;  /* 0x000000a94f4f7220 */ /* 0x080fe20000410000 */
[-C--:B------:R-:W-:Y:S01]  /*5070*/  FMUL.FTZ R82, R82, R169.reuse ;  /* 0x000000a952527220 */ /* 0x080fe20000410000 */
[----:B------:R-:W-:Y:S01]  /*5080*/  FADD.FTZ R154, R160, R175 ;  /* 0x000000afa09a7221 */ /* 0x000fe20000010000 */
[----:B---3--:R-:W-:Y:S01]  /*5090*/  F2FP.F16.F32.PACK_AB R160, R21, R160 ;  /* 0x000000a015a0723e */ /* 0x008fe200000000ff */
[-C--:B------:R-:W-:Y:S01]  /*50a0*/  FMUL.FTZ R83, R83, R169.reuse ;  /* 0x000000a953537220 */ /* 0x080fe20000410000 */
[----:B------:R-:W3:Y:S01]  /*50b0*/  MUFU.EX2 R167, R167 ;  /* 0x000000a700a77308 */ /* 0x000ee20000000800 */
[----:B------:R-:W-:Y:S01]  /*50c0*/  FADD.FTZ R175, R21, R154 ;  /* 0x0000009a15af7221 */ /* 0x000fe20000010000 */
[----:B-1----:R-:W-:Y:S01]  /*50d0*/  FADD.FTZ R6, R180, R5 ;  /* 0x00000005b4067221 */ /* 0x002fe20000010000 */
        /* <DEDUP_REMOVED lines=10> */
[-C--:B------:R-:W-:Y:S01]  /*5180*/  FMUL.FTZ R102, R102, R169.reuse ;  /* 0x000000a966667220 */ /* 0x080fe20000410000 */
[-C--:B------:R-:W-:Y:S01]  /*5190*/  FMUL.FTZ R103, R103, R169.reuse ;  /* 0x000000a967677220 */ /* 0x080fe20000410000 */
[-C--:B------:R-:W-:Y:S01]  /*51a0*/  FMUL.FTZ R106, R106, R169.reuse ;  /* 0x000000a96a6a7220 */ /* 0x080fe20000410000 */
[----:B------:R-:W4:Y:S01]  /*51b0*/  MUFU.EX2 R188, R188 ;  /* 0x000000bc00bc7308 */ /* 0x000f220000000800 */
[----:B---3--:R-:W-:Y:S01]  /*51c0*/  FADD.FTZ R5, R167, R6 ;  /* 0x00000006a7057221 */ /* 0x008fe20000010000 */
[-C--:B------:R-:W-:Y:S01]  /*51d0*/  FMUL.FTZ R107, R107, R169.reuse ;  /* 0x000000a96b6b7220 */ /* 0x080fe20000410000 */
[-C--:B------:R-:W-:Y:S01]  /*51e0*/  FMUL.FTZ R110, R110, R169.reuse ;  /* 0x000000a96e6e7220 */ /* 0x080fe20000410000 */
[-C--:B------:R-:W-:Y:S01]  /*51f0*/  FMUL.FTZ R111, R111, R169.reuse ;  /* 0x000000a96f6f7220 */ /* 0x080fe20000410000 */
[-C--:B------:R-:W-:Y:S01]  /*5200*/  FMUL.FTZ R114, R114, R169.reuse ;  /* 0x000000a972727220 */ /* 0x080fe20000410000 */
[-C--:B------:R-:W-:Y:S01]  /*5210*/  FMUL.FTZ R115, R115, R169.reuse ;  /* 0x000000a973737220 */ /* 0x080fe20000410000 */
[-C--:B------:R-:W-:Y:S01]  /*5220*/  FMUL.FTZ R118, R118, R169.reuse ;  /* 0x000000a976767220 */ /* 0x080fe20000410000 */
[----:B------:R-:W3:Y:S01]  /*5230*/  MUFU.EX2 R164, R164 ;  /* 0x000000a400a47308 */ /* 0x000ee20000000800 */
[C---:B-1----:R-:W-:Y:S01]  /*5240*/  FADD.FTZ R9, R153.reuse, R154 ;  /* 0x0000009a99097221 */ /* 0x042fe20000010000 */
[----:B------:R-:W-:Y:S01]  /*5250*/  F2FP.F16.F32.PACK_AB R162, R153, R20 ;  /* 0x0000001499a2723e */ /* 0x000fe200000000ff */
[-C--:B------:R-:W-:Y:S01]  /*5260*/  FMUL.FTZ R119, R119, R169.reuse ;  /* 0x000000a977777220 */ /* 0x080fe20000410000 */
[----:B------:R-:W-:Y:S01]  /*5270*/  F2FP.F16.F32.PACK_AB R153, R155, R168 ;  /* 0x000000a89b99723e */ /* 0x000fe200000000ff */
[----:B------:R-:W-:Y:S01]  /*5280*/  FMUL.FTZ R122, R122, R169 ;  /* 0x000000a97a7a7220 */ /* 0x000fe20000410000 */
[----:B------:R-:W-:Y:S01]  /*5290*/  F2FP.F16.F32.PACK_AB R154, R12, R11 ;  /* 0x0000000b0c9a723e */ /* 0x000fe200000000ff */
[----:B------:R-:W-:Y:S01]  /*52a0*/  FMUL.FTZ R123, R123, R169 ;  /* 0x000000a97b7b7220 */ /* 0x000fe20000410000 */
[----:B------:R-:W1:Y:S01]  /*52b0*/  MUFU.EX2 R171, R171 ;  /* 0x000000ab00ab7308 */ /* 0x000e620000000800 */
[----:B----4-:R-:W-:Y:S01]  /*52c0*/  FADD.FTZ R6, R188, R5 ;  /* 0x00000005bc067221 */ /* 0x010fe20000010000 */
[----:B------:R-:W-:Y:S01]  /*52d0*/  F2FP.F16.F32.PACK_AB R155, R172, R165 ;  /* 0x000000a5ac9b723e */ /* 0x000fe200000000ff */
[----:B------:R-:W-:Y:S01]  /*52e0*/  BAR.SYNC.DEFER_BLOCKING 0xf, 0x100 ;  /* 0x03c4000000007b1d */ /* 0x000fe20000010000 */
        /* <DEDUP_REMOVED lines=14> */
[----:B-1----:R-:W-:Y:S01]  /*53d0*/  FADD.FTZ R5, R171, R6 ;  /* 0x00000006ab057221 */ /* 0x002fe20000010000 */
[-C--:B------:R-:W-:Y:S01]  /*53e0*/  FMUL.FTZ R147, R147, R169.reuse ;  /* 0x000000a993937220 */ /* 0x080fe20000410000 */
[-C--:B------:R-:W-:Y:S01]  /*53f0*/  FMUL.FTZ R150, R150, R169.reuse ;  /* 0x000000a996967220 */ /* 0x080fe20000410000 */
[----:B------:R-:W-:Y:S01]  /*5400*/  FMUL.FTZ R151, R151, R169 ;  /* 0x000000a997977220 */ /* 0x000fe20000410000 */
[----:B------:R-:W-:-:S03]  /*5410*/  FADD.FTZ R5, R174, R5 ;  /* 0x00000005ae057221 */ /* 0x000fc60000010000 */
[----:B------:R-:W1:Y:S01]  /*5420*/  MUFU.EX2 R8, R181 ;  /* 0x000000b500087308 */ /* 0x000e620000000800 */
[C---:B----4-:R-:W-:Y:S01]  /*5430*/  FADD.FTZ R10, R157.reuse, R10 ;  /* 0x0000000a9d0a7221 */ /* 0x050fe20000010000 */
[----:B------:R-:W-:Y:S01]  /*5440*/  F2FP.F16.F32.PACK_AB R164, R157, R164 ;  /* 0x000000a49da4723e */ /* 0x000fe200000000ff */
[----:B------:R4:W-:Y:S01]  /*5450*/  STSM.16.M88.4 [R19+0x26800], R152 ;  /* 0x0268009813007844 */ /* 0x0009e20000000200 */
[----:B------:R-:W-:Y:S01]  /*5460*/  F2FP.F16.F32.PACK_AB R157, R176, R159 ;  /* 0x0000009fb09d723e */ /* 0x000fe200000000ff */
[----:B------:R-:W-:Y:S01]  /*5470*/  FADD.FTZ R9, R161, R10 ;  /* 0x0000000aa1097221 */ /* 0x000fe20000010000 */
[----:B------:R-:W-:Y:S02]  /*5480*/  F2FP.F16.F32.PACK_AB R159, R180, R163 ;  /* 0x000000a3b49f723e */ /* 0x000fe400000000ff */
[----:B------:R-:W5:Y:S01]  /*5490*/  MUFU.EX2 R179, R179 ;  /* 0x000000b300b37308 */ /* 0x000f620000000800 */
[----:B---3--:R-:W-:Y:S01]  /*54a0*/  FADD.FTZ R6, R178, R5 ;  /* 0x00000005b2067221 */ /* 0x008fe20000010000 */
[----:B------:R-:W-:Y:S01]  /*54b0*/  F2FP.F16.F32.PACK_AB R163, R174, R171 ;  /* 0x000000abaea3723e */ /* 0x000fe200000000ff */
[----:B------:R4:W-:Y:S05]  /*54c0*/  STSM.16.M88.4 [R18], R156 ;  /* 0x0000009c12007844 */ /* 0x0009ea0000000200 */
[----:B------:R-:W3:Y:S01]  /*54d0*/  MUFU.EX2 R182, R182 ;  /* 0x000000b600b67308 */ /* 0x000ee20000000800 */
[C---:B-1----:R-:W-:Y:S01]  /*54e0*/  F2FP.F16.F32.PACK_AB R166, R8.reuse, R161 ;  /* 0x000000a108a6723e */ /* 0x042fe200000000ff */
[----:B------:R-:W-:Y:S01]  /*54f0*/  FADD.FTZ R5, R8, R9 ;  /* 0x0000000908057221 */ /* 0x000fe20000010000 */
[----:B------:R-:W-:-:S05]  /*5500*/  F2FP.F16.F32.PACK_AB R161, R188, R167 ;  /* 0x000000a7bca1723e */ /* 0x000fca00000000ff */
[----:B------:R-:W1:Y:S01]  /*5510*/  MUFU.EX2 R173, R173 ;  /* 0x000000ad00ad7308 */ /* 0x000e620000000800 */
[C---:B-----5:R-:W-:Y:S01]  /*5520*/  FADD.FTZ R9, R179.reuse, R6 ;  /* 0x00000006b3097221 */ /* 0x060fe20000010000 */
[----:B------:R-:W-:Y:S01]  /*5530*/  F2FP.F16.F32.PACK_AB R165, R179, R178 ;  /* 0x000000b2b3a5723e */ /* 0x000fe200000000ff */
[----:B------:R4:W-:Y:S02]  /*5540*/  STSM.16.M88.4 [R23], R160 ;  /* 0x000000a017007844 */ /* 0x0009e40000000200 */
[----:B---3--:R-:W-:Y:S01]  /*5550*/  FADD.FTZ R6, R182, R9 ;  /* 0x00000009b6067221 */ /* 0x008fe20000010000 */
[----:B-1----:R-:W-:-:S03]  /*5560*/  F2FP.F16.F32.PACK_AB R167, R173, R182 ;  /* 0x000000b6ada7723e */ /* 0x002fc600000000ff */
[----:B------:R-:W-:Y:S02]  /*5570*/  FADD.FTZ R6, R173, R6 ;  /* 0x00000006ad067221 */ /* 0x000fe40000010000 */
[----:B------:R4:W-:Y:S01]  /*5580*/  STSM.16.M88.4 [R22], R164 ;  /* 0x000000a416007844 */ /* 0x0009e20000000200 */
[----:B------:R-:W-:Y:S05]  /*5590*/  @!P0 BRA `(.L_x_34) ;  /* 0x0000000000048947 */ /* 0x000fea0003800000 */
[----:B------:R-:W-:Y:S01]  /*55a0*/  BPT.TRAP 0x1 ;  /* 0x000000040000795c */ /* 0x000fe20000300000 */
.L_x_34:
[----:B------:R1:W3:Y:S01]  /*55b0*/  SYNCS.PHASECHK.TRANS64.TRYWAIT P3, [UR22+0x28c50], R7 ;  /* 0x028c5007ff0075a7 */ /* 0x0002e20008060156 */
[----:B------:R-:W-:Y:S05]  /*55c0*/  @!P0 BRA `(.L_x_35) ;  /* 0x0000000000048947 */ /* 0x000fea0003800000 */
[----:B------:R-:W-:Y:S01]  /*55d0*/  BPT.TRAP 0x1 ;  /* 0x000000040000795c */ /* 0x000fe20000300000 */
.L_x_35:
[----:B---3--:R-:W-:Y:S05]  /*55e0*/  @P3 BRA `(.L_x_36) ;  /* 0x0000000000083947 */ /* 0x008fea0003800000 */
[----:B------:R-:W3:Y:S02]  /*55f0*/  SYNCS.PHASECHK.TRANS64.TRYWAIT P3, [UR22+0x28c50], R7 ;  /* 0x028c5007ff0075a7 */ /* 0x000ee40008060156 */
[----:B---3--:R-:W-:Y:S05]  /*5600*/  @!P3 BRA `(.L_x_37) ;  /* 0x0000005000c4b947 */ /* 0x008fea0003800000 */
.L_x_36:
[----:B------:R-:W-:Y:S01]  /*5610*/  ULEA UR10, UR39, UR51, 0xc ;  /* 0x00000033270a7291 */ /* 0x000fe2000f8e603f */
[----:B------:R-:W-:Y:S01]  /*5620*/  WARPGROUP.ARRIVE ;  /* 0x00000000000079c5 */ /* 0x000fe20000000000 */
[----:B------:R-:W-:Y:S01]  /*5630*/  UMOV UR7, 0x40000040 ;  /* 0x4000004000077882 */ /* 0x000fe20000000000 */
[----:B---3--:R-:W-:Y:S01]  /*5640*/  @!P1 IADD3 R170, R170, 0x28c60, RZ ;  /* 0x00028c60aaaa9810 */ /* 0x008fe20007ffe0ff */
[----:B------:R-:W-:Y:S01]  /*5650*/  UMOV UR21, UR39 ;  /* 0x0000002700157c82 */ /* 0x000fe20008000000 */
[----:B------:R-:W-:Y:S01]  /*5660*/  IMAD.MOV.U32 R8, RZ, RZ, R3 ;  /* 0x000000ffff087224 */ /* 0x000fe200078e0003 */
[----:B------:R-:W-:Y:S01]  /*5670*/  MOV R9, R0 ;  /* 0x0000000000097202 */ /* 0x000fe20000000f00 */
[----:B------:R-:W-:Y:S01]  /*5680*/  UMOV UR6, UR10 ;  /* 0x0000000a00067c82 */ /* 0x000fe20008000000 */
[----:B------:R-:W-:Y:S01]  /*5690*/  @!P1 PRMT R170, RZ, 0x654, R170 ;  /* 0x00000654ffaa9816 */ /* 0x000fe200000000aa */
[----:B------:R-:W-:Y:S01]  /*56a0*/  HGMMA.64x256x16.F32 R24, R152, gdesc[UR4].tnspB, R24, gsb0 ;  /* 0x43e0000498187df0 */ /* 0x000fe20008000818 */
[----:B------:R-:W-:Y:S01]  /*56b0*/  UIADD3 UR6, UR10, 0x80, URZ ;  /* 0x000000800a067890 */ /* 0x000fe2000fffe03f */
[----:B------:R-:W-:Y:S01]  /*56c0*/  UMOV UR7, 0x40000040 ;  /* 0x4000004000077882 */ /* 0x000fe20000000000 */
[----:B------:R-:W-:-:S02]  /*56d0*/  WARPGROUP.DEPBAR.LE gsb0, 0x0 ;  /* 0x00008000000079c5 */ /* 0x000fc40000010000 */
        /* <DEDUP_REMOVED lines=21> */
[----:B---3--:R-:W3:Y:S02]  /*5830*/  FENCE.VIEW.ASYNC.S ;  /* 0x00000000000073c6 */ /* 0x008ee40000000000 */
[----:B---3--:R-:W-:Y:S01]  /*5840*/  NOP ;  /* 0x0000000000007918 */ /* 0x008fe20000000000 */
[----:B------:R-:W-:Y:S06]  /*5850*/  BAR.ARV 0xe, 0x100 ;  /* 0x0384000000007b1d */ /* 0x000fec0000002000 */
[----:B------:R3:W-:Y:S01]  /*5860*/  @!P1 SYNCS.ARRIVE.TRANS64.RED.A1T0 RZ, [R170+URZ], RZ ;  /* 0x000000ffaaff99a7 */ /* 0x0007e2000810043f */
[----:B------:R-:W-:Y:S05]  /*5870*/  @P2 BRA `(.L_x_38) ;  /* 0xffffffe400d02947 */ /* 0x000fea000383ffff */
.L_x_29:
[----:B------:R-:W5:Y:S01]  /*5880*/  SHFL.BFLY PT, R4, R5, 0x2, 0x1f ;  /* 0x0c401f0005047f89 */ /* 0x000f6200000e0000 */
[----:B------:R-:W-:Y:S01]  /*5890*/  IADD3 R11, -R17, RZ, RZ ;  /* 0x000000ff110b7210 */ /* 0x000fe20007ffe1ff */
[----:B------:R-:W-:Y:S01]  /*58a0*/  UIADD3 UR41, UR41, 0x1, URZ ;  /* 0x0000000129297890 */ /* 0x000fe2000fffe03f */
[----:B-1--4-:R-:W-:Y:S01]  /*58b0*/  MOV R157, 0xff800000 ;  /* 0xff800000009d7802 */ /* 0x012fe20000000f00 */
[----:B------:R-:W1:Y:S01]  /*58c0*/  SHFL.BFLY PT, R9, R6, 0x2, 0x1f ;  /* 0x0c401f0006097f89 */ /* 0x000e6200000e0000 */
[----:B------:R-:W-:Y:S08]  /*58d0*/  BAR.ARV 0x8, 0xa0 ;  /* 0x0202800000007b1d */ /* 0x000ff00000002000 */
[----:B------:R-:W-:Y:S01]  /*58e0*/  BAR.SYNC.DEFER_BLOCKING 0xf, 0x100 ;  /* 0x03c4000000007b1d */ /* 0x000fe20000010000 */
[----:B------:R-:W-:-:S02]  /*58f0*/  ISETP.NE.AND P2, PT, R16, R11, PT ;  /* 0x0000000b1000720c */ /* 0x000fc40003f45270 */
[----:B------:R-:W-:Y:S01]  /*5900*/  MOV R156, 0xff800000 ;  /* 0xff800000009c7802 */ /* 0x000fe20000000f00 */
[----:B-----5:R-:W-:Y:S01]  /*5910*/  FADD.FTZ R4, R4, R5 ;  /* 0x0000000504047221 */ /* 0x020fe20000010000 */
[----:B------:R-:W-:Y:S01]  /*5920*/  MOV R5, UR39 ;  /* 0x0000002700057c02 */ /* 0x000fe20008000f00 */
[----:B------:R-:W-:Y:S01]  /*5930*/  UIADD3 UR39, UR39, 0x1, URZ ;  /* 0x0000000127277890 */ /* 0x000fe2000fffe03f */
[----:B-1----:R-:W-:Y:S02]  /*5940*/  FADD.FTZ R9, R9, R6 ;  /* 0x0000000609097221 */ /* 0x002fe40000010000 */
[----:B--2---:R-:W1:Y:S05]  /*5950*/  SHFL.BFLY PT, R7, R4, 0x1, 0x1f ;  /* 0x0c201f0004077f89 */ /* 0x004e6a00000e0000 */
[----:B------:R-:W-:Y:S01]  /*5960*/  @!P2 LEA R5, R5, R2, 0x6 ;  /* 0x000000020505a211 */ /* 0x000fe200078e30ff */
[----:B------:R-:W-:Y:S01]  /*5970*/  UISETP.NE.AND UP0, UPT, UR39, 0x2, UPT ;  /* 0x000000022700788c */ /* 0x000fe2000bf05270 */
[----:B------:R-:W2:Y:S03]  /*5980*/  SHFL.BFLY PT, R8, R9, 0x1, 0x1f ;  /* 0x0c201f0009087f89 */ /* 0x000ea600000e0000 */
[----:B------:R-:W-:-:S02]  /*5990*/  USEL UR4, URZ, 0x1, UP0 ;  /* 0x000000013f047887 */ /* 0x000fc40008000000 */
[----:B------:R-:W-:Y:S02]  /*59a0*/  USEL UR39, UR39, URZ, UP0 ;  /* 0x0000003f27277287 */ /* 0x000fe40008000000 */
[----:B------:R-:W-:Y:S01]  /*59b0*/  ULOP3.LUT UR40, UR40, UR4, URZ, 0x3c, !UPT ;  /* 0x0000000428287292 */ /* 0x000fe2000f8e3c3f */
[----:B-1----:R-:W-:Y:S01]  /*59c0*/  FADD.FTZ R10, R4, R7 ;  /* 0x00000007040a7221 */ /* 0x002fe20000010000 */
[----:B------:R-:W-:Y:S02]  /*59d0*/  IMAD.MOV.U32 R7, RZ, RZ, RZ ;  /* 0x000000ffff077224 */ /* 0x000fe400078e00ff */
[----:B------:R-:W-:Y:S02]  /*59e0*/  IMAD.MOV.U32 R4, RZ, RZ, RZ ;  /* 0x000000ffff047224 */ /* 0x000fe400078e00ff */
[----:B--2---:R-:W-:Y:S01]  /*59f0*/  FADD.FTZ R11, R9, R8 ;  /* 0x00000008090b7221 */ /* 0x004fe20000010000 */
[----:B------:R-:W-:Y:S01]  /*5a00*/  FSETP.NE.FTZ.AND P0, PT, R10, RZ, PT ;  /* 0x000000ff0a00720b */ /* 0x000fe20003f15000 */
[----:B------:R-:W-:Y:S01]  /*5a10*/  IMAD.U32 R9, RZ, RZ, UR20 ;  /* 0x00000014ff097e24 */ /* 0x000fe2000f8e00ff */
[----:B------:R-:W-:-:S02]  /*5a20*/  @!P2 LEA R8, R5, UR46, 0x2 ;  /* 0x0000002e0508ac11 */ /* 0x000fc4000f8e10ff */
[----:B------:R-:W-:Y:S02]  /*5a30*/  FSETP.NE.FTZ.AND P1, PT, R11, RZ, PT ;  /* 0x000000ff0b00720b */ /* 0x000fe40003f35000 */
[----:B------:R-:W-:-:S07]  /*5a40*/  MOV R5, UR20 ;  /* 0x0000001400057c02 */ /* 0x000fce0008000f00 */
[----:B------:R-:W1:Y:S01]  /*5a50*/  @P0 MUFU.RCP R7, R10 ;  /* 0x0000000a00070308 */ /* 0x000e620000001000 */
[----:B------:R-:W-:-:S03]  /*5a60*/  @P0 FMUL.FTZ R5, R5, 0.69314718246459960938 ;  /* 0x3f31721805050820 */ /* 0x000fc60000410000 */
[----:B------:R-:W-:-:S04]  /*5a70*/  @P1 FMUL.FTZ R9, R9, 0.69314718246459960938 ;  /* 0x3f31721809091820 */ /* 0x000fc80000410000 */
[----:B------:R-:W-:Y:S08]  /*5a80*/  @P1 MUFU.RCP R4, R11 ;  /* 0x0000000b00041308 */ /* 0x000ff00000001000 */
[----:B------:R-:W2:Y:S01]  /*5a90*/  @P0 MUFU.LG2 R6, R10 ;  /* 0x0000000a00060308 */ /* 0x000ea20000000c00 */
        /* <DEDUP_REMOVED lines=64> */
[----:B------:R1:W-:Y:S01]  /*5ea0*/  @!P2 STS [R8+0x28800], R7 ;  /* 0x028800070800a388 */ /* 0x0003e20000000800 */
[----:B--2---:R-:W-:Y:S01]  /*5eb0*/  @P0 FMUL.FTZ R6, R6, 0.69314718246459960938 ;  /* 0x3f31721806060820 */ /* 0x004fe20000410000 */
[-C--:B------:R-:W-:Y:S01]  /*5ec0*/  FMUL.FTZ R26, R26, R4.reuse ;  /* 0x000000041a1a7220 */ /* 0x080fe20000410000 */
[-C--:B------:R-:W-:Y:S01]  /*5ed0*/  FMUL.FTZ R27, R27, R4.reuse ;  /* 0x000000041b1b7220 */ /* 0x080fe20000410000 */
[----:B------:R2:W-:Y:S01]  /*5ee0*/  @!P2 STS [R8+0x28820], R4 ;  /* 0x028820040800a388 */ /* 0x0005e20000000800 */
[-C--:B------:R-:W-:Y:S01]  /*5ef0*/  FMUL.FTZ R30, R30, R4.reuse ;  /* 0x000000041e1e7220 */ /* 0x080fe20000410000 */
[-C--:B------:R-:W-:Y:S01]  /*5f00*/  FMUL.FTZ R31, R31, R4.reuse ;  /* 0x000000041f1f7220 */ /* 0x080fe20000410000 */
[-C--:B------:R-:W-:Y:S01]  /*5f10*/  FMUL.FTZ R34, R34, R4.reuse ;  /* 0x0000000422227220 */ /* 0x080fe20000410000 */
[-C--:B------:R-:W-:Y:S01]  /*5f20*/  FMUL.FTZ R35, R35, R4.reuse ;  /* 0x0000000423237220 */ /* 0x080fe20000410000 */
[-C--:B------:R-:W-:Y:S01]  /*5f30*/  FMUL.FTZ R38, R38, R4.reuse ;  /* 0x0000000426267220 */ /* 0x080fe20000410000 */
[----:B-1----:R-:W2:Y:S01]  /*5f40*/  @P1 MUFU.LG2 R7, R11 ;  /* 0x0000000b00071308 */ /* 0x002ea20000000c00 */
        /* <DEDUP_REMOVED lines=16> */
[----:B--2---:R-:W-:Y:S01]  /*6050*/  @P1 FMUL.FTZ R8, R7, 0.69314718246459960938 ;  /* 0x3f31721807081820 */ /* 0x004fe20000410000 */
        /* <DEDUP_REMOVED lines=21> */
[-C--:B---3--:R-:W-:Y:S01]  /*61b0*/  FMUL.FTZ R170, R114, R4.reuse ;  /* 0x0000000472aa7220 */ /* 0x088fe20000410000 */
        /* <DEDUP_REMOVED lines=19> */
[----:B------:R-:W-:Y:S01]  /*62f0*/  @P0 FFMA.FTZ R157, R5, R0, R6 ;  /* 0x00000000059d0223 */ /* 0x000fe20000010006 */
[----:B------:R-:W-:Y:S01]  /*6300*/  @P1 FFMA.FTZ R156, R9, R3, R8 ;  /* 0x00000003099c1223 */ /* 0x000fe20000010008 */
[----:B------:R-:W-:Y:S06]  /*6310*/  BAR.ARV 0xe, 0x100 ;  /* 0x0384000000007b1d */ /* 0x000fec0000002000 */
.L_x_18:
[----:B------:R-:W1:Y:S01]  /*6320*/  S2UR UR6, SR_SWINHI ;  /* 0x00000000000679c3 */ /* 0x000e620000002f00 */
[----:B------:R-:W2:Y:S01]  /*6330*/  SHFL.IDX PT, R0, R184, RZ, 0x1f ;  /* 0x00001fffb8007589 */ /* 0x000ea200000e0000 */
[----:B------:R-:W-:Y:S02]  /*6340*/  F2FP.F16.F32.PACK_AB R24, R25, R24 ;  /* 0x000000181918723e */ /* 0x000fe400000000ff */
[----:B------:R-:W-:-:S04]  /*6350*/  F2FP.F16.F32.PACK_AB R25, R27, R26 ;  /* 0x0000001a1b19723e */ /* 0x000fc800000000ff */
[----:B------:R-:W-:Y:S01]  /*6360*/  BAR.SYNC.DEFER_BLOCKING 0x1, 0x100 ;  /* 0x0044000000007b1d */ /* 0x000fe20000010000 */
[----:B------:R-:W-:Y:S02]  /*6370*/  F2FP.F16.F32.PACK_AB R26, R29, R28 ;  /* 0x0000001c1d1a723e */ /* 0x000fe400000000ff */
[----:B------:R-:W-:Y:S02]  /*6380*/  F2FP.F16.F32.PACK_AB R32, R33, R32 ;  /* 0x000000202120723e */ /* 0x000fe400000000ff */
[----:B------:R-:W-:Y:S02]  /*6390*/  F2FP.F16.F32.PACK_AB R33, R35, R34 ;  /* 0x000000222321723e */ /* 0x000fe400000000ff */
[----:B------:R-:W-:Y:S02]  /*63a0*/  F2FP.F16.F32.PACK_AB R40, R41, R40 ;  /* 0x000000282928723e */ /* 0x000fe400000000ff */
[----:B------:R-:W-:Y:S02]  /*63b0*/  F2FP.F16.F32.PACK_AB R34, R37, R36 ;  /* 0x000000242522723e */ /* 0x000fe400000000ff */
[----:B------:R-:W-:-:S02]  /*63c0*/  F2FP.F16.F32.PACK_AB R35, R39, R38 ;  /* 0x000000262723723e */ /* 0x000fc400000000ff */
[----:B------:R-:W-:Y:S02]  /*63d0*/  F2FP.F16.F32.PACK_AB R41, R43, R42 ;  /* 0x0000002a2b29723e */ /* 0x000fe400000000ff */
[----:B------:R-:W-:Y:S02]  /*63e0*/  F2FP.F16.F32.PACK_AB R48, R49, R48 ;  /* 0x000000303130723e */ /* 0x000fe400000000ff */
[----:B------:R-:W-:Y:S01]  /*63f0*/  F2FP.F16.F32.PACK_AB R42, R45, R44 ;  /* 0x0000002c2d2a723e */ /* 0x000fe200000000ff */
[----:B------:R-:W-:Y:S01]  /*6400*/  UMOV UR4, UR46 ;  /* 0x0000002e00047c82 */ /* 0x000fe20008000000 */
[----:B-1----:R-:W-:Y:S01]  /*6410*/  UMOV UR5, UR6 ;  /* 0x0000000600057c82 */ /* 0x002fe20008000000 */
[----:B--2---:R-:W-:Y:S01]  /*6420*/  ISETP.NE.AND P0, PT, R0, RZ, PT ;  /* 0x000000ff0000720c */ /* 0x004fe20003f05270 */
[----:B------:R-:W-:Y:S01]  /*6430*/  IMAD.U32 R115, RZ, RZ, UR5 ;  /* 0x00000005ff737e24 */ /* 0x000fe2000f8e00ff */
[----:B------:R-:W-:Y:S02]  /*6440*/  MOV R114, UR4 ;  /* 0x0000000400727c02 */ /* 0x000fe40008000f00 */
[----:B------:R-:W-:-:S02]  /*6450*/  F2FP.F16.F32.PACK_AB R43, R47, R46 ;  /* 0x0000002e2f2b723e */ /* 0x000fc400000000ff */
[----:B------:R-:W-:Y:S01]  /*6460*/  F2FP.F16.F32.PACK_AB R49, R51, R50 ;  /* 0x000000323331723e */ /* 0x000fe200000000ff */
[----:B------:R-:W-:Y:S01]  /*6470*/  IMAD.WIDE R114, R186, 0x2, R114 ;  /* 0x00000002ba727825 */ /* 0x000fe200078e0272 */
[----:B------:R-:W-:Y:S02]  /*6480*/  F2FP.F16.F32.PACK_AB R56, R57, R56 ;  /* 0x000000383938723e */ /* 0x000fe400000000ff */
[----:B------:R-:W-:Y:S02]  /*6490*/  F2FP.F16.F32.PACK_AB R50, R53, R52 ;  /* 0x000000343532723e */ /* 0x000fe400000000ff */
[C---:B------:R-:W-:Y:S02]  /*64a0*/  IADD3 R175, P4, R114.reuse, 0x60, RZ ;  /* 0x0000006072af7810 */ /* 0x040fe40007f9e0ff */
[C---:B------:R-:W-:Y:S02]  /*64b0*/  IADD3 R173, P2, R114.reuse, 0x20, RZ ;  /* 0x0000002072ad7810 */ /* 0x040fe40007f5e0ff */
[C---:B------:R-:W-:Y:S01]  /*64c0*/  IADD3 R6, P3, R114.reuse, 0x40, RZ ;  /* 0x0000004072067810 */ /* 0x040fe20007f7e0ff */
[----:B------:R-:W-:Y:S01]  /*64d0*/  IMAD.X R9, RZ, RZ, R115, P4 ;  /* 0x000000ffff097224 */ /* 0x000fe200020e0673 */
[----:B------:R-:W-:-:S02]  /*64e0*/  LOP3.LUT R3, R114, 0x380, RZ, 0xc0, !PT ;  /* 0x0000038072037812 */ /* 0x000fc400078ec0ff */
[C---:B------:R-:W-:Y:S02]  /*64f0*/  IADD3 R14, P1, R114.reuse, 0x2040, RZ ;  /* 0x00002040720e7810 */ /* 0x040fe40007f3e0ff */
[-C--:B------:R-:W-:Y:S02]  /*6500*/  IADD3.X R5, RZ, R115.reuse, RZ, P2, !PT ;  /* 0x00000073ff057210 */ /* 0x080fe400017fe4ff */
[----:B------:R-:W-:Y:S01]  /*6510*/  IADD3.X R7, RZ, R115, RZ, P3, !PT ;  /* 0x00000073ff077210 */ /* 0x000fe20001ffe4ff */
[--C-:B------:R-:W-:Y:S01]  /*6520*/  IMAD.X R15, RZ, RZ, R115.reuse, P1 ;  /* 0x000000ffff0f7224 */ /* 0x100fe200008e0673 */
[C---:B------:R-:W-:Y:S02]  /*6530*/  IADD3 R187, P4, R114.reuse, 0x4020, RZ ;  /* 0x0000402072bb7810 */ /* 0x040fe40007f9e0ff */
[C---:B------:R-:W-:Y:S02]  /*6540*/  IADD3 R177, P5, R114.reuse, 0x2000, RZ ;  /* 0x0000200072b17810 */ /* 0x040fe40007fbe0ff */
[C---:B------:R-:W-:Y:S01]  /*6550*/  IADD3 R179, P6, R114.reuse, 0x2020, RZ ;  /* 0x0000202072b37810 */ /* 0x040fe20007fde0ff */
[----:B------:R-:W-:Y:S01]  /*6560*/  IMAD.X R87, RZ, RZ, R115, P4 ;  /* 0x000000ffff577224 */ /* 0x000fe200020e0673 */
[----:B------:R-:W-:-:S02]  /*6570*/  IADD3 R181, P2, R114, 0x2060, RZ ;  /* 0x0000206072b57810 */ /* 0x000fc40007f5e0ff */
[----:B------:R-:W-:Y:S02]  /*6580*/  IADD3 R183, P3, R114, 0x4000, RZ ;  /* 0x0000400072b77810 */ /* 0x000fe40007f7e0ff */
[----:B------:R-:W-:Y:S02]  /*6590*/  SHF.R.U64 R3, R3, 0x3, RZ ;  /* 0x0000000303037819 */ /* 0x000fe400000012ff */
[-C--:B------:R-:W-:Y:S02]  /*65a0*/  IADD3.X R11, RZ, R115.reuse, RZ, P5, !PT ;  /* 0x00000073ff0b7210 */ /* 0x080fe40002ffe4ff */
[-C--:B------:R-:W-:Y:S02]  /*65b0*/  IADD3.X R13, RZ, R115.reuse, RZ, P6, !PT ;  /* 0x00000073ff0d7210 */ /* 0x080fe400037fe4ff */
[-C--:B------:R-:W-:Y:S02]  /*65c0*/  IADD3.X R21, RZ, R115.reuse, RZ, P2, !PT ;  /* 0x00000073ff157210 */ /* 0x080fe400017fe4ff */
[----:B------:R-:W-:-:S02]  /*65d0*/  IADD3.X R83, RZ, R115, RZ, P3, !PT ;  /* 0x00000073ff537210 */ /* 0x000fc40001ffe4ff */
[C---:B------:R-:W-:Y:S02]  /*65e0*/  IADD3 R90, P5, R114.reuse, 0x4040, RZ ;  /* 0x00004040725a7810 */ /* 0x040fe40007fbe0ff */
[C---:B------:R-:W-:Y:S02]  /*65f0*/  IADD3 R189, P6, R114.reuse, 0x4060, RZ ;  /* 0x0000406072bd7810 */ /* 0x040fe40007fde0ff */
[C---:B------:R-:W-:Y:S02]  /*6600*/  IADD3 R191, P1, R114.reuse, 0x6000, RZ ;  /* 0x0000600072bf7810 */ /* 0x040fe40007f3e0ff */
[C---:B------:R-:W-:Y:S02]  /*6610*/  IADD3 R193, P2, R114.reuse, 0x6020, RZ ;  /* 0x0000602072c17810 */ /* 0x040fe40007f5e0ff */
[C---:B------:R-:W-:Y:S01]  /*6620*/  IADD3 R106, P3, R114.reuse, 0x6040, RZ ;  /* 0x00006040726a7810 */ /* 0x040fe20007f7e0ff */
[----:B------:R-:W-:Y:S01]  /*6630*/  IMAD.X R99, RZ, RZ, R115, P1 ;  /* 0x000000ffff637224 */ /* 0x000fe200008e0673 */
[----:B------:R-:W-:-:S02]  /*6640*/  IADD3 R195, P4, R114, 0x6060, RZ ;  /* 0x0000606072c37810 */ /* 0x000fc40007f9e0ff */
[----:B------:R-:W-:Y:S02]  /*6650*/  LOP3.LUT R114, R3, R114, RZ, 0x3c, !PT ;  /* 0x0000007203727212 */ /* 0x000fe400078e3cff */
[----:B------:R-:W-:Y:S01]  /*6660*/  LOP3.LUT R3, R6, 0x380, RZ, 0xc0, !PT ;  /* 0x0000038006037812 */ /* 0x000fe200078ec0ff */
[----:B------:R-:W-:Y:S01]  /*6670*/  IMAD.X R111, RZ, RZ, R115, P4 ;  /* 0x000000ffff6f7224 */ /* 0x000fe200020e0673 */
[----:B------:R-:W-:Y:S02]  /*6680*/  LOP3.LUT R0, R173, 0x380, RZ, 0xc0, !PT ;  /* 0x00000380ad007812 */ /* 0x000fe400078ec0ff */
[----:B------:R-:W-:Y:S02]  /*6690*/  SHF.R.U64 R3, R3, 0x3, RZ ;  /* 0x0000000303037819 */ /* 0x000fe400000012ff */
[----:B------:R-:W-:Y:S02]  /*66a0*/  SHF.R.U64 R0, R0, 0x3, RZ ;  /* 0x0000000300007819 */ /* 0x000fe400000012ff */
[----:B------:R-:W-:-:S02]  /*66b0*/  LOP3.LUT R6, R3, R6, RZ, 0x3c, !PT ;  /* 0x0000000603067212 */ /* 0x000fc400078e3cff */
[----:B------:R-:W-:Y:S02]  /*66c0*/  LOP3.LUT R3, R14, 0x380, RZ, 0xc0, !PT ;  /* 0x000003800e037812 */ /* 0x000fe400078ec0ff */
[----:B------:R-:W-:Y:S02]  /*66d0*/  LOP3.LUT R4, R0, R173, RZ, 0x3c, !PT ;  /* 0x000000ad00047212 */ /* 0x000fe400078e3cff */
[----:B------:R-:W-:Y:S02]  /*66e0*/  LOP3.LUT R0, R179, 0x380, RZ, 0xc0, !PT ;  /* 0x00000380b3007812 */ /* 0x000fe400078ec0ff */
[----:B------:R-:W-:Y:S02]  /*66f0*/  SHF.R.U64 R3, R3, 0x3, RZ ;  /* 0x0000000303037819 */ /* 0x000fe400000012ff */
[----:B------:R-:W-:Y:S02]  /*6700*/  SHF.R.U64 R0, R0, 0x3, RZ ;  /* 0x0000000300007819 */ /* 0x000fe400000012ff */
[----:B------:R-:W-:-:S02]  /*6710*/  LOP3.LUT R14, R3, R14, RZ, 0x3c, !PT ;  /* 0x0000000e030e7212 */ /* 0x000fc400078e3cff */
[----:B------:R-:W-:Y:S02]  /*6720*/  LOP3.LUT R3, R90, 0x380, RZ, 0xc0, !PT ;  /* 0x000003805a037812 */ /* 0x000fe400078ec0ff */
[----:B------:R-:W-:Y:S02]  /*6730*/  LOP3.LUT R12, R0, R179, RZ, 0x3c, !PT ;  /* 0x000000b3000c7212 */ /* 0x000fe400078e3cff */
[----:B------:R-:W-:Y:S02]  /*6740*/  LOP3.LUT R8, R175, 0x380, RZ, 0xc0, !PT ;  /* 0x00000380af087812 */ /* 0x000fe400078ec0ff */
[----:B------:R-:W-:Y:S02]  /*6750*/  LOP3.LUT R0, R187, 0x380, RZ, 0xc0, !PT ;  /* 0x00000380bb007812 */ /* 0x000fe400078ec0ff */
[----:B------:R-:W-:Y:S02]  /*6760*/  LOP3.LUT R10, R177, 0x380, RZ, 0xc0, !PT ;  /* 0x00000380b10a7812 */ /* 0x000fe400078ec0ff */
[----:B------:R-:W-:-:S02]  /*6770*/  SHF.R.U64 R3, R3, 0x3, RZ ;  /* 0x0000000303037819 */ /* 0x000fc400000012ff */
[----:B------:R-:W-:Y:S02]  /*6780*/  LOP3.LUT R27, R195, 0x380, RZ, 0xc0, !PT ;  /* 0x00000380c31b7812 */ /* 0x000fe400078ec0ff */
[----:B------:R-:W-:Y:S02]  /*6790*/  LOP3.LUT R82, R183, 0x380, RZ, 0xc0, !PT ;  /* 0x00000380b7527812 */ /* 0x000fe400078ec0ff */
[----:B------:R-:W-:Y:S02]  /*67a0*/  SHF.R.U64 R8, R8, 0x3, RZ ;  /* 0x0000000308087819 */ /* 0x000fe400000012ff */
[----:B------:R-:W-:Y:S02]  /*67b0*/  LOP3.LUT R20, R181, 0x380, RZ, 0xc0, !PT ;  /* 0x00000380b5147812 */ /* 0x000fe400078ec0ff */
[----:B------:R-:W-:Y:S02]  /*67c0*/  SHF.R.U64 R0, R0, 0x3, RZ ;  /* 0x0000000300007819 */ /* 0x000fe400000012ff */
[----:B------:R-:W-:-:S02]  /*67d0*/  SHF.R.U64 R10, R10, 0x3, RZ ;  /* 0x000000030a0a7819 */ /* 0x000fc400000012ff */
[----:B------:R-:W-:Y:S02]  /*67e0*/  LOP3.LUT R98, R191, 0x380, RZ, 0xc0, !PT ;  /* 0x00000380bf627812 */ /* 0x000fe400078ec0ff */
[----:B------:R-:W-:Y:S02]  /*67f0*/  LOP3.LUT R90, R3, R90, RZ, 0x3c, !PT ;  /* 0x0000005a035a7212 */ /* 0x000fe400078e3cff */
[----:B------:R-:W-:Y:S02]  /*6800*/  SHF.R.U64 R28, R27, 0x3, RZ ;  /* 0x000000031b1c7819 */ /* 0x000fe400000012ff */
[----:B------:R-:W-:Y:S02]  /*6810*/  LOP3.LUT R3, R106, 0x380, RZ, 0xc0, !PT ;  /* 0x000003806a037812 */ /* 0x000fe400078ec0ff */
[----:B------:R-:W-:Y:S02]  /*6820*/  SHF.R.U64 R82, R82, 0x3, RZ ;  /* 0x0000000352527819 */ /* 0x000fe400000012ff */
[----:B------:R-:W-:-:S02]  /*6830*/  LOP3.LUT R8, R8, R175, RZ, 0x3c, !PT ;  /* 0x000000af08087212 */ /* 0x000fc400078e3cff */
[----:B------:R-:W-:Y:S02]  /*6840*/  SHF.R.U64 R20, R20, 0x3, RZ ;  /* 0x0000000314147819 */ /* 0x000fe400000012ff */
[----:B------:R-:W-:Y:S02]  /*6850*/  LOP3.LUT R94, R189, 0x380, RZ, 0xc0, !PT ;  /* 0x00000380bd5e7812 */ /* 0x000fe400078ec0ff */
[----:B------:R-:W-:Y:S02]  /*6860*/  LOP3.LUT R86, R0, R187, RZ, 0x3c, !PT ;  /* 0x000000bb00567212 */ /* 0x000fe400078e3cff */
[----:B------:R-:W-:Y:S02]  /*6870*/  LOP3.LUT R10, R10, R177, RZ, 0x3c, !PT ;  /* 0x000000b10a0a7212 */ /* 0x000fe400078e3cff */
[----:B------:R-:W-:Y:S02]  /*6880*/  SHF.R.U64 R98, R98, 0x3, RZ ;  /* 0x0000000362627819 */ /* 0x000fe400000012ff */
[----:B------:R-:W-:-:S02]  /*6890*/  MOV R114, R114 ;  /* 0x0000007200727202 */ /* 0x000fc40000000f00 */
[----:B------:R-:W-:Y:S02]  /*68a0*/  LOP3.LUT R0, R193, 0x380, RZ, 0xc0, !PT ;  /* 0x00000380c1007812 */ /* 0x000fe400078ec0ff */
[----:B------:R-:W-:Y:S02]  /*68b0*/  F2FP.F16.F32.PACK_AB R27, R31, R30 ;  /* 0x0000001e1f1b723e */ /* 0x000fe400000000ff */
[----:B------:R-:W-:Y:S02]  /*68c0*/  LOP3.LUT R110, R28, R195, RZ, 0x3c, !PT ;  /* 0x000000c31c6e7212 */ /* 0x000fe400078e3cff */
[----:B------:R-:W-:Y:S01]  /*68d0*/  SHF.R.U64 R3, R3, 0x3, RZ ;  /* 0x0000000303037819 */ /* 0x000fe200000012ff */
[----:B------:R1:W-:Y:S01]  /*68e0*/  STSM.16.M88.4 [R114], R24 ;  /* 0x0000001872007844 */ /* 0x0003e20000000200 */
[----:B------:R-:W-:Y:S02]  /*68f0*/  MOV R28, R4 ;  /* 0x00000004001c7202 */ /* 0x000fe40000000f00 */
[----:B------:R-:W-:-:S02]  /*6900*/  LOP3.LUT R82, R82, R183, RZ, 0x3c, !PT ;  /* 0x000000b752527212 */ /* 0x000fc400078e3cff */
[----:B------:R-:W-:Y:S01]  /*6910*/  MOV R6, R6 ;  /* 0x0000000600067202 */ /* 0x000fe20000000f00 */
[----:B------:R2:W-:Y:S01]  /*6920*/  STSM.16.M88.4 [R28], R32 ;  /* 0x000000201c007844 */ /* 0x0005e20000000200 */
[----:B------:R-:W-:Y:S02]  /*6930*/  IADD3.X R91, RZ, R115, RZ, P5, !PT ;  /* 0x00000073ff5b7210 */ /* 0x000fe40002ffe4ff */
[----:B------:R-:W-:Y:S01]  /*6940*/  LOP3.LUT R20, R20, R181, RZ, 0x3c, !PT ;  /* 0x000000b514147212 */ /* 0x000fe200078e3cff */
[----:B------:R2:W-:Y:S01]  /*6950*/  STSM.16.M88.4 [R6], R40 ;  /* 0x0000002806007844 */ /* 0x0005e20000000200 */
[----:B------:R-:W-:Y:S02]  /*6960*/  SHF.R.U64 R94, R94, 0x3, RZ ;  /* 0x000000035e5e7819 */ /* 0x000fe400000012ff */
[----:B------:R-:W-:Y:S02]  /*6970*/  MOV R8, R8 ;  /* 0x0000000800087202 */ /* 0x000fe40000000f00 */
[----:B------:R-:W-:-:S02]  /*6980*/  F2FP.F16.F32.PACK_AB R51, R55, R54 ;  /* 0x000000363733723e */ /* 0x000fc400000000ff */
[----:B------:R-:W-:Y:S02]  /*6990*/  F2FP.F16.F32.PACK_AB R57, R59, R58 ;  /* 0x0000003a3b39723e */ /* 0x000fe400000000ff */
[----:B------:R-:W-:Y:S01]  /*69a0*/  F2FP.F16.F32.PACK_AB R64, R65, R64 ;  /* 0x000000404140723e */ /* 0x000fe200000000ff */
[----:B------:R2:W-:Y:S01]  /*69b0*/  STSM.16.M88.4 [R8], R48 ;  /* 0x0000003008007844 */ /* 0x0005e20000000200 */
[----:B------:R-:W-:Y:S02]  /*69c0*/  LOP3.LUT R98, R98, R191, RZ, 0x3c, !PT ;  /* 0x000000bf62627212 */ /* 0x000fe400078e3cff */
[----:B------:R-:W-:Y:S02]  /*69d0*/  SHF.R.U64 R0, R0, 0x3, RZ ;  /* 0x0000000300007819 */ /* 0x000fe400000012ff */
[----:B------:R-:W-:Y:S02]  /*69e0*/  MOV R10, R10 ;  /* 0x0000000a000a7202 */ /* 0x000fe40000000f00 */
[----:B------:R-:W-:-:S02]  /*69f0*/  F2FP.F16.F32.PACK_AB R58, R61, R60 ;  /* 0x0000003c3d3a723e */ /* 0x000fc400000000ff */
[----:B------:R-:W-:Y:S02]  /*6a00*/  F2FP.F16.F32.PACK_AB R59, R63, R62 ;  /* 0x0000003e3f3b723e */ /* 0x000fe400000000ff */
[----:B------:R-:W-:Y:S02]  /*6a10*/  F2FP.F16.F32.PACK_AB R65, R67, R66 ;  /* 0x000000424341723e */ /* 0x000fe400000000ff */
[----:B------:R-:W-:Y:S01]  /*6a20*/  F2FP.F16.F32.PACK_AB R72, R73, R72 ;  /* 0x000000484948723e */ /* 0x000fe200000000ff */
[----:B------:R2:W-:Y:S01]  /*6a30*/  STSM.16.M88.4 [R10], R56 ;  /* 0x000000380a007844 */ /* 0x0005e20000000200 */
[----:B------:R-:W-:Y:S02]  /*6a40*/  IADD3.X R107, RZ, R115, RZ, P3, !PT ;  /* 0x00000073ff6b7210 */ /* 0x000fe40001ffe4ff */
[----:B------:R-:W-:Y:S02]  /*6a50*/  LOP3.LUT R106, R3, R106, RZ, 0x3c, !PT ;  /* 0x0000006a036a7212 */ /* 0x000fe400078e3cff */
[----:B------:R-:W-:-:S02]  /*6a60*/  MOV R12, R12 ;  /* 0x0000000c000c7202 */ /* 0x000fc40000000f00 */
[----:B------:R-:W-:Y:S02]  /*6a70*/  F2FP.F16.F32.PACK_AB R66, R69, R68 ;  /* 0x000000444542723e */ /* 0x000fe400000000ff */
[----:B------:R-:W-:Y:S02]  /*6a80*/  F2FP.F16.F32.PACK_AB R67, R71, R70 ;  /* 0x000000464743723e */ /* 0x000fe400000000ff */
[----:B------:R-:W-:Y:S02]  /*6a90*/  F2FP.F16.F32.PACK_AB R73, R75, R74 ;  /* 0x0000004a4b49723e */ /* 0x000fe400000000ff */
[----:B------:R-:W-:Y:S01]  /*6aa0*/  MOV R14, R14 ;  /* 0x0000000e000e7202 */ /* 0x000fe20000000f00 */
[----:B------:R2:W-:Y:S01]  /*6ab0*/  STSM.16.M88.4 [R12], R64 ;  /* 0x000000400c007844 */ /* 0x0005e20000000200 */
[----:B------:R-:W-:Y:S02]  /*6ac0*/  MOV R5, R82 ;  /* 0x0000005200057202 */ /* 0x000fe40000000f00 */
[----:B------:R-:W-:-:S02]  /*6ad0*/  F2FP.F16.F32.PACK_AB R74, R77, R76 ;  /* 0x0000004c4d4a723e */ /* 0x000fc400000000ff */
[----:B------:R-:W-:Y:S02]  /*6ae0*/  F2FP.F16.F32.PACK_AB R75, R79, R78 ;  /* 0x0000004e4f4b723e */ /* 0x000fe400000000ff */
[----:B------:R-:W-:Y:S02]  /*6af0*/  F2FP.F16.F32.PACK_AB R80, R81, R80 ;  /* 0x000000505150723e */ /* 0x000fe400000000ff */
[----:B------:R-:W-:Y:S01]  /*6b00*/  IADD3.X R95, RZ, R115, RZ, P6, !PT ;  /* 0x00000073ff5f7210 */ /* 0x000fe200037fe4ff */
[----:B------:R2:W-:Y:S01]  /*6b10*/  STSM.16.M88.4 [R14], R72 ;  /* 0x000000480e007844 */ /* 0x0005e20000000200 */
[----:B------:R-:W-:Y:S02]  /*6b20*/  LOP3.LUT R94, R94, R189, RZ, 0x3c, !PT ;  /* 0x000000bd5e5e7212 */ /* 0x000fe400078e3cff */
[----:B------:R-:W-:Y:S02]  /*6b30*/  MOV R20, R20 ;  /* 0x0000001400147202 */ /* 0x000fe40000000f00 */
[----:B------:R-:W-:-:S02]  /*6b40*/  MOV R4, R90 ;  /* 0x0000005a00047202 */ /* 0x000fc40000000f00 */
[----:B------:R-:W-:Y:S02]  /*6b50*/  F2FP.F16.F32.PACK_AB R81, R153, R152 ;  /* 0x000000989951723e */ /* 0x000fe400000000ff */
[----:B------:R-:W-:Y:S02]  /*6b60*/  F2FP.F16.F32.PACK_AB R82, R85, R84 ;  /* 0x000000545552723e */ /* 0x000fe400000000ff */
[----:B------:R-:W-:Y:S02]  /*6b70*/  F2FP.F16.F32.PACK_AB R83, R155, R154 ;  /* 0x0000009a9b53723e */ /* 0x000fe400000000ff */
[----:B------:R-:W-:Y:S02]  /*6b80*/  F2FP.F16.F32.PACK_AB R88, R89, R88 ;  /* 0x000000585958723e */ /* 0x000fe400000000ff */
[----:B------:R-:W-:Y:S01]  /*6b90*/  LOP3.LUT R102, R0, R193, RZ, 0x3c, !PT ;  /* 0x000000c100667212 */ /* 0x000fe200078e3cff */
[----:B------:R2:W-:Y:S01]  /*6ba0*/  STSM.16.M88.4 [R20], R80 ;  /* 0x0000005014007844 */ /* 0x0005e20000000200 */
[----:B------:R-:W-:-:S02]  /*6bb0*/  MOV R3, R98 ;  /* 0x0000006200037202 */ /* 0x000fc40000000f00 */
[----:B------:R-:W-:Y:S02]  /*6bc0*/  F2FP.F16.F32.PACK_AB R89, R159, R158 ;  /* 0x0000009e9f59723e */ /* 0x000fe400000000ff */
[----:B------:R-:W-:Y:S02]  /*6bd0*/  F2FP.F16.F32.PACK_AB R90, R93, R92 ;  /* 0x0000005c5d5a723e */ /* 0x000fe400000000ff */
[----:B------:R-:W-:Y:S02]  /*6be0*/  F2FP.F16.F32.PACK_AB R91, R161, R160 ;  /* 0x000000a0a15b723e */ /* 0x000fe400000000ff */
[----:B------:R-:W-:Y:S02]  /*6bf0*/  F2FP.F16.F32.PACK_AB R96, R97, R96 ;  /* 0x000000606160723e */ /* 0x000fe400000000ff */
[----:B------:R-:W-:Y:S01]  /*6c00*/  IADD3.X R103, RZ, R115, RZ, P2, !PT ;  /* 0x00000073ff677210 */ /* 0x000fe200017fe4ff */
[----:B------:R2:W-:Y:S01]  /*6c10*/  STSM.16.M88.4 [R5], R88 ;  /* 0x0000005805007844 */ /* 0x0005e20000000200 */
[----:B------:R-:W-:-:S02]  /*6c20*/  MOV R86, R86 ;  /* 0x0000005600567202 */ /* 0x000fc40000000f00 */
[----:B------:R-:W-:Y:S02]  /*6c30*/  MOV R0, R106 ;  /* 0x0000006a00007202 */ /* 0x000fe40000000f00 */
[----:B------:R-:W-:Y:S02]  /*6c40*/  F2FP.F16.F32.PACK_AB R97, R163, R162 ;  /* 0x000000a2a361723e */ /* 0x000fe400000000ff */
[----:B------:R-:W-:Y:S02]  /*6c50*/  F2FP.F16.F32.PACK_AB R98, R101, R100 ;  /* 0x000000646562723e */ /* 0x000fe400000000ff */
[----:B------:R-:W-:Y:S02]  /*6c60*/  F2FP.F16.F32.PACK_AB R99, R165, R164 ;  /* 0x000000a4a563723e */ /* 0x000fe400000000ff */
[----:B------:R-:W-:Y:S02]  /*6c70*/  F2FP.F16.F32.PACK_AB R104, R105, R104 ;  /* 0x000000686968723e */ /* 0x000fe400000000ff */
[----:B------:R-:W-:Y:S01]  /*6c80*/  F2FP.F16.F32.PACK_AB R105, R167, R166 ;  /* 0x000000a6a769723e */ /* 0x000fe200000000ff */
[----:B------:R2:W-:Y:S01]  /*6c90*/  STSM.16.M88.4 [R86], R96 ;  /* 0x0000006056007844 */ /* 0x0005e20000000200 */
[----:B------:R-:W-:-:S02]  /*6ca0*/  F2FP.F16.F32.PACK_AB R106, R109, R108 ;  /* 0x0000006c6d6a723e */ /* 0x000fc400000000ff */
[----:B------:R-:W-:Y:S02]  /*6cb0*/  F2FP.F16.F32.PACK_AB R107, R169, R168 ;  /* 0x000000a8a96b723e */ /* 0x000fe400000000ff */
[----:B------:R-:W-:Y:S02]  /*6cc0*/  F2FP.F16.F32.PACK_AB R112, R113, R112 ;  /* 0x000000707170723e */ /* 0x000fe400000000ff */
[----:B------:R-:W-:Y:S01]  /*6cd0*/  F2FP.F16.F32.PACK_AB R120, R121, R120 ;  /* 0x000000787978723e */ /* 0x000fe200000000ff */
[----:B------:R2:W-:Y:S01]  /*6ce0*/  STSM.16.M88.4 [R4], R104 ;  /* 0x0000006804007844 */ /* 0x0005e20000000200 */
[----:B------:R-:W-:Y:S02]  /*6cf0*/  MOV R94, R94 ;  /* 0x0000005e005e7202 */ /* 0x000fe40000000f00 */
[----:B------:R-:W-:Y:S02]  /*6d00*/  F2FP.F16.F32.PACK_AB R113, R171, R170 ;  /* 0x000000aaab71723e */ /* 0x000fe400000000ff */
[----:B-1----:R-:W-:-:S02]  /*6d10*/  F2FP.F16.F32.PACK_AB R114, R117, R116 ;  /* 0x000000747572723e */ /* 0x002fc400000000ff */
[----:B------:R-:W-:Y:S02]  /*6d20*/  F2FP.F16.F32.PACK_AB R115, R119, R118 ;  /* 0x000000767773723e */ /* 0x000fe400000000ff */
[----:B------:R-:W-:Y:S02]  /*6d30*/  F2FP.F16.F32.PACK_AB R121, R123, R122 ;  /* 0x0000007a7b79723e */ /* 0x000fe400000000ff */
[----:B------:R-:W-:Y:S01]  /*6d40*/  F2FP.F16.F32.PACK_AB R128, R129, R128 ;  /* 0x000000808180723e */ /* 0x000fe200000000ff */
[----:B------:R2:W-:Y:S01]  /*6d50*/  STSM.16.M88.4 [R94], R112 ;  /* 0x000000705e007844 */ /* 0x0005e20000000200 */
[----:B------:R-:W-:Y:S02]  /*6d60*/  F2FP.F16.F32.PACK_AB R122, R125, R124 ;  /* 0x0000007c7d7a723e */ /* 0x000fe400000000ff */
[----:B------:R-:W-:Y:S02]  /*6d70*/  F2FP.F16.F32.PACK_AB R123, R127, R126 ;  /* 0x0000007e7f7b723e */ /* 0x000fe400000000ff */
[----:B------:R-:W-:-:S02]  /*6d80*/  F2FP.F16.F32.PACK_AB R129, R131, R130 ;  /* 0x000000828381723e */ /* 0x000fc400000000ff */
[----:B------:R-:W-:Y:S01]  /*6d90*/  F2FP.F16.F32.PACK_AB R136, R137, R136 ;  /* 0x000000888988723e */ /* 0x000fe200000000ff */
[----:B------:R2:W-:Y:S01]  /*6da0*/  STSM.16.M88.4 [R3], R120 ;  /* 0x0000007803007844 */ /* 0x0005e20000000200 */
[----:B------:R-:W-:Y:S02]  /*6db0*/  MOV R102, R102 ;  /* 0x0000006600667202 */ /* 0x000fe40000000f00 */
        /* <DEDUP_REMOVED lines=8> */
[----:B------:R-:W-:Y:S01]  /*6e40*/  MOV R110, R110 ;  /* 0x0000006e006e7202 */ /* 0x000fe20000000f00 */
[----:B------:R2:W-:Y:S01]  /*6e50*/  STSM.16.M88.4 [R0], R136 ;  /* 0x0000008800007844 */ /* 0x0005e20000000200 */
[----:B------:R-:W-:Y:S02]  /*6e60*/  F2FP.F16.F32.PACK_AB R146, R149, R148 ;  /* 0x000000949592723e */ /* 0x000fe400000000ff */
[----:B------:R-:W-:-:S05]  /*6e70*/  F2FP.F16.F32.PACK_AB R147, R151, R150 ;  /* 0x000000969793723e */ /* 0x000fca00000000ff */
[----:B------:R2:W-:Y:S01]  /*6e80*/  STSM.16.M88.4 [R110], R144 ;  /* 0x000000906e007844 */ /* 0x0005e20000000200 */
[----:B------:R-:W-:Y:S01]  /*6e90*/  @!PT LDS RZ, [RZ] ;  /* 0x00000000fffff984 */ /* 0x000fe20000000800 */
[----:B------:R-:W-:Y:S01]  /*6ea0*/  @!PT LDS RZ, [RZ] ;  /* 0x00000000fffff984 */ /* 0x000fe20000000800 */
[----:B------:R-:W-:Y:S01]  /*6eb0*/  @!PT LDS RZ, [RZ] ;  /* 0x00000000fffff984 */ /* 0x000fe20000000800 */
[----:B------:R-:W-:Y:S01]  /*6ec0*/  @!PT LDS RZ, [RZ] ;  /* 0x00000000fffff984 */ /* 0x000fe20000000800 */
[----:B------:R1:W-:Y:S06]  /*6ed0*/  MEMBAR.ALL.CTA ;  /* 0x0000000000007992 */ /* 0x0003ec0000008000 */
[----:B-1----:R-:W1:Y:S02]  /*6ee0*/  FENCE.VIEW.ASYNC.S ;  /* 0x00000000000073c6 */ /* 0x002e640000000000 */
[----:B-1----:R-:W-:Y:S06]  /*6ef0*/  BAR.ARV 0x1, 0x120 ;  /* 0x0044800000007b1d */ /* 0x002fec0000002000 */
[----:B------:R-:W-:Y:S05]  /*6f00*/  @P0 BRA `(.L_x_39) ;  /* 0x00000000008c0947 */ /* 0x000fea0003800000 */
[----:B------:R-:W-:Y:S01]  /*6f10*/  UIADD3 UR6, -UR36, URZ, URZ ;  /* 0x0000003f24067290 */ /* 0x000fe2000fffe13f */
[----:B--2---:R-:W1:Y:S01]  /*6f20*/  LDC R0, c[0x0][0xda8] ;  /* 0x00036a00ff007b82 */ /* 0x004e620000000800 */
[----:B------:R-:W-:Y:S01]  /*6f30*/  ULDC UR4, c[0x0][0xdb4] ;  /* 0x00036d0000047ab9 */ /* 0x000fe20000000800 */
[----:B------:R-:W-:Y:S01]  /*6f40*/  ULDC.64 UR8, c[0x0][0xb70] ;  /* 0x0002dc0000087ab9 */ /* 0x000fe20000000a00 */
[----:B------:R-:W-:Y:S02]  /*6f50*/  UIMAD UR6, UR4, UR6, UR43 ;  /* 0x00000006040672a4 */ /* 0x000fe4000f8e022b */
[----:B------:R-:W-:Y:S02]  /*6f60*/  IADD3 R3, RZ, -UR43, RZ ;  /* 0x8000002bff037c10 */ /* 0x000fe4000fffe0ff */
[----:B------:R-:W-:Y:S01]  /*6f70*/  IADD3 R9, -R17, RZ, RZ ;  /* 0x000000ff11097210 */ /* 0x000fe20007ffe1ff */
[----:B------:R-:W-:Y:S01]  /*6f80*/  USHF.R.S32.HI UR4, URZ, 0x1f, UR6 ;  /* 0x0000001f3f047899 */ /* 0x000fe20008011406 */
[----:B------:R-:W2:Y:S02]  /*6f90*/  LDC.64 R6, c[0x0][0xb78] ;  /* 0x0002de00ff067b82 */ /* 0x000ea40000000a00 */
[----:B------:R-:W-:Y:S01]  /*6fa0*/  ISETP.NE.AND P0, PT, R16, R9, PT ;  /* 0x000000091000720c */ /* 0x000fe20003f05270 */
[----:B------:R-:W-:-:S02]  /*6fb0*/  UIMAD UR7, UR4, UR8, URZ ;  /* 0x00000008040772a4 */ /* 0x000fc4000f8e023f */
[----:B------:R-:W-:Y:S02]  /*6fc0*/  UIMAD.WIDE.U32 UR4, UR6, UR8, URZ ;  /* 0x00000008060472a5 */ /* 0x000fe4000f8e003f */
[----:B------:R-:W-:Y:S02]  /*6fd0*/  UIMAD UR6, UR6, UR9, UR7 ;  /* 0x00000009060672a4 */ /* 0x000fe4000f8e0207 */
[----:B------:R-:W-:Y:S02]  /*6fe0*/  USHF.R.S32.HI UR7, URZ, 0x1f, UR36 ;  /* 0x0000001f3f077899 */ /* 0x000fe40008011424 */
[----:B------:R-:W-:Y:S02]  /*6ff0*/  UIADD3 UR6, UR5, UR6, URZ ;  /* 0x0000000605067290 */ /* 0x000fe4000fffe03f */
[----:B------:R-:W-:Y:S01]  /*7000*/  MOV R5, UR5 ;  /* 0x0000000500057c02 */ /* 0x000fe20008000f00 */
[----:B------:R-:W-:Y:S01]  /*7010*/  IMAD.U32 R4, RZ, RZ, UR4 ;  /* 0x00000004ff047e24 */ /* 0x000fe2000f8e00ff */
[----:B------:R-:W-:Y:S01]  /*7020*/  ULDC UR4, c[0x0][0xa88] ;  /* 0x0002a20000047ab9 */ /* 0x000fe20000000800 */
[----:B-1----:R-:W-:Y:S01]  /*7030*/  IMAD R3, R0, R3, UR42 ;  /* 0x0000002a00037e24 */ /* 0x002fe2000f8e0203 */
[----:B------:R-:W-:-:S03]  /*7040*/  MOV R5, UR6 ;  /* 0x0000000600057c02 */ /* 0x000fc60008000f00 */
[----:B------:R-:W-:Y:S02]  /*7050*/  IMAD R9, R3, 0x40, R2 ;  /* 0x0000004003097824 */ /* 0x000fe400078e0202 */
[----:B--2---:R-:W-:-:S03]  /*7060*/  IMAD R0, R6, UR7, RZ ;  /* 0x0000000706007c24 */ /* 0x004fc6000f8e02ff */
[----:B------:R-:W-:Y:S01]  /*7070*/  SHF.R.S32.HI R3, RZ, 0x1f, R9 ;  /* 0x0000001fff037819 */ /* 0x000fe20000011409 */
[----:B------:R-:W-:Y:S01]  /*7080*/  IMAD.WIDE.U32 R4, R6, UR36, R4 ;  /* 0x0000002406047c25 */ /* 0x000fe2000f8e0004 */
[----:B------:R-:W-:-:S03]  /*7090*/  ISETP.GE.OR P1, PT, R9, UR4, P0 ;  /* 0x0000000409007c0c */ /* 0x000fc60008726670 */
[----:B------:R-:W-:Y:S01]  /*70a0*/  IMAD R6, R7, UR36, R0 ;  /* 0x0000002407067c24 */ /* 0x000fe2000f8e0200 */
[C---:B------:R-:W-:Y:S02]  /*70b0*/  IADD3 R7, R9.reuse, 0x8, RZ ;  /* 0x0000000809077810 */ /* 0x040fe40007ffe0ff */
[----:B------:R-:W-:Y:S02]  /*70c0*/  IADD3 R0, P2, R9, R4, RZ ;  /* 0x0000000409007210 */ /* 0x000fe40007f5e0ff */
[----:B------:R-:W-:Y:S01]  /*70d0*/  ISETP.GE.OR P0, PT, R7, UR4, P0 ;  /* 0x0000000407007c0c */ /* 0x000fe20008706670 */
[----:B------:R-:W-:Y:S01]  /*70e0*/  ULDC.64 UR4, c[0x0][0xb40] ;  /* 0x0002d00000047ab9 */ /* 0x000fe20000000a00 */
[----:B------:R-:W-:Y:S02]  /*70f0*/  IADD3.X R3, R3, R5, R6, P2, !PT ;  /* 0x0000000503037210 */ /* 0x000fe400017fe406 */
[----:B------:R-:W-:-:S04]  /*7100*/  LEA R4, P2, R0, UR4, 0x2 ;  /* 0x0000000400047c11 */ /* 0x000fc8000f8410ff */
[----:B------:R-:W-:-:S05]  /*7110*/  LEA.HI.X R5, R0, UR5, R3, 0x2, P2 ;  /* 0x0000000500057c11 */ /* 0x000fca00090f1403 */
[----:B------:R1:W-:Y:S04]  /*7120*/  @!P1 STG.E desc[UR48][R4.64], R157 ;  /* 0x0000009d04009986 */ /* 0x0003e8000c101930 */
[----:B------:R1:W-:Y:S02]  /*7130*/  @!P0 STG.E desc[UR48][R4.64+0x20], R156 ;  /* 0x0000209c04008986 */ /* 0x0003e4000c101930 */
.L_x_39:
[----:B--2---:R-:W2:Y:S01]  /*7140*/  SHFL.IDX PT, R0, R185, RZ, 0x1f ;  /* 0x00001fffb9007589 */ /* 0x004ea200000e0000 */
[----:B------:R-:W-:Y:S02]  /*7150*/  ULDC UR4, c[0x0][0xc] ;  /* 0x0000030000047ab9 */ /* 0x000fe40000000800 */
[----:B------:R-:W-:Y:S01]  /*7160*/  UIADD3 UR45, UR4, UR45, URZ ;  /* 0x0000002d042d7290 */ /* 0x000fe2000fffe03f */
[----:B--2---:R-:W-:-:S13]  /*7170*/  ISETP.NE.AND P0, PT, R0, 0x7, PT ;  /* 0x000000070000780c */ /* 0x004fda0003f05270 */
[----:B------:R-:W-:Y:S05]  /*7180*/  @P0 BRA `(.L_x_40) ;  /* 0x0000000000e80947 */ /* 0x000fea0003800000 */
[----:B------:R-:W-:Y:S01]  /*7190*/  BAR.SYNC.DEFER_BLOCKING 0x1, 0x120 ;  /* 0x0044800000007b1d */ /* 0x000fe20000010000 */
[----:B------:R-:W-:-:S05]  /*71a0*/  ELECT P0, URZ, PT ;  /* 0x00000000003f782f */ /* 0x000fca0003800000 */
[----:B------:R-:W-:Y:S08]  /*71b0*/  BSSY B0, `(.L_x_40) ;  /* 0x0000037000007945 */ /* 0x000ff00003800000 */
[----:B------:R-:W-:Y:S05]  /*71c0*/  @!P0 BRA `(.L_x_41) ;  /* 0x0000000000d48947 */ /* 0x000fea0003800000 */
[----:B------:R-:W-:Y:S01]  /*71d0*/  UIADD3 UR5, -UR43, URZ, URZ ;  /* 0x0000003f2b057290 */ /* 0x000fe2000fffe13f */
[----:B------:R-:W-:Y:S01]  /*71e0*/  ULDC UR10, c[0x0][0xda8] ;  /* 0x00036a00000a7ab9 */ /* 0x000fe20000000800 */
[----:B------:R-:W-:Y:S02]  /*71f0*/  UIADD3 UR35, -UR36, URZ, URZ ;  /* 0x0000003f24237290 */ /* 0x000fe4000fffe13f */
[----:B------:R-:W-:Y:S02]  /*7200*/  UIMAD UR5, UR10, UR5, UR42 ;  /* 0x000000050a0572a4 */ /* 0x000fe4000f8e022a */
[----:B------:R-:W-:Y:S01]  /*7210*/  UIADD3 UR4, UP0, UR52, 0x9f0, URZ ;  /* 0x000009f034047890 */ /* 0x000fe2000ff1e03f */
[----:B------:R-:W-:Y:S01]  /*7220*/  ULDC UR12, c[0x0][0xdb4] ;  /* 0x00036d00000c7ab9 */ /* 0x000fe20000000800 */
[----:B------:R-:W-:Y:S02]  /*7230*/  USHF.L.U32 UR34, UR5, 0x6, URZ ;  /* 0x0000000605227899 */ /* 0x000fe4000800063f */
[----:B------:R-:W-:-:S02]  /*7240*/  UIMAD UR35, UR12, UR35, UR43 ;  /* 0x000000230c2372a4 */ /* 0x000fc4000f8e022b */
[----:B------:R-:W-:Y:S02]  /*7250*/  UIADD3.X UR5, URZ, UR53, URZ, UP0, !UPT ;  /* 0x000000353f057290 */ /* 0x000fe400087fe43f */
[----:B------:R-:W-:Y:S02]  /*7260*/  UIADD3 UR6, UR46, 0x2000, URZ ;  /* 0x000020002e067890 */ /* 0x000fe4000fffe03f */
[----:B------:R-:W-:Y:S01]  /*7270*/  UIADD3 UR8, UR46, 0x4000, URZ ;  /* 0x000040002e087890 */ /* 0x000fe2000fffe03f */
[----:B------:R-:W-:Y:S01]  /*7280*/  UMOV UR33, URZ ;  /* 0x0000003f00217c82 */ /* 0x000fe20008000000 */
[----:B------:R-:W-:Y:S01]  /*7290*/  UMOV UR37, URZ ;  /* 0x0000003f00257c82 */ /* 0x000fe20008000000 */
[----:B------:R-:W-:Y:S01]  /*72a0*/  UMOV UR32, UR46 ;  /* 0x0000002e00207c82 */ /* 0x000fe20008000000 */
[----:B------:R-:W-:Y:S01]  /*72b0*/  UMOV UR7, 0x40 ;  /* 0x0000004000077882 */ /* 0x000fe20000000000 */
[----:B------:R-:W-:Y:S01]  /*72c0*/  UIADD3 UR10, UR46, 0x6000, URZ ;  /* 0x000060002e0a7890 */ /* 0x000fe2000fffe03f */
[----:B------:R2:W-:Y:S01]  /*72d0*/  UTMASTG.5D [UR32], [UR4] ;  /* 0x00000020040073b5 */ /* 0x0005e20008020000 */
[----:B------:R-:W-:Y:S01]  /*72e0*/  UMOV UR9, 0x80 ;  /* 0x0000008000097882 */ /* 0x000fe20000000000 */
[----:B------:R-:W-:Y:S01]  /*72f0*/  UIADD3 UR12, UR46, 0x8000, URZ ;  /* 0x000080002e0c7890 */ /* 0x000fe2000fffe03f */
[----:B------:R-:W-:Y:S01]  /*7300*/  UMOV UR11, 0xc0 ;  /* 0x000000c0000b7882 */ /* 0x000fe20000000000 */
[----:B------:R-:W-:Y:S01]  /*7310*/  UMOV UR13, 0x100 ;  /* 0x00000100000d7882 */ /* 0x000fe20000000000 */
[----:B--2---:R-:W-:Y:S01]  /*7320*/  UMOV UR32, UR6 ;  /* 0x0000000600207c82 */ /* 0x004fe20008000000 */
[----:B------:R-:W-:Y:S01]  /*7330*/  UMOV UR33, UR7 ;  /* 0x0000000700217c82 */ /* 0x000fe20008000000 */
[----:B------:R-:W-:Y:S01]  /*7340*/  UIADD3 UR6, UR46, 0xa000, URZ ;  /* 0x0000a0002e067890 */ /* 0x000fe2000fffe03f */
[----:B------:R2:W-:Y:S01]  /*7350*/  UTMASTG.5D [UR32], [UR4] ;  /* 0x00000020040073b5 */ /* 0x0005e20008020000 */
[----:B------:R-:W-:Y:S01]  /*7360*/  UMOV UR7, 0x140 ;  /* 0x0000014000077882 */ /* 0x000fe20000000000 */
[----:B--2---:R-:W-:Y:S01]  /*7370*/  UMOV UR32, UR8 ;  /* 0x0000000800207c82 */ /* 0x004fe20008000000 */
[----:B------:R-:W-:Y:S01]  /*7380*/  UMOV UR33, UR9 ;  /* 0x0000000900217c82 */ /* 0x000fe20008000000 */
[----:B------:R-:W-:Y:S01]  /*7390*/  UIADD3 UR8, UR46, 0xc000, URZ ;  /* 0x0000c0002e087890 */ /* 0x000fe2000fffe03f */
[----:B------:R2:W-:Y:S01]  /*73a0*/  UTMASTG.5D [UR32], [UR4] ;  /* 0x00000020040073b5 */ /* 0x0005e20008020000 */
[----:B------:R-:W-:Y:S01]  /*73b0*/  UIADD3 UR9, UR46, 0xe000, URZ ;  /* 0x0000e0002e097890 */ /* 0x000fe2000fffe03f */
[----:B--2---:R-:W-:Y:S01]  /*73c0*/  UMOV UR32, UR10 ;  /* 0x0000000a00207c82 */ /* 0x004fe20008000000 */
[----:B------:R-:W-:-:S02]  /*73d0*/  UMOV UR33, UR11 ;  /* 0x0000000b00217c82 */ /* 0x000fc40008000000 */
[----:B------:R2:W-:Y:S02]  /*73e0*/  UTMASTG.5D [UR32], [UR4] ;  /* 0x00000020040073b5 */ /* 0x0005e40008020000 */
[----:B--2---:R-:W-:Y:S01]  /*73f0*/  UMOV UR32, UR12 ;  /* 0x0000000c00207c82 */ /* 0x004fe20008000000 */
[----:B------:R-:W-:Y:S02]  /*7400*/  UMOV UR33, UR13 ;  /* 0x0000000d00217c82 */ /* 0x000fe40008000000 */
[----:B------:R2:W-:Y:S02]  /*7410*/  UTMASTG.5D [UR32], [UR4] ;  /* 0x00000020040073b5 */ /* 0x0005e40008020000 */
[----:B--2---:R-:W-:Y:S01]  /*7420*/  UMOV UR32, UR6 ;  /* 0x0000000600207c82 */ /* 0x004fe20008000000 */
[----:B------:R-:W-:Y:S01]  /*7430*/  UMOV UR33, UR7 ;  /* 0x0000000700217c82 */ /* 0x000fe20008000000 */
[----:B------:R-:W-:Y:S01]  /*7440*/  UMOV UR6, 0x180 ;  /* 0x0000018000067882 */ /* 0x000fe20000000000 */
[----:B------:R2:W-:Y:S02]  /*7450*/  UTMASTG.5D [UR32], [UR4] ;  /* 0x00000020040073b5 */ /* 0x0005e40008020000 */
[----:B--2---:R-:W-:Y:S01]  /*7460*/  UMOV UR32, UR8 ;  /* 0x0000000800207c82 */ /* 0x004fe20008000000 */
[----:B------:R-:W-:Y:S01]  /*7470*/  UMOV UR33, UR6 ;  /* 0x0000000600217c82 */ /* 0x000fe20008000000 */
[----:B------:R-:W-:Y:S01]  /*7480*/  UMOV UR6, 0x1c0 ;  /* 0x000001c000067882 */ /* 0x000fe20000000000 */
[----:B------:R2:W-:Y:S02]  /*7490*/  UTMASTG.5D [UR32], [UR4] ;  /* 0x00000020040073b5 */ /* 0x0005e40008020000 */
[----:B--2---:R-:W-:Y:S01]  /*74a0*/  UMOV UR32, UR9 ;  /* 0x0000000900207c82 */ /* 0x004fe20008000000 */
[----:B------:R-:W-:Y:S01]  /*74b0*/  UMOV UR33, UR6 ;  /* 0x0000000600217c82 */ /* 0x000fe20008000000 */
[----:B------:R-:W-:Y:S01]  /*74c0*/  UIADD3 UR6, UR46, 0x28c20, URZ ;  /* 0x00028c202e067890 */ /* 0x000fe2000fffe03f */
[----:B------:R2:W-:Y:S03]  /*74d0*/  UTMASTG.5D [UR32], [UR4] ;  /* 0x00000020040073b5 */ /* 0x0005e60008020000 */
[----:B------:R-:W-:Y:S01]  /*74e0*/  UPRMT UR6, URZ, 0x654, UR6 ;  /* 0x000006543f067896 */ /* 0x000fe20008000006 */
[----:B------:R0:W-:Y:S01]  /*74f0*/  UTMACMDFLUSH ;  /* 0x00000000000079b7 */ /* 0x0001e20000000000 */
[----:B------:R-:W-:-:S07]  /*7500*/  DEPBAR.LE SB0, 0x0 ;  /* 0x000080000000791a */ /* 0x000fce0000000000 */
[----:B--2---:R-:W-:Y:S03]  /*7510*/  SYNCS.ARRIVE.TRANS64.RED.A1T0 RZ, [UR6], RZ ;  /* 0x000000ffffff79a7 */ /* 0x004fe60008100406 */
.L_x_41:
[----:B------:R-:W-:Y:S05]  /*7520*/  BSYNC B0 ;  /* 0x0000000000007941 */ /* 0x000fea0003800000 */
.L_x_40:
[----:B------:R-:W2:Y:S02]  /*7530*/  LDC R0, c[0x0][0xda4] ;  /* 0x00036900ff007b82 */ /* 0x000ea40000000800 */
[----:B--2---:R-:W-:-:S13]  /*7540*/  ISETP.LE.AND P0, PT, R0, UR45, PT ;  /* 0x0000002d00007c0c */ /* 0x004fda000bf03270 */
[----:B------:R-:W-:Y:S05]  /*7550*/  @!P0 BRA `(.L_x_42) ;  /* 0xffffff9800488947 */ /* 0x000fea000383ffff */
[----:B------:R-:W-:Y:S05]  /*7560*/  EXIT ;  /* 0x000000000000794d */ /* 0x000fea0003800000 */
.L_x_7:
[----:B------:R-:W-:-:S08]  /*7570*/  NOP ;  /* 0x0000000000007918 */ /* 0x000fd00000000000 */
[----:B------:R-:W1:-:S00]  /*7580*/  USETMAXREG.DEALLOC.CTAPOOL 0x18 ;  /* 0x00000018000079c8 */ /* 0x000e4000080e0500 */
[----:B-1----:R-:W-:-:S06]  /*7590*/  LOP3.LUT R0, R0, 0x3, RZ, 0xc0, !PT ;  /* 0x0000000300007812 */ /* 0x002fcc00078ec0ff */
[----:B------:R-:W1:Y:S02]  /*75a0*/  SHFL.IDX PT, R0, R0, RZ, 0x1f ;  /* 0x00001fff00007589 */ /* 0x000e6400000e0000 */
[----:B-1----:R-:W-:-:S13]  /*75b0*/  ISETP.NE.AND P0, PT, R0, RZ, PT ;  /* 0x000000ff0000720c */ /* 0x002fda0003f05270 */
[----:B------:R-:W-:Y:S05]  /*75c0*/  @P0 EXIT ;  /* 0x000000000000094d */ /* 0x000fea0003800000 */
[----:B------:R-:W1:Y:S01]  /*75d0*/  S2UR UR4, SR_CTAID.X ;  /* 0x00000000000479c3 */ /* 0x000e620000002500 */
[----:B------:R-:W-:Y:S01]  /*75e0*/  MOV R16, RZ ;  /* 0x000000ff00107202 */ /* 0x000fe20000000f00 */
[----:B------:R-:W-:Y:S01]  /*75f0*/  IMAD.MOV.U32 R2, RZ, RZ, 0x1 ;  /* 0x00000001ff027424 */ /* 0x000fe200078e00ff */
[----:B------:R-:W-:-:S05]  /*7600*/  MOV R17, 0x1 ;  /* 0x0000000100117802 */ /* 0x000fca0000000f00 */
[----:B------:R-:W1:Y:S02]  /*7610*/  LDC R0, c[0x0][0xda4] ;  /* 0x00036900ff007b82 */ /* 0x000e640000000800 */
[----:B-1----:R-:W-:-:S13]  /*7620*/  ISETP.LE.AND P0, PT, R0, UR4, PT ;  /* 0x0000000400007c0c */ /* 0x002fda000bf03270 */
[----:B------:R-:W-:Y:S05]  /*7630*/  @P0 BRA `(.L_x_43) ;  /* 0x0000002c005c0947 */ /* 0x000fea0003800000 */
[----:B------:R-:W-:Y:S01]  /*7640*/  MOV R0, UR4 ;  /* 0x0000000400007c02 */ /* 0x000fe20008000f00 */
[----:B------:R-:W-:Y:S01]  /*7650*/  IMAD.MOV.U32 R16, RZ, RZ, RZ ;  /* 0x000000ffff107224 */ /* 0x000fe200078e00ff */
[----:B------:R-:W-:Y:S01]  /*7660*/  MOV R17, 0x1 ;  /* 0x0000000100117802 */ /* 0x000fe20000000f00 */
[----:B------:R-:W-:Y:S01]  /*7670*/  ULDC.64 UR40, c[0x0][0x198] ;  /* 0x0000660000287ab9 */ /* 0x000fe20000000a00 */
[----:B------:R-:W-:Y:S01]  /*7680*/  ULDC UR36, c[0x0][0xc] ;  /* 0x0000030000247ab9 */ /* 0x000fe20000000800 */
[----:B------:R1:W-:Y:S04]  /*7690*/  STL [R1+0xc], R0 ;  /* 0x00000c0001007387 */ /* 0x0003e80000100800 */
[----:B------:R1:W-:Y:S02]  /*76a0*/  STL [R1+0x18], RZ ;  /* 0x000018ff01007387 */ /* 0x0003e40000100800 */
.L_x_85:
[----:B------:R-:W2:Y:S01]  /*76b0*/  LDL R4, [R1+0xc] ;  /* 0x00000c0001047983 */ /* 0x000ea20000100800 */
[----:B-1----:R-:W1:Y:S01]  /*76c0*/  LDC R0, c[0x0][0xda8] ;  /* 0x00036a00ff007b82 */ /* 0x002e620000000800 */
[----:B------:R-:W-:Y:S05]  /*76d0*/  YIELD ;  /* 0x0000000000007946 */ /* 0x000fea0003800000 */
[----:B------:R-:W-:Y:S02]  /*76e0*/  ULDC.64 UR4, c[0x0][0x3f8] ;  /* 0x0000fe0000047ab9 */ /* 0x000fe40000000a00 */
[----:B------:R-:W3:Y:S01]  /*76f0*/  LDC R19, c[0x0][0xdb4] ;  /* 0x00036d00ff137b82 */ /* 0x000ee20000000800 */
[----:B------:R-:W-:-:S03]  /*7700*/  UISETP.NE.U32.AND UP0, UPT, UR4, URZ, UPT ;  /* 0x0000003f0400728c */ /* 0x000fc6000bf05070 */
[----:B------:R-:W-:Y:S01]  /*7710*/  ULDC UR4, c[0x0][0x404] ;  /* 0x0001010000047ab9 */ /* 0x000fe20000000800 */
[----:B------:R-:W-:-:S04]  /*7720*/  UISETP.NE.AND.EX UP0, UPT, UR5, URZ, UPT, UP0 ;  /* 0x0000003f0500728c */ /* 0x000fc8000bf05300 */
[----:B------:R-:W-:Y:S01]  /*7730*/  USEL UR4, UR4, 0x1, UP0 ;  /* 0x0000000104047887 */ /* 0x000fe20008000000 */
[----:B-1----:R-:W-:Y:S02]  /*7740*/  ISETP.NE.AND P0, PT, R0, 0x1, PT ;  /* 0x000000010000780c */ /* 0x002fe40003f05270 */
[----:B---3--:R-:W-:-:S11]  /*7750*/  ISETP.NE.AND P1, PT, R19, 0x1, PT ;  /* 0x000000011300780c */ /* 0x008fd60003f25270 */
[----:B------:R-:W2:Y:S08]  /*7760*/  @P0 LDC R0, c[0x0][0xdac] ;  /* 0x00036b00ff000b82 */ /* 0x000eb00000000800 */
[----:B------:R-:W1:Y:S08]  /*7770*/  @P0 LDC R5, c[0x0][0xdb0] ;  /* 0x00036c00ff050b82 */ /* 0x000e700000000800 */
[----:B------:R-:W3:Y:S01]  /*7780*/  @P1 LDC.64 R2, c[0x0][0xdb8] ;  /* 0x00036e00ff021b82 */ /* 0x000ee20000000a00 */
[----:B--2---:R-:W-:-:S05]  /*7790*/  @P0 IMAD.HI.U32 R0, R4, R0, RZ ;  /* 0x0000000004000227 */ /* 0x004fca00078e00ff */
[----:B-1----:R-:W-:Y:S02]  /*77a0*/  @P0 SHF.R.U32.HI R4, RZ, R5, R0 ;  /* 0x00000005ff040219 */ /* 0x002fe40000011600 */
[----:B------:R-:W1:Y:S01]  /*77b0*/  S2R R5, SR_CgaCtaId ;  /* 0x0000000000057919 */ /* 0x000e620000008800 */
[----:B------:R-:W2:Y:S01]  /*77c0*/  LDC R0, c[0x0][0x2e0] ;  /* 0x0000b800ff007b82 */ /* 0x000ea20000000800 */
[----:B------:R-:W-:Y:S01]  /*77d0*/  MOV R18, R4 ;  /* 0x0000000400127202 */ /* 0x000fe20000000f00 */
[----:B---3--:R-:W-:Y:S01]  /*77e0*/  @P1 IMAD.HI.U32 R2, R4, R2, RZ ;  /* 0x0000000204021227 */ /* 0x008fe200078e00ff */
[----:B------:R3:W-:Y:S04]  /*77f0*/  STL [R1+0x4], R4 ;  /* 0x0000040401007387 */ /* 0x0007e80000100800 */
[----:B------:R-:W-:-:S02]  /*7800*/  @P1 SHF.R.U32.HI R18, RZ, R3, R2 ;  /* 0x00000003ff121219 */ /* 0x000fc40000011602 */
[----:B------:R-:W-:Y:S01]  /*7810*/  MOV R2, 0x400 ;  /* 0x0000040000027802 */ /* 0x000fe20000000f00 */
[----:B--2---:R-:W-:-:S03]  /*7820*/  IMAD R6, R0, UR4, RZ ;  /* 0x0000000400067c24 */ /* 0x004fc6000f8e02ff */
[----:B-1----:R-:W-:-:S05]  /*7830*/  LEA R7, R5, R2, 0x18 ;  /* 0x0000000205077211 */ /* 0x002fca00078ec0ff */
[----:B------:R-:W-:Y:S01]  /*7840*/  VIADD R0, R7, 0x22400 ;  /* 0x0002240007007836 */ /* 0x000fe20000000000 */
[----:B------:R3:W-:Y:S04]  /*7850*/  STL [R1], R7 ;  /* 0x0000000701007387 */ /* 0x0007e80000100800 */
[----:B------:R-:W-:Y:S01]  /*7860*/  LOP3.LUT P0, RZ, R0, 0x3ff, RZ, 0xc0, !PT ;  /* 0x000003ff00ff7812 */ /* 0x000fe2000780c0ff */
[----:B------:R3:W-:Y:S01]  /*7870*/  STL [R1+0x14], R6 ;  /* 0x0000140601007387 */ /* 0x0007e20000100800 */
[----:B------:R-:W-:-:S04]  /*7880*/  IADD3 R0, R6, 0x3f, RZ ;  /* 0x0000003f06007810 */ /* 0x000fc80007ffe0ff */
[----:B------:R-:W-:-:S04]  /*7890*/  SHF.R.S32.HI R3, RZ, 0x1f, R0 ;  /* 0x0000001fff037819 */ /* 0x000fc80000011400 */
[----:B------:R-:W-:Y:S02]  /*78a0*/  LEA.HI R3, R3, R0, RZ, 0x6 ;  /* 0x0000000003037211 */ /* 0x000fe400078f30ff */
[----:B------:R-:W-:-:S05]  /*78b0*/  IADD3 R0, -R18, RZ, RZ ;  /* 0x000000ff12007210 */ /* 0x000fca0007ffe1ff */
[----:B------:R-:W-:Y:S01]  /*78c0*/  IMAD R19, R19, R0, R4 ;  /* 0x0000000013137224 */ /* 0x000fe200078e0204 */
[----:B------:R-:W-:-:S05]  /*78d0*/  SHF.R.S32.HI R0, RZ, 0x6, R3 ;  /* 0x00000006ff007819 */ /* 0x000fca0000011403 */
[----:B------:R3:W-:Y:S01]  /*78e0*/  STL [R1+0x8], R0 ;  /* 0x0000080001007387 */ /* 0x0007e20000100800 */
[----:B------:R-:W-:Y:S05]  /*78f0*/  @!P0 BRA `(.L_x_44) ;  /* 0x0000000000408947 */ /* 0x000fea0003800000 */
[----:B------:R-:W-:Y:S01]  /*7900*/  MOV R2, 0x0 ;  /* 0x0000000000027802 */ /* 0x000fe20000000f00 */
[----:B------:R-:W-:Y:S01]  /*7910*/  ULDC.64 UR6, c[0x4][0x88] ;  /* 0x0100220000067ab9 */ /* 0x000fe20000000a00 */
[----:B------:R-:W-:Y:S01]  /*7920*/  ULDC.64 UR8, c[0x4][0x90] ;  /* 0x0100240000087ab9 */ /* 0x000fe20000000a00 */
[----:B------:R-:W-:Y:S01]  /*7930*/  ULDC.64 UR4, c[0x4][0x8] ;  /* 0x0100020000047ab9 */ /* 0x000fe20000000a00 */
[----:B---3--:R-:W-:Y:S01]  /*7940*/  IMAD.U32 R4, RZ, RZ, UR6 ;  /* 0x00000006ff047e24 */ /* 0x008fe2000f8e00ff */
[----:B------:R-:W-:Y:S01]  /*7950*/  MOV R5, UR7 ;  /* 0x0000000700057c02 */ /* 0x000fe20008000f00 */
[----:B------:R-:W1:Y:S01]  /*7960*/  LDC.64 R2, c[0x4][R2] ;  /* 0x0100000002027b82 */ /* 0x000e620000000a00 */
[----:B------:R-:W-:Y:S01]  /*7970*/  MOV R6, UR8 ;  /* 0x0000000800067c02 */ /* 0x000fe20008000f00 */
[----:B------:R-:W-:Y:S01]  /*7980*/  IMAD.U32 R7, RZ, RZ, UR9 ;  /* 0x00000009ff077e24 */ /* 0x000fe2000f8e00ff */
[----:B------:R-:W-:Y:S01]  /*7990*/  MOV R10, UR4 ;  /* 0x00000004000a7c02 */ /* 0x000fe20008000f00 */
[----:B------:R-:W-:Y:S01]  /*79a0*/  IMAD.MOV.U32 R8, RZ, RZ, 0x70 ;  /* 0x00000070ff087424 */ /* 0x000fe200078e00ff */
[----:B------:R-:W-:-:S02]  /*79b0*/  MOV R11, UR5 ;  /* 0x00000005000b7c02 */ /* 0x000fc40008000f00 */
[----:B------:R-:W-:Y:S02]  /*79c0*/  MOV R12, 0x1 ;  /* 0x00000001000c7802 */ /* 0x000fe40000000f00 */
[----:B------:R-:W-:-:S07]  /*79d0*/  MOV R13, RZ ;  /* 0x000000ff000d7202 */ /* 0x000fce0000000f00 */
[----:B------:R-:W-:-:S07]  /*79e0*/  LEPC R20, `(.L_x_44) ;  /* 0x000000001014794e */ /* 0x000fce0000000000 */
[----:B-1----:R-:W-:Y:S05]  /*79f0*/  CALL.ABS.NOINC R2 ;  /* 0x0000000002007343 */ /* 0x002fea0003c00000 */
.L_x_44:
[----:B------:R-:W3:Y:S02]  /*7a00*/  LDL R2, [R1] ;  /* 0x0000000001027983 */ /* 0x000ee40000100800 */
[----:B---3--:R-:W-:-:S05]  /*7a10*/  VIADD R0, R2, 0x400 ;  /* 0x0000040002007836 */ /* 0x008fca0000000000 */
[----:B------:R-:W-:-:S13]  /*7a20*/  LOP3.LUT P0, RZ, R0, 0x3ff, RZ, 0xc0, !PT ;  /* 0x000003ff00ff7812 */ /* 0x000fda000780c0ff */
[----:B------:R-:W-:Y:S05]  /*7a30*/  @!P0 BRA `(.L_x_45) ;  /* 0x0000000000808947 */ /* 0x000fea0003800000 */
[----:B------:R-:W-:Y:S01]  /*7a40*/  MOV R0, 0x0 ;  /* 0x0000000000007802 */ /* 0x000fe20000000f00 */
[----:B------:R-:W-:Y:S01]  /*7a50*/  ULDC.64 UR6, c[0x4][0x88] ;  /* 0x0100220000067ab9 */ /* 0x000fe20000000a00 */
[----:B------:R-:W-:Y:S01]  /*7a60*/  ULDC.64 UR8, c[0x4][0x90] ;  /* 0x0100240000087ab9 */ /* 0x000fe20000000a00 */
[----:B------:R-:W-:Y:S01]  /*7a70*/  ULDC.64 UR4, c[0x4][0x10] ;  /* 0x0100040000047ab9 */ /* 0x000fe20000000a00 */
[----:B------:R1:W2:Y:S01]  /*7a80*/  LDC.64 R2, c[0x4][R0] ;  /* 0x0100000000027b82 */ /* 0x0002a20000000a00 */
[----:B------:R-:W-:Y:S01]  /*7a90*/  MOV R4, UR6 ;  /* 0x0000000600047c02 */ /* 0x000fe20008000f00 */
[----:B------:R-:W-:Y:S01]  /*7aa0*/  IMAD.U32 R6, RZ, RZ, UR8 ;  /* 0x00000008ff067e24 */ /* 0x000fe2000f8e00ff */
[----:B------:R-:W-:Y:S01]  /*7ab0*/  MOV R5, UR7 ;  /* 0x0000000700057c02 */ /* 0x000fe20008000f00 */
[----:B------:R-:W-:Y:S01]  /*7ac0*/  IMAD.U32 R11, RZ, RZ, UR5 ;  /* 0x00000005ff0b7e24 */ /* 0x000fe2000f8e00ff */
[----:B------:R-:W-:Y:S01]  /*7ad0*/  MOV R7, UR9 ;  /* 0x0000000900077c02 */ /* 0x000fe20008000f00 */
[----:B------:R-:W-:Y:S01]  /*7ae0*/  IMAD.MOV.U32 R13, RZ, RZ, RZ ;  /* 0x000000ffff0d7224 */ /* 0x000fe200078e00ff */
[----:B------:R-:W-:-:S02]  /*7af0*/  MOV R10, UR4 ;  /* 0x00000004000a7c02 */ /* 0x000fc40008000f00 */
[----:B------:R-:W-:Y:S02]  /*7b00*/  MOV R8, 0x70 ;  /* 0x0000007000087802 */ /* 0x000fe40000000f00 */
[----:B-1----:R-:W-:-:S07]  /*7b10*/  MOV R12, 0x1 ;  /* 0x00000001000c7802 */ /* 0x002fce0000000f00 */
[----:B------:R-:W-:-:S07]  /*7b20*/  LEPC R20, `(.L_x_46) ;  /* 0x000000001014794e */ /* 0x000fce0000000000 */
[----:B--2---:R-:W-:Y:S05]  /*7b30*/  CALL.ABS.NOINC R2 ;  /* 0x0000000002007343 */ /* 0x004fea0003c00000 */
.L_x_46:
[----:B------:R-:W-:Y:S01]  /*7b40*/  MOV R2, 0x0 ;  /* 0x0000000000027802 */ /* 0x000fe20000000f00 */
[----:B------:R-:W-:Y:S01]  /*7b50*/  ULDC.64 UR6, c[0x4][0x88] ;  /* 0x0100220000067ab9 */ /* 0x000fe20000000a00 */
[----:B------:R-:W-:Y:S01]  /*7b60*/  ULDC.64 UR8, c[0x4][0x90] ;  /* 0x0100240000087ab9 */ /* 0x000fe20000000a00 */
[----:B------:R-:W-:Y:S01]  /*7b70*/  ULDC.64 UR4, c[0x4][0x18] ;  /* 0x0100060000047ab9 */ /* 0x000fe20000000a00 */
[----:B------:R-:W-:Y:S01]  /*7b80*/  MOV R4, UR6 ;  /* 0x0000000600047c02 */ /* 0x000fe20008000f00 */
[----:B------:R-:W-:Y:S01]  /*7b90*/  IMAD.U32 R6, RZ, RZ, UR8 ;  /* 0x00000008ff067e24 */ /* 0x000fe2000f8e00ff */
[----:B------:R-:W1:Y:S01]  /*7ba0*/  LDC.64 R2, c[0x4][R2] ;  /* 0x0100000002027b82 */ /* 0x000e620000000a00 */
[----:B------:R-:W-:Y:S01]  /*7bb0*/  MOV R5, UR7 ;  /* 0x0000000700057c02 */ /* 0x000fe20008000f00 */
[----:B------:R-:W-:Y:S01]  /*7bc0*/  IMAD.U32 R11, RZ, RZ, UR5 ;  /* 0x00000005ff0b7e24 */ /* 0x000fe2000f8e00ff */
[----:B------:R-:W-:Y:S01]  /*7bd0*/  MOV R7, UR9 ;  /* 0x0000000900077c02 */ /* 0x000fe20008000f00 */
[----:B------:R-:W-:Y:S01]  /*7be0*/  IMAD.MOV.U32 R13, RZ, RZ, RZ ;  /* 0x000000ffff0d7224 */ /* 0x000fe200078e00ff */
[----:B------:R-:W-:-:S02]  /*7bf0*/  MOV R10, UR4 ;  /* 0x00000004000a7c02 */ /* 0x000fc40008000f00 */
[----:B------:R-:W-:Y:S02]  /*7c00*/  MOV R8, 0x70 ;  /* 0x0000007000087802 */ /* 0x000fe40000000f00 */
[----:B------:R-:W-:-:S07]  /*7c10*/  MOV R12, 0x1 ;  /* 0x00000001000c7802 */ /* 0x000fce0000000f00 */
[----:B------:R-:W-:-:S07]  /*7c20*/  LEPC R20, `(.L_x_45) ;  /* 0x000000001014794e */ /* 0x000fce0000000000 */
[----:B-1----:R-:W-:Y:S05]  /*7c30*/  CALL.ABS.NOINC R2 ;  /* 0x0000000002007343 */ /* 0x002fea0003c00000 */
.L_x_45:
[----:B------:R-:W2:Y:S01]  /*7c40*/  LDL.LU R5, [R1+0x4] ;  /* 0x0000040001057983 */ /* 0x000ea20000300800 */
[----:B------:R-:W1:Y:S01]  /*7c50*/  LDC R0, c[0x0][0x428] ;  /* 0x00010a00ff007b82 */ /* 0x000e620000000800 */
[----:B------:R-:W-:Y:S02]  /*7c60*/  ULDC.64 UR4, c[0x0][0x9f8] ;  /* 0x00027e0000047ab9 */ /* 0x000fe40000000a00 */
[----:B------:R-:W3:Y:S01]  /*7c70*/  LDL R4, [R1+0xc] ;  /* 0x00000c0001047983 */ /* 0x000ee20000100800 */
[----:B------:R-:W-:Y:S01]  /*7c80*/  ISETP.NE.U32.AND P0, PT, RZ, UR4, PT ;  /* 0x00000004ff007c0c */ /* 0x000fe2000bf05070 */
[----:B------:R-:W-:Y:S01]  /*7c90*/  ULDC UR4, c[0x0][0xda8] ;  /* 0x00036a0000047ab9 */ /* 0x000fe20000000800 */
[----:B------:R-:W-:Y:S01]  /*7ca0*/  MOV R6, R18 ;  /* 0x0000001200067202 */ /* 0x000fe20000000f00 */
[----:B------:R-:W4:Y:S01]  /*7cb0*/  S2R R7, SR_TID.X ;  /* 0x0000000000077919 */ /* 0x000f220000002100 */
[----:B------:R-:W-:Y:S02]  /*7cc0*/  ISETP.NE.AND.EX P0, PT, RZ, UR5, PT, P0 ;  /* 0x00000005ff007c0c */ /* 0x000fe4000bf05300 */
[----:B-1----:R-:W-:-:S02]  /*7cd0*/  ISETP.NE.AND P1, PT, R0, 0x1, PT ;  /* 0x000000010000780c */ /* 0x002fc40003f25270 */
[----:B------:R-:W-:-:S11]  /*7ce0*/  MOV R0, R19 ;  /* 0x0000001300007202 */ /* 0x000fd60000000f00 */
[----:B------:R-:W1:Y:S01]  /*7cf0*/  @P1 LDC R2, c[0x0][0x42c] ;  /* 0x00010b00ff021b82 */ /* 0x000e620000000800 */
[----:B----4-:R-:W-:-:S07]  /*7d00*/  LOP3.LUT R7, R7, 0x1f, RZ, 0xc0, !PT ;  /* 0x0000001f07077812 */ /* 0x010fce00078ec0ff */
[----:B------:R-:W4:Y:S01]  /*7d10*/  @P1 LDC R3, c[0x0][0x430] ;  /* 0x00010c00ff031b82 */ /* 0x000f220000000800 */
[----:B-1----:R-:W-:-:S05]  /*7d20*/  @P1 IMAD.HI.U32 R2, R19, R2, RZ ;  /* 0x0000000213021227 */ /* 0x002fca00078e00ff */
[----:B----4-:R-:W-:Y:S02]  /*7d30*/  @P1 SHF.R.U32.HI R0, RZ, R3, R2 ;  /* 0x00000003ff001219 */ /* 0x010fe40000011602 */
[----:B------:R-:W1:Y:S01]  /*7d40*/  @P0 LDC.64 R2, c[0x0][0x9f8] ;  /* 0x00027e00ff020b82 */ /* 0x000e620000000a00 */
[----:B------:R-:W-:-:S04]  /*7d50*/  ISETP.NE.AND P1, PT, R7, RZ, PT ;  /* 0x000000ff0700720c */ /* 0x000fc80003f25270 */
[----:B------:R-:W-:-:S09]  /*7d60*/  PLOP3.LUT P2, PT, P1, PT, PT, 0x8, 0x0 ;  /* 0x000000000000781c */ /* 0x000fd20000f4e170 */
[----:B------:R-:W-:-:S05]  /*7d70*/  VOTEU.ALL UP1, P1 ;  /* 0x00000000003f7886 */ /* 0x000fca0000820000 */
[----:B------:R-:W-:Y:S01]  /*7d80*/  @!UP1 UIADD3 UR8, UP0, UR40, 0x270, URZ ;  /* 0x0000027028089890 */ /* 0x000fe2000ff1e03f */
[----:B-1----:R-:W-:-:S03]  /*7d90*/  @P0 IMAD.WIDE R2, R18, 0x4, R2 ;  /* 0x0000000412020825 */ /* 0x002fc600078e0202 */
[----:B------:R-:W-:Y:S02]  /*7da0*/  @!UP1 UIADD3.X UR9, URZ, UR41, URZ, UP0, !UPT ;  /* 0x000000293f099290 */ /* 0x000fe400087fe43f */
[----:B------:R1:W5:Y:S01]  /*7db0*/  @P0 LDG.E R6, desc[UR48][R2.64] ;  /* 0x0000003002060981 */ /* 0x000362000c1e1900 */
[----:B------:R-:W-:Y:S01]  /*7dc0*/  PLOP3.LUT P0, PT, PT, PT, PT, 0x80, 0x0 ;  /* 0x000000000000781c */ /* 0x000fe20003f0f070 */
[----:B------:R-:W-:Y:S01]  /*7dd0*/  VOTEU.ALL UP0, P1 ;  /* 0x00000000003f7886 */ /* 0x000fe20000800000 */
[----:B--2---:R-:W-:-:S04]  /*7de0*/  IMAD.MOV R8, RZ, RZ, -R5 ;  /* 0x000000ffff087224 */ /* 0x004fc800078e0a05 */
[----:B---3--:R-:W-:-:S05]  /*7df0*/  IMAD R8, R8, UR4, R4 ;  /* 0x0000000408087c24 */ /* 0x008fca000f8e0204 */
[----:B-1----:R-:W-:-:S07]  /*7e00*/  SHF.L.U32 R8, R8, 0x6, RZ ;  /* 0x0000000608087819 */ /* 0x002fce00000006ff */
.L_x_47:
[----:B------:R-:W-:Y:S02]  /*7e10*/  PLOP3.LUT P0, PT, P0, P2, PT, 0xa2, 0x0 ;  /* 0x000000000000781c */ /* 0x000fe40000705472 */
[----:B------:R-:W-:Y:S01]  /*7e20*/  @P2 R2UR P0, UR7, R18 ;  /* 0x00000000120722ca */ /* 0x000fe20000000000 */
[----:B------:R-:W-:-:S07]  /*7e30*/  UMOV UR4, URZ ;  /* 0x0000003f00047c82 */ /* 0x000fce0008000000 */
[----:B------:R-:W-:Y:S02]  /*7e40*/  PLOP3.LUT P0, PT, P0, P2, PT, 0xa2, 0x0 ;  /* 0x000000000000781c */ /* 0x000fe40000705472 */
[----:B------:R-:W-:-:S08]  /*7e50*/  @P2 R2UR.OR P0, UR6, R19 ;  /* 0x00000000130622ca */ /* 0x000fd00000100000 */
[----:B------:R-:W-:Y:S02]  /*7e60*/  PLOP3.LUT P0, PT, P0, P2, PT, 0xa2, 0x0 ;  /* 0x000000000000781c */ /* 0x000fe40000705472 */
[----:B------:R-:W-:-:S08]  /*7e70*/  @P2 R2UR.OR P0, UR5, R8 ;  /* 0x00000000080522ca */ /* 0x000fd00000100000 */
[----:B------:R-:W-:Y:S02]  /*7e80*/  @P2 PLOP3.LUT P2, PT, P0, PT, PT, 0x80, 0x0 ;  /* 0x000000000000281c */ /* 0x000fe4000074f070 */
[----:B------:R-:W-:-:S03]  /*7e90*/  PLOP3.LUT P0, PT, PT, PT, PT, 0x80, 0x0 ;  /* 0x000000000000781c */ /* 0x000fc60003f0f070 */
[----:B------:R1:W-:Y:S08]  /*7ea0*/  @!UP0 UTMAPF.L2.4D [UR4], [UR8] ;  /* 0x00000004080085b8 */ /* 0x0003f00008018000 */
[----:B-1----:R-:W-:Y:S05]  /*7eb0*/  @P2 BRA.U.ANY `(.L_x_47) ;  /* 0xfffffffd00d42947 */ /* 0x002fea000393ffff */
[----:B------:R-:W1:Y:S01]  /*7ec0*/  LDC.64 R2, c[0x0][0x3f8] ;  /* 0x0000fe00ff027b82 */ /* 0x000e620000000a00 */
[----:B------:R-:W-:Y:S01]  /*7ed0*/  UMOV UR4, 0xffffffff ;  /* 0xffffffff00047882 */ /* 0x000fe20000000000 */
[----:B-1----:R-:W-:-:S04]  /*7ee0*/  ISETP.NE.U32.AND P0, PT, R2, RZ, PT ;  /* 0x000000ff0200720c */ /* 0x002fc80003f05070 */
[----:B------:R-:W-:-:S04]  /*7ef0*/  ISETP.NE.AND.EX P0, PT, R3, RZ, PT, P0 ;  /* 0x000000ff0300720c */ /* 0x000fc80003f05300 */
[----:B-----5:R-:W-:Y:S01]  /*7f00*/  SEL R4, R6, RZ, !P0 ;  /* 0x000000ff06047207 */ /* 0x020fe20004000000 */
[----:B------:R-:W-:Y:S08]  /*7f10*/  BRA.DIV UR4, `(.L_x_48) ;  /* 0x0000002a04947947 */ /* 0x000ff0000b800000 */
.L_x_102:
[----:B------:R-:W2:Y:S01]  /*7f20*/  LDL R5, [R1+0x8] ;  /* 0x0000080001057983 */ /* 0x000ea20000100800 */
[----:B------:R-:W-:Y:S01]  /*7f30*/  UMOV UR4, 0xffffffff ;  /* 0xffffffff00047882 */ /* 0x000fe20000000000 */
[----:B------:R-:W-:Y:S02]  /*7f40*/  SHF.R.S32.HI R7, RZ, 0x1f, R6 ;  /* 0x0000001fff077819 */ /* 0x000fe40000011406 */
[----:B--2---:R-:W-:Y:S01]  /*7f50*/  IADD3 R9, R5, -0x1, RZ ;  /* 0xffffffff05097810 */ /* 0x004fe20007ffe0ff */
[----:B------:R-:W-:Y:S06]  /*7f60*/  BRA.DIV UR4, `(.L_x_49) ;  /* 0x0000002a04b47947 */ /* 0x000fec000b800000 */
[----:B------:R-:W-:-:S13]  /*7f70*/  ELECT P6, URZ, PT ;  /* 0x00000000003f782f */ /* 0x000fda00038c0000 */
.L_x_105:
[----:B------:R-:W-:Y:S05]  /*7f80*/  @!P6 BRA `(.L_x_50) ;  /* 0x0000000000ece947 */ /* 0x000fea0003800000 */
[----:B------:R1:W-:Y:S01]  /*7f90*/  STL [R1+0x10], R9 ;  /* 0x0000100901007387 */ /* 0x0003e20000100800 */
[----:B------:R-:W-:Y:S01]  /*7fa0*/  IMAD.MOV.U32 R4, RZ, RZ, R6 ;  /* 0x000000ffff047224 */ /* 0x000fe200078e0006 */
[----:B------:R-:W-:Y:S06]  /*7fb0*/  @!P0 BRA `(.L_x_51) ;  /* 0x0000000000488947 */ /* 0x000fec0003800000 */
[----:B------:R-:W2:Y:S01]  /*7fc0*/  LDC R11, c[0x0][0x41c] ;  /* 0x00010700ff0b7b82 */ /* 0x000ea20000000800 */
[----:B------:R-:W-:Y:S01]  /*7fd0*/  ULDC.64 UR4, c[0x0][0x408] ;  /* 0x0001020000047ab9 */ /* 0x000fe20000000a00 */
[----:B--2---:R-:W-:-:S13]  /*7fe0*/  ISETP.NE.AND P1, PT, R11, 0x1, PT ;  /* 0x000000010b00780c */ /* 0x004fda0003f25270 */
[----:B------:R-:W2:Y:S02]  /*7ff0*/  @P1 LDC.64 R4, c[0x0][0x420] ;  /* 0x00010800ff041b82 */ /* 0x000ea40000000a00 */
[----:B--2---:R-:W-:Y:S01]  /*8000*/  @P1 IMAD.HI.U32 R10, R9, R4, RZ ;  /* 0x00000004090a1227 */ /* 0x004fe200078e00ff */
[----:B------:R-:W-:-:S04]  /*8010*/  MOV R4, R9 ;  /* 0x0000000900047202 */ /* 0x000fc80000000f00 */
[----:B------:R-:W-:Y:S01]  /*8020*/  @P1 SHF.R.U32.HI R4, RZ, R5, R10 ;  /* 0x00000005ff041219 */ /* 0x000fe2000001160a */
[----:B------:R-:W-:-:S03]  /*8030*/  IMAD R10, R7, UR4, RZ ;  /* 0x00000004070a7c24 */ /* 0x000fc6000f8e02ff */
[----:B------:R-:W-:Y:S01]  /*8040*/  IADD3 R5, -R4, RZ, RZ ;  /* 0x000000ff04057210 */ /* 0x000fe20007ffe1ff */
[----:B------:R-:W-:-:S04]  /*8050*/  IMAD R10, R6, UR5, R10 ;  /* 0x00000005060a7c24 */ /* 0x000fc8000f8e020a */
[----:B------:R-:W-:-:S05]  /*8060*/  IMAD R5, R11, R5, R9 ;  /* 0x000000050b057224 */ /* 0x000fca00078e0209 */
[----:B------:R2:W-:Y:S02]  /*8070*/  STL [R1+0x10], R5 ;  /* 0x0000100501007387 */ /* 0x0005e40000100800 */
[----:B--2---:R-:W-:-:S03]  /*8080*/  SHF.R.S32.HI R5, RZ, 0x1f, R4 ;  /* 0x0000001fff057819 */ /* 0x004fc60000011404 */
[----:B------:R-:W-:-:S04]  /*8090*/  IMAD.WIDE.U32 R4, R6, UR4, R4 ;  /* 0x0000000406047c25 */ /* 0x000fc8000f8e0004 */
[----:B------:R-:W-:Y:S01]  /*80a0*/  IMAD.IADD R5, R5, 0x1, R10 ;  /* 0x0000000105057824 */ /* 0x000fe200078e020a */
[----:B------:R-:W-:-:S04]  /*80b0*/  LEA R10, P1, R4, R2, 0x2 ;  /* 0x00000002040a7211 */ /* 0x000fc800078210ff */
[----:B------:R-:W-:-:S05]  /*80c0*/  LEA.HI.X R11, R4, R3, R5, 0x2, P1 ;  /* 0x00000003040b7211 */ /* 0x000fca00008f1405 */
[----:B------:R2:W5:Y:S04]  /*80d0*/  LDG.E R4, desc[UR48][R10.64] ;  /* 0x000000300a047981 */ /* 0x000568000c1e1900 */
.L_x_51:
[----:B--2---:R-:W2:Y:S01]  /*80e0*/  S2R R10, SR_CgaCtaId ;  /* 0x00000000000a7919 */ /* 0x004ea20000008800 */
[----:B------:R-:W-:-:S04]  /*80f0*/  MOV R5, 0x400 ;  /* 0x0000040000057802 */ /* 0x000fc80000000f00 */
[----:B--2---:R-:W-:Y:S02]  /*8100*/  LEA R5, R10, R5, 0x18 ;  /* 0x000000050a057211 */ /* 0x004fe400078ec0ff */
[----:B------:R-:W-:Y:S02]  /*8110*/  SHF.L.U32 R10, R17, 0x1f, RZ ;  /* 0x0000001f110a7819 */ /* 0x000fe400000006ff */
[----:B------:R-:W-:-:S04]  /*8120*/  LEA R5, R16, R5, 0x3 ;  /* 0x0000000510057211 */ /* 0x000fc800078e18ff */
[----:B------:R-:W2:Y:S02]  /*8130*/  SYNCS.PHASECHK.TRANS64.TRYWAIT P1, [R5+URZ+0x28c40], R10 ;  /* 0x028c400a050075a7 */ /* 0x000ea4000802017f */
[----:B--2---:R-:W-:Y:S05]  /*8140*/  @!P1 BRA `(.L_x_52) ;  /* 0x00000028005c9947 */ /* 0x004fea0003800000 */
.L_x_106:
[----:B------:R-:W3:Y:S02]  /*8150*/  S2R R11, SR_TID.X ;  /* 0x00000000000b7919 */ /* 0x000ee40000002100 */
[----:B---3--:R-:W-:-:S04]  /*8160*/  LOP3.LUT R11, R11, 0x7f, RZ, 0xc0, !PT ;  /* 0x0000007f0b0b7812 */ /* 0x008fc800078ec0ff */
[----:B------:R-:W-:-:S13]  /*8170*/  ISETP.NE.AND P1, PT, R11, RZ, PT ;  /* 0x000000ff0b00720c */ /* 0x000fda0003f25270 */
[----:B------:R-:W-:Y:S05]  /*8180*/  @P1 BRA `(.L_x_53) ;  /* 0x00000000001c1947 */ /* 0x000fea0003800000 */
[----:B------:R-:W3:Y:S01]  /*8190*/  S2R R11, SR_TID.X ;  /* 0x00000000000b7919 */ /* 0x000ee20000002100 */
[----:B--2---:R-:W-:-:S04]  /*81a0*/  MOV R10, 0x2000 ;  /* 0x00002000000a7802 */ /* 0x004fc80000000f00 */
[----:B------:R4:W-:Y:S01]  /*81b0*/  SYNCS.ARRIVE.TRANS64 RZ, [R5+URZ+0x28c30], R10 ;  /* 0x028c300a05ff79a7 */ /* 0x0009e2000800003f */
[----:B---3--:R-:W-:-:S04]  /*81c0*/  LOP3.LUT R11, R11, 0x1f, RZ, 0xc0, !PT ;  /* 0x0000001f0b0b7812 */ /* 0x008fc800078ec0ff */
[----:B------:R-:W-:-:S13]  /*81d0*/  ISETP.NE.AND P1, PT, R11, RZ, PT ;  /* 0x000000ff0b00720c */ /* 0x000fda0003f25270 */
[----:B----4-:R-:W-:Y:S05]  /*81e0*/  @!P1 BRA `(.L_x_53) ;  /* 0x0000000000049947 */ /* 0x010fea0003800000 */
[----:B------:R-:W-:Y:S01]  /*81f0*/  BPT.TRAP 0x1 ;  /* 0x000000040000795c */ /* 0x000fe20000300000 */
.L_x_53:
[----:B--2---:R-:W2:Y:S01]  /*8200*/  LDL R10, [R1+0x10] ;  /* 0x00001000010a7983 */ /* 0x004ea20000100800 */
[----:B------:R-:W-:Y:S01]  /*8210*/  MOV R11, 0x400 ;  /* 0x00000400000b7802 */ /* 0x000fe20000000f00 */
[----:B------:R-:W3:Y:S01]  /*8220*/  S2R R12, SR_CgaCtaId ;  /* 0x00000000000c7919 */ /* 0x000ee20000008800 */
[----:B------:R-:W-:Y:S01]  /*8230*/  R2UR UR9, R5 ;  /* 0x00000000050972ca */ /* 0x000fe200000e0000 */
[----:B------:R-:W-:Y:S01]  /*8240*/  UIADD3 UR4, UP0, UR40, 0x370, URZ ;  /* 0x0000037028047890 */ /* 0x000fe2000ff1e03f */
[----:B------:R-:W-:Y:S02]  /*8250*/  R2UR UR12, R0 ;  /* 0x00000000000c72ca */ /* 0x000fe400000e0000 */
[----:B-----5:R-:W-:Y:S01]  /*8260*/  R2UR UR13, R4 ;  /* 0x00000000040d72ca */ /* 0x020fe200000e0000 */
[----:B------:R-:W-:Y:S01]  /*8270*/  UIADD3.X UR5, URZ, UR41, URZ, UP0, !UPT ;  /* 0x000000293f057290 */ /* 0x000fe200087fe43f */
[----:B---3--:R-:W-:-:S05]  /*8280*/  LEA R11, R12, R11, 0x18 ;  /* 0x0000000b0c0b7211 */ /* 0x008fca00078ec0ff */
[----:B------:R-:W-:-:S05]  /*8290*/  IMAD R5, R16, 0x2000, R11 ;  /* 0x0000200010057824 */ /* 0x000fca00078e020b */
[----:B------:R-:W-:Y:S01]  /*82a0*/  R2UR UR8, R5 ;  /* 0x00000000050872ca */ /* 0x000fe200000e0000 */
[----:B------:R-:W-:Y:S01]  /*82b0*/  UIADD3 UR9, UR9, 0x28c30, URZ ;  /* 0x00028c3009097890 */ /* 0x000fe2000fffe03f */
[----:B------:R-:W-:Y:S01]  /*82c0*/  UMOV UR6, 0x0 ;  /* 0x0000000000067882 */ /* 0x000fe20000000000 */
[----:B------:R-:W-:Y:S01]  /*82d0*/  UMOV UR7, 0x14f00000 ;  /* 0x14f0000000077882 */ /* 0x000fe20000000000 */
[----:B------:R-:W-:-:S09]  /*82e0*/  UMOV UR10, URZ ;  /* 0x0000003f000a7c82 */ /* 0x000fd20008000000 */
[----:B------:R-:W-:Y:S01]  /*82f0*/  UIADD3 UR8, UR8, 0x22400, URZ ;  /* 0x0002240008087890 */ /* 0x000fe2000fffe03f */
[----:B--2---:R-:W-:-:S13]  /*8300*/  R2UR UR11, R10 ;  /* 0x000000000a0b72ca */ /* 0x004fda00000e0000 */
[----:B------:R-:W-:-:S09]  /*8310*/  USHF.L.U32 UR11, UR11, 0x6, URZ ;  /* 0x000000060b0b7899 */ /* 0x000fd2000800063f */
[----:B------:R2:W-:Y:S02]  /*8320*/  UTMALDG.4D [UR8], [UR4], desc[UR6] ;  /* 0x00000608040075b4 */ /* 0x0005e40008019000 */
[----:B--2---:R-:W-:Y:S01]  /*8330*/  NOP ;  /* 0x0000000000007918 */ /* 0x004fe20000000000 */
.L_x_50:
[----:B------:R-:W2:Y:S01]  /*8340*/  LDL R12, [R1+0x18] ;  /* 0x00001800010c7983 */ /* 0x000ea20000100800 */
[----:B------:R-:W-:Y:S05]  /*8350*/  WARPSYNC.ALL ;  /* 0x0000000000007948 */ /* 0x000fea0003800000 */
[----:B------:R-:W3:Y:S01]  /*8360*/  S2R R11, SR_CgaCtaId ;  /* 0x00000000000b7919 */ /* 0x000ee20000008800 */
[----:B------:R-:W-:Y:S01]  /*8370*/  MOV R10, 0x400 ;  /* 0x00000400000a7802 */ /* 0x000fe20000000f00 */
[----:B------:R-:W-:Y:S01]  /*8380*/  BAR.SYNC.DEFER_BLOCKING 0x8, 0xa0 ;  /* 0x0202800000007b1d */ /* 0x000fe20000010000 */
[----:B------:R-:W-:-:S13]  /*8390*/  ELECT P1, URZ, PT ;  /* 0x00000000003f782f */ /* 0x000fda0003820000 */
[----:B------:R-:W-:Y:S01]  /*83a0*/  @P1 R2UR UR13, R18 ;  /* 0x00000000120d12ca */ /* 0x000fe200000e0000 */
[----:B------:R-:W-:Y:S01]  /*83b0*/  UIADD3 UR4, UP0, UR40, 0x270, URZ ;  /* 0x0000027028047890 */ /* 0x000fe2000ff1e03f */
[----:B------:R-:W-:Y:S02]  /*83c0*/  @P1 R2UR UR12, R19 ;  /* 0x00000000130c12ca */ /* 0x000fe400000e0000 */
[----:B------:R-:W-:Y:S01]  /*83d0*/  @P1 R2UR UR11, R8 ;  /* 0x00000000080b12ca */ /* 0x000fe200000e0000 */
[----:B------:R-:W-:Y:S01]  /*83e0*/  UIADD3.X UR5, URZ, UR41, URZ, UP0, !UPT ;  /* 0x000000293f057290 */ /* 0x000fe200087fe43f */
[----:B------:R-:W-:Y:S01]  /*83f0*/  BSSY B0, `(.L_x_54) ;  /* 0x000000f000007945 */ /* 0x000fe20003800000 */
[----:B------:R-:W-:Y:S01]  /*8400*/  UMOV UR6, 0x0 ;  /* 0x0000000000067882 */ /* 0x000fe20000000000 */
[----:B------:R-:W-:Y:S01]  /*8410*/  UMOV UR7, 0x12f00000 ;  /* 0x12f0000000077882 */ /* 0x000fe20000000000 */
[----:B------:R-:W-:Y:S01]  /*8420*/  UMOV UR10, URZ ;  /* 0x0000003f000a7c82 */ /* 0x000fe20008000000 */
[----:B------:R-:W-:-:S02]  /*8430*/  @P1 MOV R5, 0x2000 ;  /* 0x0000200000051802 */ /* 0x000fc40000000f00 */
[----:B---3--:R-:W-:-:S04]  /*8440*/  LEA R10, R11, R10, 0x18 ;  /* 0x0000000a0b0a7211 */ /* 0x008fc800078ec0ff */
[----:B------:R-:W-:Y:S01]  /*8450*/  R2UR UR9, R10 ;  /* 0x000000000a0972ca */ /* 0x000fe200000e0000 */
[----:B------:R2:W-:-:S12]  /*8460*/  @P1 SYNCS.ARRIVE.TRANS64 RZ, [R10+URZ+0x28c00], R5 ;  /* 0x028c00050aff19a7 */ /* 0x0005d8000800003f */
[----:B------:R-:W-:Y:S02]  /*8470*/  UIADD3 UR8, UR9, 0x20400, URZ ;  /* 0x0002040009087890 */ /* 0x000fe4000fffe03f */
[----:B------:R-:W-:-:S09]  /*8480*/  UIADD3 UR9, UR9, 0x28c00, URZ ;  /* 0x00028c0009097890 */ /* 0x000fd2000fffe03f */
[----:B------:R3:W-:Y:S01]  /*8490*/  UTMALDG.4D [UR8], [UR4], desc[UR6] ;  /* 0x00000608040075b4 */ /* 0x0007e20008019000 */
[----:B--2---:R-:W-:-:S04]  /*84a0*/  LOP3.LUT R5, R12, 0x1, RZ, 0xc, !PT ;  /* 0x000000010c057812 */ /* 0x004fc800078e0cff */
[----:B------:R-:W-:-:S04]  /*84b0*/  SHF.L.U32 R5, R5, 0x1f, RZ ;  /* 0x0000001f05057819 */ /* 0x000fc800000006ff */
[----:B------:R-:W2:Y:S02]  /*84c0*/  SYNCS.PHASECHK.TRANS64.TRYWAIT P1, [R10+URZ+0x28c20], R5 ;  /* 0x028c20050a0075a7 */ /* 0x000ea4000802017f */
[----:B--23--:R-:W-:Y:S05]  /*84d0*/  @!P1 BRA `(.L_x_55) ;  /* 0x00000024008c9947 */ /* 0x00cfea0003800000 */
.L_x_107:
[----:B------:R-:W-:Y:S05]  /*84e0*/  BSYNC B0 ;  /* 0x0000000000007941 */ /* 0x000fea0003800000 */
.L_x_54:
[----:B------:R-:W-:Y:S04]  /*84f0*/  BSSY B0, `(.L_x_56) ;  /* 0x000004b000007945 */ /* 0x000fe80003800000 */
[----:B------:R-:W-:Y:S05]  /*8500*/  @!P6 BRA `(.L_x_57) ;  /* 0x000000040024e947 */ /* 0x000fea0003800000 */
[----:B------:R-:W3:Y:S01]  /*8510*/  S2R R11, SR_CgaCtaId ;  /* 0x00000000000b7919 */ /* 0x000ee20000008800 */
[----:B--2---:R-:W-:Y:S02]  /*8520*/  MOV R8, 0x400 ;  /* 0x0000040000087802 */ /* 0x004fe40000000f00 */
[----:B------:R-:W-:Y:S01]  /*8530*/  SHF.L.U32 R5, R17, 0x1f, RZ ;  /* 0x0000001f11057819 */ /* 0x000fe200000006ff */
[----:B------:R-:W2:Y:S01]  /*8540*/  S2R R10, SR_TID.X ;  /* 0x00000000000a7919 */ /* 0x000ea20000002100 */
[----:B---3--:R-:W-:-:S04]  /*8550*/  LEA R8, R11, R8, 0x18 ;  /* 0x000000080b087211 */ /* 0x008fc800078ec0ff */
[----:B------:R-:W-:Y:S02]  /*8560*/  LEA R8, R16, R8, 0x3 ;  /* 0x0000000810087211 */ /* 0x000fe400078e18ff */
[----:B--2---:R-:W-:Y:S02]  /*8570*/  LOP3.LUT R10, R10, 0x7f, RZ, 0xc0, !PT ;  /* 0x0000007f0a0a7812 */ /* 0x004fe400078ec0ff */
[----:B------:R-:W2:Y:S02]  /*8580*/  SYNCS.PHASECHK.TRANS64.TRYWAIT P1, [R8+URZ+0x28c60], R5 ;  /* 0x028c6005080075a7 */ /* 0x000ea4000802017f */
[----:B------:R-:W-:Y:S01]  /*8590*/  ISETP.NE.AND P2, PT, R10, RZ, PT ;  /* 0x000000ff0a00720c */ /* 0x000fe20003f45270 */
[----:B--2---:R-:W-:-:S12]  /*85a0*/  @!P1 BRA `(.L_x_58) ;  /* 0x0000002400789947 */ /* 0x004fd80003800000 */
.L_x_108:
[----:B------:R-:W-:Y:S05]  /*85b0*/  @P2 BRA `(.L_x_59) ;  /* 0x00000000001c2947 */ /* 0x000fea0003800000 */
[----:B------:R-:W3:Y:S01]  /*85c0*/  S2R R10, SR_TID.X ;  /* 0x00000000000a7919 */ /* 0x000ee20000002100 */
[----:B--2---:R-:W-:-:S04]  /*85d0*/  IMAD.MOV.U32 R5, RZ, RZ, 0x10000 ;  /* 0x00010000ff057424 */ /* 0x004fc800078e00ff */
[----:B------:R4:W-:Y:S01]  /*85e0*/  SYNCS.ARRIVE.TRANS64 RZ, [R8+URZ+0x28c50], R5 ;  /* 0x028c500508ff79a7 */ /* 0x0009e2000800003f */
[----:B---3--:R-:W-:-:S04]  /*85f0*/  LOP3.LUT R10, R10, 0x1f, RZ, 0xc0, !PT ;  /* 0x0000001f0a0a7812 */ /* 0x008fc800078ec0ff */
[----:B------:R-:W-:-:S13]  /*8600*/  ISETP.NE.AND P1, PT, R10, RZ, PT ;  /* 0x000000ff0a00720c */ /* 0x000fda0003f25270 */
[----:B----4-:R-:W-:Y:S05]  /*8610*/  @!P1 BRA `(.L_x_59) ;  /* 0x0000000000049947 */ /* 0x010fea0003800000 */
[----:B------:R-:W-:Y:S01]  /*8620*/  BPT.TRAP 0x1 ;  /* 0x000000040000795c */ /* 0x000fe20000300000 */
.L_x_59:
[----:B------:R-:W3:Y:S01]  /*8630*/  LDL R10, [R1+0x10] ;  /* 0x00001000010a7983 */ /* 0x000ee20000100800 */
[----:B--2---:R-:W-:Y:S01]  /*8640*/  MOV R5, 0x400 ;  /* 0x0000040000057802 */ /* 0x004fe20000000f00 */
[----:B------:R-:W2:Y:S01]  /*8650*/  S2R R11, SR_CgaCtaId ;  /* 0x00000000000b7919 */ /* 0x000ea20000008800 */
[----:B------:R-:W-:Y:S01]  /*8660*/  R2UR UR9, R8 ;  /* 0x00000000080972ca */ /* 0x000fe200000e0000 */
[----:B------:R-:W-:Y:S01]  /*8670*/  UIADD3 UR4, UP0, UR40, 0x470, URZ ;  /* 0x0000047028047890 */ /* 0x000fe2000ff1e03f */
[----:B------:R-:W-:Y:S02]  /*8680*/  R2UR UR12, R0 ;  /* 0x00000000000c72ca */ /* 0x000fe400000e0000 */
[----:B------:R-:W-:Y:S01]  /*8690*/  R2UR UR13, R4 ;  /* 0x00000000040d72ca */ /* 0x000fe200000e0000 */
[----:B------:R-:W-:Y:S01]  /*86a0*/  UIADD3.X UR5, URZ, UR41, URZ, UP0, !UPT ;  /* 0x000000293f057290 */ /* 0x000fe200087fe43f */
[----:B--2---:R-:W-:-:S04]  /*86b0*/  LEA R5, R11, R5, 0x18 ;  /* 0x000000050b057211 */ /* 0x004fc800078ec0ff */
[----:B------:R-:W-:-:S04]  /*86c0*/  LEA R5, R16, R5, 0x10 ;  /* 0x0000000510057211 */ /* 0x000fc800078e80ff */
[----:B------:R-:W-:Y:S01]  /*86d0*/  R2UR UR14, R5 ;  /* 0x00000000050e72ca */ /* 0x000fe200000e0000 */
[----:B------:R-:W-:Y:S01]  /*86e0*/  UIADD3 UR9, UR9, 0x28c50, URZ ;  /* 0x00028c5009097890 */ /* 0x000fe2000fffe03f */
[----:B------:R-:W-:Y:S01]  /*86f0*/  UMOV UR10, URZ ;  /* 0x0000003f000a7c82 */ /* 0x000fe20008000000 */
[----:B------:R-:W-:Y:S01]  /*8700*/  UMOV UR6, 0x0 ;  /* 0x0000000000067882 */ /* 0x000fe20000000000 */
[----:B------:R-:W-:-:S09]  /*8710*/  UMOV UR7, 0x14f00000 ;  /* 0x14f0000000077882 */ /* 0x000fd20000000000 */
[----:B------:R-:W-:Y:S02]  /*8720*/  UIADD3 UR8, UR14, 0x400, URZ ;  /* 0x000004000e087890 */ /* 0x000fe4000fffe03f */
[----:B------:R-:W-:Y:S02]  /*8730*/  UIADD3 UR15, UR14, 0x2400, URZ ;  /* 0x000024000e0f7890 */ /* 0x000fe4000fffe03f */
[----:B------:R-:W-:Y:S01]  /*8740*/  UIADD3 UR17, UR14, 0x4400, URZ ;  /* 0x000044000e117890 */ /* 0x000fe2000fffe03f */
[----:B------:R-:W-:Y:S01]  /*8750*/  UMOV UR16, 0x40 ;  /* 0x0000004000107882 */ /* 0x000fe20000000000 */
[----:B------:R-:W-:Y:S01]  /*8760*/  UIADD3 UR19, UR14, 0x6400, URZ ;  /* 0x000064000e137890 */ /* 0x000fe2000fffe03f */
[----:B------:R-:W-:Y:S01]  /*8770*/  UMOV UR18, 0x80 ;  /* 0x0000008000127882 */ /* 0x000fe20000000000 */
[----:B------:R-:W-:Y:S01]  /*8780*/  UMOV UR20, 0xc0 ;  /* 0x000000c000147882 */ /* 0x000fe20000000000 */
[----:B------:R-:W-:Y:S01]  /*8790*/  UMOV UR21, 0x100 ;  /* 0x0000010000157882 */ /* 0x000fe20000000000 */
[----:B------:R-:W-:Y:S01]  /*87a0*/  UMOV UR22, 0x140 ;  /* 0x0000014000167882 */ /* 0x000fe20000000000 */
[----:B---3--:R-:W-:-:S13]  /*87b0*/  R2UR UR11, R10 ;  /* 0x000000000a0b72ca */ /* 0x008fda00000e0000 */
[----:B------:R-:W-:-:S09]  /*87c0*/  USHF.L.U32 UR11, UR11, 0x6, URZ ;  /* 0x000000060b0b7899 */ /* 0x000fd2000800063f */
[----:B------:R2:W-:Y:S02]  /*87d0*/  UTMALDG.4D [UR8], [UR4], desc[UR6] ;  /* 0x00000608040075b4 */ /* 0x0005e40008019000 */
[----:B--2---:R-:W-:Y:S01]  /*87e0*/  UMOV UR8, UR15 ;  /* 0x0000000f00087c82 */ /* 0x004fe20008000000 */
[----:B------:R-:W-:Y:S01]  /*87f0*/  UMOV UR10, UR16 ;  /* 0x00000010000a7c82 */ /* 0x000fe20008000000 */
[----:B------:R-:W-:Y:S01]  /*8800*/  UIADD3 UR15, UR14, 0x8400, URZ ;  /* 0x000084000e0f7890 */ /* 0x000fe2000fffe03f */
[----:B------:R2:W-:Y:S01]  /*8810*/  UTMALDG.4D [UR8], [UR4], desc[UR6] ;  /* 0x00000608040075b4 */ /* 0x0005e20008019000 */
[----:B------:R-:W-:Y:S01]  /*8820*/  UIADD3 UR16, UR14, 0xa400, URZ ;  /* 0x0000a4000e107890 */ /* 0x000fe2000fffe03f */
[----:B--2---:R-:W-:Y:S01]  /*8830*/  UMOV UR8, UR17 ;  /* 0x0000001100087c82 */ /* 0x004fe20008000000 */
[----:B------:R-:W-:Y:S02]  /*8840*/  UMOV UR10, UR18 ;  /* 0x00000012000a7c82 */ /* 0x000fe40008000000 */
[----:B------:R2:W-:Y:S01]  /*8850*/  UTMALDG.4D [UR8], [UR4], desc[UR6] ;  /* 0x00000608040075b4 */ /* 0x0005e20008019000 */
[----:B------:R-:W-:Y:S01]  /*8860*/  UIADD3 UR17, UR14, 0xc400, URZ ;  /* 0x0000c4000e117890 */ /* 0x000fe2000fffe03f */
[----:B--2---:R-:W-:Y:S01]  /*8870*/  UMOV UR8, UR19 ;  /* 0x0000001300087c82 */ /* 0x004fe20008000000 */
[----:B------:R-:W-:-:S02]  /*8880*/  UMOV UR10, UR20 ;  /* 0x00000014000a7c82 */ /* 0x000fc40008000000 */
[----:B------:R2:W-:Y:S02]  /*8890*/  UTMALDG.4D [UR8], [UR4], desc[UR6] ;  /* 0x00000608040075b4 */ /* 0x0005e40008019000 */
[----:B--2---:R-:W-:Y:S01]  /*88a0*/  UMOV UR8, UR15 ;  /* 0x0000000f00087c82 */ /* 0x004fe20008000000 */
[----:B------:R-:W-:Y:S01]  /*88b0*/  UMOV UR10, UR21 ;  /* 0x00000015000a7c82 */ /* 0x000fe20008000000 */
[----:B------:R-:W-:Y:S01]  /*88c0*/  UIADD3 UR15, UR14, 0xe400, URZ ;  /* 0x0000e4000e0f7890 */ /* 0x000fe2000fffe03f */
[----:B------:R2:W-:Y:S02]  /*88d0*/  UTMALDG.4D [UR8], [UR4], desc[UR6] ;  /* 0x00000608040075b4 */ /* 0x0005e40008019000 */
[----:B------:R-:W-:Y:S01]  /*88e0*/  UMOV UR14, 0x180 ;  /* 0x00000180000e7882 */ /* 0x000fe20000000000 */
[----:B--2---:R-:W-:Y:S01]  /*88f0*/  UMOV UR8, UR16 ;  /* 0x0000001000087c82 */ /* 0x004fe20008000000 */
[----:B------:R-:W-:Y:S02]  /*8900*/  UMOV UR10, UR22 ;  /* 0x00000016000a7c82 */ /* 0x000fe40008000000 */
[----:B------:R2:W-:Y:S02]  /*8910*/  UTMALDG.4D [UR8], [UR4], desc[UR6] ;  /* 0x00000608040075b4 */ /* 0x0005e40008019000 */
[----:B--2---:R-:W-:Y:S01]  /*8920*/  UMOV UR8, UR17 ;  /* 0x0000001100087c82 */ /* 0x004fe20008000000 */
[----:B------:R-:W-:Y:S01]  /*8930*/  UMOV UR10, UR14 ;  /* 0x0000000e000a7c82 */ /* 0x000fe20008000000 */
[----:B------:R-:W-:Y:S01]  /*8940*/  UMOV UR14, 0x1c0 ;  /* 0x000001c0000e7882 */ /* 0x000fe20000000000 */
[----:B------:R2:W-:Y:S02]  /*8950*/  UTMALDG.4D [UR8], [UR4], desc[UR6] ;  /* 0x00000608040075b4 */ /* 0x0005e40008019000 */
[----:B--2---:R-:W-:Y:S01]  /*8960*/  UMOV UR8, UR15 ;  /* 0x0000000f00087c82 */ /* 0x004fe20008000000 */
[----:B------:R-:W-:-:S02]  /*8970*/  UMOV UR10, UR14 ;  /* 0x0000000e000a7c82 */ /* 0x000fc40008000000 */
[----:B------:R3:W-:Y:S02]  /*8980*/  UTMALDG.4D [UR8], [UR4], desc[UR6] ;  /* 0x00000608040075b4 */ /* 0x0007e40008019000 */
[----:B---3--:R-:W-:Y:S01]  /*8990*/  NOP ;  /* 0x0000000000007918 */ /* 0x008fe20000000000 */
.L_x_57:
[----:B------:R-:W-:Y:S05]  /*89a0*/  BSYNC B0 ;  /* 0x0000000000007941 */ /* 0x000fea0003800000 */
.L_x_56:
[----:B--2---:R-:W2:Y:S01]  /*89b0*/  LDL.LU R5, [R1+0x14] ;  /* 0x0000140001057983 */ /* 0x004ea20000300800 */
[----:B------:R-:W-:-:S04]  /*89c0*/  IADD3 R16, R16, 0x1, RZ ;  /* 0x0000000110107810 */ /* 0x000fc80007ffe0ff */
[----:B------:R-:W-:-:S04]  /*89d0*/  ISETP.NE.AND P1, PT, R16, 0x2, PT ;  /* 0x000000021000780c */ /* 0x000fc80003f25270 */
[----:B------:R-:W-:Y:S02]  /*89e0*/  SEL R8, RZ, 0x1, P1 ;  /* 0x00000001ff087807 */ /* 0x000fe40000800000 */
[----:B------:R-:W-:Y:S02]  /*89f0*/  SEL R16, R16, RZ, P1 ;  /* 0x000000ff10107207 */ /* 0x000fe40000800000 */
[----:B------:R-:W-:Y:S02]  /*8a00*/  LOP3.LUT R17, R17, R8, RZ, 0x3c, !PT ;  /* 0x0000000811117212 */ /* 0x000fe400078e3cff */
[----:B--2---:R-:W-:-:S13]  /*8a10*/  ISETP.GE.AND P2, PT, R5, 0x41, PT ;  /* 0x000000410500780c */ /* 0x004fda0003f46270 */
[----:B------:R-:W-:Y:S05]  /*8a20*/  @!P2 BRA `(.L_x_60) ;  /* 0x000000180038a947 */ /* 0x000fea0003800000 */
[----:B------:R-:W2:Y:S01]  /*8a30*/  LDL R11, [R1+0x8] ;  /* 0x00000800010b7983 */ /* 0x000ea20000100800 */
[----:B------:R-:W-:Y:S01]  /*8a40*/  MOV R5, 0x1 ;  /* 0x0000000100057802 */ /* 0x000fe20000000f00 */
[----:B--2---:R-:W-:Y:S02]  /*8a50*/  IMAD.MOV R10, RZ, RZ, -R11 ;  /* 0x000000ffff0a7224 */ /* 0x004fe400078e0a0b */
[----:B------:R-:W-:-:S03]  /*8a60*/  VIADD R8, R11, 0xfffffffe ;  /* 0xfffffffe0b087836 */ /* 0x000fc60000000000 */
[----:B------:R-:W-:-:S04]  /*8a70*/  VIADDMNMX R10, R10, R5, 0xffffffff, !PT ;  /* 0xffffffff0a0a7446 */ /* 0x000fc80007800105 */
[----:B------:R-:W-:-:S04]  /*8a80*/  IADD3 R5, R11, R10, RZ ;  /* 0x0000000a0b057210 */ /* 0x000fc80007ffe0ff */
[----:B------:R-:W-:-:S04]  /*8a90*/  LOP3.LUT R5, R5, 0x1, RZ, 0xc0, !PT ;  /* 0x0000000105057812 */ /* 0x000fc800078ec0ff */
[----:B------:R-:W-:-:S13]  /*8aa0*/  ISETP.NE.U32.AND P1, PT, R5, 0x1, PT ;  /* 0x000000010500780c */ /* 0x000fda0003f25070 */
[----:B------:R-:W-:Y:S05]  /*8ab0*/  @P1 BRA `(.L_x_61) ;  /* 0x0000000400fc1947 */ /* 0x000fea0003800000 */
[----:B------:R-:W-:Y:S04]  /*8ac0*/  BSSY B0, `(.L_x_62) ;  /* 0x0000077000007945 */ /* 0x000fe80003800000 */
[----:B------:R-:W-:Y:S05]  /*8ad0*/  @!P6 BRA `(.L_x_63) ;  /* 0x0000000400d4e947 */ /* 0x000fea0003800000 */
[----:B------:R-:W-:Y:S05]  /*8ae0*/  @!P0 BRA `(.L_x_64) ;  /* 0x0000000000448947 */ /* 0x000fea0003800000 */
[----:B------:R-:W2:Y:S01]  /*8af0*/  LDC R11, c[0x0][0x41c] ;  /* 0x00010700ff0b7b82 */ /* 0x000ea20000000800 */
[----:B------:R-:W-:Y:S01]  /*8b00*/  ULDC.64 UR4, c[0x0][0x408] ;  /* 0x0001020000047ab9 */ /* 0x000fe20000000a00 */
[----:B--2---:R-:W-:-:S13]  /*8b10*/  ISETP.NE.AND P1, PT, R11, 0x1, PT ;  /* 0x000000010b00780c */ /* 0x004fda0003f25270 */
[----:B------:R-:W2:Y:S02]  /*8b20*/  @P1 LDC.64 R4, c[0x0][0x420] ;  /* 0x00010800ff041b82 */ /* 0x000ea40000000a00 */
[----:B--2---:R-:W-:Y:S01]  /*8b30*/  @P1 IMAD.HI.U32 R12, R8, R4, RZ ;  /* 0x00000004080c1227 */ /* 0x004fe200078e00ff */
[----:B------:R-:W-:-:S04]  /*8b40*/  MOV R4, R8 ;  /* 0x0000000800047202 */ /* 0x000fc80000000f00 */
[----:B------:R-:W-:-:S04]  /*8b50*/  @P1 SHF.R.U32.HI R4, RZ, R5, R12 ;  /* 0x00000005ff041219 */ /* 0x000fc8000001160c */
[----:B------:R-:W-:-:S05]  /*8b60*/  IADD3 R5, -R4, RZ, RZ ;  /* 0x000000ff04057210 */ /* 0x000fca0007ffe1ff */
[----:B------:R-:W-:Y:S01]  /*8b70*/  IMAD R8, R11, R5, R8 ;  /* 0x000000050b087224 */ /* 0x000fe200078e0208 */
[--C-:B------:R-:W-:Y:S01]  /*8b80*/  SHF.R.S32.HI R5, RZ, 0x1f, R4.reuse ;  /* 0x0000001fff057819 */ /* 0x100fe20000011404 */
[----:B------:R-:W-:Y:S02]  /*8b90*/  IMAD R11, R7, UR4, RZ ;  /* 0x00000004070b7c24 */ /* 0x000fe4000f8e02ff */
[----:B------:R-:W-:-:S04]  /*8ba0*/  IMAD.WIDE.U32 R4, R6, UR4, R4 ;  /* 0x0000000406047c25 */ /* 0x000fc8000f8e0004 */
[----:B------:R-:W-:Y:S01]  /*8bb0*/  IMAD R11, R6, UR5, R11 ;  /* 0x00000005060b7c24 */ /* 0x000fe2000f8e020b */
[----:B------:R-:W-:-:S03]  /*8bc0*/  LEA R2, P1, R4, R2, 0x2 ;  /* 0x0000000204027211 */ /* 0x000fc600078210ff */
[----:B------:R-:W-:-:S05]  /*8bd0*/  IMAD.IADD R11, R11, 0x1, R5 ;  /* 0x000000010b0b7824 */ /* 0x000fca00078e0205 */
[----:B------:R-:W-:-:S05]  /*8be0*/  LEA.HI.X R3, R4, R3, R11, 0x2, P1 ;  /* 0x0000000304037211 */ /* 0x000fca00008f140b */
[----:B------:R2:W5:Y:S02]  /*8bf0*/  LDG.E R4, desc[UR48][R2.64] ;  /* 0x0000003002047981 */ /* 0x000564000c1e1900 */
.L_x_64:
[----:B--2---:R-:W2:Y:S01]  /*8c00*/  S2R R3, SR_CgaCtaId ;  /* 0x0000000000037919 */ /* 0x004ea20000008800 */
[----:B------:R-:W-:Y:S01]  /*8c10*/  MOV R2, 0x400 ;  /* 0x0000040000027802 */ /* 0x000fe20000000f00 */
[----:B------:R-:W3:Y:S03]  /*8c20*/  S2R R5, SR_TID.X ;  /* 0x0000000000057919 */ /* 0x000ee60000002100 */
[----:B--2---:R-:W-:Y:S02]  /*8c30*/  LEA R2, R3, R2, 0x18 ;  /* 0x0000000203027211 */ /* 0x004fe400078ec0ff */
[----:B------:R-:W-:Y:S02]  /*8c40*/  SHF.L.U32 R3, R17, 0x1f, RZ ;  /* 0x0000001f11037819 */ /* 0x000fe400000006ff */
[----:B------:R-:W-:Y:S02]  /*8c50*/  LEA R2, R16, R2, 0x3 ;  /* 0x0000000210027211 */ /* 0x000fe400078e18ff */
[----:B---3--:R-:W-:-:S02]  /*8c60*/  LOP3.LUT R5, R5, 0x7f, RZ, 0xc0, !PT ;  /* 0x0000007f05057812 */ /* 0x008fc400078ec0ff */
[----:B------:R-:W2:Y:S02]  /*8c70*/  SYNCS.PHASECHK.TRANS64.TRYWAIT P2, [R2+URZ+0x28c40], R3 ;  /* 0x028c4003020075a7 */ /* 0x000ea4000804017f */
[----:B------:R-:W-:Y:S01]  /*8c80*/  ISETP.NE.AND P1, PT, R5, RZ, PT ;  /* 0x000000ff0500720c */ /* 0x000fe20003f25270 */
[----:B--2---:R-:W-:-:S12]  /*8c90*/  @!P2 BRA `(.L_x_65) ;  /* 0x0000001c00d0a947 */ /* 0x004fd80003800000 */
.L_x_109:
[----:B------:R-:W-:Y:S05]  /*8ca0*/  @P1 BRA `(.L_x_66) ;  /* 0x00000000001c1947 */ /* 0x000fea0003800000 */
[----:B------:R-:W3:Y:S01]  /*8cb0*/  S2R R11, SR_TID.X ;  /* 0x00000000000b7919 */ /* 0x000ee20000002100 */
[----:B------:R-:W-:-:S04]  /*8cc0*/  MOV R5, 0x2000 ;  /* 0x0000200000057802 */ /* 0x000fc80000000f00 */
[----:B------:R4:W-:Y:S01]  /*8cd0*/  SYNCS.ARRIVE.TRANS64 RZ, [R2+URZ+0x28c30], R5 ;  /* 0x028c300502ff79a7 */ /* 0x0009e2000800003f */
[----:B---3--:R-:W-:-:S04]  /*8ce0*/  LOP3.LUT R11, R11, 0x1f, RZ, 0xc0, !PT ;  /* 0x0000001f0b0b7812 */ /* 0x008fc800078ec0ff */
[----:B------:R-:W-:-:S13]  /*8cf0*/  ISETP.NE.AND P2, PT, R11, RZ, PT ;  /* 0x000000ff0b00720c */ /* 0x000fda0003f45270 */
[----:B----4-:R-:W-:Y:S05]  /*8d00*/  @!P2 BRA `(.L_x_66) ;  /* 0x000000000004a947 */ /* 0x010fea0003800000 */
[----:B------:R-:W-:Y:S01]  /*8d10*/  BPT.TRAP 0x1 ;  /* 0x000000040000795c */ /* 0x000fe20000300000 */
.L_x_66:
[----:B------:R-:W3:Y:S01]  /*8d20*/  S2R R11, SR_CgaCtaId ;  /* 0x00000000000b7919 */ /* 0x000ee20000008800 */
[----:B------:R-:W-:Y:S01]  /*8d30*/  MOV R5, 0x400 ;  /* 0x0000040000057802 */ /* 0x000fe20000000f00 */
[----:B------:R-:W-:Y:S01]  /*8d40*/  UIADD3 UR4, UP0, UR40, 0x370, URZ ;  /* 0x0000037028047890 */ /* 0x000fe2000ff1e03f */
[----:B------:R-:W-:Y:S01]  /*8d50*/  R2UR UR9, R2 ;  /* 0x00000000020972ca */ /* 0x000fe200000e0000 */
[----:B------:R-:W-:Y:S01]  /*8d60*/  UMOV UR6, 0x0 ;  /* 0x0000000000067882 */ /* 0x000fe20000000000 */
[----:B------:R-:W-:Y:S01]  /*8d70*/  SHF.L.U32 R8, R8, 0x6, RZ ;  /* 0x0000000608087819 */ /* 0x000fe200000006ff */
[----:B------:R-:W-:Y:S01]  /*8d80*/  UIADD3.X UR5, URZ, UR41, URZ, UP0, !UPT ;  /* 0x000000293f057290 */ /* 0x000fe200087fe43f */
[----:B------:R-:W-:Y:S01]  /*8d90*/  R2UR UR12, R0 ;  /* 0x00000000000c72ca */ /* 0x000fe200000e0000 */
[----:B------:R-:W-:Y:S01]  /*8da0*/  UMOV UR7, 0x14f00000 ;  /* 0x14f0000000077882 */ /* 0x000fe20000000000 */
[----:B-----5:R-:W-:Y:S01]  /*8db0*/  R2UR UR13, R4 ;  /* 0x00000000040d72ca */ /* 0x020fe200000e0000 */
[----:B------:R-:W-:Y:S01]  /*8dc0*/  UMOV UR10, URZ ;  /* 0x0000003f000a7c82 */ /* 0x000fe20008000000 */
[----:B------:R-:W-:-:S05]  /*8dd0*/  R2UR UR11, R8 ;  /* 0x00000000080b72ca */ /* 0x000fca00000e0000 */
[----:B------:R-:W-:Y:S01]  /*8de0*/  UIADD3 UR9, UR9, 0x28c30, URZ ;  /* 0x00028c3009097890 */ /* 0x000fe2000fffe03f */
[----:B---3--:R-:W-:-:S05]  /*8df0*/  LEA R5, R11, R5, 0x18 ;  /* 0x000000050b057211 */ /* 0x008fca00078ec0ff */
[----:B------:R-:W-:-:S05]  /*8e00*/  IMAD R5, R16, 0x2000, R5 ;  /* 0x0000200010057824 */ /* 0x000fca00078e0205 */
[----:B------:R-:W-:-:S13]  /*8e10*/  R2UR UR8, R5 ;  /* 0x00000000050872ca */ /* 0x000fda00000e0000 */
[----:B------:R-:W-:-:S09]  /*8e20*/  UIADD3 UR8, UR8, 0x22400, URZ ;  /* 0x0002240008087890 */ /* 0x000fd2000fffe03f */
[----:B------:R3:W-:Y:S01]  /*8e30*/  UTMALDG.4D [UR8], [UR4], desc[UR6] ;  /* 0x00000608040075b4 */ /* 0x0007e20008019000 */
[----:B------:R-:W4:Y:S02]  /*8e40*/  SYNCS.PHASECHK.TRANS64.TRYWAIT P2, [R2+URZ+0x28c60], R3 ;  /* 0x028c6003020075a7 */ /* 0x000f24000804017f */
[----:B---34-:R-:W-:Y:S05]  /*8e50*/  @!P2 BRA `(.L_x_67) ;  /* 0x0000001c0074a947 */ /* 0x018fea0003800000 */
.L_x_110:
[----:B------:R-:W-:Y:S05]  /*8e60*/  @P1 BRA `(.L_x_68) ;  /* 0x00000000001c1947 */ /* 0x000fea0003800000 */
[----:B------:R-:W4:Y:S01]  /*8e70*/  S2R R5, SR_TID.X ;  /* 0x0000000000057919 */ /* 0x000f220000002100 */
[----:B--23--:R-:W-:-:S04]  /*8e80*/  MOV R3, 0x10000 ;  /* 0x0001000000037802 */ /* 0x00cfc80000000f00 */
[----:B------:R2:W-:Y:S01]  /*8e90*/  SYNCS.ARRIVE.TRANS64 RZ, [R2+URZ+0x28c50], R3 ;  /* 0x028c500302ff79a7 */ /* 0x0005e2000800003f */
[----:B----4-:R-:W-:-:S04]  /*8ea0*/  LOP3.LUT R5, R5, 0x1f, RZ, 0xc0, !PT ;  /* 0x0000001f05057812 */ /* 0x010fc800078ec0ff */
[----:B------:R-:W-:-:S13]  /*8eb0*/  ISETP.NE.AND P1, PT, R5, RZ, PT ;  /* 0x000000ff0500720c */ /* 0x000fda0003f25270 */
[----:B--2---:R-:W-:Y:S05]  /*8ec0*/  @!P1 BRA `(.L_x_68) ;  /* 0x0000000000049947 */ /* 0x004fea0003800000 */
[----:B------:R-:W-:Y:S01]  /*8ed0*/  BPT.TRAP 0x1 ;  /* 0x000000040000795c */ /* 0x000fe20000300000 */
.L_x_68:
[----:B------:R-:W4:Y:S01]  /*8ee0*/  S2R R5, SR_CgaCtaId ;  /* 0x0000000000057919 */ /* 0x000f220000008800 */
[----:B--23--:R-:W-:Y:S01]  /*8ef0*/  MOV R3, 0x400 ;  /* 0x0000040000037802 */ /* 0x00cfe20000000f00 */
[----:B------:R-:W-:Y:S01]  /*8f00*/  UIADD3 UR4, UP0, UR40, 0x470, URZ ;  /* 0x0000047028047890 */ /* 0x000fe2000ff1e03f */
[----:B------:R-:W-:Y:S01]  /*8f10*/  R2UR UR9, R2 ;  /* 0x00000000020972ca */ /* 0x000fe200000e0000 */
[----:B------:R-:W-:Y:S01]  /*8f20*/  UMOV UR10, URZ ;  /* 0x0000003f000a7c82 */ /* 0x000fe20008000000 */
[----:B------:R-:W-:Y:S01]  /*8f30*/  R2UR UR11, R8 ;  /* 0x00000000080b72ca */ /* 0x000fe200000e0000 */
[----:B------:R-:W-:Y:S01]  /*8f40*/  UIADD3.X UR5, URZ, UR41, URZ, UP0, !UPT ;  /* 0x000000293f057290 */ /* 0x000fe200087fe43f */
[----:B------:R-:W-:Y:S01]  /*8f50*/  R2UR UR12, R0 ;  /* 0x00000000000c72ca */ /* 0x000fe200000e0000 */
[----:B------:R-:W-:Y:S01]  /*8f60*/  UMOV UR6, 0x0 ;  /* 0x0000000000067882 */ /* 0x000fe20000000000 */
[----:B------:R-:W-:Y:S01]  /*8f70*/  R2UR UR13, R4 ;  /* 0x00000000040d72ca */ /* 0x000fe200000e0000 */
[----:B------:R-:W-:Y:S01]  /*8f80*/  UMOV UR7, 0x14f00000 ;  /* 0x14f0000000077882 */ /* 0x000fe20000000000 */
[----:B------:R-:W-:Y:S01]  /*8f90*/  UMOV UR18, 0x40 ;  /* 0x0000004000127882 */ /* 0x000fe20000000000 */
[----:B------:R-:W-:Y:S01]  /*8fa0*/  UMOV UR19, 0x80 ;  /* 0x0000008000137882 */ /* 0x000fe20000000000 */
[----:B------:R-:W-:Y:S01]  /*8fb0*/  UMOV UR20, 0xc0 ;  /* 0x000000c000147882 */ /* 0x000fe20000000000 */
[----:B------:R-:W-:Y:S01]  /*8fc0*/  UMOV UR21, 0x100 ;  /* 0x0000010000157882 */ /* 0x000fe20000000000 */
[----:B------:R-:W-:Y:S01]  /*8fd0*/  UMOV UR22, 0x140 ;  /* 0x0000014000167882 */ /* 0x000fe20000000000 */
[----:B------:R-:W-:Y:S01]  /*8fe0*/  UIADD3 UR9, UR9, 0x28c50, URZ ;  /* 0x00028c5009097890 */ /* 0x000fe2000fffe03f */
[----:B----4-:R-:W-:-:S05]  /*8ff0*/  LEA R3, R5, R3, 0x18 ;  /* 0x0000000305037211 */ /* 0x010fca00078ec0ff */
[----:B------:R-:W-:-:S05]  /*9000*/  IMAD R2, R16, 0x10000, R3 ;  /* 0x0001000010027824 */ /* 0x000fca00078e0203 */
[----:B------:R-:W-:-:S13]  /*9010*/  R2UR UR14, R2 ;  /* 0x00000000020e72ca */ /* 0x000fda00000e0000 */
[----:B------:R-:W-:Y:S02]  /*9020*/  UIADD3 UR8, UR14, 0x400, URZ ;  /* 0x000004000e087890 */ /* 0x000fe4000fffe03f */
[----:B------:R-:W-:Y:S02]  /*9030*/  UIADD3 UR15, UR14, 0x2400, URZ ;  /* 0x000024000e0f7890 */ /* 0x000fe4000fffe03f */
[----:B------:R-:W-:Y:S02]  /*9040*/  UIADD3 UR16, UR14, 0x4400, URZ ;  /* 0x000044000e107890 */ /* 0x000fe4000fffe03f */
[----:B------:R-:W-:-:S03]  /*9050*/  UIADD3 UR17, UR14, 0x6400, URZ ;  /* 0x000064000e117890 */ /* 0x000fc6000fffe03f */
[----:B------:R2:W-:Y:S02]  /*9060*/  UTMALDG.4D [UR8], [UR4], desc[UR6] ;  /* 0x00000608040075b4 */ /* 0x0005e40008019000 */
[----:B--2---:R-:W-:Y:S01]  /*9070*/  UMOV UR8, UR15 ;  /* 0x0000000f00087c82 */ /* 0x004fe20008000000 */
[----:B------:R-:W-:Y:S01]  /*9080*/  UMOV UR10, UR18 ;  /* 0x00000012000a7c82 */ /* 0x000fe20008000000 */
[----:B------:R-:W-:Y:S01]  /*9090*/  UIADD3 UR15, UR14, 0x8400, URZ ;  /* 0x000084000e0f7890 */ /* 0x000fe2000fffe03f */
        /* <DEDUP_REMOVED lines=8> */
[----:B------:R2:W-:Y:S01]  /*9120*/  UTMALDG.4D [UR8], [UR4], desc[UR6] ;  /* 0x00000608040075b4 */ /* 0x0005e20008019000 */
[----:B------:R-:W-:Y:S01]  /*9130*/  UIADD3 UR14, UR14, 0xe400, URZ ;  /* 0x0000e4000e0e7890 */ /* 0x000fe2000fffe03f */
[----:B--2---:R-:W-:Y:S01]  /*9140*/  UMOV UR8, UR15 ;  /* 0x0000000f00087c82 */ /* 0x004fe20008000000 */
[----:B------:R-:W-:Y:S01]  /*9150*/  UMOV UR10, UR21 ;  /* 0x00000015000a7c82 */ /* 0x000fe20008000000 */
[----:B------:R-:W-:Y:S01]  /*9160*/  UMOV UR15, 0x180 ;  /* 0x00000180000f7882 */ /* 0x000fe20000000000 */
[----:B------:R2:W-:Y:S02]  /*9170*/  UTMALDG.4D [UR8], [UR4], desc[UR6] ;  /* 0x00000608040075b4 */ /* 0x0005e40008019000 */
[----:B--2---:R-:W-:Y:S01]  /*9180*/  UMOV UR8, UR16 ;  /* 0x0000001000087c82 */ /* 0x004fe20008000000 */
[----:B------:R-:W-:-:S02]  /*9190*/  UMOV UR10, UR22 ;  /* 0x00000016000a7c82 */ /* 0x000fc40008000000 */
[----:B------:R2:W-:Y:S02]  /*91a0*/  UTMALDG.4D [UR8], [UR4], desc[UR6] ;  /* 0x00000608040075b4 */ /* 0x0005e40008019000 */
[----:B--2---:R-:W-:Y:S01]  /*91b0*/  UMOV UR8, UR17 ;  /* 0x0000001100087c82 */ /* 0x004fe20008000000 */
[----:B------:R-:W-:Y:S01]  /*91c0*/  UMOV UR10, UR15 ;  /* 0x0000000f000a7c82 */ /* 0x000fe20008000000 */
[----:B------:R-:W-:Y:S01]  /*91d0*/  UMOV UR15, 0x1c0 ;  /* 0x000001c0000f7882 */ /* 0x000fe20000000000 */
[----:B------:R2:W-:Y:S02]  /*91e0*/  UTMALDG.4D [UR8], [UR4], desc[UR6] ;  /* 0x00000608040075b4 */ /* 0x0005e40008019000 */
[----:B--2---:R-:W-:Y:S01]  /*91f0*/  UMOV UR8, UR14 ;  /* 0x0000000e00087c82 */ /* 0x004fe20008000000 */
[----:B------:R-:W-:Y:S02]  /*9200*/  UMOV UR10, UR15 ;  /* 0x0000000f000a7c82 */ /* 0x000fe40008000000 */
[----:B------:R2:W-:Y:S02]  /*9210*/  UTMALDG.4D [UR8], [UR4], desc[UR6] ;  /* 0x00000608040075b4 */ /* 0x0005e40008019000 */
[----:B--2---:R-:W-:Y:S01]  /*9220*/  NOP ;  /* 0x0000000000007918 */ /* 0x004fe20000000000 */
.L_x_63:
[----:B------:R-:W-:Y:S05]  /*9230*/  BSYNC B0 ;  /* 0x0000000000007941 */ /* 0x000fea0003800000 */
.L_x_62:
[----:B------:R-:W2:Y:S01]  /*9240*/  LDL.LU R3, [R1+0x8] ;  /* 0x0000080001037983 */ /* 0x000ea20000300800 */
[----:B------:R-:W-:-:S04]  /*9250*/  IADD3 R16, R16, 0x1, RZ ;  /* 0x0000000110107810 */ /* 0x000fc80007ffe0ff */
[----:B------:R-:W-:-:S04]  /*9260*/  ISETP.NE.AND P1, PT, R16, 0x2, PT ;  /* 0x000000021000780c */ /* 0x000fc80003f25270 */
[----:B------:R-:W-:Y:S02]  /*9270*/  SEL R2, RZ, 0x1, P1 ;  /* 0x00000001ff027807 */ /* 0x000fe40000800000 */
[----:B------:R-:W-:Y:S02]  /*9280*/  SEL R16, R16, RZ, P1 ;  /* 0x000000ff10107207 */ /* 0x000fe40000800000 */
[----:B------:R-:W-:Y:S02]  /*9290*/  LOP3.LUT R17, R17, R2, RZ, 0x3c, !PT ;  /* 0x0000000211117212 */ /* 0x000fe400078e3cff */
[----:B--2---:R-:W-:-:S07]  /*92a0*/  IADD3 R8, R3, -0x3, RZ ;  /* 0xfffffffd03087810 */ /* 0x004fce0007ffe0ff */
.L_x_61:
[----:B------:R-:W-:Y:S01]  /*92b0*/  IMAD.MOV R10, RZ, RZ, -R10 ;  /* 0x000000ffff0a7224 */ /* 0x000fe200078e0a0a */
[----:B------:R-:W-:Y:S04]  /*92c0*/  BSSY B0, `(.L_x_60) ;  /* 0x0000104000007945 */ /* 0x000fe80003800000 */
[----:B------:R-:W-:-:S13]  /*92d0*/  ISETP.NE.AND P1, PT, R9, R10, PT ;  /* 0x0000000a0900720c */ /* 0x000fda0003f25270 */
[----:B------:R-:W-:Y:S05]  /*92e0*/  @!P1 BRA `(.L_x_69) ;  /* 0x0000001000049947 */ /* 0x000fea0003800000 */
.L_x_84:
[----:B------:R-:W-:Y:S04]  /*92f0*/  BSSY B1, `(.L_x_70) ;  /* 0x0000079000017945 */ /* 0x000fe80003800000 */
[----:B------:R-:W-:Y:S05]  /*9300*/  @!P6 BRA `(.L_x_71) ;  /* 0x0000000400dce947 */ /* 0x000fea0003800000 */
[----:B-1----:R-:W-:Y:S01]  /*9310*/  MOV R9, R8 ;  /* 0x0000000800097202 */ /* 0x002fe20000000f00 */
[----:B------:R-:W-:Y:S06]  /*9320*/  @!P0 BRA `(.L_x_72) ;  /* 0x0000000000488947 */ /* 0x000fec0003800000 */
[----:B------:R-:W1:Y:S01]  /*9330*/  LDC R10, c[0x0][0x41c] ;  /* 0x00010700ff0a7b82 */ /* 0x000e620000000800 */
[----:B------:R-:W-:Y:S02]  /*9340*/  ULDC.64 UR4, c[0x0][0x408] ;  /* 0x0001020000047ab9 */ /* 0x000fe40000000a00 */
[----:B------:R-:W-:-:S04]  /*9350*/  IMAD R11, R7, UR4, RZ ;  /* 0x00000004070b7c24 */ /* 0x000fc8000f8e02ff */
[----:B------:R-:W-:Y:S01]  /*9360*/  IMAD R11, R6, UR5, R11 ;  /* 0x00000005060b7c24 */ /* 0x000fe2000f8e020b */
[----:B-1----:R-:W-:-:S13]  /*9370*/  ISETP.NE.AND P1, PT, R10, 0x1, PT ;  /* 0x000000010a00780c */ /* 0x002fda0003f25270 */
[----:B------:R-:W1:Y:S02]  /*9380*/  @P1 LDC.64 R2, c[0x0][0x420] ;  /* 0x00010800ff021b82 */ /* 0x000e640000000a00 */
[----:B-1----:R-:W-:Y:S01]  /*9390*/  @P1 IMAD.HI.U32 R4, R8, R2, RZ ;  /* 0x0000000208041227 */ /* 0x002fe200078e00ff */
[----:B------:R-:W-:-:S04]  /*93a0*/  MOV R2, R8 ;  /* 0x0000000800027202 */ /* 0x000fc80000000f00 */
[----:B------:R-:W-:Y:S02]  /*93b0*/  @P1 SHF.R.U32.HI R2, RZ, R3, R4 ;  /* 0x00000003ff021219 */ /* 0x000fe40000011604 */
[----:B------:R-:W1:Y:S02]  /*93c0*/  LDC.64 R4, c[0x0][0x3f8] ;  /* 0x0000fe00ff047b82 */ /* 0x000e640000000a00 */
[--C-:B------:R-:W-:Y:S01]  /*93d0*/  SHF.R.S32.HI R3, RZ, 0x1f, R2.reuse ;  /* 0x0000001fff037819 */ /* 0x100fe20000011402 */
[--C-:B------:R-:W-:Y:S02]  /*93e0*/  IMAD.MOV R9, RZ, RZ, -R2.reuse ;  /* 0x000000ffff097224 */ /* 0x100fe400078e0a02 */
[----:B------:R-:W-:-:S04]  /*93f0*/  IMAD.WIDE.U32 R2, R6, UR4, R2 ;  /* 0x0000000406027c25 */ /* 0x000fc8000f8e0002 */
[----:B------:R-:W-:Y:S01]  /*9400*/  IMAD R9, R10, R9, R8 ;  /* 0x000000090a097224 */ /* 0x000fe200078e0208 */
[----:B------:R-:W-:Y:S02]  /*9410*/  IADD3 R11, R11, R3, RZ ;  /* 0x000000030b0b7210 */ /* 0x000fe40007ffe0ff */
[----:B-1----:R-:W-:-:S04]  /*9420*/  LEA R4, P1, R2, R4, 0x2 ;  /* 0x0000000402047211 */ /* 0x002fc800078210ff */
[----:B------:R-:W-:-:S05]  /*9430*/  LEA.HI.X R5, R2, R5, R11, 0x2, P1 ;  /* 0x0000000502057211 */ /* 0x000fca00008f140b */
[----:B------:R1:W5:Y:S04]  /*9440*/  LDG.E R4, desc[UR48][R4.64] ;  /* 0x0000003004047981 */ /* 0x000368000c1e1900 */
.L_x_72:
[----:B------:R-:W2:Y:S01]  /*9450*/  S2R R3, SR_CgaCtaId ;  /* 0x0000000000037919 */ /* 0x000ea20000008800 */
[----:B------:R-:W-:Y:S01]  /*9460*/  MOV R2, 0x400 ;  /* 0x0000040000027802 */ /* 0x000fe20000000f00 */
[----:B-1----:R-:W1:Y:S03]  /*9470*/  S2R R5, SR_TID.X ;  /* 0x0000000000057919 */ /* 0x002e660000002100 */
[----:B--2---:R-:W-:-:S04]  /*9480*/  LEA R2, R3, R2, 0x18 ;  /* 0x0000000203027211 */ /* 0x004fc800078ec0ff */
[----:B------:R-:W-:Y:S02]  /*9490*/  LEA R3, R16, R2, 0x3 ;  /* 0x0000000210037211 */ /* 0x000fe400078e18ff */
[----:B------:R-:W-:Y:S02]  /*94a0*/  SHF.L.U32 R2, R17, 0x1f, RZ ;  /* 0x0000001f11027819 */ /* 0x000fe400000006ff */
[----:B-1----:R-:W-:Y:S02]  /*94b0*/  LOP3.LUT R5, R5, 0x7f, RZ, 0xc0, !PT ;  /* 0x0000007f05057812 */ /* 0x002fe400078ec0ff */
[----:B------:R-:W1:Y:S02]  /*94c0*/  SYNCS.PHASECHK.TRANS64.TRYWAIT P2, [R3+URZ+0x28c40], R2 ;  /* 0x028c4002030075a7 */ /* 0x000e64000804017f */
[----:B------:R-:W-:Y:S01]  /*94d0*/  ISETP.NE.AND P1, PT, R5, RZ, PT ;  /* 0x000000ff0500720c */ /* 0x000fe20003f25270 */
[----:B-1----:R-:W-:-:S12]  /*94e0*/  @!P2 BRA `(.L_x_73) ;  /* 0x0000001400e4a947 */ /* 0x002fd80003800000 */
.L_x_111:
[----:B------:R-:W-:Y:S05]  /*94f0*/  @P1 BRA `(.L_x_74) ;  /* 0x00000000001c1947 */ /* 0x000fea0003800000 */
[----:B------:R-:W2:Y:S01]  /*9500*/  S2R R5, SR_TID.X ;  /* 0x0000000000057919 */ /* 0x000ea20000002100 */
[----:B------:R-:W-:-:S04]  /*9510*/  IMAD.MOV.U32 R10, RZ, RZ, 0x2000 ;  /* 0x00002000ff0a7424 */ /* 0x000fc800078e00ff */
[----:B------:R3:W-:Y:S01]  /*9520*/  SYNCS.ARRIVE.TRANS64 RZ, [R3+URZ+0x28c30], R10 ;  /* 0x028c300a03ff79a7 */ /* 0x0007e2000800003f */
[----:B--2---:R-:W-:-:S04]  /*9530*/  LOP3.LUT R5, R5, 0x1f, RZ, 0xc0, !PT ;  /* 0x0000001f05057812 */ /* 0x004fc800078ec0ff */
[----:B------:R-:W-:-:S13]  /*9540*/  ISETP.NE.AND P2, PT, R5, RZ, PT ;  /* 0x000000ff0500720c */ /* 0x000fda0003f45270 */
[----:B---3--:R-:W-:Y:S05]  /*9550*/  @!P2 BRA `(.L_x_74) ;  /* 0x000000000004a947 */ /* 0x008fea0003800000 */
[----:B------:R-:W-:Y:S01]  /*9560*/  BPT.TRAP 0x1 ;  /* 0x000000040000795c */ /* 0x000fe20000300000 */
.L_x_74:
[----:B------:R-:W2:Y:S01]  /*9570*/  S2R R10, SR_CgaCtaId ;  /* 0x00000000000a7919 */ /* 0x000ea20000008800 */
[----:B------:R-:W-:Y:S01]  /*9580*/  MOV R5, 0x400 ;  /* 0x0000040000057802 */ /* 0x000fe20000000f00 */
[----:B------:R-:W-:Y:S01]  /*9590*/  UIADD3 UR4, UP0, UR40, 0x370, URZ ;  /* 0x0000037028047890 */ /* 0x000fe2000ff1e03f */
[----:B------:R-:W-:Y:S01]  /*95a0*/  R2UR UR9, R3 ;  /* 0x00000000030972ca */ /* 0x000fe200000e0000 */
[----:B------:R-:W-:Y:S01]  /*95b0*/  UMOV UR6, 0x0 ;  /* 0x0000000000067882 */ /* 0x000fe20000000000 */
[----:B------:R-:W-:Y:S01]  /*95c0*/  R2UR UR12, R0 ;  /* 0x00000000000c72ca */ /* 0x000fe200000e0000 */
[----:B------:R-:W-:Y:S01]  /*95d0*/  UIADD3.X UR5, URZ, UR41, URZ, UP0, !UPT ;  /* 0x000000293f057290 */ /* 0x000fe200087fe43f */
[----:B-----5:R-:W-:Y:S01]  /*95e0*/  R2UR UR13, R4 ;  /* 0x00000000040d72ca */ /* 0x020fe200000e0000 */
[----:B------:R-:W-:Y:S01]  /*95f0*/  UMOV UR7, 0x14f00000 ;  /* 0x14f0000000077882 */ /* 0x000fe20000000000 */
[----:B------:R-:W-:-:S07]  /*9600*/  UMOV UR10, URZ ;  /* 0x0000003f000a7c82 */ /* 0x000fce0008000000 */
[----:B------:R-:W-:Y:S01]  /*9610*/  UIADD3 UR9, UR9, 0x28c30, URZ ;  /* 0x00028c3009097890 */ /* 0x000fe2000fffe03f */
[----:B--2---:R-:W-:-:S04]  /*9620*/  LEA R5, R10, R5, 0x18 ;  /* 0x000000050a057211 */ /* 0x004fc800078ec0ff */
[----:B------:R-:W-:-:S04]  /*9630*/  LEA R5, R16, R5, 0xd ;  /* 0x0000000510057211 */ /* 0x000fc800078e68ff */
[----:B------:R-:W-:Y:S02]  /*9640*/  R2UR UR8, R5 ;  /* 0x00000000050872ca */ /* 0x000fe400000e0000 */
[----:B------:R-:W-:-:S04]  /*9650*/  SHF.L.U32 R5, R9, 0x6, RZ ;  /* 0x0000000609057819 */ /* 0x000fc800000006ff */
[----:B------:R-:W-:-:S07]  /*9660*/  R2UR UR11, R5 ;  /* 0x00000000050b72ca */ /* 0x000fce00000e0000 */
[----:B------:R-:W-:-:S09]  /*9670*/  UIADD3 UR8, UR8, 0x22400, URZ ;  /* 0x0002240008087890 */ /* 0x000fd2000fffe03f */
[----:B------:R2:W-:Y:S01]  /*9680*/  UTMALDG.4D [UR8], [UR4], desc[UR6] ;  /* 0x00000608040075b4 */ /* 0x0005e20008019000 */
[----:B------:R-:W3:Y:S02]  /*9690*/  SYNCS.PHASECHK.TRANS64.TRYWAIT P2, [R3+URZ+0x28c60], R2 ;  /* 0x028c6002030075a7 */ /* 0x000ee4000804017f */
[----:B--23--:R-:W-:Y:S05]  /*96a0*/  @!P2 BRA `(.L_x_75) ;  /* 0x000000140088a947 */ /* 0x00cfea0003800000 */
.L_x_112:
[----:B------:R-:W-:Y:S05]  /*96b0*/  @P1 BRA `(.L_x_76) ;  /* 0x00000000001c1947 */ /* 0x000fea0003800000 */
[----:B------:R-:W3:Y:S01]  /*96c0*/  S2R R9, SR_TID.X ;  /* 0x0000000000097919 */ /* 0x000ee20000002100 */
[----:B-12---:R-:W-:-:S04]  /*96d0*/  IMAD.MOV.U32 R2, RZ, RZ, 0x10000 ;  /* 0x00010000ff027424 */ /* 0x006fc800078e00ff */
[----:B------:R4:W-:Y:S01]  /*96e0*/  SYNCS.ARRIVE.TRANS64 RZ, [R3+URZ+0x28c50], R2 ;  /* 0x028c500203ff79a7 */ /* 0x0009e2000800003f */
[----:B---3--:R-:W-:-:S04]  /*96f0*/  LOP3.LUT R9, R9, 0x1f, RZ, 0xc0, !PT ;  /* 0x0000001f09097812 */ /* 0x008fc800078ec0ff */
[----:B------:R-:W-:-:S13]  /*9700*/  ISETP.NE.AND P1, PT, R9, RZ, PT ;  /* 0x000000ff0900720c */ /* 0x000fda0003f25270 */
[----:B----4-:R-:W-:Y:S05]  /*9710*/  @!P1 BRA `(.L_x_76) ;  /* 0x0000000000049947 */ /* 0x010fea0003800000 */
[----:B------:R-:W-:Y:S01]  /*9720*/  BPT.TRAP 0x1 ;  /* 0x000000040000795c */ /* 0x000fe20000300000 */
.L_x_76:
[----:B------:R-:W3:Y:S01]  /*9730*/  S2R R9, SR_CgaCtaId ;  /* 0x0000000000097919 */ /* 0x000ee20000008800 */
[----:B-12---:R-:W-:Y:S01]  /*9740*/  MOV R2, 0x400 ;  /* 0x0000040000027802 */ /* 0x006fe20000000f00 */
        /* <DEDUP_REMOVED lines=15> */
[----:B---3--:R-:W-:-:S04]  /*9840*/  LEA R2, R9, R2, 0x18 ;  /* 0x0000000209027211 */ /* 0x008fc800078ec0ff */
[----:B------:R-:W-:-:S04]  /*9850*/  LEA R2, R16, R2, 0x10 ;  /* 0x0000000210027211 */ /* 0x000fc800078e80ff */
[----:B------:R-:W-:-:S13]  /*9860*/  R2UR UR14, R2 ;  /* 0x00000000020e72ca */ /* 0x000fda00000e0000 */
[----:B------:R-:W-:Y:S02]  /*9870*/  UIADD3 UR8, UR14, 0x400, URZ ;  /* 0x000004000e087890 */ /* 0x000fe4000fffe03f */
[----:B------:R-:W-:Y:S02]  /*9880*/  UIADD3 UR15, UR14, 0x2400, URZ ;  /* 0x000024000e0f7890 */ /* 0x000fe4000fffe03f */
[----:B------:R-:W-:Y:S02]  /*9890*/  UIADD3 UR16, UR14, 0x4400, URZ ;  /* 0x000044000e107890 */ /* 0x000fe4000fffe03f */
[----:B------:R-:W-:-:S03]  /*98a0*/  UIADD3 UR17, UR14, 0x6400, URZ ;  /* 0x000064000e117890 */ /* 0x000fc6000fffe03f */
[----:B------:R1:W-:Y:S02]  /*98b0*/  UTMALDG.4D [UR8], [UR4], desc[UR6] ;  /* 0x00000608040075b4 */ /* 0x0003e40008019000 */
[----:B-1----:R-:W-:Y:S01]  /*98c0*/  UMOV UR8, UR15 ;  /* 0x0000000f00087c82 */ /* 0x002fe20008000000 */
[----:B------:R-:W-:Y:S01]  /*98d0*/  UMOV UR10, UR18 ;  /* 0x00000012000a7c82 */ /* 0x000fe20008000000 */
[----:B------:R-:W-:Y:S01]  /*98e0*/  UIADD3 UR15, UR14, 0x8400, URZ ;  /* 0x000084000e0f7890 */ /* 0x000fe2000fffe03f */
        /* <DEDUP_REMOVED lines=8> */
[----:B------:R1:W-:Y:S01]  /*9970*/  UTMALDG.4D [UR8], [UR4], desc[UR6] ;  /* 0x00000608040075b4 */ /* 0x0003e20008019000 */
[----:B------:R-:W-:Y:S01]  /*9980*/  UIADD3 UR14, UR14, 0xe400, URZ ;  /* 0x0000e4000e0e7890 */ /* 0x000fe2000fffe03f */
[----:B-1----:R-:W-:Y:S01]  /*9990*/  UMOV UR8, UR15 ;  /* 0x0000000f00087c82 */ /* 0x002fe20008000000 */
[----:B------:R-:W-:Y:S01]  /*99a0*/  UMOV UR10, UR21 ;  /* 0x00000015000a7c82 */ /* 0x000fe20008000000 */
[----:B------:R-:W-:Y:S01]  /*99b0*/  UMOV UR15, 0x180 ;  /* 0x00000180000f7882 */ /* 0x000fe20000000000 */
[----:B------:R1:W-:Y:S02]  /*99c0*/  UTMALDG.4D [UR8], [UR4], desc[UR6] ;  /* 0x00000608040075b4 */ /* 0x0003e40008019000 */
[----:B-1----:R-:W-:Y:S01]  /*99d0*/  UMOV UR8, UR16 ;  /* 0x0000001000087c82 */ /* 0x002fe20008000000 */
[----:B------:R-:W-:-:S02]  /*99e0*/  UMOV UR10, UR22 ;  /* 0x00000016000a7c82 */ /* 0x000fc40008000000 */
[----:B------:R1:W-:Y:S02]  /*99f0*/  UTMALDG.4D [UR8], [UR4], desc[UR6] ;  /* 0x00000608040075b4 */ /* 0x0003e40008019000 */
[----:B-1----:R-:W-:Y:S01]  /*9a00*/  UMOV UR8, UR17 ;  /* 0x0000001100087c82 */ /* 0x002fe20008000000 */
[----:B------:R-:W-:Y:S01]  /*9a10*/  UMOV UR10, UR15 ;  /* 0x0000000f000a7c82 */ /* 0x000fe20008000000 */
[----:B------:R-:W-:Y:S01]  /*9a20*/  UMOV UR15, 0x1c0 ;  /* 0x000001c0000f7882 */ /* 0x000fe20000000000 */
[----:B------:R1:W-:Y:S02]  /*9a30*/  UTMALDG.4D [UR8], [UR4], desc[UR6] ;  /* 0x00000608040075b4 */ /* 0x0003e40008019000 */
[----:B-1----:R-:W-:Y:S01]  /*9a40*/  UMOV UR8, UR14 ;  /* 0x0000000e00087c82 */ /* 0x002fe20008000000 */
[----:B------:R-:W-:Y:S02]  /*9a50*/  UMOV UR10, UR15 ;  /* 0x0000000f000a7c82 */ /* 0x000fe40008000000 */
[----:B------:R2:W-:Y:S02]  /*9a60*/  UTMALDG.4D [UR8], [UR4], desc[UR6] ;  /* 0x00000608040075b4 */ /* 0x0005e40008019000 */
[----:B--2---:R-:W-:Y:S01]  /*9a70*/  NOP ;  /* 0x0000000000007918 */ /* 0x004fe20000000000 */
.L_x_71:
[----:B------:R-:W-:Y:S05]  /*9a80*/  BSYNC B1 ;  /* 0x0000000000017941 */ /* 0x000fea0003800000 */
.L_x_70:
[----:B-1----:R-:W-:Y:S01]  /*9a90*/  IADD3 R9, R16, 0x1, RZ ;  /* 0x0000000110097810 */ /* 0x002fe20007ffe0ff */
[----:B------:R-:W-:Y:S03]  /*9aa0*/  BSSY B1, `(.L_x_77) ;  /* 0x000007d000017945 */ /* 0x000fe60003800000 */
[----:B------:R-:W-:-:S04]  /*9ab0*/  ISETP.NE.AND P1, PT, R9, 0x2, PT ;  /* 0x000000020900780c */ /* 0x000fc80003f25270 */
[----:B------:R-:W-:Y:S02]  /*9ac0*/  SEL R2, RZ, 0x1, P1 ;  /* 0x00000001ff027807 */ /* 0x000fe40000800000 */
[----:B------:R-:W-:Y:S02]  /*9ad0*/  SEL R9, R9, RZ, P1 ;  /* 0x000000ff09097207 */ /* 0x000fe40000800000 */
[----:B------:R-:W-:Y:S01]  /*9ae0*/  LOP3.LUT R17, R17, R2, RZ, 0x3c, !PT ;  /* 0x0000000211117212 */ /* 0x000fe200078e3cff */
[----:B------:R-:W-:Y:S06]  /*9af0*/  @!P6 BRA `(.L_x_78) ;  /* 0x0000000400dce947 */ /* 0x000fec0003800000 */
[----:B------:R-:W-:Y:S01]  /*9b00*/  VIADD R10, R8, 0xffffffff ;  /* 0xffffffff080a7836 */ /* 0x000fe20000000000 */
        /* <DEDUP_REMOVED lines=9> */
[----:B------:R-:W-:-:S04]  /*9ba0*/  @P1 SHF.R.U32.HI R2, RZ, R3, R4 ;  /* 0x00000003ff021219 */ /* 0x000fc80000011604 */
[----:B------:R-:W-:-:S05]  /*9bb0*/  IADD3 R3, -R2, RZ, RZ ;  /* 0x000000ff02037210 */ /* 0x000fca0007ffe1ff */
[----:B------:R-:W-:Y:S01]  /*9bc0*/  IMAD R10, R5, R3, R10 ;  /* 0x00000003050a7224 */ /* 0x000fe200078e020a */
[--C-:B------:R-:W-:Y:S01]  /*9bd0*/  SHF.R.S32.HI R3, RZ, 0x1f, R2.reuse ;  /* 0x0000001fff037819 */ /* 0x100fe20000011402 */
[----:B------:R-:W1:Y:S02]  /*9be0*/  LDC.64 R4, c[0x0][0x3f8] ;  /* 0x0000fe00ff047b82 */ /* 0x000e640000000a00 */
[----:B------:R-:W-:-:S04]  /*9bf0*/  IMAD.WIDE.U32 R2, R6, UR4, R2 ;  /* 0x0000000406027c25 */ /* 0x000fc8000f8e0002 */
[----:B------:R-:W-:Y:S01]  /*9c00*/  IMAD.IADD R11, R11, 0x1, R3 ;  /* 0x000000010b0b7824 */ /* 0x000fe200078e0203 */
[----:B-1----:R-:W-:-:S04]  /*9c10*/  LEA R4, P1, R2, R4, 0x2 ;  /* 0x0000000402047211 */ /* 0x002fc800078210ff */
[----:B------:R-:W-:-:S05]  /*9c20*/  LEA.HI.X R5, R2, R5, R11, 0x2, P1 ;  /* 0x0000000502057211 */ /* 0x000fca00008f140b */
[----:B------:R1:W5:Y:S04]  /*9c30*/  LDG.E R4, desc[UR48][R4.64] ;  /* 0x0000003004047981 */ /* 0x000368000c1e1900 */
.L_x_79:
        /* <DEDUP_REMOVED lines=10> */
.L_x_113:
[----:B------:R-:W-:Y:S05]  /*9ce0*/  @P1 BRA `(.L_x_81) ;  /* 0x00000000001c1947 */ /* 0x000fea0003800000 */
[----:B------:R-:W2:Y:S01]  /*9cf0*/  S2R R5, SR_TID.X ;  /* 0x0000000000057919 */ /* 0x000ea20000002100 */
[----:B------:R-:W-:-:S04]  /*9d00*/  MOV R12, 0x2000 ;  /* 0x00002000000c7802 */ /* 0x000fc80000000f00 */
[----:B------:R3:W-:Y:S01]  /*9d10*/  SYNCS.ARRIVE.TRANS64 RZ, [R3+URZ+0x28c30], R12 ;  /* 0x028c300c03ff79a7 */ /* 0x0007e2000800003f */
[----:B--2---:R-:W-:-:S04]  /*9d20*/  LOP3.LUT R5, R5, 0x1f, RZ, 0xc0, !PT ;  /* 0x0000001f05057812 */ /* 0x004fc800078ec0ff */
[----:B------:R-:W-:-:S13]  /*9d30*/  ISETP.NE.AND P2, PT, R5, RZ, PT ;  /* 0x000000ff0500720c */ /* 0x000fda0003f45270 */
[----:B---3--:R-:W-:Y:S05]  /*9d40*/  @!P2 BRA `(.L_x_81) ;  /* 0x000000000004a947 */ /* 0x008fea0003800000 */
[----:B------:R-:W-:Y:S01]  /*9d50*/  BPT.TRAP 0x1 ;  /* 0x000000040000795c */ /* 0x000fe20000300000 */
.L_x_81:
[----:B------:R-:W2:Y:S01]  /*9d60*/  S2R R11, SR_CgaCtaId ;  /* 0x00000000000b7919 */ /* 0x000ea20000008800 */
        /* <DEDUP_REMOVED lines=12> */
[----:B--2---:R-:W-:-:S05]  /*9e30*/  LEA R5, R11, R5, 0x18 ;  /* 0x000000050b057211 */ /* 0x004fca00078ec0ff */
[----:B------:R-:W-:-:S05]  /*9e40*/  IMAD R5, R9, 0x2000, R5 ;  /* 0x0000200009057824 */ /* 0x000fca00078e0205 */
[----:B------:R-:W-:-:S13]  /*9e50*/  R2UR UR8, R5 ;  /* 0x00000000050872ca */ /* 0x000fda00000e0000 */
[----:B------:R-:W-:-:S09]  /*9e60*/  UIADD3 UR8, UR8, 0x22400, URZ ;  /* 0x0002240008087890 */ /* 0x000fd2000fffe03f */
[----:B------:R2:W-:Y:S01]  /*9e70*/  UTMALDG.4D [UR8], [UR4], desc[UR6] ;  /* 0x00000608040075b4 */ /* 0x0005e20008019000 */
[----:B------:R-:W3:Y:S02]  /*9e80*/  SYNCS.PHASECHK.TRANS64.TRYWAIT P2, [R3+URZ+0x28c60], R2 ;  /* 0x028c6002030075a7 */ /* 0x000ee4000804017f */
[----:B--23--:R-:W-:Y:S05]  /*9e90*/  @!P2 BRA `(.L_x_82) ;  /* 0x0000000c00b4a947 */ /* 0x00cfea0003800000 */
.L_x_114:
[----:B------:R-:W-:Y:S05]  /*9ea0*/  @P1 BRA `(.L_x_83) ;  /* 0x00000000001c1947 */ /* 0x000fea0003800000 */
[----:B------:R-:W3:Y:S01]  /*9eb0*/  S2R R5, SR_TID.X ;  /* 0x0000000000057919 */ /* 0x000ee20000002100 */
[----:B-12---:R-:W-:-:S04]  /*9ec0*/  MOV R2, 0x10000 ;  /* 0x0001000000027802 */ /* 0x006fc80000000f00 */
[----:B------:R4:W-:Y:S01]  /*9ed0*/  SYNCS.ARRIVE.TRANS64 RZ, [R3+URZ+0x28c50], R2 ;  /* 0x028c500203ff79a7 */ /* 0x0009e2000800003f */
[----:B---3--:R-:W-:-:S04]  /*9ee0*/  LOP3.LUT R5, R5, 0x1f, RZ, 0xc0, !PT ;  /* 0x0000001f05057812 */ /* 0x008fc800078ec0ff */
[----:B------:R-:W-:-:S13]  /*9ef0*/  ISETP.NE.AND P1, PT, R5, RZ, PT ;  /* 0x000000ff0500720c */ /* 0x000fda0003f25270 */
[----:B----4-:R-:W-:Y:S05]  /*9f00*/  @!P1 BRA `(.L_x_83) ;  /* 0x0000000000049947 */ /* 0x010fea0003800000 */
[----:B------:R-:W-:Y:S01]  /*9f10*/  BPT.TRAP 0x1 ;  /* 0x000000040000795c */ /* 0x000fe20000300000 */
.L_x_83:
        /* <DEDUP_REMOVED lines=17> */
[----:B---3--:R-:W-:-:S05]  /*a030*/  LEA R2, R5, R2, 0x18 ;  /* 0x0000000205027211 */ /* 0x008fca00078ec0ff */
[----:B------:R-:W-:-:S05]  /*a040*/  IMAD R2, R9, 0x10000, R2 ;  /* 0x0001000009027824 */ /* 0x000fca00078e0202 */
        /* <DEDUP_REMOVED lines=33> */
[----:B-1----:R-:W-:Y:S01]  /*a260*/  NOP ;  /* 0x0000000000007918 */ /* 0x002fe20000000000 */
.L_x_78:
[----:B------:R-:W-:Y:S05]  /*a270*/  BSYNC B1 ;  /* 0x0000000000017941 */ /* 0x000fea0003800000 */
.L_x_77:
[C---:B------:R-:W-:Y:S02]  /*a280*/  ISETP.GT.AND P2, PT, R8.reuse, 0x1, PT ;  /* 0x000000010800780c */ /* 0x040fe40003f44270 */
[----:B------:R-:W-:Y:S02]  /*a290*/  IADD3 R9, R9, 0x1, RZ ;  /* 0x0000000109097810 */ /* 0x000fe40007ffe0ff */
[----:B------:R-:W-:Y:S02]  /*a2a0*/  IADD3 R8, R8, -0x2, RZ ;  /* 0xfffffffe08087810 */ /* 0x000fe40007ffe0ff */
[----:B------:R-:W-:-:S04]  /*a2b0*/  ISETP.NE.AND P1, PT, R9, 0x2, PT ;  /* 0x000000020900780c */ /* 0x000fc80003f25270 */
[----:B------:R-:W-:Y:S02]  /*a2c0*/  SEL R2, RZ, 0x1, P1 ;  /* 0x00000001ff027807 */ /* 0x000fe40000800000 */
[----:B------:R-:W-:Y:S02]  /*a2d0*/  SEL R16, R9, RZ, P1 ;  /* 0x000000ff09107207 */ /* 0x000fe40000800000 */
[----:B------:R-:W-:Y:S01]  /*a2e0*/  LOP3.LUT R17, R17, R2, RZ, 0x3c, !PT ;  /* 0x0000000211117212 */ /* 0x000fe200078e3cff */
[----:B------:R-:W-:Y:S06]  /*a2f0*/  @P2 BRA `(.L_x_84) ;  /* 0xffffffec00fc2947 */ /* 0x000fec000383ffff */
.L_x_69:
[----:B------:R-:W-:Y:S05]  /*a300*/  BSYNC B0 ;  /* 0x0000000000007941 */ /* 0x000fea0003800000 */
.L_x_60:
[----:B------:R-:W2:Y:S01]  /*a310*/  LDL.LU R2, [R1+0xc] ;  /* 0x00000c0001027983 */ /* 0x000ea20000300800 */
[----:B------:R-:W-:-:S03]  /*a320*/  ULDC UR4, c[0x0][0xda4] ;  /* 0x0003690000047ab9 */ /* 0x000fc60000000800 */
[----:B------:R-:W3:Y:S01]  /*a330*/  LDL.LU R0, [R1+0x18] ;  /* 0x0000180001007983 */ /* 0x000ee20000300800 */
[----:B--2---:R-:W-:Y:S01]  /*a340*/  VIADD R2, R2, UR36 ;  /* 0x0000002402027c36 */ /* 0x004fe20008000000 */
[----:B---3--:R-:W-:-:S04]  /*a350*/  IADD3 R0, R0, 0x1, RZ ;  /* 0x0000000100007810 */ /* 0x008fc80007ffe0ff */
[----:B------:R2:W-:Y:S01]  /*a360*/  STL [R1+0xc], R2 ;  /* 0x00000c0201007387 */ /* 0x0005e20000100800 */
[----:B------:R-:W-:-:S03]  /*a370*/  ISETP.GE.AND P0, PT, R2, UR4, PT ;  /* 0x0000000402007c0c */ /* 0x000fc6000bf06270 */
[----:B------:R2:W-:Y:S10]  /*a380*/  STL [R1+0x18], R0 ;  /* 0x0000180001007387 */ /* 0x0005f40000100800 */
[----:B--2---:R-:W-:Y:S05]  /*a390*/  @!P0 BRA `(.L_x_85) ;  /* 0xffffffd000c48947 */ /* 0x004fea000383ffff */
[----:B------:R-:W-:-:S07]  /*a3a0*/  LOP3.LUT R2, R0, 0x1, RZ, 0xc, !PT ;  /* 0x0000000100027812 */ /* 0x000fce00078e0cff */
.L_x_43:
[----:B------:R-:W2:Y:S01]  /*a3b0*/  S2R R3, SR_CgaCtaId ;  /* 0x0000000000037919 */ /* 0x000ea20000008800 */
[----:B------:R-:W-:Y:S01]  /*a3c0*/  MOV R0, 0x400 ;  /* 0x0000040000007802 */ /* 0x000fe20000000f00 */
[----:B------:R-:W-:Y:S03]  /*a3d0*/  BSSY B0, `(.L_x_86) ;  /* 0x0000005000007945 */ /* 0x000fe60003800000 */
[----:B--2---:R-:W-:Y:S02]  /*a3e0*/  LEA R0, R3, R0, 0x18 ;  /* 0x0000000003007211 */ /* 0x004fe400078ec0ff */
[----:B------:R-:W-:-:S04]  /*a3f0*/  SHF.L.U32 R3, R2, 0x1f, RZ ;  /* 0x0000001f02037819 */ /* 0x000fc800000006ff */
[----:B------:R-:W2:Y:S02]  /*a400*/  SYNCS.PHASECHK.TRANS64.TRYWAIT P0, [R0+URZ+0x28c20], R3 ;  /* 0x028c2003000075a7 */ /* 0x000ea4000800017f */
[----:B--2---:R-:W-:Y:S05]  /*a410*/  @!P0 BRA `(.L_x_87) ;  /* 0x0000000800688947 */ /* 0x004fea0003800000 */
.L_x_115:
[----:B------:R-:W-:Y:S05]  /*a420*/  BSYNC B0 ;  /* 0x0000000000007941 */ /* 0x000fea0003800000 */
.L_x_86:
[----:B------:R-:W-:-:S03]  /*a430*/  UMOV UR4, 0xffffffff ;  /* 0xffffffff00047882 */ /* 0x000fc60000000000 */
[----:B------:R-:W-:Y:S05]  /*a440*/  BRA.DIV UR4, `(.L_x_88) ;  /* 0x0000000a04707947 */ /* 0x000fea000b800000 */
[----:B------:R-:W3:Y:S02]  /*a450*/  S2R R2, SR_TID.X ;  /* 0x0000000000027919 */ /* 0x000ee40000002100 */
[----:B---3--:R-:W-:-:S04]  /*a460*/  SHF.R.U32.HI R2, RZ, 0x5, R2 ;  /* 0x00000005ff027819 */ /* 0x008fc80000011602 */
[----:B------:R-:W-:-:S05]  /*a470*/  LOP3.LUT R2, R2, 0x3, RZ, 0xc0, !PT ;  /* 0x0000000302027812 */ /* 0x000fca00078ec0ff */
[----:B------:R3:W4:Y:S02]  /*a480*/  SHFL.IDX PT, R14, R2, RZ, 0x1f ;  /* 0x00001fff020e7589 */ /* 0x00072400000e0000 */
.L_x_118:
[----:B----4-:R-:W-:Y:S01]  /*a490*/  ISETP.NE.AND P0, PT, R14, RZ, PT ;  /* 0x000000ff0e00720c */ /* 0x010fe20003f05270 */
[----:B------:R-:W-:-:S12]  /*a4a0*/  BSSY B0, `(.L_x_89) ;  /* 0x0000024000007945 */ /* 0x000fd80003800000 */
[----:B------:R-:W-:Y:S05]  /*a4b0*/  @P0 BRA `(.L_x_90) ;  /* 0x0000000000880947 */ /* 0x000fea0003800000 */
[----:B------:R-:W-:-:S03]  /*a4c0*/  UMOV UR4, 0xffffffff ;  /* 0xffffffff00047882 */ /* 0x000fc60000000000 */
[----:B------:R-:W-:Y:S05]  /*a4d0*/  BRA.DIV UR4, `(.L_x_91) ;  /* 0x0000000a04807947 */ /* 0x000fea000b800000 */
[----:B------:R-:W-:-:S13]  /*a4e0*/  ELECT P6, URZ, PT ;  /* 0x00000000003f782f */ /* 0x000fda00038c0000 */
.L_x_121:
[----:B------:R-:W-:Y:S05]  /*a4f0*/  @!P6 BRA `(.L_x_90) ;  /* 0x000000000078e947 */ /* 0x000fea0003800000 */
[----:B------:R-:W-:-:S06]  /*a500*/  ULOP3.LUT UR4, UR38, 0x2, URZ, 0xfc, !UPT ;  /* 0x0000000226047892 */ /* 0x000fcc000f8efc3f */
[----:B---3--:R-:W-:-:S04]  /*a510*/  MOV R2, UR4 ;  /* 0x0000000400027c02 */ /* 0x008fc80008000f00 */
[----:B------:R-:W-:-:S13]  /*a520*/  ISETP.NE.AND P2, PT, R2, 0x3, PT ;  /* 0x000000030200780c */ /* 0x000fda0003f45270 */
[----:B------:R-:W-:Y:S05]  /*a530*/  @!P2 BRA `(.L_x_92) ;  /* 0x000000000004a947 */ /* 0x000fea0003800000 */
[----:B------:R-:W-:Y:S01]  /*a540*/  BPT.TRAP 0x1 ;  /* 0x000000040000795c */ /* 0x000fe20000300000 */
.L_x_92:
[----:B--2---:R-:W-:Y:S01]  /*a550*/  VIADD R3, R0, 0x28c40 ;  /* 0x00028c4000037836 */ /* 0x004fe20000000000 */
[----:B------:R-:W-:Y:S02]  /*a560*/  SHF.L.U32 R5, R17, 0x1f, RZ ;  /* 0x0000001f11057819 */ /* 0x000fe400000006ff */
[C---:B------:R-:W-:Y:S02]  /*a570*/  IADD3 R2, R16.reuse, 0x1, RZ ;  /* 0x0000000110027810 */ /* 0x040fe40007ffe0ff */
[----:B------:R-:W-:Y:S02]  /*a580*/  LEA R6, R16, R3, 0x3 ;  /* 0x0000000310067211 */ /* 0x000fe400078e18ff */
[----:B------:R-:W-:Y:S02]  /*a590*/  ISETP.NE.AND P1, PT, R2, 0x2, PT ;  /* 0x000000020200780c */ /* 0x000fe40003f25270 */
[----:B------:R-:W2:Y:S02]  /*a5a0*/  SYNCS.PHASECHK.TRANS64.TRYWAIT P0, [R6+URZ], R5 ;  /* 0x00000005060075a7 */ /* 0x000ea4000800017f */
[----:B------:R-:W-:-:S04]  /*a5b0*/  SEL R4, RZ, 0x1, P1 ;  /* 0x00000001ff047807 */ /* 0x000fc80000800000 */
[----:B------:R-:W-:Y:S02]  /*a5c0*/  LOP3.LUT R17, R17, R4, RZ, 0x3c, !PT ;  /* 0x0000000411117212 */ /* 0x000fe400078e3cff */
[----:B------:R-:W-:Y:S02]  /*a5d0*/  SEL R4, R2, RZ, P1 ;  /* 0x000000ff02047207 */ /* 0x000fe40000800000 */
[----:B------:R-:W-:-:S03]  /*a5e0*/  SHF.L.U32 R2, R17, 0x1f, RZ ;  /* 0x0000001f11027819 */ /* 0x000fc600000006ff */
[----:B------:R-:W-:Y:S01]  /*a5f0*/  IMAD R3, R4, 0x8, R3 ;  /* 0x0000000804037824 */ /* 0x000fe200078e0203 */
[----:B--2---:R-:W-:Y:S06]  /*a600*/  @!P0 BRA `(.L_x_93) ;  /* 0x0000000800548947 */ /* 0x004fec0003800000 */
.L_x_122:
[----:B------:R-:W3:Y:S02]  /*a610*/  SYNCS.PHASECHK.TRANS64.TRYWAIT P0, [R3+URZ], R2 ;  /* 0x00000002030075a7 */ /* 0x000ee4000800017f */
[----:B---3--:R-:W-:Y:S05]  /*a620*/  @!P0 BRA `(.L_x_94) ;  /* 0x0000000800608947 */ /* 0x008fea0003800000 */
.L_x_123:
[----:B------:R-:W-:Y:S05]  /*a630*/  @!P2 BRA `(.L_x_95) ;  /* 0x000000000004a947 */ /* 0x000fea0003800000 */
[----:B------:R-:W-:Y:S01]  /*a640*/  BPT.TRAP 0x1 ;  /* 0x000000040000795c */ /* 0x000fe20000300000 */
.L_x_95:
[----:B---3--:R-:W-:-:S04]  /*a650*/  IADD3 R3, R0, 0x28c60, RZ ;  /* 0x00028c6000037810 */ /* 0x008fc80007ffe0ff */
[----:B------:R-:W-:-:S04]  /*a660*/  LEA R16, R16, R3, 0x3 ;  /* 0x0000000310107211 */ /* 0x000fc800078e18ff */
[----:B------:R-:W3:Y:S02]  /*a670*/  SYNCS.PHASECHK.TRANS64.TRYWAIT P0, [R16+URZ], R5 ;  /* 0x00000005100075a7 */ /* 0x000ee4000800017f */
[----:B---3--:R-:W-:Y:S05]  /*a680*/  @!P0 BRA `(.L_x_96) ;  /* 0x00000008005c8947 */ /* 0x008fea0003800000 */
.L_x_124:
[----:B------:R-:W-:-:S07]  /*a690*/  IMAD R3, R4, 0x8, R3 ;  /* 0x0000000804037824 */ /* 0x000fce00078e0203 */
.L_x_97:
[----:B----4-:R4:W1:Y:S02]  /*a6a0*/  SYNCS.PHASECHK.TRANS64.TRYWAIT P0, [R3+URZ], R2 ;  /* 0x00000002030075a7 */ /* 0x010864000800017f */
[----:B-1----:R-:W-:Y:S05]  /*a6b0*/  @!P0 NANOSLEEP.SYNCS 0x989680 ;  /* 0x009896800000895d */ /* 0x002fea0003900000 */
[----:B------:R-:W1:Y:S02]  /*a6c0*/  @!P0 SYNCS.PHASECHK.TRANS64 P0, [R3+URZ], R2 ;  /* 0x00000002030085a7 */ /* 0x000e64000800007f */
[----:B-1----:R-:W-:Y:S05]  /*a6d0*/  @!P0 BRA `(.L_x_97) ;  /* 0xfffffffc00f08947 */ /* 0x002fea000383ffff */
.L_x_90:
[----:B------:R-:W-:Y:S05]  /*a6e0*/  BSYNC B0 ;  /* 0x0000000000007941 */ /* 0x000fea0003800000 */
.L_x_89:
[----:B------:R-:W-:Y:S05]  /*a6f0*/  EXIT ;  /* 0x000000000000794d */ /* 0x000fea0003800000 */
.L_x_11:
[----:B-1----:R-:W-:-:S04]  /*a700*/  MOV R3, UR16 ;  /* 0x0000001000037c02 */ /* 0x002fc80008000f00 */
[----:B------:R1:W2:Y:S03]  /*a710*/  SYNCS.PHASECHK.TRANS64.TRYWAIT P0, [R3+URZ+0x28c50], R0 ;  /* 0x028c5000030075a7 */ /* 0x0002a6000800017f */
[----:B--2---:R-:W-:Y:S05]  /*a720*/  @!P0 NANOSLEEP.SYNCS 0x989680 ;  /* 0x009896800000895d */ /* 0x004fea0003900000 */
[----:B------:R-:W2:Y:S02]  /*a730*/  @!P0 SYNCS.PHASECHK.TRANS64 P0, [R3+URZ+0x28c50], R0 ;  /* 0x028c5000030085a7 */ /* 0x000ea4000800007f */
[----:B--2---:R-:W-:Y:S05]  /*a740*/  @!P0 BRA `(.L_x_11) ;  /* 0xfffffffc00ec8947 */ /* 0x004fea000383ffff */
[----:B------:R-:W-:Y:S05]  /*a750*/  BRA `(.L_x_98) ;  /* 0xffffff6800847947 */ /* 0x000fea000383ffff */
.L_x_16:
[----:B--2---:R-:W-:-:S04]  /*a760*/  MOV R4, UR6 ;  /* 0x0000000600047c02 */ /* 0x004fc80008000f00 */
[----:B------:R2:W3:Y:S03]  /*a770*/  SYNCS.PHASECHK.TRANS64.TRYWAIT P0, [R4+URZ+0x28c50], R3 ;  /* 0x028c5003040075a7 */ /* 0x0004e6000800017f */
[----:B---3--:R-:W-:Y:S05]  /*a780*/  @!P0 NANOSLEEP.SYNCS 0x989680 ;  /* 0x009896800000895d */ /* 0x008fea0003900000 */
[----:B------:R-:W3:Y:S02]  /*a790*/  @!P0 SYNCS.PHASECHK.TRANS64 P0, [R4+URZ+0x28c50], R3 ;  /* 0x028c5003040085a7 */ /* 0x000ee4000800007f */
[----:B---3--:R-:W-:Y:S05]  /*a7a0*/  @!P0 BRA `(.L_x_16) ;  /* 0xfffffffc00ec8947 */ /* 0x008fea000383ffff */
[----:B------:R-:W-:Y:S05]  /*a7b0*/  BRA `(.L_x_15) ;  /* 0xffffff7400987947 */ /* 0x000fea000383ffff */
.L_x_20:
[----:B-1----:R-:W-:-:S04]  /*a7c0*/  IMAD.U32 R3, RZ, RZ, UR46 ;  /* 0x0000002eff037e24 */ /* 0x002fc8000f8e00ff */
[----:B------:R1:W2:Y:S03]  /*a7d0*/  SYNCS.PHASECHK.TRANS64.TRYWAIT P1, [R3+URZ+0x28c00], R0 ;  /* 0x028c0000030075a7 */ /* 0x0002a6000802017f */
[----:B--2---:R-:W-:Y:S05]  /*a7e0*/  @!P1 NANOSLEEP.SYNCS 0x989680 ;  /* 0x009896800000995d */ /* 0x004fea0003900000 */
[----:B------:R-:W2:Y:S02]  /*a7f0*/  @!P1 SYNCS.PHASECHK.TRANS64 P1, [R3+URZ+0x28c00], R0 ;  /* 0x028c0000030095a7 */ /* 0x000ea4000802007f */
[----:B--2---:R-:W-:Y:S05]  /*a800*/  @!P1 BRA `(.L_x_20) ;  /* 0xfffffffc00ec9947 */ /* 0x004fea000383ffff */
[----:B------:R-:W-:Y:S05]  /*a810*/  BRA `(.L_x_99) ;  /* 0xffffff8000e47947 */ /* 0x000fea000383ffff */
.L_x_24:
[----:B---3--:R3:W4:Y:S02]  /*a820*/  SYNCS.PHASECHK.TRANS64.TRYWAIT P1, [R7+URZ+0x28c30], R12 ;  /* 0x028c300c070075a7 */ /* 0x008724000802017f */
[----:B----4-:R-:W-:Y:S05]  /*a830*/  @!P1 NANOSLEEP.SYNCS 0x989680 ;  /* 0x009896800000995d */ /* 0x010fea0003900000 */
[----:B------:R-:W4:Y:S02]  /*a840*/  @!P1 SYNCS.PHASECHK.TRANS64 P1, [R7+URZ+0x28c30], R12 ;  /* 0x028c300c070095a7 */ /* 0x000f24000802007f */
[----:B----4-:R-:W-:Y:S05]  /*a850*/  @!P1 BRA `(.L_x_24) ;  /* 0xfffffffc00f09947 */ /* 0x010fea000383ffff */
[----:B------:R-:W-:Y:S05]  /*a860*/  BRA `(.L_x_23) ;  /* 0xffffff8400007947 */ /* 0x000fea000383ffff */
.L_x_28:
[----:B---3--:R3:W4:Y:S02]  /*a870*/  SYNCS.PHASECHK.TRANS64.TRYWAIT P2, [R7+URZ+0x28c50], R12 ;  /* 0x028c500c070075a7 */ /* 0x008724000804017f */
[----:B----4-:R-:W-:Y:S05]  /*a880*/  @!P2 NANOSLEEP.SYNCS 0x989680 ;  /* 0x009896800000a95d */ /* 0x010fea0003900000 */
[----:B------:R-:W4:Y:S02]  /*a890*/  @!P2 SYNCS.PHASECHK.TRANS64 P2, [R7+URZ+0x28c50], R12 ;  /* 0x028c500c0700a5a7 */ /* 0x000f24000804007f */
[----:B----4-:R-:W-:Y:S05]  /*a8a0*/  @!P2 BRA `(.L_x_28) ;  /* 0xfffffffc00f0a947 */ /* 0x010fea000383ffff */
[----:B------:R-:W-:Y:S05]  /*a8b0*/  BRA `(.L_x_27) ;  /* 0xffffff9400147947 */ /* 0x000fea000383ffff */
.L_x_33:
[----:B---3--:R-:W-:-:S04]  /*a8c0*/  MOV R0, UR22 ;  /* 0x0000001600007c02 */ /* 0x008fc80008000f00 */
[----:B------:R3:W4:Y:S03]  /*a8d0*/  SYNCS.PHASECHK.TRANS64.TRYWAIT P3, [R0+URZ+0x28c30], R7 ;  /* 0x028c3007000075a7 */ /* 0x000726000806017f */
[----:B----4-:R-:W-:Y:S05]  /*a8e0*/  @!P3 NANOSLEEP.SYNCS 0x989680 ;  /* 0x009896800000b95d */ /* 0x010fea0003900000 */
[----:B------:R-:W4:Y:S02]  /*a8f0*/  @!P3 SYNCS.PHASECHK.TRANS64 P3, [R0+URZ+0x28c30], R7 ;  /* 0x028c30070000b5a7 */ /* 0x000f24000806007f */
[----:B----4-:R-:W-:Y:S05]  /*a900*/  @!P3 BRA `(.L_x_33) ;  /* 0xfffffffc00ecb947 */ /* 0x010fea000383ffff */
[----:B------:R-:W-:Y:S05]  /*a910*/  BRA `(.L_x_32) ;  /* 0xffffff9400f47947 */ /* 0x000fea000383ffff */
.L_x_37:
[----:B---3--:R3:W1:Y:S02]  /*a920*/  SYNCS.PHASECHK.TRANS64.TRYWAIT P3, [R170+URZ+0x28c50], R7 ;  /* 0x028c5007aa0075a7 */ /* 0x008664000806017f */
[----:B-1----:R-:W-:Y:S05]  /*a930*/  @!P3 NANOSLEEP.SYNCS 0x989680 ;  /* 0x009896800000b95d */ /* 0x002fea0003900000 */
[----:B------:R-:W1:Y:S02]  /*a940*/  @!P3 SYNCS.PHASECHK.TRANS64 P3, [R170+URZ+0x28c50], R7 ;  /* 0x028c5007aa00b5a7 */ /* 0x000e64000806007f */
[----:B-1----:R-:W-:Y:S05]  /*a950*/  @!P3 BRA `(.L_x_37) ;  /* 0xfffffffc00f0b947 */ /* 0x002fea000383ffff */
[----:B------:R-:W-:Y:S05]  /*a960*/  BRA `(.L_x_36) ;  /* 0xffffffac00287947 */ /* 0x000fea000383ffff */
.L_x_48:
[----:B------:R-:W1:Y:S01]  /*a970*/  S2R R5, SR_TID.X ;  /* 0x0000000000057919 */ /* 0x000e620000002100 */
[----:B------:R-:W-:Y:S01]  /*a980*/  BSSY B0, `(.L_x_100) ;  /* 0x000000a000007945 */ /* 0x000fe20003800000 */
[----:B------:R-:W-:Y:S01]  /*a990*/  IMAD.MOV.U32 R12, RZ, RZ, RZ ;  /* 0x000000ffff0c7224 */ /* 0x000fe200078e00ff */
[----:B------:R-:W-:Y:S02]  /*a9a0*/  MOV R11, 0x1f ;  /* 0x0000001f000b7802 */ /* 0x000fe40000000f00 */
[----:B------:R-:W-:Y:S02]  /*a9b0*/  MOV R15, 0xffffffff ;  /* 0xffffffff000f7802 */ /* 0x000fe40000000f00 */
[----:B-1----:R-:W-:-:S04]  /*a9c0*/  SHF.R.U32.HI R5, RZ, 0x5, R5 ;  /* 0x00000005ff057819 */ /* 0x002fc80000011605 */
[----:B------:R-:W-:-:S04]  /*a9d0*/  LOP3.LUT R5, R5, 0x3, RZ, 0xc0, !PT ;  /* 0x0000000305057812 */ /* 0x000fc800078ec0ff */
[----:B------:R-:W-:-:S07]  /*a9e0*/  MOV R13, R5 ;  /* 0x00000005000d7202 */ /* 0x000fce0000000f00 */
[----:B------:R-:W-:Y:S05]  /*a9f0*/  WARPSYNC.COLLECTIVE R15, `(.L_x_101) ;  /* 0x000000000f087348 */ /* 0x000fea0003c00000 */
[----:B------:R1:W2:Y:S02]  /*aa00*/  SHFL.IDX P6, R14, R13, R12, R11 ;  /* 0x0000000c0d0e7389 */ /* 0x0002a400000c000b */
[----:B-12---:R-:W-:Y:S01]  /*aa10*/  ENDCOLLECTIVE ;  /* 0x000000000000791b */ /* 0x006fe20003800000 */
.L_x_101:
[----:B------:R-:W-:Y:S05]  /*aa20*/  BSYNC B0 ;  /* 0x0000000000007941 */ /* 0x000fea0003800000 */
.L_x_100:
[----:B------:R-:W-:Y:S05]  /*aa30*/  BRA `(.L_x_102) ;  /* 0xffffffd400387947 */ /* 0x000fea000383ffff */
.L_x_49:
[----:B------:R-:W-:Y:S01]  /*aa40*/  BSSY B0, `(.L_x_103) ;  /* 0x0000006000007945 */ /* 0x000fe20003800000 */
[----:B------:R-:W-:-:S07]  /*aa50*/  IMAD.MOV.U32 R15, RZ, RZ, -0x1 ;  /* 0xffffffffff0f7424 */ /* 0x000fce00078e00ff */
[----:B------:R-:W-:Y:S05]  /*aa60*/  WARPSYNC.COLLECTIVE R15, `(.L_x_104) ;  /* 0x000000000f0c7348 */ /* 0x000fea0003c00000 */
[----:B------:R-:W-:Y:S02]  /*aa70*/  ELECT P6, UR62, PT ;  /* 0x00000000003e782f */ /* 0x000fe400038c0000 */
[----:B------:R-:W-:Y:S01]  /*aa80*/  MOV R14, UR62 ;  /* 0x0000003e000e7c02 */ /* 0x000fe20008000f00 */
[----:B------:R-:W-:Y:S10]  /*aa90*/  ENDCOLLECTIVE ;  /* 0x000000000000791b */ /* 0x000ff40003800000 */
.L_x_104:
[----:B------:R-:W-:Y:S05]  /*aaa0*/  BSYNC B0 ;  /* 0x0000000000007941 */ /* 0x000fea0003800000 */
.L_x_103:
[----:B------:R-:W-:Y:S05]  /*aab0*/  BRA `(.L_x_105) ;  /* 0xffffffd400307947 */ /* 0x000fea000383ffff */
.L_x_52:
[----:B--2---:R2:W3:Y:S02]  /*aac0*/  SYNCS.PHASECHK.TRANS64.TRYWAIT P1, [R5+URZ+0x28c40], R10 ;  /* 0x028c400a050075a7 */ /* 0x0044e4000802017f */
[----:B---3--:R-:W-:Y:S05]  /*aad0*/  @!P1 NANOSLEEP.SYNCS 0x989680 ;  /* 0x009896800000995d */ /* 0x008fea0003900000 */
[----:B------:R-:W3:Y:S02]  /*aae0*/  @!P1 SYNCS.PHASECHK.TRANS64 P1, [R5+URZ+0x28c40], R10 ;  /* 0x028c400a050095a7 */ /* 0x000ee4000802007f */
[----:B---3--:R-:W-:Y:S05]  /*aaf0*/  @!P1 BRA `(.L_x_52) ;  /* 0xfffffffc00f09947 */ /* 0x008fea000383ffff */
[----:B------:R-:W-:Y:S05]  /*ab00*/  BRA `(.L_x_106) ;  /* 0xffffffd400907947 */ /* 0x000fea000383ffff */
.L_x_55:
[----:B--2---:R-:W2:Y:S01]  /*ab10*/  S2R R10, SR_CgaCtaId ;  /* 0x00000000000a7919 */ /* 0x004ea20000008800 */
[----:B------:R-:W-:-:S04]  /*ab20*/  MOV R8, 0x400 ;  /* 0x0000040000087802 */ /* 0x000fc80000000f00 */
[----:B--2---:R-:W-:-:S04]  /*ab30*/  LEA R8, R10, R8, 0x18 ;  /* 0x000000080a087211 */ /* 0x004fc800078ec0ff */
[----:B------:R2:W3:Y:S03]  /*ab40*/  SYNCS.PHASECHK.TRANS64.TRYWAIT P1, [R8+URZ+0x28c20], R5 ;  /* 0x028c2005080075a7 */ /* 0x0004e6000802017f */
[----:B---3--:R-:W-:Y:S05]  /*ab50*/  @!P1 NANOSLEEP.SYNCS 0x989680 ;  /* 0x009896800000995d */ /* 0x008fea0003900000 */
[----:B------:R-:W3:Y:S02]  /*ab60*/  @!P1 SYNCS.PHASECHK.TRANS64 P1, [R8+URZ+0x28c20], R5 ;  /* 0x028c2005080095a7 */ /* 0x000ee4000802007f */
[----:B---3--:R-:W-:Y:S05]  /*ab70*/  @!P1 BRA `(.L_x_55) ;  /* 0xfffffffc00e49947 */ /* 0x008fea000383ffff */
[----:B------:R-:W-:Y:S05]  /*ab80*/  BRA `(.L_x_107) ;  /* 0xffffffd800547947 */ /* 0x000fea000383ffff */
.L_x_58:
[----:B--2---:R2:W3:Y:S02]  /*ab90*/  SYNCS.PHASECHK.TRANS64.TRYWAIT P1, [R8+URZ+0x28c60], R5 ;  /* 0x028c6005080075a7 */ /* 0x0044e4000802017f */
[----:B---3--:R-:W-:Y:S05]  /*aba0*/  @!P1 NANOSLEEP.SYNCS 0x989680 ;  /* 0x009896800000995d */ /* 0x008fea0003900000 */
[----:B------:R-:W3:Y:S02]  /*abb0*/  @!P1 SYNCS.PHASECHK.TRANS64 P1, [R8+URZ+0x28c60], R5 ;  /* 0x028c6005080095a7 */ /* 0x000ee4000802007f */
[----:B---3--:R-:W-:Y:S05]  /*abc0*/  @!P1 BRA `(.L_x_58) ;  /* 0xfffffffc00f09947 */ /* 0x008fea000383ffff */
[----:B------:R-:W-:Y:S05]  /*abd0*/  BRA `(.L_x_108) ;  /* 0xffffffd800747947 */ /* 0x000fea000383ffff */
.L_x_65:
[----:B--2---:R2:W3:Y:S02]  /*abe0*/  SYNCS.PHASECHK.TRANS64.TRYWAIT P2, [R2+URZ+0x28c40], R3 ;  /* 0x028c4003020075a7 */ /* 0x0044e4000804017f */
[----:B---3--:R-:W-:Y:S05]  /*abf0*/  @!P2 NANOSLEEP.SYNCS 0x989680 ;  /* 0x009896800000a95d */ /* 0x008fea0003900000 */
[----:B------:R-:W3:Y:S02]  /*ac00*/  @!P2 SYNCS.PHASECHK.TRANS64 P2, [R2+URZ+0x28c40], R3 ;  /* 0x028c40030200a5a7 */ /* 0x000ee4000804007f */
[----:B---3--:R-:W-:Y:S05]  /*ac10*/  @!P2 BRA `(.L_x_65) ;  /* 0xfffffffc00f0a947 */ /* 0x008fea000383ffff */
[----:B------:R-:W-:Y:S05]  /*ac20*/  BRA `(.L_x_109) ;  /* 0xffffffe0001c7947 */ /* 0x000fea000383ffff */
.L_x_67:
[----:B---3--:R3:W4:Y:S02]  /*ac30*/  SYNCS.PHASECHK.TRANS64.TRYWAIT P2, [R2+URZ+0x28c60], R3 ;  /* 0x028c6003020075a7 */ /* 0x008724000804017f */
[----:B----4-:R-:W-:Y:S05]  /*ac40*/  @!P2 NANOSLEEP.SYNCS 0x989680 ;  /* 0x009896800000a95d */ /* 0x010fea0003900000 */
[----:B------:R-:W4:Y:S02]  /*ac50*/  @!P2 SYNCS.PHASECHK.TRANS64 P2, [R2+URZ+0x28c60], R3 ;  /* 0x028c60030200a5a7 */ /* 0x000f24000804007f */
[----:B----4-:R-:W-:Y:S05]  /*ac60*/  @!P2 BRA `(.L_x_67) ;  /* 0xfffffffc00f0a947 */ /* 0x010fea000383ffff */
[----:B------:R-:W-:Y:S05]  /*ac70*/  BRA `(.L_x_110) ;  /* 0xffffffe000787947 */ /* 0x000fea000383ffff */
.L_x_73:
[----:B-1----:R1:W2:Y:S02]  /*ac80*/  SYNCS.PHASECHK.TRANS64.TRYWAIT P2, [R3+URZ+0x28c40], R2 ;  /* 0x028c4002030075a7 */ /* 0x0022a4000804017f */
[----:B--2---:R-:W-:Y:S05]  /*ac90*/  @!P2 NANOSLEEP.SYNCS 0x989680 ;  /* 0x009896800000a95d */ /* 0x004fea0003900000 */
[----:B------:R-:W2:Y:S02]  /*aca0*/  @!P2 SYNCS.PHASECHK.TRANS64 P2, [R3+URZ+0x28c40], R2 ;  /* 0x028c40020300a5a7 */ /* 0x000ea4000804007f */
[----:B--2---:R-:W-:Y:S05]  /*acb0*/  @!P2 BRA `(.L_x_73) ;  /* 0xfffffffc00f0a947 */ /* 0x004fea000383ffff */
[----:B------:R-:W-:Y:S05]  /*acc0*/  BRA `(.L_x_111) ;  /* 0xffffffe800087947 */ /* 0x000fea000383ffff */
.L_x_75:
[----:B--2---:R2:W3:Y:S02]  /*acd0*/  SYNCS.PHASECHK.TRANS64.TRYWAIT P2, [R3+URZ+0x28c60], R2 ;  /* 0x028c6002030075a7 */ /* 0x0044e4000804017f */
[----:B---3--:R-:W-:Y:S05]  /*ace0*/  @!P2 NANOSLEEP.SYNCS 0x989680 ;  /* 0x009896800000a95d */ /* 0x008fea0003900000 */
[----:B------:R-:W3:Y:S02]  /*acf0*/  @!P2 SYNCS.PHASECHK.TRANS64 P2, [R3+URZ+0x28c60], R2 ;  /* 0x028c60020300a5a7 */ /* 0x000ee4000804007f */
[----:B---3--:R-:W-:Y:S05]  /*ad00*/  @!P2 BRA `(.L_x_75) ;  /* 0xfffffffc00f0a947 */ /* 0x008fea000383ffff */
[----:B------:R-:W-:Y:S05]  /*ad10*/  BRA `(.L_x_112) ;  /* 0xffffffe800647947 */ /* 0x000fea000383ffff */
.L_x_80:
[----:B-1----:R1:W2:Y:S02]  /*ad20*/  SYNCS.PHASECHK.TRANS64.TRYWAIT P2, [R3+URZ+0x28c40], R2 ;  /* 0x028c4002030075a7 */ /* 0x0022a4000804017f */
[----:B--2---:R-:W-:Y:S05]  /*ad30*/  @!P2 NANOSLEEP.SYNCS 0x989680 ;  /* 0x009896800000a95d */ /* 0x004fea0003900000 */
[----:B------:R-:W2:Y:S02]  /*ad40*/  @!P2 SYNCS.PHASECHK.TRANS64 P2, [R3+URZ+0x28c40], R2 ;  /* 0x028c40020300a5a7 */ /* 0x000ea4000804007f */
[----:B--2---:R-:W-:Y:S05]  /*ad50*/  @!P2 BRA `(.L_x_80) ;  /* 0xfffffffc00f0a947 */ /* 0x004fea000383ffff */
[----:B------:R-:W-:Y:S05]  /*ad60*/  BRA `(.L_x_113) ;  /* 0xffffffec00dc7947 */ /* 0x000fea000383ffff */
.L_x_82:
[----:B--2---:R2:W3:Y:S02]  /*ad70*/  SYNCS.PHASECHK.TRANS64.TRYWAIT P2, [R3+URZ+0x28c60], R2 ;  /* 0x028c6002030075a7 */ /* 0x0044e4000804017f */
[----:B---3--:R-:W-:Y:S05]  /*ad80*/  @!P2 NANOSLEEP.SYNCS 0x989680 ;  /* 0x009896800000a95d */ /* 0x008fea0003900000 */
[----:B------:R-:W3:Y:S02]  /*ad90*/  @!P2 SYNCS.PHASECHK.TRANS64 P2, [R3+URZ+0x28c60], R2 ;  /* 0x028c60020300a5a7 */ /* 0x000ee4000804007f */
[----:B---3--:R-:W-:Y:S05]  /*ada0*/  @!P2 BRA `(.L_x_82) ;  /* 0xfffffffc00f0a947 */ /* 0x008fea000383ffff */
[----:B------:R-:W-:Y:S05]  /*adb0*/  BRA `(.L_x_114) ;  /* 0xfffffff000387947 */ /* 0x000fea000383ffff */
.L_x_87:
[----:B--2---:R2:W3:Y:S02]  /*adc0*/  SYNCS.PHASECHK.TRANS64.TRYWAIT P0, [R0+URZ+0x28c20], R3 ;  /* 0x028c2003000075a7 */ /* 0x0044e4000800017f */
[----:B---3--:R-:W-:Y:S05]  /*add0*/  @!P0 NANOSLEEP.SYNCS 0x989680 ;  /* 0x009896800000895d */ /* 0x008fea0003900000 */
[----:B------:R-:W3:Y:S02]  /*ade0*/  @!P0 SYNCS.PHASECHK.TRANS64 P0, [R0+URZ+0x28c20], R3 ;  /* 0x028c2003000085a7 */ /* 0x000ee4000800007f */
[----:B---3--:R-:W-:Y:S05]  /*adf0*/  @!P0 BRA `(.L_x_87) ;  /* 0xfffffffc00f08947 */ /* 0x008fea000383ffff */
[----:B------:R-:W-:Y:S05]  /*ae00*/  BRA `(.L_x_115) ;  /* 0xfffffff400847947 */ /* 0x000fea000383ffff */
.L_x_88:
[----:B------:R-:W3:Y:S01]  /*ae10*/  S2R R2, SR_TID.X ;  /* 0x0000000000027919 */ /* 0x000ee20000002100 */
[----:B------:R-:W-:Y:S01]  /*ae20*/  BSSY B0, `(.L_x_116) ;  /* 0x000000a000007945 */ /* 0x000fe20003800000 */
[----:B------:R-:W-:Y:S01]  /*ae30*/  MOV R12, RZ ;  /* 0x000000ff000c7202 */ /* 0x000fe20000000f00 */
[----:B------:R-:W-:Y:S01]  /*ae40*/  IMAD.MOV.U32 R11, RZ, RZ, 0x1f ;  /* 0x0000001fff0b7424 */ /* 0x000fe200078e00ff */
[----:B------:R-:W-:Y:S02]  /*ae50*/  MOV R15, 0xffffffff ;  /* 0xffffffff000f7802 */ /* 0x000fe40000000f00 */
[----:B---3--:R-:W-:-:S04]  /*ae60*/  SHF.R.U32.HI R2, RZ, 0x5, R2 ;  /* 0x00000005ff027819 */ /* 0x008fc80000011602 */
[----:B------:R-:W-:-:S04]  /*ae70*/  LOP3.LUT R2, R2, 0x3, RZ, 0xc0, !PT ;  /* 0x0000000302027812 */ /* 0x000fc800078ec0ff */
[----:B------:R-:W-:-:S07]  /*ae80*/  MOV R13, R2 ;  /* 0x00000002000d7202 */ /* 0x000fce0000000f00 */
[----:B-12---:R-:W-:Y:S05]  /*ae90*/  WARPSYNC.COLLECTIVE R15, `(.L_x_117) ;  /* 0x000000000f087348 */ /* 0x006fea0003c00000 */
[----:B------:R3:W4:Y:S02]  /*aea0*/  SHFL.IDX P6, R14, R13, R12, R11 ;  /* 0x0000000c0d0e7389 */ /* 0x00072400000c000b */
[----:B-1234-:R-:W-:Y:S01]  /*aeb0*/  ENDCOLLECTIVE ;  /* 0x000000000000791b */ /* 0x01efe20003800000 */
.L_x_117:
[----:B------:R-:W-:Y:S05]  /*aec0*/  BSYNC B0 ;  /* 0x0000000000007941 */ /* 0x000fea0003800000 */
.L_x_116:
[----:B------:R-:W-:Y:S05]  /*aed0*/  BRA `(.L_x_118) ;  /* 0xfffffff4006c7947 */ /* 0x000fea000383ffff */
.L_x_91:
[----:B------:R-:W-:Y:S01]  /*aee0*/  BSSY B1, `(.L_x_119) ;  /* 0x0000006000017945 */ /* 0x000fe20003800000 */
[----:B------:R-:W-:-:S07]  /*aef0*/  MOV R15, 0xffffffff ;  /* 0xffffffff000f7802 */ /* 0x000fce0000000f00 */
[----:B-123--:R-:W-:Y:S05]  /*af00*/  WARPSYNC.COLLECTIVE R15, `(.L_x_120) ;  /* 0x000000000f0c7348 */ /* 0x00efea0003c00000 */
[----:B------:R-:W-:Y:S02]  /*af10*/  ELECT P6, UR62, PT ;  /* 0x00000000003e782f */ /* 0x000fe400038c0000 */
[----:B------:R-:W-:Y:S01]  /*af20*/  MOV R14, UR62 ;  /* 0x0000003e000e7c02 */ /* 0x000fe20008000f00 */
[----:B-123--:R-:W-:Y:S10]  /*af30*/  ENDCOLLECTIVE ;  /* 0x000000000000791b */ /* 0x00eff40003800000 */
.L_x_120:
[----:B------:R-:W-:Y:S05]  /*af40*/  BSYNC B1 ;  /* 0x0000000000017941 */ /* 0x000fea0003800000 */
.L_x_119:
[----:B------:R-:W-:Y:S05]  /*af50*/  BRA `(.L_x_121) ;  /* 0xfffffff400647947 */ /* 0x000fea000383ffff */
.L_x_93:
[----:B--2---:R2:W3:Y:S02]  /*af60*/  SYNCS.PHASECHK.TRANS64.TRYWAIT P0, [R6+URZ], R5 ;  /* 0x00000005060075a7 */ /* 0x0044e4000800017f */
[----:B---3--:R-:W-:Y:S05]  /*af70*/  @!P0 NANOSLEEP.SYNCS 0x989680 ;  /* 0x009896800000895d */ /* 0x008fea0003900000 */
[----:B------:R-:W3:Y:S02]  /*af80*/  @!P0 SYNCS.PHASECHK.TRANS64 P0, [R6+URZ], R5 ;  /* 0x00000005060085a7 */ /* 0x000ee4000800007f */
[----:B---3--:R-:W-:Y:S05]  /*af90*/  @!P0 BRA `(.L_x_93) ;  /* 0xfffffffc00f08947 */ /* 0x008fea000383ffff */
[----:B------:R-:W-:Y:S05]  /*afa0*/  BRA `(.L_x_122) ;  /* 0xfffffff400987947 */ /* 0x000fea000383ffff */
.L_x_94:
[----:B---3--:R3:W4:Y:S02]  /*afb0*/  SYNCS.PHASECHK.TRANS64.TRYWAIT P0, [R3+URZ], R2 ;  /* 0x00000002030075a7 */ /* 0x008724000800017f */
[----:B----4-:R-:W-:Y:S05]  /*afc0*/  @!P0 NANOSLEEP.SYNCS 0x989680 ;  /* 0x009896800000895d */ /* 0x010fea0003900000 */
[----:B------:R-:W4:Y:S02]  /*afd0*/  @!P0 SYNCS.PHASECHK.TRANS64 P0, [R3+URZ], R2 ;  /* 0x00000002030085a7 */ /* 0x000f24000800007f */
[----:B----4-:R-:W-:Y:S05]  /*afe0*/  @!P0 BRA `(.L_x_94) ;  /* 0xfffffffc00f08947 */ /* 0x010fea000383ffff */
[----:B------:R-:W-:Y:S05]  /*aff0*/  BRA `(.L_x_123) ;  /* 0xfffffff4008c7947 */ /* 0x000fea000383ffff */
.L_x_96:
[----:B---3--:R3:W4:Y:S02]  /*b000*/  SYNCS.PHASECHK.TRANS64.TRYWAIT P0, [R16+URZ], R5 ;  /* 0x00000005100075a7 */ /* 0x008724000800017f */
[----:B----4-:R-:W-:Y:S05]  /*b010*/  @!P0 NANOSLEEP.SYNCS 0x989680 ;  /* 0x009896800000895d */ /* 0x010fea0003900000 */
[----:B------:R-:W4:Y:S02]  /*b020*/  @!P0 SYNCS.PHASECHK.TRANS64 P0, [R16+URZ], R5 ;  /* 0x00000005100085a7 */ /* 0x000f24000800007f */
[----:B----4-:R-:W-:Y:S05]  /*b030*/  @!P0 BRA `(.L_x_96) ;  /* 0xfffffffc00f08947 */ /* 0x010fea000383ffff */
[----:B------:R-:W-:Y:S05]  /*b040*/  BRA `(.L_x_124) ;  /* 0xfffffff400907947 */ /* 0x000fea000383ffff */
.L_x_125:
[----:B------:R-:W-:-:S00]  /*b050*/  BRA `(.L_x_125) ;  /* 0xfffffffc00fc7947 */ /* 0x000fc0000383ffff */
[----:B------:R-:W-:-:S00]  /*b060*/  NOP ;  /* 0x0000000000007918 */ /* 0x000fc00000000000 */
        /* <DEDUP_REMOVED lines=9> */
.L_x_4549:


//--------------------- .text._ZN7cutlass13device_kernelIN5flash11enable_sm90INS1_16FlashAttnFwdSm90INS1_25CollectiveMainloopFwdSm90ILi2EN4cute5tupleIJNS5_1CILi1EEES8_S8_EEENS6_IJNS7_ILi64EEESA_SA_EEELi512ENS_6half_tEfNS_4arch4Sm90ELb0ELb0ELb0ELb0ELb0ELb0ELb1ELb0ELb0ELb0ELb0ELb0EEENS1_21CollectiveEpilogueFwdINS6_IJSA_NS7_ILi512EEESA_EEES9_SC_SE_Li256ELb0ELb0ELb0ELb0EEENS1_29StaticPersistentTileSchedulerILb0EEEEEEEEEvNT_6ParamsE --------------------------
	.section	.text._ZN7cutlass13device_kernelIN5flash11enable_sm90INS1_16FlashAttnFwdSm90INS1_25CollectiveMainloopFwdSm90ILi2EN4cute5tupleIJNS5_1CILi1EEES8_S8_EEENS6_IJNS7_ILi64EEESA_SA_EEELi512ENS_6half_tEfNS_4arch4Sm90ELb0ELb0ELb0ELb0ELb0ELb0ELb1ELb0ELb0ELb0ELb0ELb0EEENS1_21CollectiveEpilogueFwdINS6_IJSA_NS7_ILi512EEESA_EEES9_SC_SE_Li256ELb0ELb0ELb0ELb0EEENS1_29StaticPersistentTileSchedulerILb0EEEEEEEEEvNT_6ParamsE,"ax",@progbits
	.align	128
.text._ZN7cutlass13device_kernelIN5flash11enable_sm90INS1_16FlashAttnFwdSm90INS1_25CollectiveMainloopFwdSm90ILi2EN4cute5tupleIJNS5_1CILi1EEES8_S8_EEENS6_IJNS7_ILi64EEESA_SA_EEELi512ENS_6half_tEfNS_4arch4Sm90ELb0ELb0ELb0ELb0ELb0ELb0ELb1ELb0ELb0ELb0ELb0ELb0EEENS1_21CollectiveEpilogueFwdINS6_IJSA_NS7_ILi512EEESA_EEES9_SC_SE_Li256ELb0ELb0ELb0ELb0EEENS1_29StaticPersistentTileSchedulerILb0EEEEEEEEEvNT_6ParamsE:
        .type           _ZN7cutlass13device_kernelIN5flash11enable_sm90INS1_16FlashAttnFwdSm90INS1_25CollectiveMainloopFwdSm90ILi2EN4cute5tupleIJNS5_1CILi1EEES8_S8_EEENS6_IJNS7_ILi64EEESA_SA_EEELi512ENS_6half_tEfNS_4arch4Sm90ELb0ELb0ELb0ELb0ELb0ELb0ELb1ELb0ELb0ELb0ELb0ELb0EEENS1_21CollectiveEpilogueFwdINS6_IJSA_NS7_ILi512EEESA_EEES9_SC_SE_Li256ELb0ELb0ELb0ELb0EEENS1_29StaticPersistentTileSchedulerILb0EEEEEEEEEvNT_6ParamsE,@function
        .size           _ZN7cutlass13device_kernelIN5flash11enable_sm90INS1_16FlashAttnFwdSm90INS1_25CollectiveMainloopFwdSm90ILi2EN4cute5tupleIJNS5_1CILi1EEES8_S8_EEENS6_IJNS7_ILi64EEESA_SA_EEELi512ENS_6half_tEfNS_4arch4Sm90ELb0ELb0ELb0ELb0ELb0ELb0ELb1ELb0ELb0ELb0ELb0ELb0EEENS1_21CollectiveEpilogueFwdINS6_IJSA_NS7_ILi512EEESA_EEES9_SC_SE_Li256ELb0ELb0ELb0ELb0EEENS1_29StaticPersistentTileSchedulerILb0EEEEEEEEEvNT_6ParamsE,(.L_x_4550 - _ZN7cutlass13device_kernelIN5flash11enable_sm90INS1_16FlashAttnFwdSm90INS1_25CollectiveMainloopFwdSm90ILi2EN4cute5tupleIJNS5_1CILi1EEES8_S8_EEENS6_IJNS7_ILi64EEESA_SA_EEELi512ENS_6half_tEfNS_4arch4Sm90ELb0ELb0ELb0ELb0ELb0ELb0ELb1ELb0ELb0ELb0ELb0ELb0EEENS1_21CollectiveEpilogueFwdINS6_IJSA_NS7_ILi512EEESA_EEES9_SC_SE_Li256ELb0ELb0ELb0ELb0EEENS1_29StaticPersistentTileSchedulerILb0EEEEEEEEEvNT_6ParamsE)
        .other          _ZN7cutlass13device_kernelIN5flash11enable_sm90INS1_16FlashAttnFwdSm90INS1_25CollectiveMainloopFwdSm90ILi2EN4cute5tupleIJNS5_1CILi1EEES8_S8_EEENS6_IJNS7_ILi64EEESA_SA_EEELi512ENS_6half_tEfNS_4arch4Sm90ELb0ELb0ELb0ELb0ELb0ELb0ELb1ELb0ELb0ELb0ELb0ELb0EEENS1_21CollectiveEpilogueFwdINS6_IJSA_NS7_ILi512EEESA_EEES9_SC_SE_Li256ELb0ELb0ELb0ELb0EEENS1_29StaticPersistentTileSchedulerILb0EEEEEEEEEvNT_6ParamsE,@"STO_CUDA_ENTRY STV_DEFAULT"
_ZN7cutlass13device_kernelIN5flash11enable_sm90INS1_16FlashAttnFwdSm90INS1_25CollectiveMainloopFwdSm90ILi2EN4cute5tupleIJNS5_1CILi1EEES8_S8_EEENS6_IJNS7_ILi64EEESA_SA_EEELi512ENS_6half_tEfNS_4arch4Sm90ELb0ELb0ELb0ELb0ELb0ELb0ELb1ELb0ELb0ELb0ELb0ELb0EEENS1_21CollectiveEpilogueFwdINS6_IJSA_NS7_ILi512EEESA_EEES9_SC_SE_Li256ELb0ELb0ELb0ELb0EEENS1_29StaticPersistentTileSchedulerILb0EEEEEEEEEvNT_6ParamsE:
[----:B------:R-:W1:Y:S02]  /*0000*/  LDC R1, c[0x0][0x28] ;  /* 0x00000a00ff017b82 */ /* 0x000e640000000800 */
[----:B-1----:R-:W-:Y:S01]  /*0010*/  VIADD R1, R1, 0xffffffe0 ;  /* 0xffffffe001017836 */ /* 0x002fe20000000000 */
[----:B------:R-:W1:Y:S01]  /*0020*/  S2R R3, SR_TID.X ;  /* 0x0000000000037919 */ /* 0x000e620000002100 */
[----:B------:R-:W-:Y:S01]  /*0030*/  ELECT P0, URZ, PT ;  /* 0x00000000003f782f */ /* 0x000fe20003800000 */
[----:B------:R-:W-:Y:S01]  /*0040*/  BSSY B0, `(.L_x_126) ;  /* 0x0000016000007945 */ /* 0x000fe20003800000 */
[----:B-1----:R-:W-:-:S05]  /*0050*/  SHF.R.U32.HI R0, RZ, 0x5, R3 ;  /* 0x00000005ff007819 */ /* 0x002fca0000011603 */
[----:B------:R-:W1:Y:S02]  /*0060*/  SHFL.IDX PT, R2, R0, RZ, 0x1f ;  /* 0x00001fff00027589 */ /* 0x000e6400000e0000 */
[----:B-1----:R-:W-:-:S13]  /*0070*/  ISETP.EQ.AND P0, PT, R2, RZ, P0 ;  /* 0x000000ff0200720c */ /* 0x002fda0000702270 */
[----:B------:R-:W-:Y:S05]  /*0080*/  @!P0 BRA `(.L_x_127) ;  /* 0x0000000000448947 */ /* 0x000fea0003800000 */
[----:B------:R-:W-:Y:S02]  /*0090*/  ULDC.64 UR4, c[0x0][0x198] ;  /* 0x0000660000047ab9 */ /* 0x000fe40000000a00 */
[----:B------:R-:W-:Y:S02]  /*00a0*/  UIADD3 UR6, UP0, UR4, 0x270, URZ ;  /* 0x0000027004067890 */ /* 0x000fe4000ff1e03f */
[----:B------:R-:W-:Y:S02]  /*00b0*/  UIADD3 UR8, UP1, UR4, 0x770, URZ ;  /* 0x0000077004087890 */ /* 0x000fe4000ff3e03f */
[----:B------:R-:W-:Y:S02]  /*00c0*/  UIADD3 UR10, UP2, UR4, 0x370, URZ ;  /* 0x00000370040a7890 */ /* 0x000fe4000ff5e03f */
[----:B------:R-:W-:Y:S02]  /*00d0*/  UIADD3 UR12, UP3, UR4, 0x470, URZ ;  /* 0x00000470040c7890 */ /* 0x000fe4000ff7e03f */
[----:B------:R-:W-:-:S02]  /*00e0*/  UIADD3 UR4, UP4, UR4, 0xaf0, URZ ;  /* 0x00000af004047890 */ /* 0x000fc4000ff9e03f */
[----:B------:R-:W-:Y:S02]  /*00f0*/  UIADD3.X UR7, URZ, UR5, URZ, UP0, !UPT ;  /* 0x000000053f077290 */ /* 0x000fe400087fe43f */
[----:B------:R-:W-:Y:S02]  /*0100*/  UIADD3.X UR9, URZ, UR5, URZ, UP1, !UPT ;  /* 0x000000053f097290 */ /* 0x000fe40008ffe43f */
[----:B------:R-:W-:Y:S02]  /*0110*/  UIADD3.X UR11, URZ, UR5, URZ, UP2, !UPT ;  /* 0x000000053f0b7290 */ /* 0x000fe400097fe43f */
[----:B------:R-:W-:Y:S02]  /*0120*/  UIADD3.X UR13, URZ, UR5, URZ, UP3, !UPT ;  /* 0x000000053f0d7290 */ /* 0x000fe40009ffe43f */
[----:B------:R-:W-:Y:S01]  /*0130*/  UIADD3.X UR5, URZ, UR5, URZ, UP4, !UPT ;  /* 0x000000053f057290 */ /* 0x000fe2000a7fe43f */
[----:B------:R1:W-:Y:S02]  /*0140*/  UTMACCTL.PF [UR6] ;  /* 0x00000000060079b9 */ /* 0x0003e40008040000 */
[----:B------:R1:W-:Y:S02]  /*0150*/  UTMACCTL.PF [UR8] ;  /* 0x00000000080079b9 */ /* 0x0003e40008040000 */
[----:B------:R1:W-:Y:S02]  /*0160*/  UTMACCTL.PF [UR10] ;  /* 0x000000000a0079b9 */ /* 0x0003e40008040000 */
[----:B------:R1:W-:Y:S02]  /*0170*/  UTMACCTL.PF [UR12] ;  /* 0x000000000c0079b9 */ /* 0x0003e40008040000 */
[----:B------:R1:W-:Y:S02]  /*0180*/  UTMACCTL.PF [UR4] ;  /* 0x00000000040079b9 */ /* 0x0003e40008040000 */
[----:B-1----:R-:W-:Y:S01]  /*0190*/  NOP ;  /* 0x0000000000007918 */ /* 0x002fe20000000000 */
.L_x_127:
[----:B------:R-:W-:Y:S05]  /*01a0*/  BSYNC B0 ;  /* 0x0000000000007941 */ /* 0x000fea0003800000 */
.L_x_126:
[----:B------:R-:W-:Y:S01]  /*01b0*/  VOTEU.ANY UP0, P0 ;  /* 0x00000000003f7886 */ /* 0x000fe20000000100 */
[----:B------:R-:W1:Y:S01]  /*01c0*/  SHFL.IDX PT, R2, R0, RZ, 0x1f ;  /* 0x00001fff00027589 */ /* 0x000e6200000e0000 */
[----:B------:R-:W-:Y:S01]  /*01d0*/  UMOV UR4, 0x1 ;  /* 0x0000000100047882 */ /* 0x000fe20000000000 */
[----:B------:R-:W-:Y:S01]  /*01e0*/  VOTEU.ANY UP1, P0 ;  /* 0x00000000003f7886 */ /* 0x000fe20000020100 */
[----:B------:R-:W-:Y:S01]  /*01f0*/  SHF.R.U32.HI R4, RZ, 0x7, R3 ;  /* 0x00000007ff047819 */ /* 0x000fe20000011603 */
[----:B------:R-:W2:Y:S01]  /*0200*/  @UP0 S2UR UR7, SR_CgaCtaId ;  /* 0x00000000000709c3 */ /* 0x000ea20000008800 */
[----:B------:R-:W-:Y:S01]  /*0210*/  @UP0 UMOV UR6, 0x400 ;  /* 0x0000040000060882 */ /* 0x000fe20000000000 */
[----:B------:R-:W-:-:S04]  /*0220*/  @UP0 UIADD3 UR4, -UR4, 0x100000, URZ ;  /* 0x0010000004040890 */ /* 0x000fc8000fffe13f */
[----:B------:R-:W-:Y:S02]  /*0230*/  @UP0 USHF.L.U32 UR5, UR4, 0xb, URZ ;  /* 0x0000000b04050899 */ /* 0x000fe4000800063f */
[----:B------:R-:W-:Y:S01]  /*0240*/  @UP0 USHF.L.U32 UR4, UR4, 0x1, URZ ;  /* 0x0000000104040899 */ /* 0x000fe2000800063f */
[----:B------:R-:W-:Y:S01]  /*0250*/  VOTEU.ANY UP2, P0 ;  /* 0x00000000003f7886 */ /* 0x000fe20000040100 */
[----:B-1----:R-:W-:Y:S02]  /*0260*/  ISETP.NE.AND P1, PT, R2, RZ, PT ;  /* 0x000000ff0200720c */ /* 0x002fe40003f25270 */
[----:B------:R1:W3:Y:S01]  /*0270*/  SHFL.IDX PT, R2, R4, RZ, 0x1f ;  /* 0x00001fff04027589 */ /* 0x0002e200000e0000 */
[----:B--2---:R-:W-:Y:S01]  /*0280*/  @UP0 ULEA UR6, UR7, UR6, 0x18 ;  /* 0x0000000607060291 */ /* 0x004fe2000f8ec03f */
[----:B------:R-:W-:Y:S02]  /*0290*/  VOTEU.ANY UP0, P0 ;  /* 0x00000000003f7886 */ /* 0x000fe40000000100 */
[----:B------:R-:W2:Y:S09]  /*02a0*/  FENCE.VIEW.ASYNC.S ;  /* 0x00000000000073c6 */ /* 0x000eb20000000000 */
[----:B--2---:R1:W2:Y:S01]  /*02b0*/  @UP0 SYNCS.EXCH.64 URZ, [UR6+0x38800], UR4 ;  /* 0x03880004063f05b2 */ /* 0x0042a20008000100 */
[----:B------:R1:W4:Y:S01]  /*02c0*/  @UP1 SYNCS.EXCH.64 URZ, [UR6+0x38810], UR4 ;  /* 0x03881004063f15b2 */ /* 0x0003220008000100 */
[----:B------:R1:W1:Y:S01]  /*02d0*/  @UP2 SYNCS.EXCH.64 URZ, [UR6+0x38820], UR4 ;  /* 0x03882004063f25b2 */ /* 0x0002620008000100 */
        /* <DEDUP_REMOVED lines=13> */
[----:B------:R1:W1:Y:S01]  /*03b0*/  SYNCS.EXCH.64 URZ, [UR6+0x38848], UR4 ;  /* 0x03884804063f75b2 */ /* 0x0002620008000100 */
[----:B------:R-:W-:Y:S01]  /*03c0*/  NOP ;  /* 0x0000000000007918 */ /* 0x000fe20000000000 */
.L_x_128:
[----:B-1----:R-:W1:Y:S01]  /*03d0*/  SHFL.IDX PT, R4, R0, RZ, 0x1f ;  /* 0x00001fff00047589 */ /* 0x002e6200000e0000 */
[----:B------:R-:W-:Y:S01]  /*03e0*/  NOP ;  /* 0x0000000000007918 */ /* 0x000fe20000000000 */
[----:B-1----:R-:W-:-:S13]  /*03f0*/  ISETP.NE.AND P0, PT, R4, RZ, PT ;  /* 0x000000ff0400720c */ /* 0x002fda0003f05270 */
[----:B------:R-:W-:Y:S05]  /*0400*/  @P0 BRA `(.L_x_129) ;  /* 0x0000000000480947 */ /* 0x000fea0003800000 */
[----:B------:R-:W1:Y:S01]  /*0410*/  S2UR UR5, SR_CgaCtaId ;  /* 0x00000000000579c3 */ /* 0x000e620000008800 */
        /* <DEDUP_REMOVED lines=15> */
[----:B------:R1:W1:Y:S01]  /*0510*/  SYNCS.EXCH.64 URZ, [UR8+0x38868], UR4 ;  /* 0x03886804083f75b2 */ /* 0x0002620008000100 */
[----:B------:R-:W-:Y:S01]  /*0520*/  NOP ;  /* 0x0000000000007918 */ /* 0x000fe20000000000 */
.L_x_129:
[----:B------:R-:W5:Y:S01]  /*0530*/  SHFL.IDX PT, R4, R0, RZ, 0x1f ;  /* 0x00001fff00047589 */ /* 0x000f6200000e0000 */
[----:B------:R-:W-:Y:S01]  /*0540*/  NOP ;  /* 0x0000000000007918 */ /* 0x000fe20000000000 */
[----:B-----5:R-:W-:-:S13]  /*0550*/  ISETP.NE.AND P0, PT, R4, RZ, PT ;  /* 0x000000ff0400720c */ /* 0x020fda0003f05270 */
        /* <DEDUP_REMOVED lines=15> */
.L_x_130:
[----:B------:R-:W5:Y:S01]  /*0650*/  SHFL.IDX PT, R4, R0, RZ, 0x1f ;  /* 0x00001fff00047589 */ /* 0x000f6200000e0000 */
[----:B------:R-:W-:Y:S01]  /*0660*/  NOP ;  /* 0x0000000000007918 */ /* 0x000fe20000000000 */
[----:B-----5:R-:W-:-:S13]  /*0670*/  ISETP.NE.AND P0, PT, R4, RZ, PT ;  /* 0x000000ff0400720c */ /* 0x020fda0003f05270 */
        /* <DEDUP_REMOVED lines=19> */
.L_x_131:
[----:B------:R-:W5:Y:S01]  /*07b0*/  SHFL.IDX PT, R4, R0, RZ, 0x1f ;  /* 0x00001fff00047589 */ /* 0x000f6200000e0000 */
[----:B---3--:R-:W-:Y:S01]  /*07c0*/  R2UR UR43, R2 ;  /* 0x00000000022b72ca */ /* 0x008fe200000e0000 */
        /* <DEDUP_REMOVED lines=20> */
[----:B---3--:R-:W-:Y:S01]  /*0910*/  NOP ;  /* 0x0000000000007918 */ /* 0x008fe20000000000 */
.L_x_132:
[----:B------:R-:W-:Y:S01]  /*0920*/  ISETP.NE.AND P0, PT, RZ, UR43, PT ;  /* 0x0000002bff007c0c */ /* 0x000fe2000bf05270 */
[----:B------:R-:W-:Y:S01]  /*0930*/  NOP ;  /* 0x0000000000007918 */ /* 0x000fe20000000000 */
[----:B------:R-:W-:Y:S01]  /*0940*/  ULDC.64 UR54, c[0x0][0x208] ;  /* 0x0000820000367ab9 */ /* 0x000fe20000000a00 */
[----:B-12-4-:R-:W-:Y:S10]  /*0950*/  BAR.SYNC.DEFER_BLOCKING 0x0 ;  /* 0x0000000000007b1d */ /* 0x016ff40000010000 */
[----:B------:R-:W-:Y:S05]  /*0960*/  @!P0 BRA `(.L_x_133) ;  /* 0x0000009400308947 */ /* 0x000fea0003800000 */
.L_x_134:
        /* <DEDUP_REMOVED lines=16> */
[----:B------:R-:W-:Y:S01]  /*0a70*/  IMAD.MOV.U32 R184, RZ, RZ, 0x40 ;  /* 0x00000040ffb87424 */ /* 0x000fe200078e00ff */
[----:B------:R-:W-:Y:S01]  /*0a80*/  MOV R16, RZ ;  /* 0x000000ff00107202 */ /* 0x000fe20000000f00 */
[----:B------:R-:W-:Y:S01]  /*0a90*/  ULDC.64 UR46, c[0x0][0x198] ;  /* 0x00006600002e7ab9 */ /* 0x000fe20000000a00 */
[----:B------:R-:W-:Y:S01]  /*0aa0*/  SHF.R.S32.HI R3, RZ, 0x1f, R0 ;  /* 0x0000001fff037819 */ /* 0x000fe20000011400 */
[----:B------:R-:W-:-:S03]  /*0ab0*/  UMOV UR38, URZ ;  /* 0x0000003f00267c82 */ /* 0x000fc60008000000 */
[CC--:B------:R-:W-:Y:S02]  /*0ac0*/  LEA.HI R2, R3.reuse, R0.reuse, RZ, 0x4 ;  /* 0x0000000003027211 */ /* 0x0c0fe400078f20ff */
[CC--:B------:R-:W-:Y:S02]  /*0ad0*/  LEA.HI R4, R3.reuse, R0.reuse, RZ, 0x5 ;  /* 0x0000000003047211 */ /* 0x0c0fe400078f28ff */
[----:B------:R-:W-:Y:S02]  /*0ae0*/  LOP3.LUT R7, R2, 0xfffffff0, RZ, 0xc0, !PT ;  /* 0xfffffff002077812 */ /* 0x000fe400078ec0ff */
[----:B------:R-:W-:Y:S02]  /*0af0*/  LEA.HI R5, R3, R0, RZ, 0x7 ;  /* 0x0000000003057211 */ /* 0x000fe400078f38ff */
[--C-:B------:R-:W-:Y:S01]  /*0b00*/  SHF.R.S32.HI R187, RZ, 0x5, R4.reuse ;  /* 0x00000005ffbb7819 */ /* 0x100fe20000011404 */
[----:B------:R-:W-:Y:S01]  /*0b10*/  IMAD.IADD R7, R0, 0x1, -R7 ;  /* 0x0000000100077824 */ /* 0x000fe200078e0a07 */
[----:B------:R-:W-:-:S02]  /*0b20*/  SHF.R.S32.HI R4, RZ, 0x1f, R4 ;  /* 0x0000001fff047819 */ /* 0x000fc40000011404 */
[----:B------:R-:W-:Y:S02]  /*0b30*/  LOP3.LUT R3, R5, 0xffffff80, RZ, 0xc0, !PT ;  /* 0xffffff8005037812 */ /* 0x000fe400078ec0ff */
[----:B------:R-:W-:Y:S01]  /*0b40*/  LEA.HI R4, R4, R187, RZ, 0x2 ;  /* 0x000000bb04047211 */ /* 0x000fe200078f10ff */
[----:B-1----:R-:W-:Y:S01]  /*0b50*/  ULEA UR42, UR4, UR42, 0x18 ;  /* 0x0000002a042a7291 */ /* 0x002fe2000f8ec03f */
[----:B------:R-:W-:Y:S02]  /*0b60*/  IADD3 R3, R0, -R3, RZ ;  /* 0x8000000300037210 */ /* 0x000fe40007ffe0ff */
[----:B------:R-:W-:Y:S02]  /*0b70*/  SHF.R.S32.HI R0, RZ, 0x1f, R7 ;  /* 0x0000001fff007819 */ /* 0x000fe40000011407 */
[----:B------:R-:W-:Y:S02]  /*0b80*/  SHF.R.S32.HI R186, RZ, 0x7, R5 ;  /* 0x00000007ffba7819 */ /* 0x000fe40000011405 */
[----:B------:R-:W-:-:S02]  /*0b90*/  LOP3.LUT R4, R4, 0x3ffffc, RZ, 0xc0, !PT ;  /* 0x003ffffc04047812 */ /* 0x000fc400078ec0ff */
[----:B------:R-:W-:Y:S01]  /*0ba0*/  SHF.R.S32.HI R9, RZ, 0x4, R2 ;  /* 0x00000004ff097819 */ /* 0x000fe20000011402 */
[----:B------:R-:W-:Y:S01]  /*0bb0*/  IMAD R11, R186, 0x100, R7 ;  /* 0x00000100ba0b7824 */ /* 0x000fe200078e0207 */
[----:B------:R-:W-:Y:S01]  /*0bc0*/  LEA.HI R6, R0, R7, RZ, 0x3 ;  /* 0x0000000700067211 */ /* 0x000fe200078f18ff */
[----:B------:R-:W-:Y:S01]  /*0bd0*/  IMAD.IADD R8, R187, 0x1, -R4 ;  /* 0x00000001bb087824 */ /* 0x000fe200078e0a04 */
[----:B------:R-:W-:Y:S02]  /*0be0*/  LEA.HI R2, R2, R9, RZ, 0x1 ;  /* 0x0000000902027211 */ /* 0x000fe400078f08ff */
[----:B------:R-:W-:Y:S02]  /*0bf0*/  LOP3.LUT R4, R6, 0xfffffff8, RZ, 0xc0, !PT ;  /* 0xfffffff806047812 */ /* 0x000fe400078ec0ff */
[----:B------:R-:W-:Y:S02]  /*0c00*/  LOP3.LUT R2, R2, 0x1ffffffe, RZ, 0xc0, !PT ;  /* 0x1ffffffe02027812 */ /* 0x000fe400078ec0ff */
[----:B------:R-:W-:Y:S01]  /*0c10*/  LEA R188, R8, R11, 0x4 ;  /* 0x0000000b08bc7211 */ /* 0x000fe200078e20ff */
[----:B------:R-:W-:Y:S01]  /*0c20*/  IMAD.IADD R8, R7, 0x1, -R4 ;  /* 0x0000000107087824 */ /* 0x000fe200078e0a04 */
[----:B------:R-:W-:Y:S01]  /*0c30*/  SHF.L.U32 R6, R6, 0x6, RZ ;  /* 0x0000000606067819 */ /* 0x000fe200000006ff */
[----:B------:R-:W-:Y:S01]  /*0c40*/  IMAD.IADD R9, R9, 0x1, -R2 ;  /* 0x0000000109097824 */ /* 0x000fe200078e0a02 */
[----:B------:R-:W-:Y:S01]  /*0c50*/  SHF.R.S32.HI R0, RZ, 0x1f, R3 ;  /* 0x0000001fff007819 */ /* 0x000fe20000011403 */
[----:B------:R-:W-:Y:S01]  /*0c60*/  IMAD.SHL.U32 R10, R8, 0x40, RZ ;  /* 0x00000040080a7824 */ /* 0x000fe200078e00ff */
[----:B------:R-:W-:Y:S01]  /*0c70*/  LOP3.LUT R6, R6, 0x7ffffe00, RZ, 0xc0, !PT ;  /* 0x7ffffe0006067812 */ /* 0x000fe200078ec0ff */
[----:B------:R-:W-:Y:S01]  /*0c80*/  IMAD.SHL.U32 R9, R9, 0x8, RZ ;  /* 0x0000000809097824 */ /* 0x000fe200078e00ff */
[----:B------:R-:W-:-:S02]  /*0c90*/  LEA.HI R2, R0, R3, RZ, 0x2 ;  /* 0x0000000300027211 */ /* 0x000fc400078f10ff */
[----:B------:R-:W-:Y:S01]  /*0ca0*/  LOP3.LUT R10, R10, 0x1c0, RZ, 0xc0, !PT ;  /* 0x000001c00a0a7812 */ /* 0x000fe200078ec0ff */
[--C-:B------:R-:W-:Y:S01]  /*0cb0*/  IMAD.U32 R188, R188, 0x40, R9.reuse ;  /* 0x00000040bcbc7824 */ /* 0x100fe200078e0009 */
[----:B------:R-:W-:Y:S02]  /*0cc0*/  LEA R6, R187, R6, 0xa ;  /* 0x00000006bb067211 */ /* 0x000fe400078e50ff */
[----:B------:R-:W-:Y:S02]  /*0cd0*/  LOP3.LUT R9, R10, 0x8, R9, 0xf8, !PT ;  /* 0x000000080a097812 */ /* 0x000fe400078ef809 */
[----:B------:R-:W-:Y:S02]  /*0ce0*/  SHF.R.U32.HI R10, RZ, 0x3, R10 ;  /* 0x00000003ff0a7819 */ /* 0x000fe4000001160a */
[----:B------:R-:W-:Y:S02]  /*0cf0*/  LEA.HI R4, R0, R3, RZ, 0x5 ;  /* 0x0000000300047211 */ /* 0x000fe400078f28ff */
[----:B------:R-:W-:-:S02]  /*0d00*/  LOP3.LUT R9, R9, R10, RZ, 0x3c, !PT ;  /* 0x0000000a09097212 */ /* 0x000fc400078e3cff */
[--C-:B------:R-:W-:Y:S02]  /*0d10*/  SHF.R.S32.HI R0, RZ, 0x2, R2.reuse ;  /* 0x00000002ff007819 */ /* 0x100fe40000011402 */
[----:B------:R-:W-:Y:S01]  /*0d20*/  SHF.R.S32.HI R7, RZ, 0x1f, R2 ;  /* 0x0000001fff077819 */ /* 0x000fe20000011402 */
[----:B------:R-:W-:Y:S01]  /*0d30*/  IMAD.IADD R6, R6, 0x1, R9 ;  /* 0x0000000106067824 */ /* 0x000fe200078e0209 */
[----:B------:R-:W-:Y:S02]  /*0d40*/  R2P PR, R8, 0x6 ;  /* 0x0000000608007804 */ /* 0x000fe40000000000 */
[----:B------:R-:W-:Y:S02]  /*0d50*/  LEA.HI R7, R7, R0, RZ, 0x3 ;  /* 0x0000000007077211 */ /* 0x000fe400078f18ff */
[----:B------:R-:W-:Y:S02]  /*0d60*/  LEA.HI R5, R5, R186, RZ, 0x1 ;  /* 0x000000ba05057211 */ /* 0x000fe400078f08ff */
[----:B------:R-:W-:-:S02]  /*0d70*/  LEA R23, R6, UR42, 0x1 ;  /* 0x0000002a06177c11 */ /* 0x000fc4000f8e08ff */
[----:B------:R-:W-:Y:S02]  /*0d80*/  LOP3.LUT R2, R2, 0x7ffffffc, RZ, 0xc0, !PT ;  /* 0x7ffffffc02027812 */ /* 0x000fe400078ec0ff */
[----:B------:R-:W-:Y:S01]  /*0d90*/  LOP3.LUT R7, R7, 0xfffffff8, RZ, 0xc0, !PT ;  /* 0xfffffff807077812 */ /* 0x000fe200078ec0ff */
[----:B------:R-:W-:Y:S01]  /*0da0*/  VIADD R185, R23, 0x36400 ;  /* 0x0003640017b97836 */ /* 0x000fe20000000000 */
[----:B------:R-:W-:Y:S01]  /*0db0*/  LOP3.LUT R5, R5, 0xfffffe, RZ, 0xc0, !PT ;  /* 0x00fffffe05057812 */ /* 0x000fe200078ec0ff */
[----:B------:R-:W-:Y:S01]  /*0dc0*/  VIADD R22, R23, 0x36420 ;  /* 0x0003642017167836 */ /* 0x000fe20000000000 */
[----:B------:R-:W-:Y:S01]  /*0dd0*/  SHF.R.S32.HI R4, RZ, 0x5, R4 ;  /* 0x00000005ff047819 */ /* 0x000fe20000011404 */
[----:B------:R-:W-:Y:S01]  /*0de0*/  IMAD.IADD R18, R3, 0x1, -R2 ;  /* 0x0000000103127824 */ /* 0x000fe200078e0a02 */
[----:B------:R-:W-:Y:S01]  /*0df0*/  SEL R184, R184, 0xffffffc0, !P2 ;  /* 0xffffffc0b8b87807 */ /* 0x000fe20005000000 */
[----:B------:R-:W-:Y:S01]  /*0e00*/  IMAD.IADD R7, R0, 0x1, -R7 ;  /* 0x0000000100077824 */ /* 0x000fe200078e0a07 */
[----:B------:R-:W-:Y:S01]  /*0e10*/  MOV R2, RZ ;  /* 0x000000ff00027202 */ /* 0x000fe20000000f00 */
[----:B------:R-:W-:-:S02]  /*0e20*/  IMAD.IADD R5, R186, 0x1, -R5 ;  /* 0x00000001ba057824 */ /* 0x000fc400078e0a05 */
[C---:B------:R-:W-:Y:S01]  /*0e30*/  @P1 VIADD R22, R185.reuse, 0xffffffe0 ;  /* 0xffffffe0b9161836 */ /* 0x040fe20000000000 */
[----:B------:R-:W-:Y:S01]  /*0e40*/  IADD3 R185, R185, R184, RZ ;  /* 0x000000b8b9b97210 */ /* 0x000fe20007ffe0ff */
[----:B------:R-:W-:Y:S02]  /*0e50*/  IMAD R17, R4, 0x10, R7 ;  /* 0x0000001004117824 */ /* 0x000fe400078e0207 */
[----:B------:R-:W-:Y:S02]  /*0e60*/  IMAD.SHL.U32 R19, R5, 0x100, RZ ;  /* 0x0000010005137824 */ /* 0x000fe400078e00ff */
[----:B------:R-:W-:Y:S02]  /*0e70*/  IMAD.SHL.U32 R18, R18, 0x2, RZ ;  /* 0x0000000212127824 */ /* 0x000fe400078e00ff */
[----:B------:R-:W-:-:S07]  /*0e80*/  IMAD.IADD R184, R184, 0x1, R22 ;  /* 0x00000001b8b87824 */ /* 0x000fce00078e0216 */
.L_x_163:
[----:B------:R-:W-:Y:S01]  /*0e90*/  ULDC UR4, c[0x0][0xea8] ;  /* 0x0003aa0000047ab9 */ /* 0x000fe20000000800 */
[----:B------:R-:W-:Y:S01]  /*0ea0*/  ULDC.64 UR6, c[0x0][0x3f8] ;  /* 0x0000fe0000067ab9 */ /* 0x000fe20000000a00 */
[----:B------:R-:W-:Y:S02]  /*0eb0*/  UISETP.NE.AND UP1, UPT, UR4, 0x1, UPT ;  /* 0x000000010400788c */ /* 0x000fe4000bf25270 */
[----:B------:R-:W-:Y:S01]  /*0ec0*/  UISETP.NE.U32.AND UP0, UPT, UR6, URZ, UPT ;  /* 0x0000003f0600728c */ /* 0x000fe2000bf05070 */
[----:B------:R-:W-:Y:S01]  /*0ed0*/  ULDC UR4, c[0x0][0xeb4] ;  /* 0x0003ad0000047ab9 */ /* 0x000fe20000000800 */
[----:B------:R-:W-:Y:S01]  /*0ee0*/  UMOV UR40, UR41 ;  /* 0x0000002900287c82 */ /* 0x000fe20008000000 */
[----:B------:R-:W-:Y:S02]  /*0ef0*/  UISETP.NE.AND UP2, UPT, UR4, 0x1, UPT ;  /* 0x000000010400788c */ /* 0x000fe4000bf45270 */
[----:B------:R-:W-:Y:S01]  /*0f00*/  UISETP.NE.AND.EX UP0, UPT, UR7, URZ, UPT, UP0 ;  /* 0x0000003f0700728c */ /* 0x000fe2000bf05300 */
[----:B------:R-:W-:-:S03]  /*0f10*/  ULDC UR44, c[0x0][0x404] ;  /* 0x00010100002c7ab9 */ /* 0x000fc60000000800 */
[----:B------:R-:W-:Y:S01]  /*0f20*/  @UP1 ULDC UR4, c[0x0][0xeac] ;  /* 0x0003ab0000041ab9 */ /* 0x000fe20000000800 */
[----:B------:R-:W-:Y:S01]  /*0f30*/  @UP1 ULDC UR6, c[0x0][0xeb0] ;  /* 0x0003ac0000061ab9 */ /* 0x000fe20000000800 */
[----:B------:R-:W-:Y:S02]  /*0f40*/  UIMAD.WIDE.U32 UR4, UR41, UR4, URZ ;  /* 0x00000004290472a5 */ /* 0x000fe4000f8e003f */
[----:B------:R-:W-:Y:S02]  /*0f50*/  USEL UR44, UR44, 0x1, UP0 ;  /* 0x000000012c2c7887 */ /* 0x000fe40008000000 */
[----:B------:R-:W-:Y:S02]  /*0f60*/  @UP1 USHF.R.U32.HI UR40, URZ, UR6, UR5 ;  /* 0x000000063f281299 */ /* 0x000fe40008011605 */
[----:B------:R-:W-:Y:S01]  /*0f70*/  UISETP.NE.AND UP1, UPT, UR43, 0x1, UPT ;  /* 0x000000012b00788c */ /* 0x000fe2000bf25270 */
[----:B------:R-:W-:Y:S01]  /*0f80*/  @UP2 ULDC.64 UR6, c[0x0][0xeb8] ;  /* 0x0003ae0000062ab9 */ /* 0x000fe20000000a00 */
[----:B------:R-:W-:Y:S01]  /*0f90*/  UMOV UR39, UR41 ;  /* 0x0000002900277c82 */ /* 0x000fe20008000000 */
[----:B------:R-:W-:-:S03]  /*0fa0*/  UIMAD.WIDE.U32 UR4, UR40, UR6, URZ ;  /* 0x00000006280472a5 */ /* 0x000fc6000f8e003f */
[----:B------:R-:W-:Y:S01]  /*0fb0*/  PLOP3.LUT P0, PT, PT, PT, UP1, 0x80, 0x0 ;  /* 0x000000000000781c */ /* 0x000fe20003f0f018 */
[----:B------:R-:W-:Y:S01]  /*0fc0*/  ULDC UR6, c[0x0][0x2e0] ;  /* 0x0000b80000067ab9 */ /* 0x000fe20000000800 */
[----:B------:R-:W-:Y:S01]  /*0fd0*/  UMOV UR36, UR40 ;  /* 0x0000002800247c82 */ /* 0x000fe20008000000 */
[----:B------:R-:W-:Y:S02]  /*0fe0*/  UIMAD UR44, UR44, UR6, URZ ;  /* 0x000000062c2c72a4 */ /* 0x000fe4000f8e023f */
[----:B------:R-:W-:-:S08]  /*0ff0*/  @UP2 USHF.R.U32.HI UR36, URZ, UR7, UR5 ;  /* 0x000000073f242299 */ /* 0x000fd00008011605 */
[----:B-1----:R-:W-:Y:S05]  /*1000*/  @!P0 BRA `(.L_x_135) ;  /* 0x0000001400e08947 */ /* 0x002fea0003800000 */
[----:B------:R-:W1:Y:S01]  /*1010*/  SHFL.IDX PT, R0, R186, RZ, 0x1f ;  /* 0x00001fffba007589 */ /* 0x000e6200000e0000 */
[----:B------:R-:W-:Y:S01]  /*1020*/  UIADD3 UR4, UR42, 0x36400, URZ ;  /* 0x000364002a047890 */ /* 0x000fe2000fffe03f */
[----:B------:R-:W-:Y:S01]  /*1030*/  UMOV UR17, 0x40000040 ;  /* 0x4000004000117882 */ /* 0x000fe20000000000 */
[----:B------:R-:W-:Y:S02]  /*1040*/  BAR.SYNC.DEFER_BLOCKING 0xe, 0x100 ;  /* 0x0384000000007b1d */ /* 0x000fe40000010000 */
[----:B------:R-:W-:Y:S02]  /*1050*/  USHF.R.U32.HI UR4, URZ, 0x4, UR4 ;  /* 0x000000043f047899 */ /* 0x000fe40008011604 */
[----:B------:R-:W-:Y:S02]  /*1060*/  UISETP.GE.AND UP0, UPT, UR44, 0x41, UPT ;  /* 0x000000412c00788c */ /* 0x000fe4000bf06270 */
[----:B------:R-:W-:Y:S01]  /*1070*/  ULOP3.LUT UR4, UR4, 0x3fff, URZ, 0xc0, !UPT ;  /* 0x00003fff04047892 */ /* 0x000fe2000f8ec03f */
[----:B------:R-:W-:Y:S01]  /*1080*/  UMOV UR19, 0x40000040 ;  /* 0x4000004000137882 */ /* 0x000fe20000000000 */
[----:B------:R-:W-:-:S02]  /*1090*/  UMOV UR5, 0x40000040 ;  /* 0x4000004000057882 */ /* 0x000fc40000000000 */
[----:B------:R-:W-:Y:S01]  /*10a0*/  ULOP3.LUT UR16, UR4, 0x10000, URZ, 0xfc, !UPT ;  /* 0x0001000004107892 */ /* 0x000fe2000f8efc3f */
[----:B------:R-:W2:Y:S01]  /*10b0*/  S2R R4, SR_TID.X ;  /* 0x0000000000047919 */ /* 0x000ea20000002100 */
[----:B------:R-:W-:Y:S01]  /*10c0*/  UMOV UR7, 0x40000040 ;  /* 0x4000004000077882 */ /* 0x000fe20000000000 */
[----:B------:R-:W-:Y:S01]  /*10d0*/  UMOV UR9, 0x40000040 ;  /* 0x4000004000097882 */ /* 0x000fe20000000000 */
[----:B------:R-:W-:Y:S01]  /*10e0*/  UIADD3 UR4, UR16, 0x2, URZ ;  /* 0x0000000210047890 */ /* 0x000fe2000fffe03f */
[----:B------:R-:W-:Y:S01]  /*10f0*/  PLOP3.LUT P0, PT, PT, PT, UP0, 0x80, 0x0 ;  /* 0x000000000000781c */ /* 0x000fe20003f0f008 */
[----:B------:R-:W-:Y:S01]  /*1100*/  UIADD3 UR8, UR16, 0x4, URZ ;  /* 0x0000000410087890 */ /* 0x000fe2000fffe03f */
[----:B------:R-:W-:Y:S01]  /*1110*/  UMOV UR11, 0x40000040 ;  /* 0x40000040000b7882 */ /* 0x000fe20000000000 */
[----:B------:R-:W-:Y:S01]  /*1120*/  UIADD3 UR12, UR16, 0x6, URZ ;  /* 0x00000006100c7890 */ /* 0x000fe2000fffe03f */
[----:B-1----:R-:W-:Y:S01]  /*1130*/  LEA.HI R3, R0, R0, RZ, 0x1 ;  /* 0x0000000000037211 */ /* 0x002fe200078f08ff */
[----:B------:R-:W-:Y:S01]  /*1140*/  UMOV UR13, 0x40000040 ;  /* 0x40000040000d7882 */ /* 0x000fe20000000000 */
[----:B------:R-:W-:-:S02]  /*1150*/  UMOV UR15, 0x40000040 ;  /* 0x40000040000f7882 */ /* 0x000fc40000000000 */
[----:B------:R-:W-:Y:S01]  /*1160*/  LOP3.LUT R3, R3, 0x1fffe, RZ, 0xc0, !PT ;  /* 0x0001fffe03037812 */ /* 0x000fe200078ec0ff */
[----:B------:R-:W-:-:S04]  /*1170*/  WARPGROUP.ARRIVE ;  /* 0x00000000000079c5 */ /* 0x000fc80000000000 */
[----:B------:R-:W-:-:S05]  /*1180*/  IMAD.IADD R3, R0, 0x1, -R3 ;  /* 0x0000000100037824 */ /* 0x000fca00078e0a03 */
[----:B------:R-:W-:-:S05]  /*1190*/  LEA R3, R3, UR42, 0xf ;  /* 0x0000002a03037c11 */ /* 0x000fca000f8e78ff */
[----:B------:R-:W-:Y:S01]  /*11a0*/  VIADD R3, R3, 0x400 ;  /* 0x0000040003037836 */ /* 0x000fe20000000000 */
[----:B--2---:R-:W-:-:S04]  /*11b0*/  LOP3.LUT R4, R4, 0x7f, RZ, 0xc0, !PT ;  /* 0x0000007f04047812 */ /* 0x004fc800078ec0ff */
[----:B------:R-:W-:Y:S02]  /*11c0*/  SHF.R.U32.HI R3, RZ, 0x4, R3 ;  /* 0x00000004ff037819 */ /* 0x000fe40000011603 */
[----:B------:R-:W-:Y:S02]  /*11d0*/  ISETP.NE.AND P1, PT, R4, RZ, PT ;  /* 0x000000ff0400720c */ /* 0x000fe40003f25270 */
[----:B------:R-:W-:-:S04]  /*11e0*/  LOP3.LUT R3, R3, 0x3fff, RZ, 0xc0, !PT ;  /* 0x00003fff03037812 */ /* 0x000fc800078ec0ff */
[----:B------:R-:W-:-:S04]  /*11f0*/  LOP3.LUT R7, R3, 0x2000000, RZ, 0xfc, !PT ;  /* 0x0200000003077812 */ /* 0x000fc800078efcff */
[----:B------:R-:W-:-:S04]  /*1200*/  LEA R0, R2, R7, 0xc ;  /* 0x0000000702007211 */ /* 0x000fc800078e60ff */
[C---:B------:R-:W-:Y:S01]  /*1210*/  R2UR UR18, R0.reuse ;  /* 0x00000000001272ca */ /* 0x040fe200000e0000 */
[----:B------:R-:W-:-:S05]  /*1220*/  VIADD R3, R0, 0x80 ;  /* 0x0000008000037836 */ /* 0x000fca0000000000 */
[----:B------:R-:W-:Y:S01]  /*1230*/  R2UR UR6, R3 ;  /* 0x00000000030672ca */ /* 0x000fe200000e0000 */
[C---:B------:R-:W-:Y:S02]  /*1240*/  VIADD R3, R0.reuse, 0x100 ;  /* 0x0000010000037836 */ /* 0x040fe40000000000 */
[----:B------:R-:W-:-:S03]  /*1250*/  VIADD R0, R0, 0x180 ;  /* 0x0000018000007836 */ /* 0x000fc60000000000 */
[----:B------:R-:W-:Y:S01]  /*1260*/  R2UR UR10, R3 ;  /* 0x00000000030a72ca */ /* 0x000fe200000e0000 */
[----:B------:R-:W-:Y:S01]  /*1270*/  HGMMA.64x256x16.F32 R24, gdesc[UR16].tnspB, RZ, !UPT, gsb0 ;  /* 0x43e00000101879f0 */ /* 0x000fe2000c0008ff */
[----:B------:R-:W-:Y:S02]  /*1280*/  R2UR UR14, R0 ;  /* 0x00000000000e72ca */ /* 0x000fe400000e0000 */
[----:B------:R-:W-:-:S04]  /*1290*/  @!P1 LEA R0, R2, UR42, 0x3 ;  /* 0x0000002a02009c11 */ /* 0x000fc8000f8e18ff */
[----:B------:R-:W-:-:S04]  /*12a0*/  @!P1 IADD3 R0, R0, 0x38860, RZ ;  /* 0x0003886000009810 */ /* 0x000fc80007ffe0ff */
[----:B------:R-:W-:Y:S01]  /*12b0*/  @!P1 PRMT R0, RZ, 0x654, R0 ;  /* 0x00000654ff009816 */ /* 0x000fe20000000000 */
[----:B------:R-:W-:Y:S02]  /*12c0*/  WARPGROUP.DEPBAR.LE gsb0, 0x0 ;  /* 0x00008000000079c5 */ /* 0x000fe40000010000 */
[----:B------:R-:W-:-:S14]  /*12d0*/  WARPGROUP.ARRIVE ;  /* 0x00000000000079c5 */ /* 0x000fdc0000000000 */
        /* <DEDUP_REMOVED lines=12> */
[----:B------:R-:W-:Y:S05]  /*13a0*/  @!P0 BRA `(.L_x_136) ;  /* 0x0000000800c48947 */ /* 0x000fea0003800000 */
[----:B------:R-:W-:-:S04]  /*13b0*/  UIADD3 UR44, UR44, 0x3f, URZ ;  /* 0x0000003f2c2c7890 */ /* 0x000fc8000fffe03f */
[----:B------:R-:W-:-:S04]  /*13c0*/  USHF.R.S32.HI UR6, URZ, 0x1f, UR44 ;  /* 0x0000001f3f067899 */ /* 0x000fc8000801142c */
[----:B------:R-:W-:-:S04]  /*13d0*/  ULEA.HI UR6, UR6, UR44, URZ, 0x6 ;  /* 0x0000002c06067291 */ /* 0x000fc8000f8f303f */
[----:B------:R-:W-:-:S06]  /*13e0*/  ULEA.HI.SX32 UR6, UR6, 0xfffffffe, 0x1a ;  /* 0xfffffffe06067891 */ /* 0x000fcc000f8fd23f */
[----:B-1----:R-:W-:-:S07]  /*13f0*/  IMAD.U32 R0, RZ, RZ, UR6 ;  /* 0x00000006ff007e24 */ /* 0x002fce000f8e00ff */
.L_x_137:
[----:B------:R-:W-:Y:S01]  /*1400*/  BAR.SYNC.DEFER_BLOCKING 0xe, 0x100 ;  /* 0x0384000000007b1d */ /* 0x000fe20000010000 */
[----:B------:R-:W-:Y:S01]  /*1410*/  IMAD R3, R2, 0x40, R17 ;  /* 0x0000004002037824 */ /* 0x000fe200078e0211 */
[----:B------:R-:W-:Y:S01]  /*1420*/  ISETP.GT.AND P2, PT, R0, RZ, PT ;  /* 0x000000ff0000720c */ /* 0x000fe20003f44270 */
[----:B------:R-:W-:Y:S02]  /*1430*/  VIADD R2, R2, 0x1 ;  /* 0x0000000102027836 */ /* 0x000fe40000000000 */
[----:B------:R-:W-:Y:S01]  /*1440*/  VIADD R0, R0, 0xffffffff ;  /* 0xffffffff00007836 */ /* 0x000fe20000000000 */
[----:B------:R-:W-:Y:S01]  /*1450*/  LEA R3, R3, UR42, 0x2 ;  /* 0x0000002a03037c11 */ /* 0x000fe2000f8e10ff */
[----:B------:R-:W-:Y:S01]  /*1460*/  UMOV UR19, 0x40000040 ;  /* 0x4000004000137882 */ /* 0x000fe20000000000 */
[C---:B------:R-:W-:Y:S01]  /*1470*/  ISETP.NE.AND P0, PT, R2.reuse, 0x2, PT ;  /* 0x000000020200780c */ /* 0x040fe20003f05270 */
[----:B------:R-:W-:Y:S01]  /*1480*/  UMOV UR7, 0x40000040 ;  /* 0x4000004000077882 */ /* 0x000fe20000000000 */
[----:B------:R-:W-:Y:S01]  /*1490*/  UMOV UR11, 0x40000040 ;  /* 0x40000040000b7882 */ /* 0x000fe20000000000 */
[----:B------:R-:W-:Y:S01]  /*14a0*/  UMOV UR15, 0x40000040 ;  /* 0x40000040000f7882 */ /* 0x000fe20000000000 */
[----:B------:R-:W-:Y:S01]  /*14b0*/  SEL R2, R2, RZ, P0 ;  /* 0x000000ff02027207 */ /* 0x000fe20000000000 */
[----:B------:R-:W1:Y:S04]  /*14c0*/  LDS R4, [R3+0x38400] ;  /* 0x0384000003047984 */ /* 0x000e680000000800 */
[----:B------:R2:W3:Y:S02]  /*14d0*/  LDS R5, [R3+0x38420] ;  /* 0x0384200003057984 */ /* 0x0004e40000000800 */
[----:B--2---:R-:W-:-:S04]  /*14e0*/  LEA R3, R2, R7, 0xc ;  /* 0x0000000702037211 */ /* 0x004fc800078e60ff */
[----:B------:R-:W-:Y:S01]  /*14f0*/  R2UR UR18, R3 ;  /* 0x00000000031272ca */ /* 0x000fe200000e0000 */
        /* <DEDUP_REMOVED lines=128> */
[----:B------:R-:W-:-:S05]  /*1d00*/  VIADD R4, R3, 0x80 ;  /* 0x0000008003047836 */ /* 0x000fca0000000000 */
[----:B------:R-:W-:Y:S01]  /*1d10*/  WARPGROUP.ARRIVE ;  /* 0x00000000000079c5 */ /* 0x000fe20000000000 */
[----:B------:R-:W-:Y:S01]  /*1d20*/  R2UR UR6, R4 ;  /* 0x00000000040672ca */ /* 0x000fe200000e0000 */
[C---:B------:R-:W-:Y:S02]  /*1d30*/  VIADD R4, R3.reuse, 0x100 ;  /* 0x0000010003047836 */ /* 0x040fe40000000000 */
[----:B------:R-:W-:Y:S02]  /*1d40*/  VIADD R3, R3, 0x180 ;  /* 0x0000018003037836 */ /* 0x000fe40000000000 */
[----:B------:R-:W-:Y:S01]  /*1d50*/  HGMMA.64x256x16.F32 R24, gdesc[UR16].tnspB, R24, gsb0 ;  /* 0x43e00000101879f0 */ /* 0x000fe20008000818 */
[----:B------:R-:W-:Y:S02]  /*1d60*/  R2UR UR10, R4 ;  /* 0x00000000040a72ca */ /* 0x000fe400000e0000 */
[----:B------:R-:W-:Y:S02]  /*1d70*/  R2UR UR14, R3 ;  /* 0x00000000030e72ca */ /* 0x000fe400000e0000 */
[----:B------:R-:W-:-:S04]  /*1d80*/  @!P1 LEA R3, R2, UR42, 0x3 ;  /* 0x0000002a02039c11 */ /* 0x000fc8000f8e18ff */
[----:B------:R-:W-:-:S04]  /*1d90*/  @!P1 IADD3 R3, R3, 0x38860, RZ ;  /* 0x0003886003039810 */ /* 0x000fc80007ffe0ff */
[----:B------:R-:W-:Y:S01]  /*1da0*/  @!P1 PRMT R3, RZ, 0x654, R3 ;  /* 0x00000654ff039816 */ /* 0x000fe20000000003 */
[----:B------:R-:W-:Y:S02]  /*1db0*/  WARPGROUP.DEPBAR.LE gsb0, 0x0 ;  /* 0x00008000000079c5 */ /* 0x000fe40000010000 */
[----:B------:R-:W-:-:S12]  /*1dc0*/  WARPGROUP.ARRIVE ;  /* 0x00000000000079c5 */ /* 0x000fd80000000000 */
        /* <DEDUP_REMOVED lines=11> */
[----:B------:R1:W-:Y:S02]  /*1e80*/  @!P1 SYNCS.ARRIVE.TRANS64.RED.A1T0 RZ, [R3+URZ], RZ ;  /* 0x000000ff03ff99a7 */ /* 0x0003e4000810043f */
[----:B-1----:R-:W-:-:S04]  /*1e90*/  SEL R3, RZ, 0x1, P0 ;  /* 0x00000001ff037807 */ /* 0x002fc80000000000 */
[----:B------:R-:W-:Y:S01]  /*1ea0*/  LOP3.LUT R16, R16, R3, RZ, 0x3c, !PT ;  /* 0x0000000310107212 */ /* 0x000fe200078e3cff */
[----:B------:R-:W-:Y:S06]  /*1eb0*/  @P2 BRA `(.L_x_137) ;  /* 0xfffffff400502947 */ /* 0x000fec000383ffff */
.L_x_136:
[----:B------:R-:W-:Y:S01]  /*1ec0*/  BAR.SYNC.DEFER_BLOCKING 0xe, 0x100 ;  /* 0x0384000000007b1d */ /* 0x000fe20000010000 */
[C---:B-1----:R-:W-:Y:S01]  /*1ed0*/  IMAD R0, R2.reuse, 0x40, R17 ;  /* 0x0000004002007824 */ /* 0x042fe200078e0211 */
[----:B------:R-:W-:Y:S01]  /*1ee0*/  CS2R R156, SRZ ;  /* 0x00000000009c7805 */ /* 0x000fe2000001ff00 */
[----:B------:R-:W-:-:S03]  /*1ef0*/  VIADD R2, R2, 0x1 ;  /* 0x0000000102027836 */ /* 0x000fc60000000000 */
[----:B------:R-:W-:Y:S02]  /*1f00*/  LEA R4, R0, UR42, 0x2 ;  /* 0x0000002a00047c11 */ /* 0x000fe4000f8e10ff */
[----:B------:R-:W-:-:S04]  /*1f10*/  ISETP.NE.AND P0, PT, R2, 0x2, PT ;  /* 0x000000020200780c */ /* 0x000fc80003f05270 */
[----:B------:R-:W-:Y:S02]  /*1f20*/  SEL R5, RZ, 0x1, P0 ;  /* 0x00000001ff057807 */ /* 0x000fe40000000000 */
[----:B------:R-:W-:Y:S02]  /*1f30*/  SEL R2, R2, RZ, P0 ;  /* 0x000000ff02027207 */ /* 0x000fe40000000000 */
[----:B------:R-:W-:Y:S01]  /*1f40*/  LOP3.LUT R16, R16, R5, RZ, 0x3c, !PT ;  /* 0x0000000510107212 */ /* 0x000fe200078e3cff */
        /* <DEDUP_REMOVED lines=132> */
.L_x_135:
[----:B------:R-:W1:Y:S01]  /*2790*/  SHFL.IDX PT, R0, R186, RZ, 0x1f ;  /* 0x00001fffba007589 */ /* 0x000e6200000e0000 */
[----:B------:R-:W-:Y:S02]  /*27a0*/  UIADD3 UR6, UR42, 0x36400, URZ ;  /* 0x000364002a067890 */ /* 0x000fe4000fffe03f */
[----:B------:R-:W-:Y:S02]  /*27b0*/  UIADD3 UR4, UR44, 0x3f, URZ ;  /* 0x0000003f2c047890 */ /* 0x000fe4000fffe03f */
[----:B------:R-:W-:Y:S02]  /*27c0*/  ULOP3.LUT UP0, URZ, UR6, 0x3ff, URZ, 0xc0, !UPT ;  /* 0x000003ff063f7892 */ /* 0x000fe4000f80c03f */
[----:B------:R-:W-:-:S04]  /*27d0*/  USHF.R.S32.HI UR5, URZ, 0x1f, UR4 ;  /* 0x0000001f3f057899 */ /* 0x000fc80008011404 */
[----:B------:R-:W-:Y:S01]  /*27e0*/  PLOP3.LUT P0, PT, PT, PT, UP0, 0x80, 0x0 ;  /* 0x000000000000781c */ /* 0x000fe20003f0f008 */
[----:B------:R-:W-:-:S04]  /*27f0*/  ULEA.HI UR5, UR5, UR4, URZ, 0x6 ;  /* 0x0000000405057291 */ /* 0x000fc8000f8f303f */
[----:B------:R-:W-:Y:S01]  /*2800*/  USHF.R.S32.HI UR37, URZ, 0x6, UR5 ;  /* 0x000000063f257899 */ /* 0x000fe20008011405 */
[----:B-1----:R-:W-:-:S04]  /*2810*/  LEA.HI R3, R0, R0, RZ, 0x1 ;  /* 0x0000000000037211 */ /* 0x002fc800078f08ff */
[----:B------:R-:W-:-:S04]  /*2820*/  LOP3.LUT R3, R3, 0x1fffe, RZ, 0xc0, !PT ;  /* 0x0001fffe03037812 */ /* 0x000fc800078ec0ff */
[----:B------:R-:W-:-:S04]  /*2830*/  IADD3 R3, R0, -R3, RZ ;  /* 0x8000000300037210 */ /* 0x000fc80007ffe0ff */
[----:B------:R-:W-:-:S05]  /*2840*/  LEA R3, R3, UR42, 0xf ;  /* 0x0000002a03037c11 */ /* 0x000fca000f8e78ff */
[----:B------:R-:W-:-:S05]  /*2850*/  VIADD R3, R3, 0x400 ;  /* 0x0000040003037836 */ /* 0x000fca0000000000 */
[----:B------:R-:W-:-:S04]  /*2860*/  SHF.R.U32.HI R3, RZ, 0x4, R3 ;  /* 0x00000004ff037819 */ /* 0x000fc80000011603 */
[----:B------:R-:W-:Y:S01]  /*2870*/  LOP3.LUT R56, R3, 0x3fff, RZ, 0xc0, !PT ;  /* 0x00003fff03387812 */ /* 0x000fe200078ec0ff */
[----:B------:R-:W-:Y:S06]  /*2880*/  @!P0 BRA `(.L_x_139) ;  /* 0x0000000000408947 */ /* 0x000fec0003800000 */
[----:B------:R-:W-:Y:S01]  /*2890*/  MOV R0, 0x0 ;  /* 0x0000000000007802 */ /* 0x000fe20000000f00 */
[----:B------:R-:W-:Y:S01]  /*28a0*/  ULDC.64 UR4, c[0x4][0x88] ;  /* 0x0100220000047ab9 */ /* 0x000fe20000000a00 */
[----:B------:R-:W-:Y:S01]  /*28b0*/  ULDC.64 UR6, c[0x4][0x28] ;  /* 0x01000a0000067ab9 */ /* 0x000fe20000000a00 */
[----:B------:R-:W-:Y:S01]  /*28c0*/  IMAD.U32 R4, RZ, RZ, UR4 ;  /* 0x00000004ff047e24 */ /* 0x000fe2000f8e00ff */
[----:B------:R1:W2:Y:S01]  /*28d0*/  LDC.64 R14, c[0x4][R0] ;  /* 0x01000000000e7b82 */ /* 0x0002a20000000a00 */
[----:B------:R-:W-:Y:S01]  /*28e0*/  IMAD.U32 R5, RZ, RZ, UR5 ;  /* 0x00000005ff057e24 */ /* 0x000fe2000f8e00ff */
[----:B------:R-:W-:Y:S01]  /*28f0*/  ULDC.64 UR4, c[0x4][0x90] ;  /* 0x0100240000047ab9 */ /* 0x000fe20000000a00 */
[----:B------:R-:W-:Y:S01]  /*2900*/  IMAD.U32 R10, RZ, RZ, UR6 ;  /* 0x00000006ff0a7e24 */ /* 0x000fe2000f8e00ff */
[----:B------:R-:W-:Y:S01]  /*2910*/  MOV R6, UR4 ;  /* 0x0000000400067c02 */ /* 0x000fe20008000f00 */
[----:B------:R-:W-:Y:S01]  /*2920*/  IMAD.U32 R7, RZ, RZ, UR5 ;  /* 0x00000005ff077e24 */ /* 0x000fe2000f8e00ff */
[----:B------:R-:W-:Y:S01]  /*2930*/  MOV R8, 0x70 ;  /* 0x0000007000087802 */ /* 0x000fe20000000f00 */
[----:B------:R-:W-:-:S02]  /*2940*/  IMAD.U32 R11, RZ, RZ, UR7 ;  /* 0x00000007ff0b7e24 */ /* 0x000fc4000f8e00ff */
[----:B------:R-:W-:Y:S02]  /*2950*/  IMAD.MOV.U32 R12, RZ, RZ, 0x1 ;  /* 0x00000001ff0c7424 */ /* 0x000fe400078e00ff */
[----:B-1----:R-:W-:-:S07]  /*2960*/  IMAD.MOV.U32 R13, RZ, RZ, RZ ;  /* 0x000000ffff0d7224 */ /* 0x002fce00078e00ff */
[----:B------:R-:W-:-:S07]  /*2970*/  LEPC R20, `(.L_x_139) ;  /* 0x000000001014794e */ /* 0x000fce0000000000 */
[----:B--2---:R-:W-:Y:S05]  /*2980*/  CALL.ABS.NOINC R14 ;  /* 0x000000000e007343 */ /* 0x004fea0003c00000 */
.L_x_139:
[----:B------:R-:W-:Y:S01]  /*2990*/  ULEA.HI UR4, UR38, UR38, URZ, 0x1 ;  /* 0x0000002626047291 */ /* 0x000fe2000f8f083f */
[----:B------:R-:W-:-:S03]  /*29a0*/  ISETP.NE.AND P0, PT, RZ, UR43, PT ;  /* 0x0000002bff007c0c */ /* 0x000fc6000bf05270 */
[----:B------:R-:W-:-:S04]  /*29b0*/  ULOP3.LUT UR4, UR4, 0xfffffffe, URZ, 0xc0, !UPT ;  /* 0xfffffffe04047892 */ /* 0x000fc8000f8ec03f */
[----:B------:R-:W-:-:S06]  /*29c0*/  UIADD3 UR4, UR38, -UR4, URZ ;  /* 0x8000000426047290 */ /* 0x000fcc000fffe03f */
[----:B------:R-:W-:-:S05]  /*29d0*/  IMAD.U32 R0, RZ, RZ, UR4 ;  /* 0x00000004ff007e24 */ /* 0x000fca000f8e00ff */
[----:B------:R-:W-:-:S04]  /*29e0*/  SHF.L.U32 R0, R0, 0x1f, RZ ;  /* 0x0000001f00007819 */ /* 0x000fc800000006ff */
[----:B------:R-:W1:Y:S02]  /*29f0*/  SYNCS.PHASECHK.TRANS64.TRYWAIT P1, [UR42+0x38800], R0 ;  /* 0x03880000ff0075a7 */ /* 0x000e64000802016a */
[----:B-1----:R-:W-:Y:S05]  /*2a00*/  @!P1 BRA `(.L_x_140) ;  /* 0x000000a800549947 */ /* 0x002fea0003800000 */
.L_x_219:
[----:B------:R-:W-:Y:S05]  /*2a10*/  @P0 BRA `(.L_x_141) ;  /* 0x0000000000040947 */ /* 0x000fea0003800000 */
[----:B------:R-:W-:Y:S01]  /*2a20*/  BPT.TRAP 0x1 ;  /* 0x000000040000795c */ /* 0x000fe20000300000 */
.L_x_141:
[----:B------:R-:W-:Y:S02]  /*2a30*/  LEA R8, R2, UR42, 0x3 ;  /* 0x0000002a02087c11 */ /* 0x000fe4000f8e18ff */
[----:B------:R-:W-:-:S04]  /*2a40*/  SHF.L.U32 R9, R16, 0x1f, RZ ;  /* 0x0000001f10097819 */ /* 0x000fc800000006ff */
[----:B------:R2:W3:Y:S01]  /*2a50*/  SYNCS.PHASECHK.TRANS64.TRYWAIT P1, [R8+URZ+0x38830], R9 ;  /* 0x03883009080075a7 */ /* 0x0004e2000802017f */
[----:B------:R-:W-:Y:S05]  /*2a60*/  @P0 BRA `(.L_x_142) ;  /* 0x0000000000040947 */ /* 0x000fea0003800000 */
[----:B------:R-:W-:Y:S01]  /*2a70*/  BPT.TRAP 0x1 ;  /* 0x000000040000795c */ /* 0x000fe20000300000 */
.L_x_142:
[----:B---3--:R-:W-:Y:S05]  /*2a80*/  @P1 BRA `(.L_x_143) ;  /* 0x0000000000081947 */ /* 0x008fea0003800000 */
[----:B------:R-:W3:Y:S02]  /*2a90*/  SYNCS.PHASECHK.TRANS64.TRYWAIT P1, [R8+URZ+0x38830], R9 ;  /* 0x03883009080075a7 */ /* 0x000ee4000802017f */
[----:B---3--:R-:W-:Y:S05]  /*2aa0*/  @!P1 BRA `(.L_x_144) ;  /* 0x000000a800449947 */ /* 0x008fea0003800000 */
.L_x_143:
[----:B------:R-:W-:-:S04]  /*2ab0*/  UIADD3 UR4, UR42, 0x22400, URZ ;  /* 0x000224002a047890 */ /* 0x000fc8000fffe03f */
[----:B------:R-:W-:-:S04]  /*2ac0*/  USHF.R.U32.HI UR4, URZ, 0x4, UR4 ;  /* 0x000000043f047899 */ /* 0x000fc80008011604 */
[----:B------:R-:W-:-:S06]  /*2ad0*/  ULOP3.LUT UR4, UR4, 0x3fff, URZ, 0xc0, !UPT ;  /* 0x00003fff04047892 */ /* 0x000fcc000f8ec03f */
[----:B------:R-:W-:Y:S01]  /*2ae0*/  MOV R4, UR4 ;  /* 0x0000000400047c02 */ /* 0x000fe20008000f00 */
[----:B------:R-:W-:Y:S05]  /*2af0*/  WARPSYNC.ALL ;  /* 0x0000000000007948 */ /* 0x000fea0003800000 */
[----:B------:R-:W-:Y:S01]  /*2b00*/  LOP3.LUT R4, R4, 0x10000, RZ, 0xfc, !PT ;  /* 0x0001000004047812 */ /* 0x000fe200078efcff */
[----:B------:R-:W-:-:S04]  /*2b10*/  UIADD3 UR4, UR42, 0x20400, URZ ;  /* 0x000204002a047890 */ /* 0x000fc8000fffe03f */
[----:B-1----:R-:W-:Y:S01]  /*2b20*/  IMAD R3, R2, 0x200, R4 ;  /* 0x0000020002037824 */ /* 0x002fe200078e0204 */
[----:B------:R-:W-:Y:S01]  /*2b30*/  WARPGROUP.ARRIVE ;  /* 0x00000000000079c5 */ /* 0x000fe20000000000 */
[----:B------:R-:W-:Y:S01]  /*2b40*/  UMOV UR7, 0x40000040 ;  /* 0x4000004000077882 */ /* 0x000fe20000000000 */
[----:B------:R-:W-:Y:S02]  /*2b50*/  USHF.R.U32.HI UR4, URZ, 0x4, UR4 ;  /* 0x000000043f047899 */ /* 0x000fe40008011604 */
[----:B------:R-:W-:Y:S01]  /*2b60*/  R2UR UR6, R3 ;  /* 0x00000000030672ca */ /* 0x000fe200000e0000 */
[----:B------:R-:W-:Y:S01]  /*2b70*/  UMOV UR5, 0x40000040 ;  /* 0x4000004000057882 */ /* 0x000fe20000000000 */
[----:B------:R-:W-:Y:S01]  /*2b80*/  ULOP3.LUT UR4, UR4, 0x3fff, URZ, 0xc0, !UPT ;  /* 0x00003fff04047892 */ /* 0x000fe2000f8ec03f */
[----:B------:R-:W-:Y:S01]  /*2b90*/  UMOV UR11, 0x40000040 ;  /* 0x40000040000b7882 */ /* 0x000fe20000000000 */
[----:B------:R-:W-:Y:S02]  /*2ba0*/  UMOV UR9, 0x40000040 ;  /* 0x4000004000097882 */ /* 0x000fe40000000000 */
[----:B------:R-:W-:Y:S01]  /*2bb0*/  ULOP3.LUT UR4, UR4, 0x10000, URZ, 0xfc, !UPT ;  /* 0x0001000004047892 */ /* 0x000fe2000f8efc3f */
[----:B------:R-:W-:Y:S01]  /*2bc0*/  UMOV UR15, 0x40000040 ;  /* 0x40000040000f7882 */ /* 0x000fe20000000000 */
[----:B------:R-:W-:-:S02]  /*2bd0*/  UMOV UR13, 0x40000040 ;  /* 0x40000040000d7882 */ /* 0x000fc40000000000 */
[----:B------:R-:W-:Y:S02]  /*2be0*/  UIADD3 UR8, UR4, 0x2, URZ ;  /* 0x0000000204087890 */ /* 0x000fe4000fffe03f */
[----:B------:R-:W-:Y:S02]  /*2bf0*/  UIADD3 UR12, UR4, 0x4, URZ ;  /* 0x00000004040c7890 */ /* 0x000fe4000fffe03f */
[----:B------:R-:W-:Y:S02]  /*2c00*/  UIADD3 UR10, UR6, 0x2, URZ ;  /* 0x00000002060a7890 */ /* 0x000fe4000fffe03f */
[----:B------:R-:W-:Y:S01]  /*2c10*/  HGMMA.64x64x16.F32 R24, gdesc[UR4], RZ, !UPT, gsb0 ;  /* 0x00e00000041879f0 */ /* 0x000fe2000c0008ff */
[----:B------:R-:W-:Y:S02]  /*2c20*/  UIADD3 UR14, UR6, 0x4, URZ ;  /* 0x00000004060e7890 */ /* 0x000fe4000fffe03f */
[----:B------:R-:W-:Y:S02]  /*2c30*/  UIADD3 UR18, UR6, 0x6, URZ ;  /* 0x0000000606127890 */ /* 0x000fe4000fffe03f */
[----:B------:R-:W-:Y:S01]  /*2c40*/  UIADD3 UR16, UR4, 0x6, URZ ;  /* 0x0000000604107890 */ /* 0x000fe2000fffe03f */
[----:B------:R-:W-:Y:S01]  /*2c50*/  UMOV UR19, 0x40000040 ;  /* 0x4000004000137882 */ /* 0x000fe20000000000 */
[----:B------:R-:W-:Y:S01]  /*2c60*/  UMOV UR17, 0x40000040 ;  /* 0x4000004000117882 */ /* 0x000fe20000000000 */
[----:B------:R-:W-:-:S02]  /*2c70*/  WARPGROUP.DEPBAR.LE gsb0, 0x0 ;  /* 0x00008000000079c5 */ /* 0x000fc40000010000 */
        /* <DEDUP_REMOVED lines=9> */
[----:B------:R-:W1:Y:S02]  /*2d10*/  SYNCS.PHASECHK.TRANS64.TRYWAIT P1, [UR42+0x38810], R0 ;  /* 0x03881000ff0075a7 */ /* 0x000e64000802016a */
[----:B-1----:R-:W-:Y:S05]  /*2d20*/  @!P1 BRA `(.L_x_145) ;  /* 0x000000a400b89947 */ /* 0x002fea0003800000 */
.L_x_220:
[----:B------:R-:W-:Y:S05]  /*2d30*/  @P0 BRA `(.L_x_146) ;  /* 0x0000000000040947 */ /* 0x000fea0003800000 */
[----:B------:R-:W-:Y:S01]  /*2d40*/  BPT.TRAP 0x1 ;  /* 0x000000040000795c */ /* 0x000fe20000300000 */
.L_x_146:
[----:B------:R4:W1:Y:S01]  /*2d50*/  SYNCS.PHASECHK.TRANS64.TRYWAIT P1, [R8+URZ+0x38850], R9 ;  /* 0x03885009080075a7 */ /* 0x000862000802017f */
[----:B------:R-:W-:Y:S05]  /*2d60*/  @P0 BRA `(.L_x_147) ;  /* 0x0000000000040947 */ /* 0x000fea0003800000 */
[----:B------:R-:W-:Y:S01]  /*2d70*/  BPT.TRAP 0x1 ;  /* 0x000000040000795c */ /* 0x000fe20000300000 */
.L_x_147:
[----:B------:R-:W-:-:S04]  /*2d80*/  IMAD.U32 R5, RZ, RZ, UR42 ;  /* 0x0000002aff057e24 */ /* 0x000fc8000f8e00ff */
[C---:B-1----:R-:W-:Y:S01]  /*2d90*/  VIADD R0, R5.reuse, 0x400 ;  /* 0x0000040005007836 */ /* 0x042fe20000000000 */
[----:B------:R-:W-:-:S04]  /*2da0*/  IADD3 R3, R5, 0x26400, RZ ;  /* 0x0002640005037810 */ /* 0x000fc80007ffe0ff */
[----:B------:R-:W-:Y:S02]  /*2db0*/  SHF.R.U32.HI R0, RZ, 0x4, R0 ;  /* 0x00000004ff007819 */ /* 0x000fe40000011600 */
[----:B------:R-:W-:Y:S02]  /*2dc0*/  SHF.R.U32.HI R3, RZ, 0x4, R3 ;  /* 0x00000004ff037819 */ /* 0x000fe40000011603 */
[----:B------:R-:W-:Y:S02]  /*2dd0*/  LOP3.LUT R0, R0, 0x3fff, RZ, 0xc0, !PT ;  /* 0x00003fff00007812 */ /* 0x000fe400078ec0ff */
[----:B------:R-:W-:Y:S02]  /*2de0*/  LOP3.LUT R3, R3, 0x3fff, RZ, 0xc0, !PT ;  /* 0x00003fff03037812 */ /* 0x000fe400078ec0ff */
[----:B------:R-:W-:Y:S02]  /*2df0*/  LOP3.LUT R6, R0, 0x10000, RZ, 0xfc, !PT ;  /* 0x0001000000067812 */ /* 0x000fe400078efcff */
[----:B------:R-:W-:-:S03]  /*2e00*/  LOP3.LUT R7, R3, 0x10000, RZ, 0xfc, !PT ;  /* 0x0001000003077812 */ /* 0x000fc600078efcff */
[----:B------:R-:W-:Y:S01]  /*2e10*/  IMAD R0, R2, 0x1000, R6 ;  /* 0x0000100002007824 */ /* 0x000fe200078e0206 */
[----:B------:R-:W-:Y:S06]  /*2e20*/  @P1 BRA `(.L_x_148) ;  /* 0x0000000000081947 */ /* 0x000fec0003800000 */
[----:B------:R-:W1:Y:S02]  /*2e30*/  SYNCS.PHASECHK.TRANS64.TRYWAIT P1, [R8+URZ+0x38850], R9 ;  /* 0x03885009080075a7 */ /* 0x000e64000802017f */
[----:B-1----:R-:W-:Y:S05]  /*2e40*/  @!P1 BRA `(.L_x_149) ;  /* 0x000000a400889947 */ /* 0x002fea0003800000 */
.L_x_148:
[C---:B------:R-:W-:Y:S01]  /*2e50*/  R2UR UR4, R7.reuse ;  /* 0x00000000070472ca */ /* 0x040fe200000e0000 */
[----:B------:R-:W-:Y:S01]  /*2e60*/  WARPGROUP.ARRIVE ;  /* 0x00000000000079c5 */ /* 0x000fe20000000000 */
[C---:B------:R-:W-:Y:S01]  /*2e70*/  R2UR UR6, R0.reuse ;  /* 0x00000000000672ca */ /* 0x040fe200000e0000 */
[----:B------:R-:W-:Y:S01]  /*2e80*/  UMOV UR5, 0x40000040 ;  /* 0x4000004000057882 */ /* 0x000fe20000000000 */
[----:B------:R-:W-:Y:S01]  /*2e90*/  UMOV UR7, 0x40000040 ;  /* 0x4000004000077882 */ /* 0x000fe20000000000 */
[----:B--234-:R-:W-:Y:S02]  /*2ea0*/  VIADD R9, R7, 0x2 ;  /* 0x0000000207097836 */ /* 0x01cfe40000000000 */
[----:B------:R-:W1:Y:S01]  /*2eb0*/  S2R R10, SR_TID.X ;  /* 0x00000000000a7919 */ /* 0x000e620000002100 */
[C---:B------:R-:W-:Y:S01]  /*2ec0*/  VIADD R3, R0.reuse, 0x2 ;  /* 0x0000000200037836 */ /* 0x040fe20000000000 */
[----:B------:R-:W-:Y:S01]  /*2ed0*/  ULDC UR10, c[0x0][0xa80] ;  /* 0x0002a000000a7ab9 */ /* 0x000fe20000000800 */
[----:B------:R-:W-:Y:S01]  /*2ee0*/  VIADD R12, R0, 0x800 ;  /* 0x00000800000c7836 */ /* 0x000fe20000000000 */
[----:B------:R-:W2:Y:S01]  /*2ef0*/  S2R R57, SR_TID.X ;  /* 0x0000000000397919 */ /* 0x000ea20000002100 */
[----:B------:R-:W-:-:S03]  /*2f00*/  UISETP.GE.AND UP0, UPT, UR44, 0x41, UPT ;  /* 0x000000412c00788c */ /* 0x000fc6000bf06270 */
[----:B------:R-:W-:Y:S01]  /*2f10*/  HGMMA.64x64x16.F32 R24, gdesc[UR4], R24, gsb0 ;  /* 0x00e00000041879f0 */ /* 0x000fe20008000818 */
[----:B------:R-:W-:Y:S01]  /*2f20*/  R2UR UR4, R9 ;  /* 0x00000000090472ca */ /* 0x000fe200000e0000 */
[----:B------:R-:W-:Y:S01]  /*2f30*/  UMOV UR5, 0x40000040 ;  /* 0x4000004000057882 */ /* 0x000fe20000000000 */
[----:B------:R-:W-:Y:S01]  /*2f40*/  R2UR UR6, R3 ;  /* 0x00000000030672ca */ /* 0x000fe200000e0000 */
[----:B------:R-:W-:Y:S01]  /*2f50*/  UMOV UR7, 0x40000040 ;  /* 0x4000004000077882 */ /* 0x000fe20000000000 */
[----:B------:R-:W-:Y:S01]  /*2f60*/  VIADD R3, R0, 0x4 ;  /* 0x0000000400037836 */ /* 0x000fe20000000000 */
[----:B------:R-:W-:Y:S02]  /*2f70*/  IADD3 R9, R7, 0x4, RZ ;  /* 0x0000000407097810 */ /* 0x000fe40007ffe0ff */
[----:B-1----:R-:W-:Y:S02]  /*2f80*/  SHF.R.U32.HI R10, RZ, 0x7, R10 ;  /* 0x00000007ff0a7819 */ /* 0x002fe4000001160a */
[----:B--2---:R-:W-:Y:S01]  /*2f90*/  LOP3.LUT R57, R57, 0x7f, RZ, 0xc0, !PT ;  /* 0x0000007f39397812 */ /* 0x004fe200078ec0ff */
[----:B------:R-:W-:-:S02]  /*2fa0*/  WARPGROUP.DEPBAR.LE gsb0, 0x0 ;  /* 0x00008000000079c5 */ /* 0x000fc40000010000 */
[----:B------:R-:W-:-:S06]  /*2fb0*/  WARPGROUP.ARRIVE ;  /* 0x00000000000079c5 */ /* 0x000fcc0000000000 */
[----:B------:R-:W-:Y:S01]  /*2fc0*/  HGMMA.64x64x16.F32 R24, gdesc[UR4], R24, gsb0 ;  /* 0x00e00000041879f0 */ /* 0x000fe20008000818 */
[----:B------:R-:W-:Y:S01]  /*2fd0*/  R2UR UR4, R9 ;  /* 0x00000000090472ca */ /* 0x000fe200000e0000 */
[----:B------:R-:W-:Y:S01]  /*2fe0*/  UMOV UR5, 0x40000040 ;  /* 0x4000004000057882 */ /* 0x000fe20000000000 */
[----:B------:R-:W-:Y:S01]  /*2ff0*/  R2UR UR6, R3 ;  /* 0x00000000030672ca */ /* 0x000fe200000e0000 */
[----:B------:R-:W-:Y:S01]  /*3000*/  UMOV UR7, 0x40000040 ;  /* 0x4000004000077882 */ /* 0x000fe20000000000 */
[----:B------:R-:W-:Y:S02]  /*3010*/  VIADD R9, R7, 0x6 ;  /* 0x0000000607097836 */ /* 0x000fe40000000000 */
[----:B------:R-:W-:Y:S01]  /*3020*/  VIADD R3, R0, 0x6 ;  /* 0x0000000600037836 */ /* 0x000fe20000000000 */
[----:B------:R-:W-:Y:S02]  /*3030*/  WARPGROUP.DEPBAR.LE gsb0, 0x0 ;  /* 0x00008000000079c5 */ /* 0x000fe40000010000 */
[----:B------:R-:W-:-:S06]  /*3040*/  WARPGROUP.ARRIVE ;  /* 0x00000000000079c5 */ /* 0x000fcc0000000000 */
[----:B------:R-:W-:Y:S01]  /*3050*/  HGMMA.64x64x16.F32 R24, gdesc[UR4], R24, gsb0 ;  /* 0x00e00000041879f0 */ /* 0x000fe20008000818 */
[----:B------:R-:W-:Y:S01]  /*3060*/  R2UR UR4, R9 ;  /* 0x00000000090472ca */ /* 0x000fe200000e0000 */
[----:B------:R-:W-:Y:S01]  /*3070*/  UMOV UR5, 0x40000040 ;  /* 0x4000004000057882 */ /* 0x000fe20000000000 */
[----:B------:R-:W-:Y:S01]  /*3080*/  R2UR UR6, R3 ;  /* 0x00000000030672ca */ /* 0x000fe200000e0000 */
[----:B------:R-:W-:Y:S01]  /*3090*/  UMOV UR7, 0x40000040 ;  /* 0x4000004000077882 */ /* 0x000fe20000000000 */
[----:B------:R-:W-:Y:S01]  /*30a0*/  VIADD R3, R0, 0x200 ;  /* 0x0000020000037836 */ /* 0x000fe20000000000 */
[----:B------:R-:W-:Y:S01]  /*30b0*/  IADD3 R9, R7, 0x200, RZ ;  /* 0x0000020007097810 */ /* 0x000fe20007ffe0ff */
[----:B------:R-:W-:Y:S02]  /*30c0*/  WARPGROUP.DEPBAR.LE gsb0, 0x0 ;  /* 0x00008000000079c5 */ /* 0x000fe40000010000 */
[----:B------:R-:W-:-:S07]  /*30d0*/  WARPGROUP.ARRIVE ;  /* 0x00000000000079c5 */ /* 0x000fce0000000000 */
        /* <DEDUP_REMOVED lines=104> */
[----:B------:R1:W2:Y:S02]  /*3760*/  SHFL.IDX PT, R3, R10, RZ, 0x1f ;  /* 0x00001fff0a037589 */ /* 0x0002a400000e0000 */
[----:B-1----:R-:W-:Y:S02]  /*3770*/  IADD3 R10, R7, 0x800, RZ ;  /* 0x00000800070a7810 */ /* 0x002fe40007ffe0ff */
[----:B--2---:R-:W-:-:S04]  /*3780*/  ISETP.GT.AND P1, PT, R3, 0x7f, PT ;  /* 0x0000007f0300780c */ /* 0x004fc80003f24270 */
[----:B------:R-:W-:-:S05]  /*3790*/  SEL R3, RZ, 0x2, !P1 ;  /* 0x00000002ff037807 */ /* 0x000fca0004800000 */
[C---:B------:R-:W-:Y:S02]  /*37a0*/  IMAD.IADD R9, R3.reuse, 0x1, R10 ;  /* 0x0000000103097824 */ /* 0x040fe400078e020a */
[----:B------:R-:W-:Y:S01]  /*37b0*/  IMAD.IADD R11, R3, 0x1, R12 ;  /* 0x00000001030b7824 */ /* 0x000fe200078e020c */
[----:B------:R-:W-:Y:S02]  /*37c0*/  WARPGROUP.DEPBAR.LE gsb0, 0x0 ;  /* 0x00008000000079c5 */ /* 0x000fe40000010000 */
[----:B------:R-:W-:-:S06]  /*37d0*/  WARPGROUP.ARRIVE ;  /* 0x00000000000079c5 */ /* 0x000fcc0000000000 */
[----:B------:R-:W-:Y:S01]  /*37e0*/  HGMMA.64x64x16.F32 R24, gdesc[UR4], R24, gsb0 ;  /* 0x00e00000041879f0 */ /* 0x000fe20008000818 */
[----:B------:R-:W-:Y:S01]  /*37f0*/  R2UR UR4, R9 ;  /* 0x00000000090472ca */ /* 0x000fe200000e0000 */
[----:B------:R-:W-:Y:S01]  /*3800*/  UMOV UR5, 0x40000040 ;  /* 0x4000004000057882 */ /* 0x000fe20000000000 */
[----:B------:R-:W-:Y:S01]  /*3810*/  R2UR UR6, R11 ;  /* 0x000000000b0672ca */ /* 0x000fe200000e0000 */
[----:B------:R-:W-:Y:S01]  /*3820*/  UMOV UR7, 0x40000040 ;  /* 0x4000004000077882 */ /* 0x000fe20000000000 */
[----:B------:R-:W-:-:S04]  /*3830*/  MOV R11, 0x4 ;  /* 0x00000004000b7802 */ /* 0x000fc80000000f00 */
[C---:B------:R-:W-:Y:S02]  /*3840*/  SEL R9, R11.reuse, 0x2, P1 ;  /* 0x000000020b097807 */ /* 0x040fe40000800000 */
[----:B------:R-:W-:-:S03]  /*3850*/  SEL R11, R11, 0x6, !P1 ;  /* 0x000000060b0b7807 */ /* 0x000fc60004800000 */
[--C-:B------:R-:W-:Y:S02]  /*3860*/  IMAD.IADD R13, R10, 0x1, R9.reuse ;  /* 0x000000010a0d7824 */ /* 0x100fe400078e0209 */
[C---:B------:R-:W-:Y:S01]  /*3870*/  IMAD.IADD R14, R12.reuse, 0x1, R9 ;  /* 0x000000010c0e7824 */ /* 0x040fe200078e0209 */
[----:B------:R-:W-:Y:S01]  /*3880*/  IADD3 R12, R12, R11, RZ ;  /* 0x0000000b0c0c7210 */ /* 0x000fe20007ffe0ff */
        /* <DEDUP_REMOVED lines=8> */
[----:B------:R-:W-:Y:S02]  /*3910*/  WARPGROUP.DEPBAR.LE gsb0, 0x0 ;  /* 0x00008000000079c5 */ /* 0x000fe40000010000 */
[----:B------:R-:W-:-:S09]  /*3920*/  WARPGROUP.ARRIVE ;  /* 0x00000000000079c5 */ /* 0x000fd20000000000 */
[----:B------:R-:W-:Y:S01]  /*3930*/  HGMMA.64x64x16.F32 R24, gdesc[UR4], R24, gsb0 ;  /* 0x00e00000041879f0 */ /* 0x000fe20008000818 */
[----:B------:R-:W-:Y:S01]  /*3940*/  R2UR UR4, R10 ;  /* 0x000000000a0472ca */ /* 0x000fe200000e0000 */
[----:B------:R-:W-:Y:S01]  /*3950*/  UMOV UR5, 0x40000040 ;  /* 0x4000004000057882 */ /* 0x000fe20000000000 */
[----:B------:R-:W-:Y:S01]  /*3960*/  R2UR UR6, R12 ;  /* 0x000000000c0672ca */ /* 0x000fe200000e0000 */
[----:B------:R-:W-:Y:S01]  /*3970*/  UMOV UR7, 0x40000040 ;  /* 0x4000004000077882 */ /* 0x000fe20000000000 */
[----:B------:R-:W-:Y:S02]  /*3980*/  IMAD.MOV.U32 R10, RZ, RZ, 0x28 ;  /* 0x00000028ff0a7424 */ /* 0x000fe400078e00ff */
[----:B------:R-:W-:-:S03]  /*3990*/  IMAD.MOV.U32 R12, RZ, RZ, 0xa00 ;  /* 0x00000a00ff0c7424 */ /* 0x000fc600078e00ff */
[----:B------:R-:W-:Y:S02]  /*39a0*/  SEL R10, R10, 0x26, P1 ;  /* 0x000000260a0a7807 */ /* 0x000fe40000800000 */
[----:B------:R-:W-:Y:S02]  /*39b0*/  SEL R12, R12, 0x980, P1 ;  /* 0x000009800c0c7807 */ /* 0x000fe40000800000 */
[----:B------:R-:W-:Y:S02]  /*39c0*/  LOP3.LUT R10, R10, 0x6, RZ, 0xc0, !PT ;  /* 0x000000060a0a7812 */ /* 0x000fe400078ec0ff */
[----:B------:R-:W-:-:S04]  /*39d0*/  LOP3.LUT R13, R12, 0xa00, RZ, 0xc0, !PT ;  /* 0x00000a000c0d7812 */ /* 0x000fc800078ec0ff */
[CC--:B------:R-:W-:Y:S02]  /*39e0*/  IADD3 R12, R10.reuse, R13.reuse, R7 ;  /* 0x0000000d0a0c7210 */ /* 0x0c0fe40007ffe007 */
[----:B------:R-:W-:Y:S01]  /*39f0*/  IADD3 R10, R10, R13, R0 ;  /* 0x0000000d0a0a7210 */ /* 0x000fe20007ffe000 */
[----:B------:R-:W-:Y:S02]  /*3a00*/  WARPGROUP.DEPBAR.LE gsb0, 0x0 ;  /* 0x00008000000079c5 */ /* 0x000fe40000010000 */
[----:B------:R-:W-:-:S06]  /*3a10*/  WARPGROUP.ARRIVE ;  /* 0x00000000000079c5 */ /* 0x000fcc0000000000 */
[----:B------:R-:W-:Y:S01]  /*3a20*/  HGMMA.64x64x16.F32 R24, gdesc[UR4], R24, gsb0 ;  /* 0x00e00000041879f0 */ /* 0x000fe20008000818 */
[----:B------:R-:W-:Y:S01]  /*3a30*/  R2UR UR4, R12 ;  /* 0x000000000c0472ca */ /* 0x000fe200000e0000 */
[----:B------:R-:W-:Y:S01]  /*3a40*/  UMOV UR5, 0x40000040 ;  /* 0x4000004000057882 */ /* 0x000fe20000000000 */
[----:B------:R-:W-:Y:S01]  /*3a50*/  R2UR UR6, R10 ;  /* 0x000000000a0672ca */ /* 0x000fe200000e0000 */
[----:B------:R-:W-:Y:S01]  /*3a60*/  UMOV UR7, 0x40000040 ;  /* 0x4000004000077882 */ /* 0x000fe20000000000 */
[----:B------:R-:W-:Y:S01]  /*3a70*/  IADD3 R12, R0, 0xa00, RZ ;  /* 0x00000a00000c7810 */ /* 0x000fe20007ffe0ff */
[----:B------:R-:W-:-:S04]  /*3a80*/  VIADD R10, R7, 0xa00 ;  /* 0x00000a00070a7836 */ /* 0x000fc80000000000 */
        /* <DEDUP_REMOVED lines=9> */
[C-C-:B------:R-:W-:Y:S01]  /*3b20*/  IMAD.IADD R13, R9.reuse, 0x1, R10.reuse ;  /* 0x00000001090d7824 */ /* 0x140fe200078e020a */
[----:B------:R-:W-:Y:S01]  /*3b30*/  IADD3 R14, R9, R12, RZ ;  /* 0x0000000c090e7210 */ /* 0x000fe20007ffe0ff */
[C---:B------:R-:W-:Y:S02]  /*3b40*/  IMAD.IADD R10, R11.reuse, 0x1, R10 ;  /* 0x000000010b0a7824 */ /* 0x040fe400078e020a */
[----:B------:R-:W-:Y:S01]  /*3b50*/  IMAD.IADD R12, R11, 0x1, R12 ;  /* 0x000000010b0c7824 */ /* 0x000fe200078e020c */
[----:B------:R-:W-:-:S02]  /*3b60*/  WARPGROUP.DEPBAR.LE gsb0, 0x0 ;  /* 0x00008000000079c5 */ /* 0x000fc40000010000 */
        /* <DEDUP_REMOVED lines=13> */
[----:B------:R-:W-:Y:S01]  /*3c40*/  IMAD.MOV.U32 R10, RZ, RZ, 0x30 ;  /* 0x00000030ff0a7424 */ /* 0x000fe200078e00ff */
[----:B------:R-:W-:-:S04]  /*3c50*/  MOV R12, 0xc00 ;  /* 0x00000c00000c7802 */ /* 0x000fc80000000f00 */
        /* <DEDUP_REMOVED lines=13> */
[----:B------:R-:W-:Y:S02]  /*3d30*/  VIADD R10, R7, 0xc00 ;  /* 0x00000c00070a7836 */ /* 0x000fe40000000000 */
[----:B------:R-:W-:Y:S02]  /*3d40*/  VIADD R12, R0, 0xc00 ;  /* 0x00000c00000c7836 */ /* 0x000fe40000000000 */
[----:B------:R-:W-:-:S03]  /*3d50*/  IMAD.IADD R13, R3, 0x1, R10 ;  /* 0x00000001030d7824 */ /* 0x000fc600078e020a */
[----:B------:R-:W-:Y:S01]  /*3d60*/  IADD3 R14, R3, R12, RZ ;  /* 0x0000000c030e7210 */ /* 0x000fe20007ffe0ff */
[----:B------:R-:W-:Y:S02]  /*3d70*/  WARPGROUP.DEPBAR.LE gsb0, 0x0 ;  /* 0x00008000000079c5 */ /* 0x000fe40000010000 */
[----:B------:R-:W-:-:S06]  /*3d80*/  WARPGROUP.ARRIVE ;  /* 0x00000000000079c5 */ /* 0x000fcc0000000000 */
[----:B------:R-:W-:Y:S01]  /*3d90*/  HGMMA.64x64x16.F32 R24, gdesc[UR4], R24, gsb0 ;  /* 0x00e00000041879f0 */ /* 0x000fe20008000818 */
[----:B------:R-:W-:Y:S01]  /*3da0*/  R2UR UR4, R13 ;  /* 0x000000000d0472ca */ /* 0x000fe200000e0000 */
[----:B------:R-:W-:Y:S01]  /*3db0*/  UMOV UR5, 0x40000040 ;  /* 0x4000004000057882 */ /* 0x000fe20000000000 */
[----:B------:R-:W-:Y:S01]  /*3dc0*/  R2UR UR6, R14 ;  /* 0x000000000e0672ca */ /* 0x000fe200000e0000 */
[----:B------:R-:W-:Y:S01]  /*3dd0*/  UMOV UR7, 0x40000040 ;  /* 0x4000004000077882 */ /* 0x000fe20000000000 */
[C---:B------:R-:W-:Y:S02]  /*3de0*/  IMAD.IADD R13, R9.reuse, 0x1, R10 ;  /* 0x00000001090d7824 */ /* 0x040fe400078e020a */
[----:B------:R-:W-:Y:S01]  /*3df0*/  IMAD.IADD R14, R9, 0x1, R12 ;  /* 0x00000001090e7824 */ /* 0x000fe200078e020c */
[C---:B------:R-:W-:Y:S01]  /*3e00*/  IADD3 R12, R11.reuse, R12, RZ ;  /* 0x0000000c0b0c7210 */ /* 0x040fe20007ffe0ff */
        /* <DEDUP_REMOVED lines=31> */
[----:B------:R-:W-:-:S03]  /*4000*/  IADD3 R12, R0, 0xe00, RZ ;  /* 0x00000e00000c7810 */ /* 0x000fc60007ffe0ff */
        /* <DEDUP_REMOVED lines=24> */
[----:B------:R-:W-:Y:S01]  /*4190*/  LOP3.LUT R3, R3, 0x6, RZ, 0xc0, !PT ;  /* 0x0000000603037812 */ /* 0x000fe200078ec0ff */
[----:B------:R-:W-:Y:S02]  /*41a0*/  WARPGROUP.DEPBAR.LE gsb0, 0x0 ;  /* 0x00008000000079c5 */ /* 0x000fe40000010000 */
[----:B------:R-:W-:-:S06]  /*41b0*/  WARPGROUP.ARRIVE ;  /* 0x00000000000079c5 */ /* 0x000fcc0000000000 */
[----:B------:R-:W-:Y:S01]  /*41c0*/  HGMMA.64x64x16.F32 R24, gdesc[UR4], R24, gsb0 ;  /* 0x00e00000041879f0 */ /* 0x000fe20008000818 */
[----:B------:R-:W-:Y:S01]  /*41d0*/  R2UR UR4, R10 ;  /* 0x000000000a0472ca */ /* 0x000fe200000e0000 */
[----:B------:R-:W-:Y:S01]  /*41e0*/  UMOV UR5, 0x40000040 ;  /* 0x4000004000057882 */ /* 0x000fe20000000000 */
[----:B------:R-:W-:Y:S01]  /*41f0*/  R2UR UR6, R11 ;  /* 0x000000000b0672ca */ /* 0x000fe200000e0000 */
[----:B------:R-:W-:Y:S01]  /*4200*/  UMOV UR7, 0x40000040 ;  /* 0x4000004000077882 */ /* 0x000fe20000000000 */
        /* <DEDUP_REMOVED lines=13> */
[----:B------:R-:W-:Y:S01]  /*42e0*/  UIMAD UR4, UR37, -0x40, UR44 ;  /* 0xffffffc0250478a4 */ /* 0x000fe2000f8e022c */
[----:B------:R-:W-:-:S05]  /*42f0*/  UMOV UR7, 0x40000040 ;  /* 0x4000004000077882 */ /* 0x000fca0000000000 */
[----:B------:R-:W-:-:S05]  /*4300*/  IMAD.U32 R3, RZ, RZ, UR4 ;  /* 0x00000004ff037e24 */ /* 0x000fca000f8e00ff */
[----:B------:R-:W-:-:S04]  /*4310*/  IADD3 R0, -R18, 0x40, R3 ;  /* 0x0000004012007810 */ /* 0x000fc80007ffe103 */
[C---:B------:R-:W-:Y:S02]  /*4320*/  ISETP.GT.AND P5, PT, R0.reuse, RZ, PT ;  /* 0x000000ff0000720c */ /* 0x040fe40003fa4270 */
[C---:B------:R-:W-:Y:S02]  /*4330*/  ISETP.GT.AND P4, PT, R0.reuse, 0x1, PT ;  /* 0x000000010000780c */ /* 0x040fe40003f84270 */
[C---:B------:R-:W-:Y:S02]  /*4340*/  ISETP.GT.AND P3, PT, R0.reuse, 0x8, PT ;  /* 0x000000080000780c */ /* 0x040fe40003f64270 */
[C---:B------:R-:W-:Y:S02]  /*4350*/  ISETP.GT.AND P2, PT, R0.reuse, 0x9, PT ;  /* 0x000000090000780c */ /* 0x040fe40003f44270 */
[C---:B------:R-:W-:Y:S02]  /*4360*/  ISETP.GT.AND P1, PT, R0.reuse, 0x10, PT ;  /* 0x000000100000780c */ /* 0x040fe40003f24270 */
[----:B------:R-:W-:Y:S01]  /*4370*/  ISETP.GT.AND P6, PT, R0, 0x11, PT ;  /* 0x000000110000780c */ /* 0x000fe20003fc4270 */
[----:B------:R-:W-:-:S02]  /*4380*/  WARPGROUP.DEPBAR.LE gsb0, 0x0 ;  /* 0x00008000000079c5 */ /* 0x000fc40000010000 */
[----:B------:R-:W-:Y:S02]  /*4390*/  FSEL R24, R24, -INF , P5 ;  /* 0xff80000018187808 */ /* 0x000fe40002800000 */
[----:B------:R-:W-:Y:S02]  /*43a0*/  FSEL R25, R25, -INF , P4 ;  /* 0xff80000019197808 */ /* 0x000fe40002000000 */
[----:B------:R-:W-:Y:S02]  /*43b0*/  FSEL R28, R28, -INF , P3 ;  /* 0xff8000001c1c7808 */ /* 0x000fe40001800000 */
[----:B------:R-:W-:Y:S02]  /*43c0*/  FMNMX.FTZ R3, R24, R25, !PT ;  /* 0x0000001918037209 */ /* 0x000fe40007810000 */
        /* <DEDUP_REMOVED lines=45> */
[----:B------:R-:W-:Y:S02]  /*46a0*/  FMNMX.FTZ R0, R52, R3, !PT ;  /* 0x0000000334007209 */ /* 0x000fe40007810000 */
[----:B------:R-:W-:Y:S02]  /*46b0*/  FMNMX.FTZ R3, R26, R27, !PT ;  /* 0x0000001b1a037209 */ /* 0x000fe40007810000 */
[----:B------:R-:W-:Y:S02]  /*46c0*/  FMNMX.FTZ R9, R53, R0, !PT ;  /* 0x0000000035097209 */ /* 0x000fe40007810000 */
[----:B------:R-:W-:Y:S02]  /*46d0*/  FSEL R46, R46, -INF , P1 ;  /* 0xff8000002e2e7808 */ /* 0x000fe40000800000 */
[----:B------:R-:W-:Y:S01]  /*46e0*/  FSEL R47, R47, -INF , P6 ;  /* 0xff8000002f2f7808 */ /* 0x000fe20003000000 */
[----:B------:R-:W1:Y:S01]  /*46f0*/  SHFL.BFLY PT, R0, R9, 0x2, 0x1f ;  /* 0x0c401f0009007f89 */ /* 0x000e6200000e0000 */
[----:B------:R-:W-:-:S02]  /*4700*/  FSEL R50, R50, -INF , P5 ;  /* 0xff80000032327808 */ /* 0x000fc40002800000 */
[----:B------:R-:W-:Y:S02]  /*4710*/  FSEL R51, R51, -INF , P4 ;  /* 0xff80000033337808 */ /* 0x000fe40002000000 */
[----:B------:R-:W-:Y:S02]  /*4720*/  FSEL R54, R54, -INF , P3 ;  /* 0xff80000036367808 */ /* 0x000fe40001800000 */
[----:B------:R-:W-:Y:S02]  /*4730*/  FSEL R55, R55, -INF , P2 ;  /* 0xff80000037377808 */ /* 0x000fe40001000000 */
[----:B------:R-:W-:Y:S02]  /*4740*/  PLOP3.LUT P2, PT, PT, PT, UP0, 0x80, 0x0 ;  /* 0x000000000000781c */ /* 0x000fe40003f4f008 */
        /* <DEDUP_REMOVED lines=21> */
[----:B------:R1:W-:Y:S01]  /*48a0*/  MUFU.EX2 R10, R24 ;  /* 0x00000018000a7308 */ /* 0x0003e20000000800 */
[----:B------:R-:W-:Y:S01]  /*48b0*/  FMNMX.FTZ R12, R54, R3, !PT ;  /* 0x00000003360c7209 */ /* 0x000fe20007810000 */
[--C-:B------:R-:W-:Y:S01]  /*48c0*/  FFMA.FTZ R14, R32, UR10, -R9.reuse ;  /* 0x0000000a200e7c23 */ /* 0x100fe20008010809 */
[--C-:B------:R-:W-:Y:S01]  /*48d0*/  FFMA.FTZ R15, R33, UR10, -R9.reuse ;  /* 0x0000000a210f7c23 */ /* 0x100fe20008010809 */
[--C-:B------:R-:W-:Y:S01]  /*48e0*/  FFMA.FTZ R20, R36, UR10, -R9.reuse ;  /* 0x0000000a24147c23 */ /* 0x100fe20008010809 */
[----:B------:R-:W-:Y:S01]  /*48f0*/  FMNMX.FTZ R3, R55, R12, !PT ;  /* 0x0000000c37037209 */ /* 0x000fe20007810000 */
[--C-:B------:R-:W-:Y:S01]  /*4900*/  FFMA.FTZ R21, R37, UR10, -R9.reuse ;  /* 0x0000000a25157c23 */ /* 0x100fe20008010809 */
[--C-:B------:R-:W-:Y:S01]  /*4910*/  FFMA.FTZ R28, R28, UR10, -R9.reuse ;  /* 0x0000000a1c1c7c23 */ /* 0x100fe20008010809 */
[--C-:B------:R-:W-:Y:S01]  /*4920*/  FFMA.FTZ R168, R40, UR10, -R9.reuse ;  /* 0x0000000a28a87c23 */ /* 0x100fe20008010809 */
[--C-:B------:R-:W-:Y:S01]  /*4930*/  FFMA.FTZ R169, R41, UR10, -R9.reuse ;  /* 0x0000000a29a97c23 */ /* 0x100fe20008010809 */
[----:B-1----:R-:W1:Y:S01]  /*4940*/  SHFL.BFLY PT, R24, R3, 0x2, 0x1f ;  /* 0x0c401f0003187f89 */ /* 0x002e6200000e0000 */
[--C-:B------:R-:W-:Y:S01]  /*4950*/  FFMA.FTZ R170, R44, UR10, -R9.reuse ;  /* 0x0000000a2caa7c23 */ /* 0x100fe20008010809 */
[--C-:B------:R-:W-:Y:S01]  /*4960*/  FFMA.FTZ R171, R45, UR10, -R9.reuse ;  /* 0x0000000a2dab7c23 */ /* 0x100fe20008010809 */
[--C-:B------:R-:W-:Y:S01]  /*4970*/  FFMA.FTZ R172, R48, UR10, -R9.reuse ;  /* 0x0000000a30ac7c23 */ /* 0x100fe20008010809 */
[--C-:B------:R-:W-:Y:S01]  /*4980*/  FFMA.FTZ R173, R49, UR10, -R9.reuse ;  /* 0x0000000a31ad7c23 */ /* 0x100fe20008010809 */
[--C-:B------:R-:W-:Y:S01]  /*4990*/  FFMA.FTZ R174, R52, UR10, -R9.reuse ;  /* 0x0000000a34ae7c23 */ /* 0x100fe20008010809 */
[----:B------:R-:W-:Y:S01]  /*49a0*/  FFMA.FTZ R175, R53, UR10, -R9 ;  /* 0x0000000a35af7c23 */ /* 0x000fe20008010809 */
[----:B------:R-:W2:Y:S01]  /*49b0*/  MUFU.EX2 R11, R11 ;  /* 0x0000000b000b7308 */ /* 0x000ea20000000800 */
[----:B------:R-:W-:-:S05]  /*49c0*/  LOP3.LUT R9, R56, 0x2000000, RZ, 0xfc, !PT ;  /* 0x0200000038097812 */ /* 0x000fca00078efcff */
[----:B------:R-:W-:Y:S02]  /*49d0*/  IMAD R197, R2, 0x1000, R9 ;  /* 0x0000100002c57824 */ /* 0x000fe400078e0209 */
[----:B------:R-:W-:Y:S03]  /*49e0*/  MUFU.EX2 R12, R28 ;  /* 0x0000001c000c7308 */ /* 0x000fe60000000800 */
[C---:B------:R-:W-:Y:S02]  /*49f0*/  R2UR UR4, R197.reuse ;  /* 0x00000000c50472ca */ /* 0x040fe400000e0000 */
[----:B------:R-:W-:-:S03]  /*4a00*/  IADD3 R198, R197, 0x80, RZ ;  /* 0x00000080c5c67810 */ /* 0x000fc60007ffe0ff */
[----:B------:R-:W3:Y:S01]  /*4a10*/  MUFU.EX2 R13, R13 ;  /* 0x0000000d000d7308 */ /* 0x000ee20000000800 */
[----:B-1----:R-:W-:Y:S02]  /*4a20*/  FMNMX.FTZ R24, R3, R24, !PT ;  /* 0x0000001803187209 */ /* 0x002fe40007810000 */
[----:B--2---:R-:W-:Y:S01]  /*4a30*/  F2FP.F16.F32.PACK_AB R152, R11, R10 ;  /* 0x0000000a0b98723e */ /* 0x004fe200000000ff */
[----:B------:R-:W-:Y:S02]  /*4a40*/  FADD.FTZ R11, R10, R11 ;  /* 0x0000000b0a0b7221 */ /* 0x000fe40000010000 */
[----:B------:R-:W1:Y:S02]  /*4a50*/  SHFL.BFLY PT, R3, R24, 0x1, 0x1f ;  /* 0x0c201f0018037f89 */ /* 0x000e6400000e0000 */
[----:B------:R-:W-:Y:S01]  /*4a60*/  MUFU.EX2 R14, R14 ;  /* 0x0000000e000e7308 */ /* 0x000fe20000000800 */
[----:B------:R-:W-:Y:S01]  /*4a70*/  UMOV UR6, UR4 ;  /* 0x0000000400067c82 */ /* 0x000fe20008000000 */
[----:B------:R-:W-:Y:S01]  /*4a80*/  R2UR UR4, R198 ;  /* 0x00000000c60472ca */ /* 0x000fe200000e0000 */
[----:B------:R-:W-:-:S02]  /*4a90*/  VIADD R198, R197, 0x100 ;  /* 0x00000100c5c67836 */ /* 0x000fc40000000000 */
[----:B------:R-:W-:-:S03]  /*4aa0*/  VIADD R197, R197, 0x180 ;  /* 0x00000180c5c57836 */ /* 0x000fc60000000000 */
[----:B------:R-:W2:Y:S01]  /*4ab0*/  MUFU.EX2 R15, R15 ;  /* 0x0000000f000f7308 */ /* 0x000ea20000000800 */
[----:B---3--:R-:W-:Y:S01]  /*4ac0*/  F2FP.F16.F32.PACK_AB R154, R13, R12 ;  /* 0x0000000c0d9a723e */ /* 0x008fe200000000ff */
[----:B------:R-:W-:-:S04]  /*4ad0*/  FADD.FTZ R12, R12, R11 ;  /* 0x0000000b0c0c7221 */ /* 0x000fc80000010000 */
[----:B------:R-:W-:Y:S02]  /*4ae0*/  FADD.FTZ R13, R13, R12 ;  /* 0x0000000c0d0d7221 */ /* 0x000fe40000010000 */
[----:B------:R-:W-:Y:S01]  /*4af0*/  MUFU.EX2 R20, R20 ;  /* 0x0000001400147308 */ /* 0x000fe20000000800 */
[----:B-1----:R-:W-:-:S07]  /*4b00*/  FMNMX.FTZ R3, R24, R3, !PT ;  /* 0x0000000318037209 */ /* 0x002fce0007810000 */
[----:B------:R-:W1:Y:S01]  /*4b10*/  MUFU.EX2 R21, R21 ;  /* 0x0000001500157308 */ /* 0x000e620000000800 */
[----:B--2---:R-:W-:Y:S01]  /*4b20*/  F2FP.F16.F32.PACK_AB R156, R15, R14 ;  /* 0x0000000e0f9c723e */ /* 0x004fe200000000ff */
[----:B------:R-:W-:Y:S01]  /*4b30*/  FADD.FTZ R14, R14, R13 ;  /* 0x0000000d0e0e7221 */ /* 0x000fe20000010000 */
[C---:B------:R-:W-:Y:S01]  /*4b40*/  FMUL.FTZ R24, R3.reuse, UR10 ;  /* 0x0000000a03187c20 */ /* 0x040fe20008410000 */
[----:B------:R-:W-:Y:S02]  /*4b50*/  FSETP.NEU.FTZ.AND P1, PT, R3, -INF , PT ;  /* 0xff8000000300780b */ /* 0x000fe40003f3d000 */
[----:B------:R-:W-:Y:S02]  /*4b60*/  FADD.FTZ R15, R15, R14 ;  /* 0x0000000e0f0f7221 */ /* 0x000fe40000010000 */
[----:B------:R-:W-:Y:S01]  /*4b70*/  FSEL R25, R24, RZ, P1 ;  /* 0x000000ff18197208 */ /* 0x000fe20000800000 */
[----:B------:R-:W-:Y:S01]  /*4b80*/  MUFU.EX2 R168, R168 ;  /* 0x000000a800a87308 */ /* 0x000fe20000000800 */
[----:B------:R-:W-:-:S03]  /*4b90*/  ISETP.NE.AND P1, PT, R57, RZ, PT ;  /* 0x000000ff3900720c */ /* 0x000fc60003f25270 */
[--C-:B------:R-:W-:Y:S01]  /*4ba0*/  FFMA.FTZ R26, R26, UR10, -R25.reuse ;  /* 0x0000000a1a1a7c23 */ /* 0x100fe20008010819 */
        /* <DEDUP_REMOVED lines=8> */
[----:B------:R-:W-:Y:S01]  /*4c30*/  FFMA.FTZ R43, R43, UR10, -R25 ;  /* 0x0000000a2b2b7c23 */ /* 0x000fe20008010819 */
[----:B------:R-:W-:-:S02]  /*4c40*/  @!P1 VIADD R24, R8, 0x38840 ;  /* 0x0003884008189836 */ /* 0x000fc40000000000 */
[--C-:B------:R-:W-:Y:S01]  /*4c50*/  FFMA.FTZ R46, R46, UR10, -R25.reuse ;  /* 0x0000000a2e2e7c23 */ /* 0x100fe20008010819 */
[--C-:B------:R-:W-:Y:S01]  /*4c60*/  FFMA.FTZ R47, R47, UR10, -R25.reuse ;  /* 0x0000000a2f2f7c23 */ /* 0x100fe20008010819 */
[--C-:B------:R-:W-:Y:S01]  /*4c70*/  FFMA.FTZ R50, R50, UR10, -R25.reuse ;  /* 0x0000000a32327c23 */ /* 0x100fe20008010819 */
[--C-:B------:R-:W-:Y:S01]  /*4c80*/  FFMA.FTZ R51, R51, UR10, -R25.reuse ;  /* 0x0000000a33337c23 */ /* 0x100fe20008010819 */
[----:B------:R-:W-:Y:S01]  /*4c90*/  @!P1 PRMT R24, RZ, 0x654, R24 ;  /* 0x00000654ff189816 */ /* 0x000fe20000000018 */
[--C-:B------:R-:W-:Y:S01]  /*4ca0*/  FFMA.FTZ R54, R54, UR10, -R25.reuse ;  /* 0x0000000a36367c23 */ /* 0x100fe20008010819 */
[----:B------:R-:W-:Y:S01]  /*4cb0*/  FFMA.FTZ R25, R55, UR10, -R25 ;  /* 0x0000000a37197c23 */ /* 0x000fe20008010819 */
[----:B------:R-:W-:Y:S01]  /*4cc0*/  MUFU.EX2 R176, R26 ;  /* 0x0000001a00b07308 */ /* 0x000fe20000000800 */
[----:B------:R2:W-:Y:S01]  /*4cd0*/  @!P1 SYNCS.ARRIVE.TRANS64.RED.A1T0 RZ, [R24+URZ], RZ ;  /* 0x000000ff18ff99a7 */ /* 0x0005e2000810043f */
[----:B-1----:R-:W-:Y:S01]  /*4ce0*/  F2FP.F16.F32.PACK_AB R158, R21, R20 ;  /* 0x00000014159e723e */ /* 0x002fe200000000ff */
[----:B------:R-:W-:Y:S01]  /*4cf0*/  FADD.FTZ R20, R20, R15 ;  /* 0x0000000f14147221 */ /* 0x000fe20000010000 */
[----:B------:R-:W-:-:S03]  /*4d00*/  @!P1 VIADD R8, R8, 0x38860 ;  /* 0x0003886008089836 */ /* 0x000fc60000000000 */
[----:B------:R-:W-:Y:S01]  /*4d10*/  FADD.FTZ R21, R21, R20 ;  /* 0x0000001415157221 */ /* 0x000fe20000010000 */
[----:B------:R-:W1:Y:S01]  /*4d20*/  MUFU.EX2 R177, R27 ;  /* 0x0000001b00b17308 */ /* 0x000e620000000800 */
[----:B------:R-:W-:-:S07]  /*4d30*/  @!P1 PRMT R8, RZ, 0x654, R8 ;  /* 0x00000654ff089816 */ /* 0x000fce0000000008 */
[----:B------:R-:W-:Y:S08]  /*4d40*/  MUFU.EX2 R178, R30 ;  /* 0x0000001e00b27308 */ /* 0x000ff00000000800 */
[----:B------:R-:W3:Y:S01]  /*4d50*/  MUFU.EX2 R179, R31 ;  /* 0x0000001f00b37308 */ /* 0x000ee20000000800 */
[----:B-1----:R-:W-:Y:S01]  /*4d60*/  F2FP.F16.F32.PACK_AB R153, R177, R176 ;  /* 0x000000b0b199723e */ /* 0x002fe200000000ff */
[----:B------:R-:W-:-:S06]  /*4d70*/  FADD.FTZ R177, R176, R177 ;  /* 0x000000b1b0b17221 */ /* 0x000fcc0000010000 */
[----:B------:R-:W-:Y:S08]  /*4d80*/  MUFU.EX2 R180, R34 ;  /* 0x0000002200b47308 */ /* 0x000ff00000000800 */
[----:B------:R-:W1:Y:S01]  /*4d90*/  MUFU.EX2 R181, R35 ;  /* 0x0000002300b57308 */ /* 0x000e620000000800 */
[----:B---3--:R-:W-:Y:S01]  /*4da0*/  F2FP.F16.F32.PACK_AB R155, R179, R178 ;  /* 0x000000b2b39b723e */ /* 0x008fe200000000ff */
[----:B------:R-:W-:Y:S01]  /*4db0*/  BAR.SYNC.DEFER_BLOCKING 0xf, 0x100 ;  /* 0x03c4000000007b1d */ /* 0x000fe20000010000 */
[----:B------:R-:W-:-:S04]  /*4dc0*/  FADD.FTZ R178, R178, R177 ;  /* 0x000000b1b2b27221 */ /* 0x000fc80000010000 */
[----:B------:R-:W-:Y:S01]  /*4dd0*/  FADD.FTZ R179, R179, R178 ;  /* 0x000000b2b3b37221 */ /* 0x000fe20000010000 */
[----:B------:R-:W-:Y:S08]  /*4de0*/  MUFU.EX2 R182, R38 ;  /* 0x0000002600b67308 */ /* 0x000ff00000000800 */
[----:B------:R-:W3:Y:S01]  /*4df0*/  MUFU.EX2 R183, R39 ;  /* 0x0000002700b77308 */ /* 0x000ee20000000800 */
[----:B-1----:R-:W-:Y:S01]  /*4e00*/  F2FP.F16.F32.PACK_AB R157, R181, R180 ;  /* 0x000000b4b59d723e */ /* 0x002fe200000000ff */
[----:B------:R-:W-:-:S04]  /*4e10*/  FADD.FTZ R180, R180, R179 ;  /* 0x000000b3b4b47221 */ /* 0x000fc80000010000 */
[----:B------:R-:W-:Y:S02]  /*4e20*/  FADD.FTZ R181, R181, R180 ;  /* 0x000000b4b5b57221 */ /* 0x000fe40000010000 */
[----:B------:R-:W1:Y:S01]  /*4e30*/  MUFU.EX2 R169, R169 ;  /* 0x000000a900a97308 */ /* 0x000e620000000800 */
[----:B------:R4:W-:Y:S07]  /*4e40*/  STSM.16.M88.4 [R23+0x36400], R152 ;  /* 0x0364009817007844 */ /* 0x0009ee0000000200 */
[----:B------:R-:W-:Y:S01]  /*4e50*/  MUFU.EX2 R170, R170 ;  /* 0x000000aa00aa7308 */ /* 0x000fe20000000800 */
[----:B---3--:R-:W-:Y:S01]  /*4e60*/  F2FP.F16.F32.PACK_AB R159, R183, R182 ;  /* 0x000000b6b79f723e */ /* 0x008fe200000000ff */
[----:B------:R-:W-:-:S04]  /*4e70*/  FADD.FTZ R182, R182, R181 ;  /* 0x000000b5b6b67221 */ /* 0x000fc80000010000 */
[----:B------:R4:W-:Y:S01]  /*4e80*/  STSM.16.M88.4 [R22], R156 ;  /* 0x0000009c16007844 */ /* 0x0009e20000000200 */
[----:B------:R-:W-:Y:S01]  /*4e90*/  FADD.FTZ R182, R183, R182 ;  /* 0x000000b6b7b67221 */ /* 0x000fe20000010000 */
[----:B------:R-:W3:Y:S01]  /*4ea0*/  MUFU.EX2 R171, R171 ;  /* 0x000000ab00ab7308 */ /* 0x000ee20000000800 */
[----:B-1----:R-:W-:Y:S01]  /*4eb0*/  F2FP.F16.F32.PACK_AB R160, R169, R168 ;  /* 0x000000a8a9a0723e */ /* 0x002fe200000000ff */
[----:B------:R-:W-:-:S04]  /*4ec0*/  FADD.FTZ R168, R168, R21 ;  /* 0x00000015a8a87221 */ /* 0x000fc80000010000 */
[----:B------:R-:W-:Y:S02]  /*4ed0*/  FADD.FTZ R169, R169, R168 ;  /* 0x000000a8a9a97221 */ /* 0x000fe40000010000 */
[----:B------:R-:W-:Y:S08]  /*4ee0*/  MUFU.EX2 R189, R42 ;  /* 0x0000002a00bd7308 */ /* 0x000ff00000000800 */
[----:B------:R-:W1:Y:S01]  /*4ef0*/  MUFU.EX2 R190, R43 ;  /* 0x0000002b00be7308 */ /* 0x000e620000000800 */
[----:B---3--:R-:W-:Y:S01]  /*4f00*/  F2FP.F16.F32.PACK_AB R162, R171, R170 ;  /* 0x000000aaaba2723e */ /* 0x008fe200000000ff */
[----:B------:R-:W-:-:S04]  /*4f10*/  FADD.FTZ R170, R170, R169 ;  /* 0x000000a9aaaa7221 */ /* 0x000fc80000010000 */
[----:B------:R-:W-:Y:S02]  /*4f20*/  FADD.FTZ R171, R171, R170 ;  /* 0x000000aaabab7221 */ /* 0x000fe40000010000 */
[----:B------:R-:W-:Y:S08]  /*4f30*/  MUFU.EX2 R191, R46 ;  /* 0x0000002e00bf7308 */ /* 0x000ff00000000800 */
        /* <DEDUP_REMOVED lines=8> */
[----:B------:R4:W-:Y:S01]  /*4fc0*/  STSM.16.M88.4 [R185], R160 ;  /* 0x000000a0b9007844 */ /* 0x0009e20000000200 */
[----:B------:R-:W-:Y:S01]  /*4fd0*/  FADD.FTZ R192, R192, R191 ;  /* 0x000000bfc0c07221 */ /* 0x000fe20000010000 */
[----:B------:R-:W-:Y:S08]  /*4fe0*/  MUFU.EX2 R174, R174 ;  /* 0x000000ae00ae7308 */ /* 0x000ff00000000800 */
[----:B------:R-:W3:Y:S01]  /*4ff0*/  MUFU.EX2 R175, R175 ;  /* 0x000000af00af7308 */ /* 0x000ee20000000800 */
[----:B-1----:R-:W-:Y:S01]  /*5000*/  F2FP.F16.F32.PACK_AB R164, R173, R172 ;  /* 0x000000acada4723e */ /* 0x002fe200000000ff */
[----:B------:R-:W-:-:S04]  /*5010*/  FADD.FTZ R172, R172, R171 ;  /* 0x000000abacac7221 */ /* 0x000fc80000010000 */
[----:B------:R-:W-:Y:S02]  /*5020*/  FADD.FTZ R173, R173, R172 ;  /* 0x000000acadad7221 */ /* 0x000fe40000010000 */
[----:B------:R-:W-:Y:S08]  /*5030*/  MUFU.EX2 R193, R50 ;  /* 0x0000003200c17308 */ /* 0x000ff00000000800 */
[----:B------:R-:W1:Y:S01]  /*5040*/  MUFU.EX2 R194, R51 ;  /* 0x0000003300c27308 */ /* 0x000e620000000800 */
[----:B---3--:R-:W-:-:S07]  /*5050*/  F2FP.F16.F32.PACK_AB R166, R175, R174 ;  /* 0x000000aeafa6723e */ /* 0x008fce00000000ff */
[----:B------:R-:W-:Y:S08]  /*5060*/  MUFU.EX2 R195, R54 ;  /* 0x0000003600c37308 */ /* 0x000ff00000000800 */
[----:B------:R-:W3:Y:S01]  /*5070*/  MUFU.EX2 R196, R25 ;  /* 0x0000001900c47308 */ /* 0x000ee20000000800 */
[----:B-1----:R-:W-:Y:S01]  /*5080*/  F2FP.F16.F32.PACK_AB R165, R194, R193 ;  /* 0x000000c1c2a5723e */ /* 0x002fe200000000ff */
[----:B------:R-:W-:-:S04]  /*5090*/  FADD.FTZ R193, R193, R192 ;  /* 0x000000c0c1c17221 */ /* 0x000fc80000010000 */
[----:B------:R-:W-:Y:S01]  /*50a0*/  FADD.FTZ R194, R194, R193 ;  /* 0x000000c1c2c27221 */ /* 0x000fe20000010000 */
[----:B---3--:R-:W-:-:S03]  /*50b0*/  F2FP.F16.F32.PACK_AB R167, R196, R195 ;  /* 0x000000c3c4a7723e */ /* 0x008fc600000000ff */
[----:B------:R-:W-:Y:S02]  /*50c0*/  FADD.FTZ R195, R195, R194 ;  /* 0x000000c2c3c37221 */ /* 0x000fe40000010000 */
[----:B------:R4:W-:Y:S01]  /*50d0*/  STSM.16.M88.4 [R184], R164 ;  /* 0x000000a4b8007844 */ /* 0x0009e20000000200 */
[----:B--2---:R-:W-:Y:S01]  /*50e0*/  WARPGROUP.ARRIVE ;  /* 0x00000000000079c5 */ /* 0x004fe20000000000 */
[----:B------:R-:W-:-:S05]  /*50f0*/  FADD.FTZ R10, R196, R195 ;  /* 0x000000c3c40a7221 */ /* 0x000fca0000010000 */
[----:B------:R-:W-:Y:S01]  /*5100*/  HGMMA.64x256x16.F32 R24, R152, gdesc[UR4].tnspB, RZ, !UPT, gsb0 ;  /* 0x43e0000498187df0 */ /* 0x000fe2000c0008ff */
[----:B------:R-:W-:Y:S01]  /*5110*/  UMOV UR6, UR4 ;  /* 0x0000000400067c82 */ /* 0x000fe20008000000 */
[----:B------:R-:W-:Y:S01]  /*5120*/  UMOV UR7, 0x40000040 ;  /* 0x4000004000077882 */ /* 0x000fe20000000000 */
[----:B------:R-:W-:Y:S01]  /*5130*/  R2UR UR4, R198 ;  /* 0x00000000c60472ca */ /* 0x000fe200000e0000 */
[----:B------:R-:W-:Y:S02]  /*5140*/  WARPGROUP.DEPBAR.LE gsb0, 0x0 ;  /* 0x00008000000079c5 */ /* 0x000fe40000010000 */
[----:B------:R-:W-:-:S15]  /*5150*/  WARPGROUP.ARRIVE ;  /* 0x00000000000079c5 */ /* 0x000fde0000000000 */
[----:B------:R-:W-:-:S07]  /*5160*/  NOP ;  /* 0x0000000000007918 */ /* 0x000fce0000000000 */
[----:B------:R-:W-:Y:S01]  /*5170*/  HGMMA.64x256x16.F32 R24, R156, gdesc[UR4].tnspB, R24, gsb0 ;  /* 0x43e000049c187df0 */ /* 0x000fe20008000818 */
        /* <DEDUP_REMOVED lines=19> */
[----:B-1----:R-:W1:Y:S02]  /*52b0*/  FENCE.VIEW.ASYNC.S ;  /* 0x00000000000073c6 */ /* 0x002e640000000000 */
[----:B-1----:R-:W-:Y:S01]  /*52c0*/  NOP ;  /* 0x0000000000007918 */ /* 0x002fe20000000000 */
[----:B------:R-:W-:Y:S06]  /*52d0*/  BAR.ARV 0xe, 0x100 ;  /* 0x0384000000007b1d */ /* 0x000fec0000002000 */
[----:B------:R1:W-:Y:S02]  /*52e0*/  @!P1 SYNCS.ARRIVE.TRANS64.RED.A1T0 RZ, [R8+URZ], RZ ;  /* 0x000000ff08ff99a7 */ /* 0x0003e4000810043f */
[----:B-1----:R-:W-:-:S04]  /*52f0*/  FADD.FTZ R8, R174, R173 ;  /* 0x000000adae087221 */ /* 0x002fc80000010000 */
[----:B------:R-:W-:Y:S01]  /*5300*/  FADD.FTZ R8, R175, R8 ;  /* 0x00000008af087221 */ /* 0x000fe20000010000 */
[----:B----4-:R-:W-:Y:S06]  /*5310*/  @!P2 BRA `(.L_x_150) ;  /* 0x0000002c008ca947 */ /* 0x010fec0003800000 */
[----:B------:R-:W-:Y:S01]  /*5320*/  MOV R13, R3 ;  /* 0x00000003000d7202 */ /* 0x000fe20000000f00 */
[----:B------:R-:W-:Y:S01]  /*5330*/  IMAD.MOV.U32 R15, RZ, RZ, R0 ;  /* 0x000000ffff0f7224 */ /* 0x000fe200078e0000 */
[----:B------:R-:W-:Y:S01]  /*5340*/  UIADD3 UR37, UR37, -0x2, URZ ;  /* 0xfffffffe25257890 */ /* 0x000fe2000fffe03f */
[----:B------:R-:W-:Y:S01]  /*5350*/  IMAD.MOV.U32 R12, RZ, RZ, R2 ;  /* 0x000000ffff0c7224 */ /* 0x000fe200078e0002 */
[----:B------:R-:W-:-:S10]  /*5360*/  ULDC UR10, c[0x0][0xa80] ;  /* 0x0002a000000a7ab9 */ /* 0x000fd40000000800 */
.L_x_159:
[----:B------:R-:W-:Y:S01]  /*5370*/  VIADD R2, R12, 0x1 ;  /* 0x000000010c027836 */ /* 0x000fe20000000000 */
[----:B------:R-:W-:Y:S01]  /*5380*/  MOV R0, UR37 ;  /* 0x0000002500007c02 */ /* 0x000fe20008000f00 */
[----:B------:R-:W-:-:S03]  /*5390*/  UIADD3 UR37, UR37, -0x1, URZ ;  /* 0xffffffff25257890 */ /* 0x000fc6000fffe03f */
[----:B------:R-:W-:Y:S02]  /*53a0*/  ISETP.NE.AND P3, PT, R2, 0x2, PT ;  /* 0x000000020200780c */ /* 0x000fe40003f65270 */
[----:B------:R-:W-:Y:S02]  /*53b0*/  ISETP.GT.AND P2, PT, R0, RZ, PT ;  /* 0x000000ff0000720c */ /* 0x000fe40003f44270 */
[----:B------:R-:W-:Y:S02]  /*53c0*/  SEL R3, RZ, 0x1, P3 ;  /* 0x00000001ff037807 */ /* 0x000fe40001800000 */
[----:B------:R-:W-:Y:S02]  /*53d0*/  SEL R2, R2, RZ, P3 ;  /* 0x000000ff02027207 */ /* 0x000fe40001800000 */
[----:B------:R-:W-:Y:S01]  /*53e0*/  LOP3.LUT R16, R16, R3, RZ, 0x3c, !PT ;  /* 0x0000000310107212 */ /* 0x000fe200078e3cff */
[----:B--2---:R-:W-:Y:S06]  /*53f0*/  @P0 BRA `(.L_x_151) ;  /* 0x0000000000040947 */ /* 0x004fec0003800000 */
[----:B------:R-:W-:Y:S01]  /*5400*/  BPT.TRAP 0x1 ;  /* 0x000000040000795c */ /* 0x000fe20000300000 */
.L_x_151:
[----:B------:R-:W-:Y:S02]  /*5410*/  LEA R11, R2, UR42, 0x3 ;  /* 0x0000002a020b7c11 */ /* 0x000fe4000f8e18ff */
[----:B------:R-:W-:-:S04]  /*5420*/  SHF.L.U32 R0, R16, 0x1f, RZ ;  /* 0x0000001f10007819 */ /* 0x000fc800000006ff */
[----:B------:R1:W2:Y:S01]  /*5430*/  SYNCS.PHASECHK.TRANS64.TRYWAIT P3, [R11+URZ+0x38830], R0 ;  /* 0x038830000b0075a7 */ /* 0x0002a2000806017f */
[----:B------:R-:W-:Y:S05]  /*5440*/  @P0 BRA `(.L_x_152) ;  /* 0x0000000000040947 */ /* 0x000fea0003800000 */
[----:B------:R-:W-:Y:S01]  /*5450*/  BPT.TRAP 0x1 ;  /* 0x000000040000795c */ /* 0x000fe20000300000 */
.L_x_152:
[----:B------:R-:W-:Y:S01]  /*5460*/  IMAD R3, R2, 0x200, R4 ;  /* 0x0000020002037824 */ /* 0x000fe200078e0204 */
[----:B--2---:R-:W-:Y:S06]  /*5470*/  @P3 BRA `(.L_x_153) ;  /* 0x0000000000083947 */ /* 0x004fec0003800000 */
[----:B------:R-:W2:Y:S02]  /*5480*/  SYNCS.PHASECHK.TRANS64.TRYWAIT P3, [R11+URZ+0x38830], R0 ;  /* 0x038830000b0075a7 */ /* 0x000ea4000806017f */
[----:B--2---:R-:W-:Y:S05]  /*5490*/  @!P3 BRA `(.L_x_154) ;  /* 0x000000800008b947 */ /* 0x004fea0003800000 */
.L_x_153:
[----:B------:R-:W-:Y:S01]  /*54a0*/  UIADD3 UR4, UR42, 0x20400, URZ ;  /* 0x000204002a047890 */ /* 0x000fe2000fffe03f */
[----:B------:R-:W-:Y:S01]  /*54b0*/  R2UR UR11, R3 ;  /* 0x00000000030b72ca */ /* 0x000fe200000e0000 */
[----:B------:R-:W-:Y:S01]  /*54c0*/  WARPGROUP.ARRIVE ;  /* 0x00000000000079c5 */ /* 0x000fe20000000000 */
[----:B------:R-:W-:Y:S01]  /*54d0*/  UMOV UR7, 0x40000040 ;  /* 0x4000004000077882 */ /* 0x000fe20000000000 */
[----:B------:R-:W-:Y:S01]  /*54e0*/  USHF.R.U32.HI UR4, URZ, 0x4, UR4 ;  /* 0x000000043f047899 */ /* 0x000fe20008011604 */
[----:B------:R-:W-:Y:S01]  /*54f0*/  UMOV UR5, 0x40000040 ;  /* 0x4000004000057882 */ /* 0x000fe20000000000 */
[----:B------:R-:W-:Y:S02]  /*5500*/  UMOV UR15, 0x40000040 ;  /* 0x40000040000f7882 */ /* 0x000fe40000000000 */
[----:B------:R-:W-:Y:S01]  /*5510*/  ULOP3.LUT UR4, UR4, 0x3fff, URZ, 0xc0, !UPT ;  /* 0x00003fff04047892 */ /* 0x000fe2000f8ec03f */
[----:B------:R-:W-:-:S03]  /*5520*/  UMOV UR19, 0x40000040 ;  /* 0x4000004000137882 */ /* 0x000fc60000000000 */
[----:B------:R-:W-:Y:S02]  /*5530*/  ULOP3.LUT UR4, UR4, 0x10000, URZ, 0xfc, !UPT ;  /* 0x0001000004047892 */ /* 0x000fe4000f8efc3f */
[----:B------:R-:W-:Y:S01]  /*5540*/  UMOV UR6, UR11 ;  /* 0x0000000b00067c82 */ /* 0x000fe20008000000 */
[----:B------:R-:W-:Y:S02]  /*5550*/  UIADD3 UR14, UR11, 0x4, URZ ;  /* 0x000000040b0e7890 */ /* 0x000fe4000fffe03f */
[----:B------:R-:W-:-:S04]  /*5560*/  UIADD3 UR18, UR11, 0x6, URZ ;  /* 0x000000060b127890 */ /* 0x000fc8000fffe03f */
[----:B------:R-:W-:Y:S01]  /*5570*/  HGMMA.64x64x16.F32 R152, gdesc[UR4], RZ, !UPT, gsb0 ;  /* 0x00e00000049879f0 */ /* 0x000fe2000c0008ff */
[----:B------:R-:W-:Y:S01]  /*5580*/  UIADD3 UR6, UR11, 0x2, URZ ;  /* 0x000000020b067890 */ /* 0x000fe2000fffe03f */
[----:B------:R-:W-:Y:S01]  /*5590*/  UMOV UR4, UR8 ;  /* 0x0000000800047c82 */ /* 0x000fe20008000000 */
[----:B------:R-:W-:Y:S01]  /*55a0*/  UMOV UR5, UR9 ;  /* 0x0000000900057c82 */ /* 0x000fe20008000000 */
[----:B------:R-:W-:Y:S01]  /*55b0*/  UMOV UR7, 0x40000040 ;  /* 0x4000004000077882 */ /* 0x000fe20000000000 */
        /* <DEDUP_REMOVED lines=10> */
[----:B------:R-:W-:Y:S05]  /*5660*/  @P0 BRA `(.L_x_155) ;  /* 0x0000000000040947 */ /* 0x000fea0003800000 */
[----:B------:R-:W-:Y:S01]  /*5670*/  BPT.TRAP 0x1 ;  /* 0x000000040000795c */ /* 0x000fe20000300000 */
.L_x_155:
[----:B------:R3:W4:Y:S01]  /*5680*/  SYNCS.PHASECHK.TRANS64.TRYWAIT P3, [R11+URZ+0x38850], R0 ;  /* 0x038850000b0075a7 */ /* 0x000722000806017f */
[----:B------:R-:W-:Y:S05]  /*5690*/  @P0 BRA `(.L_x_156) ;  /* 0x0000000000040947 */ /* 0x000fea0003800000 */
[----:B------:R-:W-:Y:S01]  /*56a0*/  BPT.TRAP 0x1 ;  /* 0x000000040000795c */ /* 0x000fe20000300000 */
.L_x_156:
[----:B----4-:R-:W-:Y:S05]  /*56b0*/  @P3 BRA `(.L_x_157) ;  /* 0x0000000000083947 */ /* 0x010fea0003800000 */
[----:B------:R-:W4:Y:S02]  /*56c0*/  SYNCS.PHASECHK.TRANS64.TRYWAIT P3, [R11+URZ+0x38850], R0 ;  /* 0x038850000b0075a7 */ /* 0x000f24000806017f */
[----:B----4-:R-:W-:Y:S05]  /*56d0*/  @!P3 BRA `(.L_x_158) ;  /* 0x0000007c008cb947 */ /* 0x010fea0003800000 */
.L_x_157:
[----:B-1234-:R-:W-:Y:S01]  /*56e0*/  VIADD R0, R5, 0x26400 ;  /* 0x0002640005007836 */ /* 0x01efe20000000000 */
[C---:B------:R-:W-:Y:S01]  /*56f0*/  IADD3 R3, R7.reuse, 0x200, RZ ;  /* 0x0000020007037810 */ /* 0x040fe20007ffe0ff */
[----:B------:R-:W-:Y:S01]  /*5700*/  VIADD R20, R7, 0x6 ;  /* 0x0000000607147836 */ /* 0x000fe20000000000 */
[----:B------:R-:W-:Y:S01]  /*5710*/  WARPGROUP.ARRIVE ;  /* 0x00000000000079c5 */ /* 0x000fe20000000000 */
[----:B------:R-:W-:Y:S01]  /*5720*/  UMOV UR7, 0x40000040 ;  /* 0x4000004000077882 */ /* 0x000fe20000000000 */
[----:B------:R-:W-:Y:S01]  /*5730*/  SHF.R.U32.HI R0, RZ, 0x4, R0 ;  /* 0x00000004ff007819 */ /* 0x000fe20000011600 */
[----:B------:R-:W-:-:S03]  /*5740*/  UMOV UR5, 0x40000040 ;  /* 0x4000004000057882 */ /* 0x000fc60000000000 */
[----:B------:R-:W1:Y:S01]  /*5750*/  S2R R189, SR_TID.X ;  /* 0x0000000000bd7919 */ /* 0x000e620000002100 */
[----:B------:R-:W-:Y:S02]  /*5760*/  LEA R202, R2, R9, 0xc ;  /* 0x0000000902ca7211 */ /* 0x000fe400078e60ff */
[----:B------:R-:W-:Y:S01]  /*5770*/  LOP3.LUT R14, R0, 0x3fff, RZ, 0xc0, !PT ;  /* 0x00003fff000e7812 */ /* 0x000fe200078ec0ff */
[----:B------:R-:W-:-:S03]  /*5780*/  IMAD R0, R2, 0x1000, R6 ;  /* 0x0000100002007824 */ /* 0x000fc600078e0206 */
[----:B------:R-:W-:Y:S01]  /*5790*/  LOP3.LUT R7, R14, 0x10000, RZ, 0xfc, !PT ;  /* 0x000100000e077812 */ /* 0x000fe200078efcff */
[C---:B------:R-:W-:Y:S01]  /*57a0*/  VIADD R14, R0.reuse, 0x2 ;  /* 0x00000002000e7836 */ /* 0x040fe20000000000 */
[----:B------:R-:W-:Y:S02]  /*57b0*/  R2UR UR6, R0 ;  /* 0x00000000000672ca */ /* 0x000fe400000e0000 */
[C---:B------:R-:W-:Y:S01]  /*57c0*/  R2UR UR4, R7.reuse ;  /* 0x00000000070472ca */ /* 0x040fe200000e0000 */
[C---:B------:R-:W-:Y:S02]  /*57d0*/  VIADD R21, R7.reuse, 0x2 ;  /* 0x0000000207157836 */ /* 0x040fe40000000000 */
[----:B------:R-:W-:-:S10]  /*57e0*/  VIADD R191, R7, 0x800 ;  /* 0x0000080007bf7836 */ /* 0x000fd40000000000 */
[----:B------:R-:W-:Y:S01]  /*57f0*/  HGMMA.64x64x16.F32 R152, gdesc[UR4], R152, gsb0 ;  /* 0x00e00000049879f0 */ /* 0x000fe20008000898 */
[----:B------:R-:W-:Y:S01]  /*5800*/  R2UR UR6, R14 ;  /* 0x000000000e0672ca */ /* 0x000fe200000e0000 */
[----:B------:R-:W-:Y:S01]  /*5810*/  UMOV UR7, 0x40000040 ;  /* 0x4000004000077882 */ /* 0x000fe20000000000 */
[----:B------:R-:W-:Y:S01]  /*5820*/  R2UR UR4, R21 ;  /* 0x00000000150472ca */ /* 0x000fe200000e0000 */
[----:B------:R-:W-:Y:S01]  /*5830*/  UMOV UR5, 0x40000040 ;  /* 0x4000004000057882 */ /* 0x000fe20000000000 */
[----:B------:R-:W-:Y:S01]  /*5840*/  VIADD R21, R7, 0x4 ;  /* 0x0000000407157836 */ /* 0x000fe20000000000 */
[----:B------:R-:W-:Y:S02]  /*5850*/  IADD3 R14, R0, 0x4, RZ ;  /* 0x00000004000e7810 */ /* 0x000fe40007ffe0ff */
[----:B-1----:R-:W-:Y:S01]  /*5860*/  SHF.R.U32.HI R189, RZ, 0x7, R189 ;  /* 0x00000007ffbd7819 */ /* 0x002fe200000116bd */
[----:B------:R-:W-:Y:S02]  /*5870*/  WARPGROUP.DEPBAR.LE gsb0, 0x0 ;  /* 0x00008000000079c5 */ /* 0x000fe40000010000 */
[----:B------:R-:W-:-:S06]  /*5880*/  WARPGROUP.ARRIVE ;  /* 0x00000000000079c5 */ /* 0x000fcc0000000000 */
[----:B------:R-:W-:Y:S01]  /*5890*/  HGMMA.64x64x16.F32 R152, gdesc[UR4], R152, gsb0 ;  /* 0x00e00000049879f0 */ /* 0x000fe20008000898 */
[----:B------:R-:W-:Y:S01]  /*58a0*/  R2UR UR6, R14 ;  /* 0x000000000e0672ca */ /* 0x000fe200000e0000 */
[----:B------:R-:W-:Y:S01]  /*58b0*/  UMOV UR7, 0x40000040 ;  /* 0x4000004000077882 */ /* 0x000fe20000000000 */
[----:B------:R-:W-:Y:S01]  /*58c0*/  R2UR UR4, R21 ;  /* 0x00000000150472ca */ /* 0x000fe200000e0000 */
[----:B------:R-:W-:Y:S01]  /*58d0*/  UMOV UR5, 0x40000040 ;  /* 0x4000004000057882 */ /* 0x000fe20000000000 */
[C---:B------:R-:W-:Y:S02]  /*58e0*/  VIADD R14, R0.reuse, 0x6 ;  /* 0x00000006000e7836 */ /* 0x040fe40000000000 */
        /* <DEDUP_REMOVED lines=9> */
[----:B------:R-:W-:Y:S02]  /*5980*/  WARPGROUP.DEPBAR.LE gsb0, 0x0 ;  /* 0x00008000000079c5 */ /* 0x000fe40000010000 */
[----:B------:R-:W-:-:S08]  /*5990*/  WARPGROUP.ARRIVE ;  /* 0x00000000000079c5 */ /* 0x000fd00000000000 */
        /* <DEDUP_REMOVED lines=104> */
[----:B------:R-:W1:Y:S02]  /*6020*/  SHFL.IDX PT, R3, R189, RZ, 0x1f ;  /* 0x00001fffbd037589 */ /* 0x000e6400000e0000 */
[----:B-1----:R-:W-:-:S04]  /*6030*/  ISETP.GT.AND P3, PT, R3, 0x7f, PT ;  /* 0x0000007f0300780c */ /* 0x002fc80003f64270 */
[----:B------:R-:W-:-:S04]  /*6040*/  SEL R3, RZ, 0x2, !P3 ;  /* 0x00000002ff037807 */ /* 0x000fc80005800000 */
        /* <DEDUP_REMOVED lines=9> */
[----:B------:R-:W-:-:S05]  /*60e0*/  IMAD.MOV.U32 R20, RZ, RZ, 0x4 ;  /* 0x00000004ff147424 */ /* 0x000fca00078e00ff */
[C---:B------:R-:W-:Y:S02]  /*60f0*/  SEL R14, R20.reuse, 0x2, P3 ;  /* 0x00000002140e7807 */ /* 0x040fe40001800000 */
[----:B------:R-:W-:Y:S02]  /*6100*/  SEL R20, R20, 0x6, !P3 ;  /* 0x0000000614147807 */ /* 0x000fe40005800000 */
        /* <DEDUP_REMOVED lines=9> */
[--C-:B------:R-:W-:Y:S02]  /*61a0*/  IMAD.IADD R189, R21, 0x1, R20.reuse ;  /* 0x0000000115bd7824 */ /* 0x100fe400078e0214 */
[----:B------:R-:W-:Y:S02]  /*61b0*/  IMAD.IADD R21, R191, 0x1, R20 ;  /* 0x00000001bf157824 */ /* 0x000fe400078e0214 */
[----:B------:R-:W-:Y:S01]  /*61c0*/  VIADD R191, R7, 0xa00 ;  /* 0x00000a0007bf7836 */ /* 0x000fe20000000000 */
        /* <DEDUP_REMOVED lines=23> */
[----:B------:R-:W-:-:S03]  /*6340*/  IADD3 R189, R191, R3, RZ ;  /* 0x00000003bfbd7210 */ /* 0x000fc60007ffe0ff */
        /* <DEDUP_REMOVED lines=8> */
[----:B------:R-:W-:Y:S02]  /*63d0*/  IMAD.IADD R190, R14, 0x1, R21 ;  /* 0x000000010ebe7824 */ /* 0x000fe400078e0215 */
        /* <DEDUP_REMOVED lines=8> */
[----:B------:R-:W-:Y:S01]  /*6460*/  IMAD.IADD R189, R20, 0x1, R21 ;  /* 0x0000000114bd7824 */ /* 0x000fe200078e0215 */
[----:B------:R-:W-:Y:S02]  /*6470*/  IADD3 R21, R191, R20, RZ ;  /* 0x00000014bf157210 */ /* 0x000fe40007ffe0ff */
[----:B------:R-:W-:Y:S01]  /*6480*/  IADD3 R191, R7, 0xc00, RZ ;  /* 0x00000c0007bf7810 */ /* 0x000fe20007ffe0ff */
[----:B------:R-:W-:Y:S02]  /*6490*/  WARPGROUP.DEPBAR.LE gsb0, 0x0 ;  /* 0x00008000000079c5 */ /* 0x000fe40000010000 */
[----:B------:R-:W-:-:S06]  /*64a0*/  WARPGROUP.ARRIVE ;  /* 0x00000000000079c5 */ /* 0x000fcc0000000000 */
        /* <DEDUP_REMOVED lines=21> */
[----:B------:R-:W-:Y:S02]  /*6600*/  IMAD.IADD R189, R191, 0x1, R3 ;  /* 0x00000001bfbd7824 */ /* 0x000fe400078e0203 */
        /* <DEDUP_REMOVED lines=8> */
[----:B------:R-:W-:Y:S01]  /*6690*/  IMAD.IADD R190, R14, 0x1, R21 ;  /* 0x000000010ebe7824 */ /* 0x000fe200078e0215 */
[----:B------:R-:W-:Y:S01]  /*66a0*/  IADD3 R189, R191, R14, RZ ;  /* 0x0000000ebfbd7210 */ /* 0x000fe20007ffe0ff */
[----:B------:R-:W-:Y:S02]  /*66b0*/  WARPGROUP.DEPBAR.LE gsb0, 0x0 ;  /* 0x00008000000079c5 */ /* 0x000fe40000010000 */
[----:B------:R-:W-:-:S07]  /*66c0*/  WARPGROUP.ARRIVE ;  /* 0x00000000000079c5 */ /* 0x000fce0000000000 */
        /* <DEDUP_REMOVED lines=41> */
[C---:B------:R-:W-:Y:S02]  /*6960*/  IMAD.IADD R14, R189.reuse, 0x1, R14 ;  /* 0x00000001bd0e7824 */ /* 0x040fe400078e020e */
[----:B------:R-:W-:Y:S01]  /*6970*/  IMAD.IADD R21, R20, 0x1, R21 ;  /* 0x0000000114157824 */ /* 0x000fe200078e0215 */
[----:B------:R-:W-:Y:S01]  /*6980*/  IADD3 R20, R189, R20, RZ ;  /* 0x00000014bd147210 */ /* 0x000fe20007ffe0ff */
[----:B------:R-:W-:-:S02]  /*6990*/  WARPGROUP.DEPBAR.LE gsb0, 0x0 ;  /* 0x00008000000079c5 */ /* 0x000fc40000010000 */
        /* <DEDUP_REMOVED lines=20> */
[----:B------:R-:W-:Y:S01]  /*6ae0*/  IADD3 R20, R3, R14, R7 ;  /* 0x0000000e03147210 */ /* 0x000fe20007ffe007 */
[----:B------:R-:W-:Y:S02]  /*6af0*/  WARPGROUP.DEPBAR.LE gsb0, 0x0 ;  /* 0x00008000000079c5 */ /* 0x000fe40000010000 */
[----:B------:R-:W-:-:S08]  /*6b00*/  WARPGROUP.ARRIVE ;  /* 0x00000000000079c5 */ /* 0x000fd00000000000 */
        /* <DEDUP_REMOVED lines=9> */
[----:B------:R-:W-:-:S12]  /*6ba0*/  UMOV UR7, 0x40000040 ;  /* 0x4000004000077882 */ /* 0x000fd80000000000 */
[----:B------:R-:W-:Y:S01]  /*6bb0*/  UMOV UR6, UR4 ;  /* 0x0000000400067c82 */ /* 0x000fe20008000000 */
[----:B------:R-:W-:Y:S02]  /*6bc0*/  WARPGROUP.DEPBAR.LE gsb0, 0x0 ;  /* 0x00008000000079c5 */ /* 0x000fe40000010000 */
        /* <DEDUP_REMOVED lines=15> */
[----:B------:R-:W-:Y:S02]  /*6cc0*/  FMNMX.FTZ R20, R181, R0, !PT ;  /* 0x00000000b5147209 */ /* 0x000fe40007810000 */
[----:B------:R-:W-:-:S03]  /*6cd0*/  FMNMX.FTZ R0, R154, R13, !PT ;  /* 0x0000000d9a007209 */ /* 0x000fc60007810000 */
        /* <DEDUP_REMOVED lines=12> */
[C---:B------:R-:W-:Y:S01]  /*6da0*/  FMUL.FTZ R194, R0.reuse, UR10 ;  /* 0x0000000a00c27c20 */ /* 0x040fe20008410000 */
[----:B------:R-:W-:Y:S01]  /*6db0*/  FMNMX.FTZ R3, R171, R14, !PT ;  /* 0x0000000eab037209 */ /* 0x000fe20007810000 */
[----:B------:R-:W-:Y:S02]  /*6dc0*/  FADD.FTZ R15, -R0, R15 ;  /* 0x0000000f000f7221 */ /* 0x000fe40000010100 */
[--C-:B------:R-:W-:Y:S01]  /*6dd0*/  FFMA.FTZ R189, R152, UR10, -R194.reuse ;  /* 0x0000000a98bd7c23 */ /* 0x100fe200080108c2 */
[----:B------:R-:W-:Y:S01]  /*6de0*/  FMNMX.FTZ R20, R174, R3, !PT ;  /* 0x00000003ae147209 */ /* 0x000fe20007810000 */
[--C-:B------:R-:W-:Y:S01]  /*6df0*/  FFMA.FTZ R21, R153, UR10, -R194.reuse ;  /* 0x0000000a99157c23 */ /* 0x100fe200080108c2 */
[----:B------:R-:W-:Y:S01]  /*6e00*/  FMUL.FTZ R15, R15, UR10 ;  /* 0x0000000a0f0f7c20 */ /* 0x000fe20008410000 */
        /* <DEDUP_REMOVED lines=11> */
[--C-:B------:R-:W-:Y:S01]  /*6ec0*/  FFMA.FTZ R169, R169, UR10, -R194.reuse ;  /* 0x0000000aa9a97c23 */ /* 0x100fe200080108c2 */
[--C-:B------:R-:W-:Y:S01]  /*6ed0*/  FFMA.FTZ R172, R172, UR10, -R194.reuse ;  /* 0x0000000aacac7c23 */ /* 0x100fe200080108c2 */
[----:B------:R-:W-:Y:S01]  /*6ee0*/  FMNMX.FTZ R152, R182, R3, !PT ;  /* 0x00000003b6987209 */ /* 0x000fe20007810000 */
[----:B------:R2:W-:Y:S01]  /*6ef0*/  MUFU.EX2 R20, R156 ;  /* 0x0000009c00147308 */ /* 0x0005e20000000800 */
[--C-:B------:R-:W-:Y:S01]  /*6f00*/  FFMA.FTZ R173, R173, UR10, -R194.reuse ;  /* 0x0000000aadad7c23 */ /* 0x100fe200080108c2 */
[--C-:B------:R-:W-:Y:S01]  /*6f10*/  FFMA.FTZ R176, R176, UR10, -R194.reuse ;  /* 0x0000000ab0b07c23 */ /* 0x100fe200080108c2 */
[----:B------:R-:W-:Y:S01]  /*6f20*/  FMNMX.FTZ R152, R183, R152, !PT ;  /* 0x00000098b7987209 */ /* 0x000fe20007810000 */
[--C-:B------:R-:W-:Y:S01]  /*6f30*/  FFMA.FTZ R177, R177, UR10, -R194.reuse ;  /* 0x0000000ab1b17c23 */ /* 0x100fe200080108c2 */
[----:B------:R-:W-:-:S03]  /*6f40*/  FFMA.FTZ R180, R180, UR10, -R194 ;  /* 0x0000000ab4b47c23 */ /* 0x000fc600080108c2 */
[----:B------:R-:W3:Y:S01]  /*6f50*/  SHFL.BFLY PT, R3, R152, 0x2, 0x1f ;  /* 0x0c401f0098037f89 */ /* 0x000ee200000e0000 */
        /* <DEDUP_REMOVED lines=22> */
[----:B------:R-:W-:Y:S01]  /*70c0*/  FMUL.FTZ R61, R61, R15 ;  /* 0x0000000f3d3d7220 */ /* 0x000fe20000410000 */
[----:B---3--:R-:W-:Y:S01]  /*70d0*/  FMNMX.FTZ R153, R152, R3, !PT ;  /* 0x0000000398997209 */ /* 0x008fe20007810000 */
[----:B------:R-:W-:Y:S01]  /*70e0*/  MUFU.EX2 R190, R190 ;  /* 0x000000be00be7308 */ /* 0x000fe20000000800 */
[-C--:B------:R-:W-:Y:S01]  /*70f0*/  FMUL.FTZ R64, R64, R15.reuse ;  /* 0x0000000f40407220 */ /* 0x080fe20000410000 */
[-C--:B------:R-:W-:Y:S01]  /*7100*/  FMUL.FTZ R65, R65, R15.reuse ;  /* 0x0000000f41417220 */ /* 0x080fe20000410000 */
[-C--:B------:R-:W-:Y:S01]  /*7110*/  FMUL.FTZ R68, R68, R15.reuse ;  /* 0x0000000f44447220 */ /* 0x080fe20000410000 */
[----:B------:R-:W1:Y:S01]  /*7120*/  SHFL.BFLY PT, R152, R153, 0x1, 0x1f ;  /* 0x0c201f0099987f89 */ /* 0x000e6200000e0000 */
        /* <DEDUP_REMOVED lines=19> */
[----:B------:R-:W4:Y:S01]  /*7260*/  MUFU.EX2 R193, R193 ;  /* 0x000000c100c17308 */ /* 0x000f220000000800 */
[-C--:B------:R-:W-:Y:S01]  /*7270*/  FMUL.FTZ R104, R104, R15.reuse ;  /* 0x0000000f68687220 */ /* 0x080fe20000410000 */
[-C--:B------:R-:W-:Y:S01]  /*7280*/  FMUL.FTZ R105, R105, R15.reuse ;  /* 0x0000000f69697220 */ /* 0x080fe20000410000 */
[-C--:B------:R-:W-:Y:S01]  /*7290*/  FMUL.FTZ R108, R108, R15.reuse ;  /* 0x0000000f6c6c7220 */ /* 0x080fe20000410000 */
[----:B-1----:R-:W-:Y:S01]  /*72a0*/  FMNMX.FTZ R3, R153, R152, !PT ;  /* 0x0000009899037209 */ /* 0x002fe20007810000 */
[----:B------:R-:W-:Y:S01]  /*72b0*/  FFMA.FTZ R153, R181, UR10, -R194 ;  /* 0x0000000ab5997c23 */ /* 0x000fe200080108c2 */
[-C--:B------:R-:W-:Y:S01]  /*72c0*/  FMUL.FTZ R109, R109, R15.reuse ;  /* 0x0000000f6d6d7220 */ /* 0x080fe20000410000 */
[-C--:B------:R-:W-:Y:S01]  /*72d0*/  FMUL.FTZ R112, R112, R15.reuse ;  /* 0x0000000f70707220 */ /* 0x080fe20000410000 */
[----:B------:R-:W-:Y:S01]  /*72e0*/  MUFU.EX2 R168, R168 ;  /* 0x000000a800a87308 */ /* 0x000fe20000000800 */
[C---:B------:R-:W-:Y:S01]  /*72f0*/  FADD.FTZ R152, -R3.reuse, R13 ;  /* 0x0000000d03987221 */ /* 0x040fe20000010100 */
[----:B--2---:R-:W-:Y:S01]  /*7300*/  FMUL.FTZ R156, R3, UR10 ;  /* 0x0000000a039c7c20 */ /* 0x004fe20008410000 */
[-C--:B------:R-:W-:Y:S01]  /*7310*/  FMUL.FTZ R113, R113, R15.reuse ;  /* 0x0000000f71717220 */ /* 0x080fe20000410000 */
[----:B------:R-:W-:Y:S01]  /*7320*/  FMUL.FTZ R116, R116, R15 ;  /* 0x0000000f74747220 */ /* 0x000fe20000410000 */
[----:B------:R-:W-:Y:S01]  /*7330*/  FMUL.FTZ R152, R152, UR10 ;  /* 0x0000000a98987c20 */ /* 0x000fe20008410000 */
[--C-:B------:R-:W-:Y:S01]  /*7340*/  FFMA.FTZ R194, R154, UR10, -R156.reuse ;  /* 0x0000000a9ac27c23 */ /* 0x100fe2000801089c */
[--C-:B------:R-:W-:Y:S01]  /*7350*/  FFMA.FTZ R195, R155, UR10, -R156.reuse ;  /* 0x0000000a9bc37c23 */ /* 0x100fe2000801089c */
[----:B------:R1:W-:Y:S01]  /*7360*/  MUFU.EX2 R13, R153 ;  /* 0x00000099000d7308 */ /* 0x0003e20000000800 */
[--C-:B------:R-:W-:Y:S01]  /*7370*/  FFMA.FTZ R196, R158, UR10, -R156.reuse ;  /* 0x0000000a9ec47c23 */ /* 0x100fe2000801089c */
[--C-:B------:R-:W-:Y:S01]  /*7380*/  FFMA.FTZ R197, R159, UR10, -R156.reuse ;  /* 0x0000000a9fc57c23 */ /* 0x100fe2000801089c */
[--C-:B------:R-:W-:Y:S01]  /*7390*/  FFMA.FTZ R198, R162, UR10, -R156.reuse ;  /* 0x0000000aa2c67c23 */ /* 0x100fe2000801089c */
[--C-:B------:R-:W-:Y:S01]  /*73a0*/  FFMA.FTZ R199, R163, UR10, -R156.reuse ;  /* 0x0000000aa3c77c23 */ /* 0x100fe2000801089c */
[--C-:B------:R-:W-:Y:S01]  /*73b0*/  FFMA.FTZ R200, R166, UR10, -R156.reuse ;  /* 0x0000000aa6c87c23 */ /* 0x100fe2000801089c */
[--C-:B------:R-:W-:Y:S01]  /*73c0*/  FFMA.FTZ R201, R167, UR10, -R156.reuse ;  /* 0x0000000aa7c97c23 */ /* 0x100fe2000801089c */
[----:B------:R-:W-:Y:S01]  /*73d0*/  FFMA.FTZ R170, R170, UR10, -R156 ;  /* 0x0000000aaaaa7c23 */ /* 0x000fe2000801089c */
[----:B------:R2:W5:Y:S01]  /*73e0*/  MUFU.EX2 R181, R152 ;  /* 0x0000009800b57308 */ /* 0x0005620000000800 */
[----:B-1----:R-:W-:-:S02]  /*73f0*/  IMAD.MOV R153, RZ, RZ, -R19 ;  /* 0x000000ffff997224 */ /* 0x002fc400078e0a13 */
[--C-:B------:R-:W-:Y:S01]  /*7400*/  FFMA.FTZ R171, R171, UR10, -R156.reuse ;  /* 0x0000000aabab7c23 */ /* 0x100fe2000801089c */
[--C-:B------:R-:W-:Y:S01]  /*7410*/  FFMA.FTZ R174, R174, UR10, -R156.reuse ;  /* 0x0000000aaeae7c23 */ /* 0x100fe2000801089c */
[--C-:B------:R-:W-:Y:S01]  /*7420*/  FFMA.FTZ R175, R175, UR10, -R156.reuse ;  /* 0x0000000aafaf7c23 */ /* 0x100fe2000801089c */
[--C-:B------:R-:W-:Y:S01]  /*7430*/  FFMA.FTZ R178, R178, UR10, -R156.reuse ;  /* 0x0000000ab2b27c23 */ /* 0x100fe2000801089c */
[----:B------:R-:W-:Y:S01]  /*7440*/  ISETP.NE.AND P3, PT, R18, R153, PT ;  /* 0x000000991200720c */ /* 0x000fe20003f65270 */
[--C-:B------:R-:W-:Y:S01]  /*7450*/  FFMA.FTZ R179, R179, UR10, -R156.reuse ;  /* 0x0000000ab3b37c23 */ /* 0x100fe2000801089c */
[--C-:B------:R-:W-:Y:S01]  /*7460*/  FFMA.FTZ R183, R183, UR10, -R156.reuse ;  /* 0x0000000ab7b77c23 */ /* 0x100fe2000801089c */
[----:B--2---:R-:W-:Y:S02]  /*7470*/  @!P1 VIADD R152, R11, 0x38840 ;  /* 0x000388400b989836 */ /* 0x004fe40000000000 */
[----:B------:R-:W-:Y:S01]  /*7480*/  FFMA.FTZ R182, R182, UR10, -R156 ;  /* 0x0000000ab6b67c23 */ /* 0x000fe2000801089c */
[----:B------:R-:W-:Y:S01]  /*7490*/  MUFU.EX2 R194, R194 ;  /* 0x000000c200c27308 */ /* 0x000fe20000000800 */
[----:B---3--:R-:W-:Y:S01]  /*74a0*/  F2FP.F16.F32.PACK_AB R156, R191, R190 ;  /* 0x000000bebf9c723e */ /* 0x008fe200000000ff */
[-C--:B------:R-:W-:Y:S01]  /*74b0*/  FMUL.FTZ R117, R117, R15.reuse ;  /* 0x0000000f75757220 */ /* 0x080fe20000410000 */
[----:B------:R-:W-:Y:S01]  /*74c0*/  @!P1 PRMT R152, RZ, 0x654, R152 ;  /* 0x00000654ff989816 */ /* 0x000fe20000000098 */
[----:B------:R-:W-:Y:S01]  /*74d0*/  FMUL.FTZ R120, R120, R15 ;  /* 0x0000000f78787220 */ /* 0x000fe20000410000 */
[----:B----4-:R-:W-:Y:S01]  /*74e0*/  F2FP.F16.F32.PACK_AB R158, R193, R192 ;  /* 0x000000c0c19e723e */ /* 0x010fe200000000ff */
[-C--:B-----5:R-:W-:Y:S01]  /*74f0*/  FMUL.FTZ R26, R26, R181.reuse ;  /* 0x000000b51a1a7220 */ /* 0x0a0fe20000410000 */
[----:B------:R1:W-:Y:S01]  /*7500*/  @!P1 SYNCS.ARRIVE.TRANS64.RED.A1T0 RZ, [R152+URZ], RZ ;  /* 0x000000ff98ff99a7 */ /* 0x0003e2000810043f */
[----:B------:R-:W-:Y:S01]  /*7510*/  @!P3 IMAD R12, R12, 0x40, R17 ;  /* 0x000000400c0cb824 */ /* 0x000fe200078e0211 */
[----:B------:R-:W2:Y:S01]  /*7520*/  MUFU.EX2 R195, R195 ;  /* 0x000000c300c37308 */ /* 0x000ea20000000800 */
[-C--:B------:R-:W-:Y:S01]  /*7530*/  FMUL.FTZ R27, R27, R181.reuse ;  /* 0x000000b51b1b7220 */ /* 0x080fe20000410000 */
[-C--:B------:R-:W-:Y:S01]  /*7540*/  FMUL.FTZ R30, R30, R181.reuse ;  /* 0x000000b51e1e7220 */ /* 0x080fe20000410000 */
[-C--:B------:R-:W-:Y:S01]  /*7550*/  FMUL.FTZ R31, R31, R181.reuse ;  /* 0x000000b51f1f7220 */ /* 0x080fe20000410000 */
[----:B------:R-:W-:Y:S01]  /*7560*/  @!P3 LEA R154, R12, UR42, 0x2 ;  /* 0x0000002a0c9abc11 */ /* 0x000fe2000f8e10ff */
[-C--:B------:R-:W-:Y:S01]  /*7570*/  FMUL.FTZ R34, R34, R181.reuse ;  /* 0x000000b522227220 */ /* 0x080fe20000410000 */
[----:B-1----:R-:W-:Y:S01]  /*7580*/  F2FP.F16.F32.PACK_AB R152, R21, R14 ;  /* 0x0000000e1598723e */ /* 0x002fe200000000ff */
[-C--:B------:R-:W-:Y:S01]  /*7590*/  FMUL.FTZ R35, R35, R181.reuse ;  /* 0x000000b523237220 */ /* 0x080fe20000410000 */
[----:B------:R-:W-:Y:S01]  /*75a0*/  MUFU.EX2 R196, R196 ;  /* 0x000000c400c47308 */ /* 0x000fe20000000800 */
[----:B------:R-:W-:Y:S01]  /*75b0*/  @!P3 STS [R154+0x38400], R15 ;  /* 0x0384000f9a00b388 */ /* 0x000fe20000000800 */
[-C--:B------:R-:W-:Y:S01]  /*75c0*/  FMUL.FTZ R38, R38, R181.reuse ;  /* 0x000000b526267220 */ /* 0x080fe20000410000 */
[-C--:B------:R-:W-:Y:S01]  /*75d0*/  FMUL.FTZ R39, R39, R181.reuse ;  /* 0x000000b527277220 */ /* 0x080fe20000410000 */
[-C--:B------:R-:W-:Y:S01]  /*75e0*/  FMUL.FTZ R42, R42, R181.reuse ;  /* 0x000000b52a2a7220 */ /* 0x080fe20000410000 */
[----:B------:R1:W-:Y:S01]  /*75f0*/  @!P3 STS [R154+0x38420], R181 ;  /* 0x038420b59a00b388 */ /* 0x0003e20000000800 */
[-C--:B------:R-:W-:Y:S01]  /*7600*/  FMUL.FTZ R43, R43, R181.reuse ;  /* 0x000000b52b2b7220 */ /* 0x080fe20000410000 */
[-C--:B------:R-:W-:Y:S01]  /*7610*/  FMUL.FTZ R46, R46, R181.reuse ;  /* 0x000000b52e2e7220 */ /* 0x080fe20000410000 */
[----:B------:R-:W3:Y:S01]  /*7620*/  MUFU.EX2 R197, R197 ;  /* 0x000000c500c57308 */ /* 0x000ee20000000800 */
[----:B--2---:R-:W-:Y:S01]  /*7630*/  F2FP.F16.F32.PACK_AB R153, R195, R194 ;  /* 0x000000c2c399723e */ /* 0x004fe200000000ff */
[-C--:B------:R-:W-:Y:S01]  /*7640*/  FMUL.FTZ R47, R47, R181.reuse ;  /* 0x000000b52f2f7220 */ /* 0x080fe20000410000 */
[-C--:B------:R-:W-:Y:S01]  /*7650*/  FMUL.FTZ R50, R50, R181.reuse ;  /* 0x000000b532327220 */ /* 0x080fe20000410000 */
[-C--:B------:R-:W-:Y:S01]  /*7660*/  FMUL.FTZ R51, R51, R181.reuse ;  /* 0x000000b533337220 */ /* 0x080fe20000410000 */
[-C--:B------:R-:W-:Y:S01]  /*7670*/  FMUL.FTZ R54, R54, R181.reuse ;  /* 0x000000b536367220 */ /* 0x080fe20000410000 */
[-C--:B------:R-:W-:Y:S01]  /*7680*/  FMUL.FTZ R55, R55, R181.reuse ;  /* 0x000000b537377220 */ /* 0x080fe20000410000 */
[----:B-1----:R-:W-:Y:S01]  /*7690*/  F2FP.F16.F32.PACK_AB R154, R189, R20 ;  /* 0x00000014bd9a723e */ /* 0x002fe200000000ff */
        /* <DEDUP_REMOVED lines=8> */
[----:B------:R-:W1:Y:S01]  /*7720*/  MUFU.EX2 R199, R199 ;  /* 0x000000c700c77308 */ /* 0x000e620000000800 */
[----:B---3--:R-:W-:Y:S01]  /*7730*/  F2FP.F16.F32.PACK_AB R155, R197, R196 ;  /* 0x000000c4c59b723e */ /* 0x008fe200000000ff */
[----:B------:R-:W-:Y:S01]  /*7740*/  BAR.SYNC.DEFER_BLOCKING 0xf, 0x100 ;  /* 0x03c4000000007b1d */ /* 0x000fe20000010000 */
        /* <DEDUP_REMOVED lines=13> */
[----:B------:R-:W2:Y:S01]  /*7820*/  MUFU.EX2 R201, R201 ;  /* 0x000000c900c97308 */ /* 0x000ea20000000800 */
[----:B-1----:R-:W-:Y:S01]  /*7830*/  F2FP.F16.F32.PACK_AB R157, R199, R198 ;  /* 0x000000c6c79d723e */ /* 0x002fe200000000ff */
[-C--:B------:R-:W-:Y:S01]  /*7840*/  FMUL.FTZ R95, R95, R181.reuse ;  /* 0x000000b55f5f7220 */ /* 0x080fe20000410000 */
[-C--:B------:R-:W-:Y:S01]  /*7850*/  FMUL.FTZ R98, R98, R181.reuse ;  /* 0x000000b562627220 */ /* 0x080fe20000410000 */
[-C--:B------:R-:W-:Y:S01]  /*7860*/  FMUL.FTZ R99, R99, R181.reuse ;  /* 0x000000b563637220 */ /* 0x080fe20000410000 */
[-C--:B------:R-:W-:Y:S01]  /*7870*/  FMUL.FTZ R102, R102, R181.reuse ;  /* 0x000000b566667220 */ /* 0x080fe20000410000 */
[-C--:B------:R-:W-:Y:S01]  /*7880*/  FMUL.FTZ R103, R103, R181.reuse ;  /* 0x000000b567677220 */ /* 0x080fe20000410000 */
[-C--:B------:R-:W-:Y:S01]  /*7890*/  FMUL.FTZ R106, R106, R181.reuse ;  /* 0x000000b56a6a7220 */ /* 0x080fe20000410000 */
[----:B------:R-:W1:Y:S01]  /*78a0*/  MUFU.EX2 R169, R169 ;  /* 0x000000a900a97308 */ /* 0x000e620000000800 */
[-C--:B------:R-:W-:Y:S01]  /*78b0*/  FMUL.FTZ R107, R107, R181.reuse ;  /* 0x000000b56b6b7220 */ /* 0x080fe20000410000 */
[-C--:B------:R-:W-:Y:S01]  /*78c0*/  FMUL.FTZ R110, R110, R181.reuse ;  /* 0x000000b56e6e7220 */ /* 0x080fe20000410000 */
[-C--:B------:R-:W-:Y:S01]  /*78d0*/  FMUL.FTZ R111, R111, R181.reuse ;  /* 0x000000b56f6f7220 */ /* 0x080fe20000410000 */
[-C--:B------:R-:W-:Y:S01]  /*78e0*/  FMUL.FTZ R114, R114, R181.reuse ;  /* 0x000000b572727220 */ /* 0x080fe20000410000 */
[-C--:B------:R-:W-:Y:S01]  /*78f0*/  FMUL.FTZ R115, R115, R181.reuse ;  /* 0x000000b573737220 */ /* 0x080fe20000410000 */
[-C--:B------:R-:W-:Y:S01]  /*7900*/  FMUL.FTZ R118, R118, R181.reuse ;  /* 0x000000b576767220 */ /* 0x080fe20000410000 */
[----:B------:R-:W-:Y:S01]  /*7910*/  FMUL.FTZ R119, R119, R181 ;  /* 0x000000b577777220 */ /* 0x000fe20000410000 */
[----:B------:R-:W-:Y:S01]  /*7920*/  MUFU.EX2 R172, R172 ;  /* 0x000000ac00ac7308 */ /* 0x000fe20000000800 */
[----:B--2---:R-:W-:Y:S01]  /*7930*/  F2FP.F16.F32.PACK_AB R159, R201, R200 ;  /* 0x000000c8c99f723e */ /* 0x004fe200000000ff */
[----:B------:R-:W-:Y:S01]  /*7940*/  FMUL.FTZ R121, R121, R15 ;  /* 0x0000000f79797220 */ /* 0x000fe20000410000 */
[-C--:B------:R-:W-:Y:S01]  /*7950*/  FMUL.FTZ R122, R122, R181.reuse ;  /* 0x000000b57a7a7220 */ /* 0x080fe20000410000 */
[----:B------:R-:W-:Y:S01]  /*7960*/  FMUL.FTZ R123, R123, R181 ;  /* 0x000000b57b7b7220 */ /* 0x000fe20000410000 */
[-C--:B------:R-:W-:Y:S01]  /*7970*/  FMUL.FTZ R124, R124, R15.reuse ;  /* 0x0000000f7c7c7220 */ /* 0x080fe20000410000 */
[----:B------:R-:W-:Y:S01]  /*7980*/  FMUL.FTZ R125, R125, R15 ;  /* 0x0000000f7d7d7220 */ /* 0x000fe20000410000 */
[-C--:B------:R-:W-:Y:S01]  /*7990*/  FMUL.FTZ R126, R126, R181.reuse ;  /* 0x000000b57e7e7220 */ /* 0x080fe20000410000 */
[----:B------:R-:W2:Y:S01]  /*79a0*/  MUFU.EX2 R173, R173 ;  /* 0x000000ad00ad7308 */ /* 0x000ea20000000800 */
[----:B-1----:R-:W-:Y:S01]  /*79b0*/  F2FP.F16.F32.PACK_AB R160, R169, R168 ;  /* 0x000000a8a9a0723e */ /* 0x002fe200000000ff */
[----:B------:R-:W-:Y:S01]  /*79c0*/  FMUL.FTZ R127, R127, R181 ;  /* 0x000000b57f7f7220 */ /* 0x000fe20000410000 */
[-C--:B------:R-:W-:Y:S01]  /*79d0*/  FMUL.FTZ R128, R128, R15.reuse ;  /* 0x0000000f80807220 */ /* 0x080fe20000410000 */
[----:B------:R-:W-:Y:S01]  /*79e0*/  FMUL.FTZ R129, R129, R15 ;  /* 0x0000000f81817220 */ /* 0x000fe20000410000 */
[-C--:B------:R-:W-:Y:S01]  /*79f0*/  FMUL.FTZ R130, R130, R181.reuse ;  /* 0x000000b582827220 */ /* 0x080fe20000410000 */
[----:B------:R-:W-:Y:S01]  /*7a00*/  FMUL.FTZ R131, R131, R181 ;  /* 0x000000b583837220 */ /* 0x000fe20000410000 */
[-C--:B------:R-:W-:Y:S01]  /*7a10*/  FMUL.FTZ R132, R132, R15.reuse ;  /* 0x0000000f84847220 */ /* 0x080fe20000410000 */
[----:B------:R-:W-:Y:S01]  /*7a20*/  MUFU.EX2 R170, R170 ;  /* 0x000000aa00aa7308 */ /* 0x000fe20000000800 */
[----:B------:R-:W-:Y:S01]  /*7a30*/  FMUL.FTZ R133, R133, R15 ;  /* 0x0000000f85857220 */ /* 0x000fe20000410000 */
[-C--:B------:R-:W-:Y:S01]  /*7a40*/  FMUL.FTZ R134, R134, R181.reuse ;  /* 0x000000b586867220 */ /* 0x080fe20000410000 */
[----:B------:R-:W-:Y:S01]  /*7a50*/  FMUL.FTZ R135, R135, R181 ;  /* 0x000000b587877220 */ /* 0x000fe20000410000 */
[-C--:B------:R-:W-:Y:S01]  /*7a60*/  FMUL.FTZ R136, R136, R15.reuse ;  /* 0x0000000f88887220 */ /* 0x080fe20000410000 */
[----:B------:R-:W-:Y:S01]  /*7a70*/  FMUL.FTZ R137, R137, R15 ;  /* 0x0000000f89897220 */ /* 0x000fe20000410000 */
[-C--:B------:R-:W-:Y:S01]  /*7a80*/  FMUL.FTZ R138, R138, R181.reuse ;  /* 0x000000b58a8a7220 */ /* 0x080fe20000410000 */
[----:B------:R-:W-:Y:S01]  /*7a90*/  FMUL.FTZ R139, R139, R181 ;  /* 0x000000b58b8b7220 */ /* 0x000fe20000410000 */
[----:B------:R-:W1:Y:S01]  /*7aa0*/  MUFU.EX2 R171, R171 ;  /* 0x000000ab00ab7308 */ /* 0x000e620000000800 */
[----:B--2---:R-:W-:Y:S01]  /*7ab0*/  F2FP.F16.F32.PACK_AB R162, R173, R172 ;  /* 0x000000acada2723e */ /* 0x004fe200000000ff */
[-C--:B------:R-:W-:Y:S01]  /*7ac0*/  FMUL.FTZ R140, R140, R15.reuse ;  /* 0x0000000f8c8c7220 */ /* 0x080fe20000410000 */
[----:B------:R-:W-:Y:S01]  /*7ad0*/  FMUL.FTZ R141, R141, R15 ;  /* 0x0000000f8d8d7220 */ /* 0x000fe20000410000 */
[-C--:B------:R-:W-:Y:S01]  /*7ae0*/  FMUL.FTZ R142, R142, R181.reuse ;  /* 0x000000b58e8e7220 */ /* 0x080fe20000410000 */
[----:B------:R-:W-:Y:S01]  /*7af0*/  FMUL.FTZ R143, R143, R181 ;  /* 0x000000b58f8f7220 */ /* 0x000fe20000410000 */
[-C--:B------:R-:W-:Y:S01]  /*7b00*/  FMUL.FTZ R144, R144, R15.reuse ;  /* 0x0000000f90907220 */ /* 0x080fe20000410000 */
[----:B------:R-:W-:Y:S01]  /*7b10*/  FMUL.FTZ R145, R145, R15 ;  /* 0x0000000f91917220 */ /* 0x000fe20000410000 */
[----:B------:R-:W-:Y:S01]  /*7b20*/  MUFU.EX2 R174, R174 ;  /* 0x000000ae00ae7308 */ /* 0x000fe20000000800 */
[-C--:B------:R-:W-:Y:S01]  /*7b30*/  FMUL.FTZ R146, R146, R181.reuse ;  /* 0x000000b592927220 */ /* 0x080fe20000410000 */
[----:B------:R-:W-:Y:S01]  /*7b40*/  FMUL.FTZ R147, R147, R181 ;  /* 0x000000b593937220 */ /* 0x000fe20000410000 */
[-C--:B------:R-:W-:Y:S01]  /*7b50*/  FMUL.FTZ R148, R148, R15.reuse ;  /* 0x0000000f94947220 */ /* 0x080fe20000410000 */
[----:B------:R-:W-:Y:S01]  /*7b60*/  FMUL.FTZ R149, R149, R15 ;  /* 0x0000000f95957220 */ /* 0x000fe20000410000 */
[-C--:B------:R-:W-:Y:S01]  /*7b70*/  FMUL.FTZ R150, R150, R181.reuse ;  /* 0x000000b596967220 */ /* 0x080fe20000410000 */
[----:B------:R-:W-:Y:S01]  /*7b80*/  FMUL.FTZ R151, R151, R181 ;  /* 0x000000b597977220 */ /* 0x000fe20000410000 */
[----:B------:R2:W-:Y:S01]  /*7b90*/  STSM.16.M88.4 [R23+0x36400], R152 ;  /* 0x0364009817007844 */ /* 0x0005e20000000200 */
[----:B------:R-:W3:Y:S01]  /*7ba0*/  MUFU.EX2 R175, R175 ;  /* 0x000000af00af7308 */ /* 0x000ee20000000800 */
[----:B-1----:R-:W-:Y:S01]  /*7bb0*/  F2FP.F16.F32.PACK_AB R161, R171, R170 ;  /* 0x000000aaaba1723e */ /* 0x002fe200000000ff */
[----:B------:R-:W-:Y:S01]  /*7bc0*/  FFMA.FTZ R8, R15, R8, R14 ;  /* 0x000000080f087223 */ /* 0x000fe2000001000e */
[----:B------:R2:W-:Y:S01]  /*7bd0*/  STSM.16.M88.4 [R22], R156 ;  /* 0x0000009c16007844 */ /* 0x0005e20000000200 */
[----:B------:R-:W-:Y:S01]  /*7be0*/  FFMA.FTZ R10, R181, R10, R194 ;  /* 0x0000000ab50a7223 */ /* 0x000fe200000100c2 */
[----:B------:R-:W-:-:S02]  /*7bf0*/  @!P1 VIADD R11, R11, 0x38860 ;  /* 0x000388600b0b9836 */ /* 0x000fc40000000000 */
[----:B------:R-:W-:Y:S01]  /*7c00*/  FADD.FTZ R21, R21, R8 ;  /* 0x0000000815157221 */ /* 0x000fe20000010000 */
[----:B------:R-:W-:Y:S01]  /*7c10*/  IMAD.MOV.U32 R15, RZ, RZ, R0 ;  /* 0x000000ffff0f7224 */ /* 0x000fe200078e0000 */
[----:B------:R-:W-:Y:S01]  /*7c20*/  MUFU.EX2 R176, R176 ;  /* 0x000000b000b07308 */ /* 0x000fe20000000800 */
[----:B------:R-:W-:Y:S01]  /*7c30*/  FADD.FTZ R195, R195, R10 ;  /* 0x0000000ac3c37221 */ /* 0x000fe20000010000 */
[----:B------:R-:W-:Y:S01]  /*7c40*/  FADD.FTZ R20, R20, R21 ;  /* 0x0000001514147221 */ /* 0x000fe20000010000 */
[----:B------:R-:W-:Y:S02]  /*7c50*/  @!P1 PRMT R11, RZ, 0x654, R11 ;  /* 0x00000654ff0b9816 */ /* 0x000fe4000000000b */
[----:B------:R-:W-:Y:S01]  /*7c60*/  FADD.FTZ R196, R196, R195 ;  /* 0x000000c3c4c47221 */ /* 0x000fe20000010000 */
[----:B------:R-:W-:Y:S02]  /*7c70*/  FADD.FTZ R189, R189, R20 ;  /* 0x00000014bdbd7221 */ /* 0x000fe40000010000 */
[----:B------:R-:W1:Y:S01]  /*7c80*/  MUFU.EX2 R177, R177 ;  /* 0x000000b100b17308 */ /* 0x000e620000000800 */
[----:B---3--:R-:W-:Y:S01]  /*7c90*/  F2FP.F16.F32.PACK_AB R163, R175, R174 ;  /* 0x000000aeafa3723e */ /* 0x008fe200000000ff */
[----:B------:R-:W-:Y:S01]  /*7ca0*/  FADD.FTZ R197, R197, R196 ;  /* 0x000000c4c5c57221 */ /* 0x000fe20000010000 */
[----:B------:R-:W-:-:S03]  /*7cb0*/  FADD.FTZ R190, R190, R189 ;  /* 0x000000bdbebe7221 */ /* 0x000fc60000010000 */
[----:B------:R2:W-:Y:S01]  /*7cc0*/  STSM.16.M88.4 [R185], R160 ;  /* 0x000000a0b9007844 */ /* 0x0005e20000000200 */
[----:B------:R-:W-:Y:S01]  /*7cd0*/  FADD.FTZ R198, R198, R197 ;  /* 0x000000c5c6c67221 */ /* 0x000fe20000010000 */
[----:B------:R-:W3:Y:S01]  /*7ce0*/  MUFU.EX2 R180, R180 ;  /* 0x000000b400b47308 */ /* 0x000ee20000000800 */
[----:B------:R-:W-:Y:S02]  /*7cf0*/  FADD.FTZ R191, R191, R190 ;  /* 0x000000bebfbf7221 */ /* 0x000fe40000010000 */
[----:B------:R-:W-:Y:S02]  /*7d00*/  FADD.FTZ R199, R199, R198 ;  /* 0x000000c6c7c77221 */ /* 0x000fe40000010000 */
[----:B------:R-:W-:Y:S02]  /*7d10*/  FADD.FTZ R192, R192, R191 ;  /* 0x000000bfc0c07221 */ /* 0x000fe40000010000 */
[----:B------:R-:W-:Y:S01]  /*7d20*/  FADD.FTZ R200, R200, R199 ;  /* 0x000000c7c8c87221 */ /* 0x000fe20000010000 */
[----:B------:R-:W-:Y:S01]  /*7d30*/  MUFU.EX2 R178, R178 ;  /* 0x000000b200b27308 */ /* 0x000fe20000000800 */
[----:B-1----:R-:W-:Y:S01]  /*7d40*/  F2FP.F16.F32.PACK_AB R164, R177, R176 ;  /* 0x000000b0b1a4723e */ /* 0x002fe200000000ff */
[----:B------:R-:W-:Y:S01]  /*7d50*/  FADD.FTZ R193, R193, R192 ;  /* 0x000000c0c1c17221 */ /* 0x000fe20000010000 */
[----:B------:R-:W-:-:S03]  /*7d60*/  FADD.FTZ R201, R201, R200 ;  /* 0x000000c8c9c97221 */ /* 0x000fc60000010000 */
[----:B------:R-:W-:Y:S01]  /*7d70*/  FADD.FTZ R168, R168, R193 ;  /* 0x000000c1a8a87221 */ /* 0x000fe20000010000 */
[----:B------:R-:W-:Y:S01]  /*7d80*/  FADD.FTZ R170, R170, R201 ;  /* 0x000000c9aaaa7221 */ /* 0x000fe20000010000 */
[----:B------:R-:W1:Y:S01]  /*7d90*/  MUFU.EX2 R179, R179 ;  /* 0x000000b300b37308 */ /* 0x000e620000000800 */
[----:B---3--:R-:W-:Y:S01]  /*7da0*/  F2FP.F16.F32.PACK_AB R166, R13, R180 ;  /* 0x000000b40da6723e */ /* 0x008fe200000000ff */
[----:B------:R-:W-:Y:S01]  /*7db0*/  FADD.FTZ R169, R169, R168 ;  /* 0x000000a8a9a97221 */ /* 0x000fe20000010000 */
[----:B------:R-:W-:-:S03]  /*7dc0*/  FADD.FTZ R171, R171, R170 ;  /* 0x000000aaabab7221 */ /* 0x000fc60000010000 */
[----:B------:R-:W-:Y:S01]  /*7dd0*/  FADD.FTZ R172, R172, R169 ;  /* 0x000000a9acac7221 */ /* 0x000fe20000010000 */
[----:B------:R-:W-:Y:S01]  /*7de0*/  FADD.FTZ R174, R174, R171 ;  /* 0x000000abaeae7221 */ /* 0x000fe20000010000 */
[----:B------:R3:W4:Y:S02]  /*7df0*/  MUFU.EX2 R12, R182 ;  /* 0x000000b6000c7308 */ /* 0x0007240000000800 */
[----:B------:R-:W-:Y:S01]  /*7e00*/  FADD.FTZ R173, R173, R172 ;  /* 0x000000acadad7221 */ /* 0x000fe20000010000 */
[----:B------:R-:W-:-:S03]  /*7e10*/  FADD.FTZ R175, R175, R174 ;  /* 0x000000aeafaf7221 */ /* 0x000fc60000010000 */
[----:B------:R-:W-:Y:S02]  /*7e20*/  FADD.FTZ R176, R176, R173 ;  /* 0x000000adb0b07221 */ /* 0x000fe40000010000 */
[----:B------:R-:W5:Y:S01]  /*7e30*/  MUFU.EX2 R183, R183 ;  /* 0x000000b700b77308 */ /* 0x000f620000000800 */
[----:B-1----:R-:W-:Y:S01]  /*7e40*/  F2FP.F16.F32.PACK_AB R165, R179, R178 ;  /* 0x000000b2b3a5723e */ /* 0x002fe200000000ff */
[----:B---3--:R-:W-:Y:S02]  /*7e50*/  VIADD R182, R202, 0x80 ;  /* 0x00000080cab67836 */ /* 0x008fe40000000000 */
[----:B------:R-:W-:Y:S01]  /*7e60*/  FADD.FTZ R178, R178, R175 ;  /* 0x000000afb2b27221 */ /* 0x000fe20000010000 */
[----:B------:R-:W-:Y:S02]  /*7e70*/  FADD.FTZ R177, R177, R176 ;  /* 0x000000b0b1b17221 */ /* 0x000fe40000010000 */
[----:B------:R-:W-:Y:S01]  /*7e80*/  R2UR UR4, R182 ;  /* 0x00000000b60472ca */ /* 0x000fe200000e0000 */
[----:B------:R-:W-:Y:S01]  /*7e90*/  FADD.FTZ R179, R179, R178 ;  /* 0x000000b2b3b37221 */ /* 0x000fe20000010000 */
[C---:B------:R-:W-:Y:S01]  /*7ea0*/  IADD3 R182, R202.reuse, 0x100, RZ ;  /* 0x00000100cab67810 */ /* 0x040fe20007ffe0ff */
[----:B------:R-:W-:-:S02]  /*7eb0*/  VIADD R202, R202, 0x180 ;  /* 0x00000180caca7836 */ /* 0x000fc40000000000 */
[----:B------:R-:W-:Y:S01]  /*7ec0*/  FADD.FTZ R8, R180, R177 ;  /* 0x000000b1b4087221 */ /* 0x000fe20000010000 */
[----:B----4-:R-:W-:-:S03]  /*7ed0*/  FADD.FTZ R10, R12, R179 ;  /* 0x000000b30c0a7221 */ /* 0x010fc60000010000 */
[----:B------:R-:W-:Y:S01]  /*7ee0*/  FADD.FTZ R8, R13, R8 ;  /* 0x000000080d087221 */ /* 0x000fe20000010000 */
[----:B------:R-:W-:Y:S01]  /*7ef0*/  MOV R13, R3 ;  /* 0x00000003000d7202 */ /* 0x000fe20000000f00 */
[C---:B-----5:R-:W-:Y:S01]  /*7f00*/  FADD.FTZ R10, R183.reuse, R10 ;  /* 0x0000000ab70a7221 */ /* 0x060fe20000010000 */
[----:B------:R-:W-:Y:S01]  /*7f10*/  F2FP.F16.F32.PACK_AB R167, R183, R12 ;  /* 0x0000000cb7a7723e */ /* 0x000fe200000000ff */
[----:B------:R-:W-:-:S04]  /*7f20*/  IMAD.MOV.U32 R12, RZ, RZ, R2 ;  /* 0x000000ffff0c7224 */ /* 0x000fc800078e0002 */
[----:B------:R2:W-:Y:S01]  /*7f30*/  STSM.16.M88.4 [R184], R164 ;  /* 0x000000a4b8007844 */ /* 0x0005e20000000200 */
[----:B------:R-:W-:-:S06]  /*7f40*/  WARPGROUP.ARRIVE ;  /* 0x00000000000079c5 */ /* 0x000fcc0000000000 */
        /* <DEDUP_REMOVED lines=30> */
[----:B------:R2:W-:Y:S01]  /*8130*/  @!P1 SYNCS.ARRIVE.TRANS64.RED.A1T0 RZ, [R11+URZ], RZ ;  /* 0x000000ff0bff99a7 */ /* 0x0005e2000810043f */
[----:B------:R-:W-:Y:S05]  /*8140*/  @P2 BRA `(.L_x_159) ;  /* 0xffffffd000882947 */ /* 0x000fea000383ffff */
.L_x_150:
[----:B------:R-:W1:Y:S01]  /*8150*/  SHFL.BFLY PT, R5, R8, 0x2, 0x1f ;  /* 0x0c401f0008057f89 */ /* 0x000e6200000e0000 */
[----:B------:R-:W-:Y:S01]  /*8160*/  IMAD.MOV R9, RZ, RZ, -R19 ;  /* 0x000000ffff097224 */ /* 0x000fe200078e0a13 */
[----:B------:R-:W-:Y:S01]  /*8170*/  MOV R13, UR10 ;  /* 0x0000000a000d7c02 */ /* 0x000fe20008000f00 */
[----:B--2---:R-:W-:Y:S01]  /*8180*/  IMAD.MOV.U32 R157, RZ, RZ, -0x800000 ;  /* 0xff800000ff9d7424 */ /* 0x004fe200078e00ff */
[----:B------:R-:W2:Y:S01]  /*8190*/  SHFL.BFLY PT, R7, R10, 0x2, 0x1f ;  /* 0x0c401f000a077f89 */ /* 0x000ea200000e0000 */
[----:B------:R-:W-:Y:S01]  /*81a0*/  IMAD.MOV.U32 R156, RZ, RZ, -0x800000 ;  /* 0xff800000ff9c7424 */ /* 0x000fe200078e00ff */
[----:B------:R-:W-:Y:S08]  /*81b0*/  BAR.ARV 0x8, 0xa0 ;  /* 0x0202800000007b1d */ /* 0x000ff00000002000 */
[----:B------:R-:W-:Y:S01]  /*81c0*/  BAR.SYNC.DEFER_BLOCKING 0xf, 0x100 ;  /* 0x03c4000000007b1d */ /* 0x000fe20000010000 */
[----:B------:R-:W-:Y:S01]  /*81d0*/  ISETP.NE.AND P3, PT, R18, R9, PT ;  /* 0x000000091200720c */ /* 0x000fe20003f65270 */
[----:B------:R-:W-:Y:S01]  /*81e0*/  UIADD3 UR38, UR38, 0x1, URZ ;  /* 0x0000000126267890 */ /* 0x000fe2000fffe03f */
[----:B-1----:R-:W-:Y:S01]  /*81f0*/  FADD.FTZ R5, R5, R8 ;  /* 0x0000000805057221 */ /* 0x002fe20000010000 */
[----:B------:R-:W-:Y:S01]  /*8200*/  MOV R8, RZ ;  /* 0x000000ff00087202 */ /* 0x000fe20000000f00 */
[----:B--2---:R-:W-:-:S03]  /*8210*/  FADD.FTZ R7, R7, R10 ;  /* 0x0000000a07077221 */ /* 0x004fc60000010000 */
[----:B------:R-:W1:Y:S04]  /*8220*/  SHFL.BFLY PT, R4, R5, 0x1, 0x1f ;  /* 0x0c201f0005047f89 */ /* 0x000e6800000e0000 */
[----:B------:R-:W2:Y:S01]  /*8230*/  SHFL.BFLY PT, R6, R7, 0x1, 0x1f ;  /* 0x0c201f0007067f89 */ /* 0x000ea200000e0000 */
[----:B-1----:R-:W-:Y:S01]  /*8240*/  FADD.FTZ R11, R5, R4 ;  /* 0x00000004050b7221 */ /* 0x002fe20000010000 */
[C---:B------:R-:W-:Y:S02]  /*8250*/  VIADD R4, R2.reuse, 0x1 ;  /* 0x0000000102047836 */ /* 0x040fe40000000000 */
[----:B------:R-:W-:Y:S02]  /*8260*/  @!P3 IMAD R2, R2, 0x40, R17 ;  /* 0x000000400202b824 */ /* 0x000fe400078e0211 */
[----:B--2---:R-:W-:Y:S01]  /*8270*/  FADD.FTZ R6, R7, R6 ;  /* 0x0000000607067221 */ /* 0x004fe20000010000 */
[----:B------:R-:W-:Y:S01]  /*8280*/  FSETP.NE.FTZ.AND P1, PT, R11, RZ, PT ;  /* 0x000000ff0b00720b */ /* 0x000fe20003f35000 */
[----:B------:R-:W-:Y:S01]  /*8290*/  IMAD.U32 R7, RZ, RZ, UR10 ;  /* 0x0000000aff077e24 */ /* 0x000fe2000f8e00ff */
[----:B------:R-:W-:-:S02]  /*82a0*/  ISETP.NE.AND P0, PT, R4, 0x2, PT ;  /* 0x000000020400780c */ /* 0x000fc40003f05270 */
[----:B------:R-:W-:Y:S02]  /*82b0*/  FSETP.NE.FTZ.AND P2, PT, R6, RZ, PT ;  /* 0x000000ff0600720b */ /* 0x000fe40003f55000 */
[----:B------:R-:W-:Y:S02]  /*82c0*/  SEL R5, RZ, 0x1, P0 ;  /* 0x00000001ff057807 */ /* 0x000fe40000000000 */
[----:B------:R-:W-:Y:S02]  /*82d0*/  @!P3 LEA R9, R2, UR42, 0x2 ;  /* 0x0000002a0209bc11 */ /* 0x000fe4000f8e10ff */
[----:B------:R-:W-:Y:S01]  /*82e0*/  LOP3.LUT R16, R16, R5, RZ, 0x3c, !PT ;  /* 0x0000000510107212 */ /* 0x000fe200078e3cff */
[----:B------:R-:W-:Y:S02]  /*82f0*/  IMAD.MOV.U32 R5, RZ, RZ, RZ ;  /* 0x000000ffff057224 */ /* 0x000fe400078e00ff */
[----:B------:R-:W1:Y:S01]  /*8300*/  @P1 MUFU.RCP R8, R11 ;  /* 0x0000000b00081308 */ /* 0x000e620000001000 */
[----:B------:R-:W-:-:S03]  /*8310*/  @P1 FMUL.FTZ R7, R7, 0.69314718246459960938 ;  /* 0x3f31721807071820 */ /* 0x000fc60000410000 */
[----:B------:R-:W-:-:S04]  /*8320*/  @P2 FMUL.FTZ R13, R13, 0.69314718246459960938 ;  /* 0x3f3172180d0d2820 */ /* 0x000fc80000410000 */
[----:B------:R-:W2:Y:S08]  /*8330*/  @P2 MUFU.RCP R5, R6 ;  /* 0x0000000600052308 */ /* 0x000eb00000001000 */
[----:B------:R-:W3:Y:S01]  /*8340*/  @P1 MUFU.LG2 R2, R11 ;  /* 0x0000000b00021308 */ /* 0x000ee20000000c00 */
[----:B-1----:R1:W-:Y:S01]  /*8350*/  @!P3 STS [R9+0x38400], R8 ;  /* 0x038400080900b388 */ /* 0x0023e20000000800 */
[-C--:B------:R-:W-:Y:S01]  /*8360*/  FMUL.FTZ R24, R24, R8.reuse ;  /* 0x0000000818187220 */ /* 0x080fe20000410000 */
[-C--:B------:R-:W-:Y:S01]  /*8370*/  FMUL.FTZ R25, R25, R8.reuse ;  /* 0x0000000819197220 */ /* 0x080fe20000410000 */
[-C--:B------:R-:W-:Y:S01]  /*8380*/  FMUL.FTZ R28, R28, R8.reuse ;  /* 0x000000081c1c7220 */ /* 0x080fe20000410000 */
[-C--:B------:R-:W-:Y:S01]  /*8390*/  FMUL.FTZ R29, R29, R8.reuse ;  /* 0x000000081d1d7220 */ /* 0x080fe20000410000 */
[-C--:B------:R-:W-:Y:S01]  /*83a0*/  FMUL.FTZ R32, R32, R8.reuse ;  /* 0x0000000820207220 */ /* 0x080fe20000410000 */
[-C--:B------:R-:W-:Y:S01]  /*83b0*/  FMUL.FTZ R33, R33, R8.reuse ;  /* 0x0000000821217220 */ /* 0x080fe20000410000 */
[----:B------:R-:W4:Y:S01]  /*83c0*/  @P2 MUFU.LG2 R6, R6 ;  /* 0x0000000600062308 */ /* 0x000f220000000c00 */
[----:B--2---:R1:W-:Y:S01]  /*83d0*/  @!P3 STS [R9+0x38420], R5 ;  /* 0x038420050900b388 */ /* 0x0043e20000000800 */
[-C--:B------:R-:W-:Y:S01]  /*83e0*/  FMUL.FTZ R36, R36, R8.reuse ;  /* 0x0000000824247220 */ /* 0x080fe20000410000 */
[-C--:B------:R-:W-:Y:S01]  /*83f0*/  FMUL.FTZ R37, R37, R8.reuse ;  /* 0x0000000825257220 */ /* 0x080fe20000410000 */
[-C--:B------:R-:W-:Y:S01]  /*8400*/  FMUL.FTZ R40, R40, R8.reuse ;  /* 0x0000000828287220 */ /* 0x080fe20000410000 */
[-C--:B------:R-:W-:Y:S01]  /*8410*/  FMUL.FTZ R41, R41, R8.reuse ;  /* 0x0000000829297220 */ /* 0x080fe20000410000 */
[-C--:B------:R-:W-:Y:S01]  /*8420*/  FMUL.FTZ R44, R44, R8.reuse ;  /* 0x000000082c2c7220 */ /* 0x080fe20000410000 */
[-C--:B------:R-:W-:Y:S01]  /*8430*/  FMUL.FTZ R45, R45, R8.reuse ;  /* 0x000000082d2d7220 */ /* 0x080fe20000410000 */
[-C--:B------:R-:W-:Y:S01]  /*8440*/  FMUL.FTZ R48, R48, R8.reuse ;  /* 0x0000000830307220 */ /* 0x080fe20000410000 */
[----:B---3--:R-:W-:Y:S01]  /*8450*/  @P1 FMUL.FTZ R2, R2, 0.69314718246459960938 ;  /* 0x3f31721802021820 */ /* 0x008fe20000410000 */
[-C--:B------:R-:W-:Y:S01]  /*8460*/  FMUL.FTZ R49, R49, R8.reuse ;  /* 0x0000000831317220 */ /* 0x080fe20000410000 */
[-C--:B------:R-:W-:Y:S01]  /*8470*/  FMUL.FTZ R52, R52, R8.reuse ;  /* 0x0000000834347220 */ /* 0x080fe20000410000 */
[----:B------:R-:W-:Y:S01]  /*8480*/  FMUL.FTZ R53, R53, R8 ;  /* 0x0000000835357220 */ /* 0x000fe20000410000 */
[----:B------:R-:W-:Y:S01]  /*8490*/  @P1 FFMA.FTZ R157, R7, R0, R2 ;  /* 0x00000000079d1223 */ /* 0x000fe20000010002 */
[-C--:B------:R-:W-:Y:S01]  /*84a0*/  FMUL.FTZ R56, R56, R8.reuse ;  /* 0x0000000838387220 */ /* 0x080fe20000410000 */
[-C--:B------:R-:W-:Y:S01]  /*84b0*/  FMUL.FTZ R57, R57, R8.reuse ;  /* 0x0000000839397220 */ /* 0x080fe20000410000 */
[-C--:B------:R-:W-:Y:S01]  /*84c0*/  FMUL.FTZ R60, R60, R8.reuse ;  /* 0x000000083c3c7220 */ /* 0x080fe20000410000 */
[----:B----4-:R-:W-:Y:S01]  /*84d0*/  @P2 FMUL.FTZ R6, R6, 0.69314718246459960938 ;  /* 0x3f31721806062820 */ /* 0x010fe20000410000 */
        /* <DEDUP_REMOVED lines=110> */
[----:B------:R-:W-:Y:S01]  /*8bc0*/  SEL R2, R4, RZ, P0 ;  /* 0x000000ff04027207 */ /* 0x000fe20000000000 */
[----:B-1----:R-:W-:Y:S06]  /*8bd0*/  BAR.ARV 0xe, 0x100 ;  /* 0x0384000000007b1d */ /* 0x002fec0000002000 */
.L_x_138:
        /* <DEDUP_REMOVED lines=27> */
[--C-:B------:R-:W-:Y:S01]  /*8d90*/  IMAD.X R5, RZ, RZ, R115.reuse, P2 ;  /* 0x000000ffff057224 */ /* 0x100fe200010e0673 */
[C---:B------:R-:W-:Y:S01]  /*8da0*/  LOP3.LUT R3, R114.reuse, 0x380, RZ, 0xc0, !PT ;  /* 0x0000038072037812 */ /* 0x040fe200078ec0ff */
[----:B------:R-:W-:Y:S01]  /*8db0*/  IMAD.X R7, RZ, RZ, R115, P3 ;  /* 0x000000ffff077224 */ /* 0x000fe200018e0673 */
[----:B------:R-:W-:-:S02]  /*8dc0*/  IADD3 R177, P5, R114, 0x2000, RZ ;  /* 0x0000200072b17810 */ /* 0x000fc40007fbe0ff */
[C---:B------:R-:W-:Y:S02]  /*8dd0*/  IADD3 R179, P6, R114.reuse, 0x2020, RZ ;  /* 0x0000202072b37810 */ /* 0x040fe40007fde0ff */
[C---:B------:R-:W-:Y:S01]  /*8de0*/  IADD3 R181, P2, R114.reuse, 0x2060, RZ ;  /* 0x0000206072b57810 */ /* 0x040fe20007f5e0ff */
[--C-:B------:R-:W-:Y:S01]  /*8df0*/  IMAD.X R11, RZ, RZ, R115.reuse, P5 ;  /* 0x000000ffff0b7224 */ /* 0x100fe200028e0673 */
[C---:B------:R-:W-:Y:S01]  /*8e00*/  IADD3 R183, P3, R114.reuse, 0x4000, RZ ;  /* 0x0000400072b77810 */ /* 0x040fe20007f7e0ff */
[--C-:B------:R-:W-:Y:S01]  /*8e10*/  IMAD.X R13, RZ, RZ, R115.reuse, P6 ;  /* 0x000000ffff0d7224 */ /* 0x100fe200030e0673 */
[----:B------:R-:W-:Y:S01]  /*8e20*/  IADD3.X R9, RZ, R115, RZ, P4, !PT ;  /* 0x00000073ff097210 */ /* 0x000fe200027fe4ff */
[--C-:B------:R-:W-:Y:S01]  /*8e30*/  IMAD.X R21, RZ, RZ, R115.reuse, P2 ;  /* 0x000000ffff157224 */ /* 0x100fe200010e0673 */
[C---:B------:R-:W-:Y:S01]  /*8e40*/  IADD3 R14, P1, R114.reuse, 0x2040, RZ ;  /* 0x00002040720e7810 */ /* 0x040fe20007f3e0ff */
[----:B------:R-:W-:Y:S01]  /*8e50*/  IMAD.X R83, RZ, RZ, R115, P3 ;  /* 0x000000ffff537224 */ /* 0x000fe200018e0673 */
[----:B------:R-:W-:-:S02]  /*8e60*/  IADD3 R189, P4, R114, 0x4020, RZ ;  /* 0x0000402072bd7810 */ /* 0x000fc40007f9e0ff */
[----:B------:R-:W-:Y:S02]  /*8e70*/  SHF.R.U64 R3, R3, 0x3, RZ ;  /* 0x0000000303037819 */ /* 0x000fe400000012ff */
[-C--:B------:R-:W-:Y:S02]  /*8e80*/  IADD3.X R15, RZ, R115.reuse, RZ, P1, !PT ;  /* 0x00000073ff0f7210 */ /* 0x080fe40000ffe4ff */
[----:B------:R-:W-:Y:S02]  /*8e90*/  IADD3.X R87, RZ, R115, RZ, P4, !PT ;  /* 0x00000073ff577210 */ /* 0x000fe400027fe4ff */
[C---:B------:R-:W-:Y:S02]  /*8ea0*/  IADD3 R90, P5, R114.reuse, 0x4040, RZ ;  /* 0x00004040725a7810 */ /* 0x040fe40007fbe0ff */
[C---:B------:R-:W-:Y:S02]  /*8eb0*/  IADD3 R191, P6, R114.reuse, 0x4060, RZ ;  /* 0x0000406072bf7810 */ /* 0x040fe40007fde0ff */
[C---:B------:R-:W-:Y:S01]  /*8ec0*/  IADD3 R193, P1, R114.reuse, 0x6000, RZ ;  /* 0x0000600072c17810 */ /* 0x040fe20007f3e0ff */
[--C-:B------:R-:W-:Y:S01]  /*8ed0*/  IMAD.X R91, RZ, RZ, R115.reuse, P5 ;  /* 0x000000ffff5b7224 */ /* 0x100fe200028e0673 */
[C---:B------:R-:W-:Y:S01]  /*8ee0*/  IADD3 R195, P2, R114.reuse, 0x6020, RZ ;  /* 0x0000602072c37810 */ /* 0x040fe20007f5e0ff */
[----:B------:R-:W-:Y:S01]  /*8ef0*/  IMAD.X R95, RZ, RZ, R115, P6 ;  /* 0x000000ffff5f7224 */ /* 0x000fe200030e0673 */
[----:B------:R-:W-:-:S02]  /*8f00*/  IADD3 R106, P3, R114, 0x6040, RZ ;  /* 0x00006040726a7810 */ /* 0x000fc40007f7e0ff */
[----:B------:R-:W-:Y:S01]  /*8f10*/  IADD3 R197, P4, R114, 0x6060, RZ ;  /* 0x0000606072c57810 */ /* 0x000fe20007f9e0ff */
[--C-:B------:R-:W-:Y:S01]  /*8f20*/  IMAD.X R103, RZ, RZ, R115.reuse, P2 ;  /* 0x000000ffff677224 */ /* 0x100fe200010e0673 */
[----:B------:R-:W-:Y:S01]  /*8f30*/  LOP3.LUT R114, R3, R114, RZ, 0x3c, !PT ;  /* 0x0000007203727212 */ /* 0x000fe200078e3cff */
[----:B------:R-:W-:Y:S01]  /*8f40*/  IMAD.X R107, RZ, RZ, R115, P3 ;  /* 0x000000ffff6b7224 */ /* 0x000fe200018e0673 */
[----:B------:R-:W-:Y:S02]  /*8f50*/  LOP3.LUT R3, R6, 0x380, RZ, 0xc0, !PT ;  /* 0x0000038006037812 */ /* 0x000fe400078ec0ff */
[----:B------:R-:W-:Y:S02]  /*8f60*/  LOP3.LUT R0, R173, 0x380, RZ, 0xc0, !PT ;  /* 0x00000380ad007812 */ /* 0x000fe400078ec0ff */
[----:B------:R-:W-:Y:S02]  /*8f70*/  SHF.R.U64 R3, R3, 0x3, RZ ;  /* 0x0000000303037819 */ /* 0x000fe400000012ff */
[----:B------:R-:W-:-:S02]  /*8f80*/  SHF.R.U64 R0, R0, 0x3, RZ ;  /* 0x0000000300007819 */ /* 0x000fc400000012ff */
[----:B------:R-:W-:Y:S02]  /*8f90*/  LOP3.LUT R6, R3, R6, RZ, 0x3c, !PT ;  /* 0x0000000603067212 */ /* 0x000fe400078e3cff */
[----:B------:R-:W-:Y:S02]  /*8fa0*/  LOP3.LUT R3, R14, 0x380, RZ, 0xc0, !PT ;  /* 0x000003800e037812 */ /* 0x000fe400078ec0ff */
[----:B------:R-:W-:Y:S02]  /*8fb0*/  LOP3.LUT R4, R0, R173, RZ, 0x3c, !PT ;  /* 0x000000ad00047212 */ /* 0x000fe400078e3cff */
[----:B------:R-:W-:Y:S02]  /*8fc0*/  LOP3.LUT R0, R179, 0x380, RZ, 0xc0, !PT ;  /* 0x00000380b3007812 */ /* 0x000fe400078ec0ff */
[----:B------:R-:W-:Y:S02]  /*8fd0*/  SHF.R.U64 R3, R3, 0x3, RZ ;  /* 0x0000000303037819 */ /* 0x000fe400000012ff */
[----:B------:R-:W-:-:S02]  /*8fe0*/  SHF.R.U64 R0, R0, 0x3, RZ ;  /* 0x0000000300007819 */ /* 0x000fc400000012ff */
[----:B------:R-:W-:Y:S02]  /*8ff0*/  LOP3.LUT R14, R3, R14, RZ, 0x3c, !PT ;  /* 0x0000000e030e7212 */ /* 0x000fe400078e3cff */
[----:B------:R-:W-:Y:S02]  /*9000*/  LOP3.LUT R3, R90, 0x380, RZ, 0xc0, !PT ;  /* 0x000003805a037812 */ /* 0x000fe400078ec0ff */
[----:B------:R-:W-:Y:S02]  /*9010*/  LOP3.LUT R12, R0, R179, RZ, 0x3c, !PT ;  /* 0x000000b3000c7212 */ /* 0x000fe400078e3cff */
[----:B------:R-:W-:Y:S02]  /*9020*/  LOP3.LUT R8, R175, 0x380, RZ, 0xc0, !PT ;  /* 0x00000380af087812 */ /* 0x000fe400078ec0ff */
[----:B------:R-:W-:Y:S02]  /*9030*/  LOP3.LUT R0, R189, 0x380, RZ, 0xc0, !PT ;  /* 0x00000380bd007812 */ /* 0x000fe400078ec0ff */
[----:B------:R-:W-:-:S02]  /*9040*/  LOP3.LUT R10, R177, 0x380, RZ, 0xc0, !PT ;  /* 0x00000380b10a7812 */ /* 0x000fc400078ec0ff */
[----:B------:R-:W-:Y:S02]  /*9050*/  SHF.R.U64 R3, R3, 0x3, RZ ;  /* 0x0000000303037819 */ /* 0x000fe400000012ff */
[----:B------:R-:W-:Y:S02]  /*9060*/  LOP3.LUT R27, R197, 0x380, RZ, 0xc0, !PT ;  /* 0x00000380c51b7812 */ /* 0x000fe400078ec0ff */
[----:B------:R-:W-:Y:S02]  /*9070*/  LOP3.LUT R82, R183, 0x380, RZ, 0xc0, !PT ;  /* 0x00000380b7527812 */ /* 0x000fe400078ec0ff */
[----:B------:R-:W-:Y:S02]  /*9080*/  SHF.R.U64 R8, R8, 0x3, RZ ;  /* 0x0000000308087819 */ /* 0x000fe400000012ff */
[----:B------:R-:W-:Y:S02]  /*9090*/  LOP3.LUT R20, R181, 0x380, RZ, 0xc0, !PT ;  /* 0x00000380b5147812 */ /* 0x000fe400078ec0ff */
[----:B------:R-:W-:-:S02]  /*90a0*/  SHF.R.U64 R0, R0, 0x3, RZ ;  /* 0x0000000300007819 */ /* 0x000fc400000012ff */
[----:B------:R-:W-:Y:S02]  /*90b0*/  SHF.R.U64 R10, R10, 0x3, RZ ;  /* 0x000000030a0a7819 */ /* 0x000fe400000012ff */
[----:B------:R-:W-:Y:S02]  /*90c0*/  LOP3.LUT R98, R193, 0x380, RZ, 0xc0, !PT ;  /* 0x00000380c1627812 */ /* 0x000fe400078ec0ff */
[----:B------:R-:W-:Y:S02]  /*90d0*/  LOP3.LUT R90, R3, R90, RZ, 0x3c, !PT ;  /* 0x0000005a035a7212 */ /* 0x000fe400078e3cff */
[----:B------:R-:W-:Y:S02]  /*90e0*/  SHF.R.U64 R28, R27, 0x3, RZ ;  /* 0x000000031b1c7819 */ /* 0x000fe400000012ff */
[----:B------:R-:W-:Y:S02]  /*90f0*/  LOP3.LUT R3, R106, 0x380, RZ, 0xc0, !PT ;  /* 0x000003806a037812 */ /* 0x000fe400078ec0ff */
[----:B------:R-:W-:-:S02]  /*9100*/  SHF.R.U64 R82, R82, 0x3, RZ ;  /* 0x0000000352527819 */ /* 0x000fc400000012ff */
[----:B------:R-:W-:Y:S02]  /*9110*/  LOP3.LUT R8, R8, R175, RZ, 0x3c, !PT ;  /* 0x000000af08087212 */ /* 0x000fe400078e3cff */
[----:B------:R-:W-:Y:S02]  /*9120*/  SHF.R.U64 R20, R20, 0x3, RZ ;  /* 0x0000000314147819 */ /* 0x000fe400000012ff */
[----:B------:R-:W-:Y:S02]  /*9130*/  LOP3.LUT R94, R191, 0x380, RZ, 0xc0, !PT ;  /* 0x00000380bf5e7812 */ /* 0x000fe400078ec0ff */
[----:B------:R-:W-:Y:S02]  /*9140*/  LOP3.LUT R86, R0, R189, RZ, 0x3c, !PT ;  /* 0x000000bd00567212 */ /* 0x000fe400078e3cff */
[----:B------:R-:W-:Y:S02]  /*9150*/  LOP3.LUT R10, R10, R177, RZ, 0x3c, !PT ;  /* 0x000000b10a0a7212 */ /* 0x000fe400078e3cff */
[----:B------:R-:W-:-:S02]  /*9160*/  SHF.R.U64 R98, R98, 0x3, RZ ;  /* 0x0000000362627819 */ /* 0x000fc400000012ff */
[----:B------:R-:W-:Y:S02]  /*9170*/  MOV R114, R114 ;  /* 0x0000007200727202 */ /* 0x000fe40000000f00 */
[----:B------:R-:W-:Y:S02]  /*9180*/  LOP3.LUT R0, R195, 0x380, RZ, 0xc0, !PT ;  /* 0x00000380c3007812 */ /* 0x000fe400078ec0ff */
[----:B------:R-:W-:Y:S02]  /*9190*/  F2FP.F16.F32.PACK_AB R27, R31, R30 ;  /* 0x0000001e1f1b723e */ /* 0x000fe400000000ff */
[----:B------:R-:W-:Y:S02]  /*91a0*/  LOP3.LUT R110, R28, R197, RZ, 0x3c, !PT ;  /* 0x000000c51c6e7212 */ /* 0x000fe400078e3cff */
[----:B------:R-:W-:Y:S01]  /*91b0*/  SHF.R.U64 R3, R3, 0x3, RZ ;  /* 0x0000000303037819 */ /* 0x000fe200000012ff */
[----:B------:R1:W-:Y:S01]  /*91c0*/  STSM.16.M88.4 [R114], R24 ;  /* 0x0000001872007844 */ /* 0x0003e20000000200 */
[----:B------:R-:W-:-:S02]  /*91d0*/  MOV R28, R4 ;  /* 0x00000004001c7202 */ /* 0x000fc40000000f00 */
[----:B------:R-:W-:Y:S02]  /*91e0*/  LOP3.LUT R82, R82, R183, RZ, 0x3c, !PT ;  /* 0x000000b752527212 */ /* 0x000fe400078e3cff */
[----:B------:R-:W-:Y:S01]  /*91f0*/  MOV R6, R6 ;  /* 0x0000000600067202 */ /* 0x000fe20000000f00 */
[----:B------:R2:W-:Y:S01]  /*9200*/  STSM.16.M88.4 [R28], R32 ;  /* 0x000000201c007844 */ /* 0x0005e20000000200 */
[----:B------:R-:W-:Y:S02]  /*9210*/  LOP3.LUT R20, R20, R181, RZ, 0x3c, !PT ;  /* 0x000000b514147212 */ /* 0x000fe400078e3cff */
[----:B------:R-:W-:Y:S01]  /*9220*/  SHF.R.U64 R94, R94, 0x3, RZ ;  /* 0x000000035e5e7819 */ /* 0x000fe200000012ff */
[----:B------:R2:W-:Y:S01]  /*9230*/  STSM.16.M88.4 [R6], R40 ;  /* 0x0000002806007844 */ /* 0x0005e20000000200 */
[----:B------:R-:W-:Y:S02]  /*9240*/  MOV R8, R8 ;  /* 0x0000000800087202 */ /* 0x000fe40000000f00 */
[----:B------:R-:W-:-:S02]  /*9250*/  F2FP.F16.F32.PACK_AB R51, R55, R54 ;  /* 0x000000363733723e */ /* 0x000fc400000000ff */
[----:B------:R-:W-:Y:S02]  /*9260*/  F2FP.F16.F32.PACK_AB R57, R59, R58 ;  /* 0x0000003a3b39723e */ /* 0x000fe400000000ff */
[----:B------:R-:W-:Y:S01]  /*9270*/  F2FP.F16.F32.PACK_AB R64, R65, R64 ;  /* 0x000000404140723e */ /* 0x000fe200000000ff */
[----:B------:R2:W-:Y:S01]  /*9280*/  STSM.16.M88.4 [R8], R48 ;  /* 0x0000003008007844 */ /* 0x0005e20000000200 */
[----:B------:R-:W-:Y:S02]  /*9290*/  IADD3.X R99, RZ, R115, RZ, P1, !PT ;  /* 0x00000073ff637210 */ /* 0x000fe40000ffe4ff */
[----:B------:R-:W-:Y:S02]  /*92a0*/  LOP3.LUT R98, R98, R193, RZ, 0x3c, !PT ;  /* 0x000000c162627212 */ /* 0x000fe400078e3cff */
[----:B------:R-:W-:Y:S02]  /*92b0*/  SHF.R.U64 R0, R0, 0x3, RZ ;  /* 0x0000000300007819 */ /* 0x000fe400000012ff */
[----:B------:R-:W-:-:S02]  /*92c0*/  MOV R10, R10 ;  /* 0x0000000a000a7202 */ /* 0x000fc40000000f00 */
[----:B------:R-:W-:Y:S02]  /*92d0*/  F2FP.F16.F32.PACK_AB R58, R61, R60 ;  /* 0x0000003c3d3a723e */ /* 0x000fe400000000ff */
[----:B------:R-:W-:Y:S02]  /*92e0*/  F2FP.F16.F32.PACK_AB R59, R63, R62 ;  /* 0x0000003e3f3b723e */ /* 0x000fe400000000ff */
[----:B------:R-:W-:Y:S02]  /*92f0*/  F2FP.F16.F32.PACK_AB R65, R67, R66 ;  /* 0x000000424341723e */ /* 0x000fe400000000ff */
[----:B------:R-:W-:Y:S01]  /*9300*/  F2FP.F16.F32.PACK_AB R72, R73, R72 ;  /* 0x000000484948723e */ /* 0x000fe200000000ff */
[----:B------:R2:W-:Y:S01]  /*9310*/  STSM.16.M88.4 [R10], R56 ;  /* 0x000000380a007844 */ /* 0x0005e20000000200 */
        /* <DEDUP_REMOVED lines=11> */
[----:B------:R-:W-:Y:S01]  /*93d0*/  LOP3.LUT R94, R94, R191, RZ, 0x3c, !PT ;  /* 0x000000bf5e5e7212 */ /* 0x000fe200078e3cff */
[----:B------:R2:W-:Y:S01]  /*93e0*/  STSM.16.M88.4 [R14], R72 ;  /* 0x000000480e007844 */ /* 0x0005e20000000200 */
[----:B------:R-:W-:Y:S02]  /*93f0*/  MOV R20, R20 ;  /* 0x0000001400147202 */ /* 0x000fe40000000f00 */
[----:B------:R-:W-:Y:S02]  /*9400*/  MOV R4, R90 ;  /* 0x0000005a00047202 */ /* 0x000fe40000000f00 */
[----:B------:R-:W-:-:S02]  /*9410*/  F2FP.F16.F32.PACK_AB R81, R153, R152 ;  /* 0x000000989951723e */ /* 0x000fc400000000ff */
[----:B------:R-:W-:Y:S02]  /*9420*/  F2FP.F16.F32.PACK_AB R82, R85, R84 ;  /* 0x000000545552723e */ /* 0x000fe400000000ff */
[----:B------:R-:W-:Y:S02]  /*9430*/  F2FP.F16.F32.PACK_AB R83, R155, R154 ;  /* 0x0000009a9b53723e */ /* 0x000fe400000000ff */
[----:B------:R-:W-:Y:S02]  /*9440*/  F2FP.F16.F32.PACK_AB R88, R89, R88 ;  /* 0x000000585958723e */ /* 0x000fe400000000ff */
[----:B------:R-:W-:Y:S01]  /*9450*/  LOP3.LUT R102, R0, R195, RZ, 0x3c, !PT ;  /* 0x000000c300667212 */ /* 0x000fe200078e3cff */
[----:B------:R2:W-:Y:S01]  /*9460*/  STSM.16.M88.4 [R20], R80 ;  /* 0x0000005014007844 */ /* 0x0005e20000000200 */
[----:B------:R-:W-:Y:S02]  /*9470*/  MOV R3, R98 ;  /* 0x0000006200037202 */ /* 0x000fe40000000f00 */
[----:B------:R-:W-:-:S02]  /*9480*/  F2FP.F16.F32.PACK_AB R89, R159, R158 ;  /* 0x0000009e9f59723e */ /* 0x000fc400000000ff */
        /* <DEDUP_REMOVED lines=9> */
[----:B------:R-:W-:Y:S02]  /*9520*/  F2FP.F16.F32.PACK_AB R104, R105, R104 ;  /* 0x000000686968723e */ /* 0x000fe400000000ff */
[----:B------:R-:W-:Y:S01]  /*9530*/  IADD3.X R111, RZ, R115, RZ, P4, !PT ;  /* 0x00000073ff6f7210 */ /* 0x000fe200027fe4ff */
[----:B------:R2:W-:Y:S01]  /*9540*/  STSM.16.M88.4 [R86], R96 ;  /* 0x0000006056007844 */ /* 0x0005e20000000200 */
[----:B------:R-:W-:Y:S02]  /*9550*/  F2FP.F16.F32.PACK_AB R105, R167, R166 ;  /* 0x000000a6a769723e */ /* 0x000fe400000000ff */
        /* <DEDUP_REMOVED lines=39> */
[----:B------:R-:W1:Y:S01]  /*97d0*/  LDC R7, c[0x0][0xea8] ;  /* 0x0003aa00ff077b82 */ /* 0x000e620000000800 */
[----:B------:R-:W-:Y:S01]  /*97e0*/  UIADD3 UR6, -UR36, URZ, URZ ;  /* 0x0000003f24067290 */ /* 0x000fe2000fffe13f */
[----:B--2---:R-:W-:Y:S01]  /*97f0*/  IMAD R0, RZ, RZ, -UR40 ;  /* 0x80000028ff007e24 */ /* 0x004fe2000f8e02ff */
[----:B------:R-:W-:Y:S01]  /*9800*/  ULDC UR4, c[0x0][0xeb4] ;  /* 0x0003ad0000047ab9 */ /* 0x000fe20000000800 */
[----:B------:R-:W-:Y:S01]  /*9810*/  ULDC.64 UR8, c[0x0][0xc70] ;  /* 0x00031c0000087ab9 */ /* 0x000fe20000000a00 */
[----:B------:R-:W-:Y:S01]  /*9820*/  UIMAD UR6, UR4, UR6, UR40 ;  /* 0x00000006040672a4 */ /* 0x000fe2000f8e0228 */
[----:B------:R-:W-:Y:S02]  /*9830*/  IMAD.MOV R3, RZ, RZ, -R19 ;  /* 0x000000ffff037224 */ /* 0x000fe400078e0a13 */
[----:B------:R-:W2:Y:S01]  /*9840*/  LDC.64 R8, c[0x0][0xc78] ;  /* 0x00031e00ff087b82 */ /* 0x000ea20000000a00 */
[----:B------:R-:W-:Y:S02]  /*9850*/  USHF.R.S32.HI UR4, URZ, 0x1f, UR6 ;  /* 0x0000001f3f047899 */ /* 0x000fe40008011406 */
[----:B------:R-:W-:-:S02]  /*9860*/  ISETP.NE.AND P0, PT, R18, R3, PT ;  /* 0x000000031200720c */ /* 0x000fc40003f05270 */
[----:B------:R-:W-:Y:S02]  /*9870*/  UIMAD UR7, UR4, UR8, URZ ;  /* 0x00000008040772a4 */ /* 0x000fe4000f8e023f */
[----:B------:R-:W-:Y:S02]  /*9880*/  UIMAD.WIDE.U32 UR4, UR6, UR8, URZ ;  /* 0x00000008060472a5 */ /* 0x000fe4000f8e003f */
[----:B------:R-:W-:Y:S02]  /*9890*/  UIMAD UR6, UR6, UR9, UR7 ;  /* 0x00000009060672a4 */ /* 0x000fe4000f8e0207 */
[----:B------:R-:W-:Y:S02]  /*98a0*/  USHF.R.S32.HI UR7, URZ, 0x1f, UR36 ;  /* 0x0000001f3f077899 */ /* 0x000fe40008011424 */
[----:B------:R-:W-:Y:S01]  /*98b0*/  UIADD3 UR6, UR5, UR6, URZ ;  /* 0x0000000605067290 */ /* 0x000fe2000fffe03f */
[----:B------:R-:W-:Y:S01]  /*98c0*/  MOV R4, UR4 ;  /* 0x0000000400047c02 */ /* 0x000fe20008000f00 */
[----:B------:R-:W-:Y:S01]  /*98d0*/  IMAD.U32 R5, RZ, RZ, UR5 ;  /* 0x00000005ff057e24 */ /* 0x000fe2000f8e00ff */
[----:B------:R-:W-:Y:S01]  /*98e0*/  ULDC UR4, c[0x0][0xb88] ;  /* 0x0002e20000047ab9 */ /* 0x000fe20000000800 */
[----:B-1----:R-:W-:-:S02]  /*98f0*/  IMAD R0, R7, R0, UR39 ;  /* 0x0000002707007e24 */ /* 0x002fc4000f8e0200 */
[----:B------:R-:W-:-:S03]  /*9900*/  IMAD.U32 R5, RZ, RZ, UR6 ;  /* 0x00000006ff057e24 */ /* 0x000fc6000f8e00ff */
[----:B------:R-:W-:Y:S01]  /*9910*/  LEA R7, R0, R17, 0x6 ;  /* 0x0000001100077211 */ /* 0x000fe200078e30ff */
[C---:B--2---:R-:W-:Y:S02]  /*9920*/  IMAD R6, R8.reuse, UR7, RZ ;  /* 0x0000000708067c24 */ /* 0x044fe4000f8e02ff */
[----:B------:R-:W-:Y:S01]  /*9930*/  IMAD.WIDE.U32 R4, R8, UR36, R4 ;  /* 0x0000002408047c25 */ /* 0x000fe2000f8e0004 */
[----:B------:R-:W-:Y:S02]  /*9940*/  SHF.R.S32.HI R3, RZ, 0x1f, R7 ;  /* 0x0000001fff037819 */ /* 0x000fe40000011407 */
[C---:B------:R-:W-:Y:S01]  /*9950*/  ISETP.GE.OR P1, PT, R7.reuse, UR4, P0 ;  /* 0x0000000407007c0c */ /* 0x040fe20008726670 */
[C---:B------:R-:W-:Y:S01]  /*9960*/  VIADD R8, R7.reuse, 0x8 ;  /* 0x0000000807087836 */ /* 0x040fe20000000000 */
[----:B------:R-:W-:Y:S01]  /*9970*/  IADD3 R0, P2, R7, R4, RZ ;  /* 0x0000000407007210 */ /* 0x000fe20007f5e0ff */
[----:B------:R-:W-:-:S03]  /*9980*/  IMAD R6, R9, UR36, R6 ;  /* 0x0000002409067c24 */ /* 0x000fc6000f8e0206 */
[----:B------:R-:W-:Y:S01]  /*9990*/  ISETP.GE.OR P0, PT, R8, UR4, P0 ;  /* 0x0000000408007c0c */ /* 0x000fe20008706670 */
[----:B------:R-:W-:Y:S01]  /*99a0*/  ULDC.64 UR4, c[0x0][0xc40] ;  /* 0x0003100000047ab9 */ /* 0x000fe20000000a00 */
[----:B------:R-:W-:Y:S02]  /*99b0*/  IADD3.X R3, R3, R5, R6, P2, !PT ;  /* 0x0000000503037210 */ /* 0x000fe400017fe406 */
[----:B------:R-:W-:-:S04]  /*99c0*/  LEA R4, P2, R0, UR4, 0x2 ;  /* 0x0000000400047c11 */ /* 0x000fc8000f8410ff */
[----:B------:R-:W-:-:S05]  /*99d0*/  LEA.HI.X R5, R0, UR5, R3, 0x2, P2 ;  /* 0x0000000500057c11 */ /* 0x000fca00090f1403 */
[----:B------:R1:W-:Y:S04]  /*99e0*/  @!P1 STG.E desc[UR54][R4.64], R157 ;  /* 0x0000009d04009986 */ /* 0x0003e8000c101936 */
[----:B------:R1:W-:Y:S02]  /*99f0*/  @!P0 STG.E desc[UR54][R4.64+0x20], R156 ;  /* 0x0000209c04008986 */ /* 0x0003e4000c101936 */
.L_x_160:
        /* <DEDUP_REMOVED lines=62> */
.L_x_162:
[----:B------:R-:W-:Y:S05]  /*9de0*/  BSYNC B0 ;  /* 0x0000000000007941 */ /* 0x000fea0003800000 */
.L_x_161:
[----:B------:R-:W2:Y:S02]  /*9df0*/  LDC R0, c[0x0][0xea4] ;  /* 0x0003a900ff007b82 */ /* 0x000ea40000000800 */
[----:B--2---:R-:W-:-:S13]  /*9e00*/  ISETP.LE.AND P0, PT, R0, UR41, PT ;  /* 0x0000002900007c0c */ /* 0x004fda000bf03270 */
[----:B------:R-:W-:Y:S05]  /*9e10*/  @!P0 BRA `(.L_x_163) ;  /* 0xffffff70001c8947 */ /* 0x000fea000383ffff */
[----:B------:R-:W-:Y:S05]  /*9e20*/  EXIT ;  /* 0x000000000000794d */ /* 0x000fea0003800000 */
.L_x_133:
[----:B------:R-:W-:-:S08]  /*9e30*/  NOP ;  /* 0x0000000000007918 */ /* 0x000fd00000000000 */
[----:B------:R-:W1:-:S00]  /*9e40*/  USETMAXREG.DEALLOC.CTAPOOL 0x18 ;  /* 0x00000018000079c8 */ /* 0x000e4000080e0500 */
[----:B-1----:R-:W-:-:S06]  /*9e50*/  LOP3.LUT R0, R0, 0x3, RZ, 0xc0, !PT ;  /* 0x0000000300007812 */ /* 0x002fcc00078ec0ff */
[----:B------:R-:W1:Y:S02]  /*9e60*/  SHFL.IDX PT, R0, R0, RZ, 0x1f ;  /* 0x00001fff00007589 */ /* 0x000e6400000e0000 */
[----:B-1----:R-:W-:-:S13]  /*9e70*/  ISETP.NE.AND P0, PT, R0, RZ, PT ;  /* 0x000000ff0000720c */ /* 0x002fda0003f05270 */
[----:B------:R-:W-:Y:S05]  /*9e80*/  @P0 EXIT ;  /* 0x000000000000094d */ /* 0x000fea0003800000 */
[----:B------:R-:W1:Y:S01]  /*9e90*/  S2UR UR4, SR_CTAID.X ;  /* 0x00000000000479c3 */ /* 0x000e620000002500 */
[----:B------:R-:W-:Y:S01]  /*9ea0*/  IMAD.MOV.U32 R16, RZ, RZ, RZ ;  /* 0x000000ffff107224 */ /* 0x000fe200078e00ff */
[----:B------:R-:W-:Y:S01]  /*9eb0*/  MOV R2, 0x1 ;  /* 0x0000000100027802 */ /* 0x000fe20000000f00 */
[----:B------:R-:W-:-:S05]  /*9ec0*/  IMAD.MOV.U32 R17, RZ, RZ, 0x1 ;  /* 0x00000001ff117424 */ /* 0x000fca00078e00ff */
[----:B------:R-:W1:Y:S02]  /*9ed0*/  LDC R0, c[0x0][0xea4] ;  /* 0x0003a900ff007b82 */ /* 0x000e640000000800 */
[----:B-1----:R-:W-:-:S13]  /*9ee0*/  ISETP.LE.AND P0, PT, R0, UR4, PT ;  /* 0x0000000400007c0c */ /* 0x002fda000bf03270 */
[----:B------:R-:W-:Y:S05]  /*9ef0*/  @P0 BRA `(.L_x_164) ;  /* 0x0000003000600947 */ /* 0x000fea0003800000 */
[----:B------:R-:W-:Y:S01]  /*9f00*/  IMAD.U32 R0, RZ, RZ, UR4 ;  /* 0x00000004ff007e24 */ /* 0x000fe2000f8e00ff */
[----:B------:R-:W-:Y:S01]  /*9f10*/  ULDC UR4, c[0x0][0xc] ;  /* 0x0000030000047ab9 */ /* 0x000fe20000000800 */
[----:B------:R-:W-:Y:S01]  /*9f20*/  MOV R16, RZ ;  /* 0x000000ff00107202 */ /* 0x000fe20000000f00 */
[----:B------:R-:W-:Y:S01]  /*9f30*/  IMAD.MOV.U32 R17, RZ, RZ, 0x1 ;  /* 0x00000001ff117424 */ /* 0x000fe200078e00ff */
[----:B------:R-:W-:Y:S01]  /*9f40*/  ULDC.64 UR46, c[0x0][0x198] ;  /* 0x00006600002e7ab9 */ /* 0x000fe20000000a00 */
[----:B------:R1:W-:Y:S04]  /*9f50*/  STL [R1+0xc], R0 ;  /* 0x00000c0001007387 */ /* 0x0003e80000100800 */
[----:B------:R2:W-:Y:S01]  /*9f60*/  STL [R1+0x18], RZ ;  /* 0x000018ff01007387 */ /* 0x0005e20000100800 */
[----:B-1----:R-:W-:-:S05]  /*9f70*/  IMAD.U32 R0, RZ, RZ, UR4 ;  /* 0x00000004ff007e24 */ /* 0x002fca000f8e00ff */
[----:B------:R2:W-:Y:S02]  /*9f80*/  STL [R1+0x1c], R0 ;  /* 0x00001c0001007387 */ /* 0x0005e40000100800 */
.L_x_208:
[----:B------:R-:W3:Y:S01]  /*9f90*/  LDL R4, [R1+0xc] ;  /* 0x00000c0001047983 */ /* 0x000ee20000100800 */
[----:B-12---:R-:W1:Y:S01]  /*9fa0*/  LDC R0, c[0x0][0xea8] ;  /* 0x0003aa00ff007b82 */ /* 0x006e620000000800 */
[----:B------:R-:W-:Y:S05]  /*9fb0*/  YIELD ;  /* 0x0000000000007946 */ /* 0x000fea0003800000 */
[----:B------:R-:W-:Y:S02]  /*9fc0*/  ULDC.64 UR4, c[0x0][0x3f8] ;  /* 0x0000fe0000047ab9 */ /* 0x000fe40000000a00 */
[----:B------:R-:W2:Y:S01]  /*9fd0*/  LDC R19, c[0x0][0xeb4] ;  /* 0x0003ad00ff137b82 */ /* 0x000ea20000000800 */
[----:B------:R-:W-:-:S03]  /*9fe0*/  UISETP.NE.U32.AND UP0, UPT, UR4, URZ, UPT ;  /* 0x0000003f0400728c */ /* 0x000fc6000bf05070 */
[----:B------:R-:W-:Y:S01]  /*9ff0*/  ULDC UR4, c[0x0][0x404] ;  /* 0x0001010000047ab9 */ /* 0x000fe20000000800 */
[----:B------:R-:W-:-:S04]  /*a000*/  UISETP.NE.AND.EX UP0, UPT, UR5, URZ, UPT, UP0 ;  /* 0x0000003f0500728c */ /* 0x000fc8000bf05300 */
[----:B------:R-:W-:Y:S01]  /*a010*/  USEL UR4, UR4, 0x1, UP0 ;  /* 0x0000000104047887 */ /* 0x000fe20008000000 */
[----:B-1----:R-:W-:Y:S02]  /*a020*/  ISETP.NE.AND P0, PT, R0, 0x1, PT ;  /* 0x000000010000780c */ /* 0x002fe40003f05270 */
[----:B--2---:R-:W-:-:S11]  /*a030*/  ISETP.NE.AND P1, PT, R19, 0x1, PT ;  /* 0x000000011300780c */ /* 0x004fd60003f25270 */
[----:B------:R-:W3:Y:S08]  /*a040*/  @P0 LDC R0, c[0x0][0xeac] ;  /* 0x0003ab00ff000b82 */ /* 0x000ef00000000800 */
[----:B------:R-:W1:Y:S08]  /*a050*/  @P0 LDC R5, c[0x0][0xeb0] ;  /* 0x0003ac00ff050b82 */ /* 0x000e700000000800 */
[----:B------:R-:W2:Y:S01]  /*a060*/  @P1 LDC.64 R2, c[0x0][0xeb8] ;  /* 0x0003ae00ff021b82 */ /* 0x000ea20000000a00 */
[----:B---3--:R-:W-:-:S05]  /*a070*/  @P0 IMAD.HI.U32 R0, R4, R0, RZ ;  /* 0x0000000004000227 */ /* 0x008fca00078e00ff */
[----:B-1----:R-:W-:Y:S02]  /*a080*/  @P0 SHF.R.U32.HI R4, RZ, R5, R0 ;  /* 0x00000005ff040219 */ /* 0x002fe40000011600 */
[----:B------:R-:W1:Y:S01]  /*a090*/  S2R R5, SR_CgaCtaId ;  /* 0x0000000000057919 */ /* 0x000e620000008800 */
[----:B------:R-:W3:Y:S01]  /*a0a0*/  LDC R0, c[0x0][0x2e0] ;  /* 0x0000b800ff007b82 */ /* 0x000ee20000000800 */
[----:B------:R-:W-:Y:S01]  /*a0b0*/  MOV R18, R4 ;  /* 0x0000000400127202 */ /* 0x000fe20000000f00 */
[----:B--2---:R-:W-:Y:S01]  /*a0c0*/  @P1 IMAD.HI.U32 R2, R4, R2, RZ ;  /* 0x0000000204021227 */ /* 0x004fe200078e00ff */
[----:B------:R2:W-:Y:S04]  /*a0d0*/  STL [R1+0x4], R4 ;  /* 0x0000040401007387 */ /* 0x0005e80000100800 */
[----:B------:R-:W-:-:S02]  /*a0e0*/  @P1 SHF.R.U32.HI R18, RZ, R3, R2 ;  /* 0x00000003ff121219 */ /* 0x000fc40000011602 */
[----:B------:R-:W-:Y:S01]  /*a0f0*/  MOV R2, 0x400 ;  /* 0x0000040000027802 */ /* 0x000fe20000000f00 */
[----:B---3--:R-:W-:-:S03]  /*a100*/  IMAD R6, R0, UR4, RZ ;  /* 0x0000000400067c24 */ /* 0x008fc6000f8e02ff */
[----:B-1----:R-:W-:-:S05]  /*a110*/  LEA R7, R5, R2, 0x18 ;  /* 0x0000000205077211 */ /* 0x002fca00078ec0ff */
[----:B------:R-:W-:Y:S01]  /*a120*/  VIADD R0, R7, 0x22400 ;  /* 0x0002240007007836 */ /* 0x000fe20000000000 */
[----:B------:R2:W-:Y:S04]  /*a130*/  STL [R1], R7 ;  /* 0x0000000701007387 */ /* 0x0005e80000100800 */
[----:B------:R-:W-:Y:S01]  /*a140*/  LOP3.LUT P0, RZ, R0, 0x3ff, RZ, 0xc0, !PT ;  /* 0x000003ff00ff7812 */ /* 0x000fe2000780c0ff */
[----:B------:R-:W-:Y:S01]  /*a150*/  VIADD R0, R6, 0x3f ;  /* 0x0000003f06007836 */ /* 0x000fe20000000000 */
[----:B------:R2:W-:Y:S04]  /*a160*/  STL [R1+0x14], R6 ;  /* 0x0000140601007387 */ /* 0x0005e80000100800 */
        /* <DEDUP_REMOVED lines=11> */
[----:B--2---:R-:W-:Y:S01]  /*a220*/  IMAD.U32 R4, RZ, RZ, UR6 ;  /* 0x00000006ff047e24 */ /* 0x004fe2000f8e00ff */
[----:B------:R-:W-:Y:S01]  /*a230*/  MOV R6, UR8 ;  /* 0x0000000800067c02 */ /* 0x000fe20008000f00 */
[----:B------:R-:W1:Y:S01]  /*a240*/  LDC.64 R2, c[0x4][R2] ;  /* 0x0100000002027b82 */ /* 0x000e620000000a00 */
[----:B------:R-:W-:Y:S01]  /*a250*/  IMAD.U32 R5, RZ, RZ, UR7 ;  /* 0x00000007ff057e24 */ /* 0x000fe2000f8e00ff */
[----:B------:R-:W-:Y:S01]  /*a260*/  MOV R11, UR5 ;  /* 0x00000005000b7c02 */ /* 0x000fe20008000f00 */
[----:B------:R-:W-:Y:S01]  /*a270*/  IMAD.U32 R7, RZ, RZ, UR9 ;  /* 0x00000009ff077e24 */ /* 0x000fe2000f8e00ff */
[----:B------:R-:W-:Y:S01]  /*a280*/  MOV R13, RZ ;  /* 0x000000ff000d7202 */ /* 0x000fe20000000f00 */
[----:B------:R-:W-:-:S02]  /*a290*/  IMAD.U32 R10, RZ, RZ, UR4 ;  /* 0x00000004ff0a7e24 */ /* 0x000fc4000f8e00ff */
[----:B------:R-:W-:Y:S02]  /*a2a0*/  IMAD.MOV.U32 R8, RZ, RZ, 0x70 ;  /* 0x00000070ff087424 */ /* 0x000fe400078e00ff */
[----:B------:R-:W-:-:S07]  /*a2b0*/  IMAD.MOV.U32 R12, RZ, RZ, 0x1 ;  /* 0x00000001ff0c7424 */ /* 0x000fce00078e00ff */
[----:B------:R-:W-:-:S07]  /*a2c0*/  LEPC R20, `(.L_x_165) ;  /* 0x000000001014794e */ /* 0x000fce0000000000 */
[----:B-1----:R-:W-:Y:S05]  /*a2d0*/  CALL.ABS.NOINC R2 ;  /* 0x0000000002007343 */ /* 0x002fea0003c00000 */
.L_x_165:
[----:B------:R-:W2:Y:S02]  /*a2e0*/  LDL R2, [R1] ;  /* 0x0000000001027983 */ /* 0x000ea40000100800 */
[----:B--2---:R-:W-:-:S05]  /*a2f0*/  VIADD R0, R2, 0x400 ;  /* 0x0000040002007836 */ /* 0x004fca0000000000 */
[----:B------:R-:W-:-:S13]  /*a300*/  LOP3.LUT P0, RZ, R0, 0x3ff, RZ, 0xc0, !PT ;  /* 0x000003ff00ff7812 */ /* 0x000fda000780c0ff */
[----:B------:R-:W-:Y:S05]  /*a310*/  @!P0 BRA `(.L_x_166) ;  /* 0x0000000000808947 */ /* 0x000fea0003800000 */
[----:B------:R-:W-:Y:S01]  /*a320*/  MOV R0, 0x0 ;  /* 0x0000000000007802 */ /* 0x000fe20000000f00 */
[----:B------:R-:W-:Y:S01]  /*a330*/  ULDC.64 UR6, c[0x4][0x88] ;  /* 0x0100220000067ab9 */ /* 0x000fe20000000a00 */
[----:B------:R-:W-:Y:S01]  /*a340*/  ULDC.64 UR8, c[0x4][0x90] ;  /* 0x0100240000087ab9 */ /* 0x000fe20000000a00 */
[----:B------:R-:W-:Y:S01]  /*a350*/  ULDC.64 UR4, c[0x4][0x10] ;  /* 0x0100040000047ab9 */ /* 0x000fe20000000a00 */
[----:B------:R1:W2:Y:S01]  /*a360*/  LDC.64 R2, c[0x4][R0] ;  /* 0x0100000000027b82 */ /* 0x0002a20000000a00 */
[----:B------:R-:W-:Y:S01]  /*a370*/  IMAD.U32 R4, RZ, RZ, UR6 ;  /* 0x00000006ff047e24 */ /* 0x000fe2000f8e00ff */
[----:B------:R-:W-:Y:S01]  /*a380*/  MOV R5, UR7 ;  /* 0x0000000700057c02 */ /* 0x000fe20008000f00 */
        /* <DEDUP_REMOVED lines=9> */
.L_x_167:
[----:B------:R-:W-:Y:S01]  /*a420*/  MOV R2, 0x0 ;  /* 0x0000000000027802 */ /* 0x000fe20000000f00 */
[----:B------:R-:W-:Y:S01]  /*a430*/  ULDC.64 UR6, c[0x4][0x88] ;  /* 0x0100220000067ab9 */ /* 0x000fe20000000a00 */
[----:B------:R-:W-:Y:S01]  /*a440*/  ULDC.64 UR8, c[0x4][0x90] ;  /* 0x0100240000087ab9 */ /* 0x000fe20000000a00 */
[----:B------:R-:W-:Y:S01]  /*a450*/  ULDC.64 UR4, c[0x4][0x18] ;  /* 0x0100060000047ab9 */ /* 0x000fe20000000a00 */
[----:B------:R-:W-:Y:S01]  /*a460*/  IMAD.U32 R4, RZ, RZ, UR6 ;  /* 0x00000006ff047e24 */ /* 0x000fe2000f8e00ff */
[----:B------:R-:W-:Y:S01]  /*a470*/  MOV R5, UR7 ;  /* 0x0000000700057c02 */ /* 0x000fe20008000f00 */
[----:B------:R-:W1:Y:S01]  /*a480*/  LDC.64 R2, c[0x4][R2] ;  /* 0x0100000002027b82 */ /* 0x000e620000000a00 */
[----:B------:R-:W-:Y:S01]  /*a490*/  IMAD.U32 R6, RZ, RZ, UR8 ;  /* 0x00000008ff067e24 */ /* 0x000fe2000f8e00ff */
[----:B------:R-:W-:Y:S01]  /*a4a0*/  MOV R10, UR4 ;  /* 0x00000004000a7c02 */ /* 0x000fe20008000f00 */
[----:B------:R-:W-:Y:S01]  /*a4b0*/  IMAD.U32 R7, RZ, RZ, UR9 ;  /* 0x00000009ff077e24 */ /* 0x000fe2000f8e00ff */
[----:B------:R-:W-:Y:S01]  /*a4c0*/  MOV R12, 0x1 ;  /* 0x00000001000c7802 */ /* 0x000fe20000000f00 */
[----:B------:R-:W-:-:S02]  /*a4d0*/  IMAD.U32 R11, RZ, RZ, UR5 ;  /* 0x00000005ff0b7e24 */ /* 0x000fc4000f8e00ff */
[----:B------:R-:W-:Y:S02]  /*a4e0*/  IMAD.MOV.U32 R8, RZ, RZ, 0x70 ;  /* 0x00000070ff087424 */ /* 0x000fe400078e00ff */
[----:B------:R-:W-:-:S07]  /*a4f0*/  IMAD.MOV.U32 R13, RZ, RZ, RZ ;  /* 0x000000ffff0d7224 */ /* 0x000fce00078e00ff */
[----:B------:R-:W-:-:S07]  /*a500*/  LEPC R20, `(.L_x_166) ;  /* 0x000000001014794e */ /* 0x000fce0000000000 */
[----:B-1----:R-:W-:Y:S05]  /*a510*/  CALL.ABS.NOINC R2 ;  /* 0x0000000002007343 */ /* 0x002fea0003c00000 */
.L_x_166:
        /* <DEDUP_REMOVED lines=9> */
[----:B-1----:R-:W-:Y:S01]  /*a5b0*/  ISETP.NE.AND P1, PT, R0, 0x1, PT ;  /* 0x000000010000780c */ /* 0x002fe20003f25270 */
[----:B------:R-:W-:-:S12]  /*a5c0*/  IMAD.MOV.U32 R0, RZ, RZ, R19 ;  /* 0x000000ffff007224 */ /* 0x000fd800078e0013 */
        /* <DEDUP_REMOVED lines=16> */
[----:B---3--:R-:W-:-:S04]  /*a6d0*/  IMAD R8, R8, UR4, R4 ;  /* 0x0000000408087c24 */ /* 0x008fc8000f8e0204 */
[----:B-1----:R-:W-:-:S07]  /*a6e0*/  IMAD.SHL.U32 R8, R8, 0x40, RZ ;  /* 0x0000004008087824 */ /* 0x002fce00078e00ff */
.L_x_168:
        /* <DEDUP_REMOVED lines=17> */
.L_x_223:
[----:B------:R-:W2:Y:S01]  /*a800*/  LDL R5, [R1+0x8] ;  /* 0x0000080001057983 */ /* 0x000ea20000100800 */
[----:B------:R-:W-:Y:S01]  /*a810*/  UMOV UR4, 0xffffffff ;  /* 0xffffffff00047882 */ /* 0x000fe20000000000 */
[----:B------:R-:W-:Y:S02]  /*a820*/  SHF.R.S32.HI R7, RZ, 0x1f, R6 ;  /* 0x0000001fff077819 */ /* 0x000fe40000011406 */
[----:B--2---:R-:W-:Y:S01]  /*a830*/  IADD3 R9, R5, -0x1, RZ ;  /* 0xffffffff05097810 */ /* 0x004fe20007ffe0ff */
[----:B------:R-:W-:Y:S06]  /*a840*/  BRA.DIV UR4, `(.L_x_170) ;  /* 0x0000002e04787947 */ /* 0x000fec000b800000 */
[----:B------:R-:W-:-:S13]  /*a850*/  ELECT P6, URZ, PT ;  /* 0x00000000003f782f */ /* 0x000fda00038c0000 */
.L_x_226:
        /* <DEDUP_REMOVED lines=8> */
[----:B--2---:R-:W-:-:S04]  /*a8e0*/  @P1 IMAD.HI.U32 R10, R9, R4, RZ ;  /* 0x00000004090a1227 */ /* 0x004fc800078e00ff */
[----:B------:R-:W-:Y:S01]  /*a8f0*/  IMAD.MOV.U32 R4, RZ, RZ, R9 ;  /* 0x000000ffff047224 */ /* 0x000fe200078e0009 */
        /* <DEDUP_REMOVED lines=12> */
.L_x_172:
[----:B--2---:R-:W2:Y:S01]  /*a9c0*/  S2R R10, SR_CgaCtaId ;  /* 0x00000000000a7919 */ /* 0x004ea20000008800 */
[----:B------:R-:W-:-:S04]  /*a9d0*/  MOV R5, 0x400 ;  /* 0x0000040000057802 */ /* 0x000fc80000000f00 */
[----:B--2---:R-:W-:-:S05]  /*a9e0*/  LEA R5, R10, R5, 0x18 ;  /* 0x000000050a057211 */ /* 0x004fca00078ec0ff */
[----:B------:R-:W-:Y:S01]  /*a9f0*/  IMAD R10, R16, 0x8, R5 ;  /* 0x00000008100a7824 */ /* 0x000fe200078e0205 */
[----:B------:R-:W-:-:S04]  /*aa00*/  SHF.L.U32 R5, R17, 0x1f, RZ ;  /* 0x0000001f11057819 */ /* 0x000fc800000006ff */
[----:B------:R-:W2:Y:S02]  /*aa10*/  SYNCS.PHASECHK.TRANS64.TRYWAIT P1, [R10+URZ+0x38840], R5 ;  /* 0x038840050a0075a7 */ /* 0x000ea4000802017f */
[----:B--2---:R-:W-:Y:S05]  /*aa20*/  @!P1 BRA `(.L_x_173) ;  /* 0x0000002c00209947 */ /* 0x004fea0003800000 */
.L_x_227:
        /* <DEDUP_REMOVED lines=11> */
.L_x_174:
[----:B------:R-:W3:Y:S01]  /*aae0*/  LDL R11, [R1+0x10] ;  /* 0x00001000010b7983 */ /* 0x000ee20000100800 */
[----:B--2---:R-:W-:Y:S01]  /*aaf0*/  MOV R5, 0x400 ;  /* 0x0000040000057802 */ /* 0x004fe20000000f00 */
[----:B------:R-:W2:Y:S01]  /*ab00*/  S2R R12, SR_CgaCtaId ;  /* 0x00000000000c7919 */ /* 0x000ea20000008800 */
[----:B------:R-:W-:Y:S01]  /*ab10*/  R2UR UR9, R10 ;  /* 0x000000000a0972ca */ /* 0x000fe200000e0000 */
[----:B------:R-:W-:Y:S01]  /*ab20*/  UIADD3 UR4, UP0, UR46, 0x370, URZ ;  /* 0x000003702e047890 */ /* 0x000fe2000ff1e03f */
[----:B------:R-:W-:Y:S02]  /*ab30*/  R2UR UR12, R0 ;  /* 0x00000000000c72ca */ /* 0x000fe400000e0000 */
[----:B-----5:R-:W-:Y:S01]  /*ab40*/  R2UR UR13, R4 ;  /* 0x00000000040d72ca */ /* 0x020fe200000e0000 */
[----:B------:R-:W-:Y:S01]  /*ab50*/  UIADD3.X UR5, URZ, UR47, URZ, UP0, !UPT ;  /* 0x0000002f3f057290 */ /* 0x000fe200087fe43f */
[----:B--2---:R-:W-:-:S05]  /*ab60*/  LEA R5, R12, R5, 0x18 ;  /* 0x000000050c057211 */ /* 0x004fca00078ec0ff */
[----:B------:R-:W-:-:S05]  /*ab70*/  IMAD R5, R16, 0x2000, R5 ;  /* 0x0000200010057824 */ /* 0x000fca00078e0205 */
[----:B------:R-:W-:Y:S01]  /*ab80*/  R2UR UR8, R5 ;  /* 0x00000000050872ca */ /* 0x000fe200000e0000 */
[----:B------:R-:W-:Y:S01]  /*ab90*/  UIADD3 UR9, UR9, 0x38830, URZ ;  /* 0x0003883009097890 */ /* 0x000fe2000fffe03f */
[----:B------:R-:W-:Y:S01]  /*aba0*/  UMOV UR6, 0x0 ;  /* 0x0000000000067882 */ /* 0x000fe20000000000 */
[----:B------:R-:W-:Y:S01]  /*abb0*/  UMOV UR7, 0x14f00000 ;  /* 0x14f0000000077882 */ /* 0x000fe20000000000 */
[----:B------:R-:W-:-:S09]  /*abc0*/  UMOV UR10, URZ ;  /* 0x0000003f000a7c82 */ /* 0x000fd20008000000 */
[----:B------:R-:W-:Y:S01]  /*abd0*/  UIADD3 UR8, UR8, 0x22400, URZ ;  /* 0x0002240008087890 */ /* 0x000fe2000fffe03f */
[----:B---3--:R-:W-:-:S13]  /*abe0*/  R2UR UR11, R11 ;  /* 0x000000000b0b72ca */ /* 0x008fda00000e0000 */
[----:B------:R-:W-:-:S09]  /*abf0*/  USHF.L.U32 UR11, UR11, 0x6, URZ ;  /* 0x000000060b0b7899 */ /* 0x000fd2000800063f */
[----:B------:R2:W-:Y:S02]  /*ac00*/  UTMALDG.4D [UR8], [UR4], desc[UR6] ;  /* 0x00000608040075b4 */ /* 0x0005e40008019000 */
[----:B--2---:R-:W-:Y:S01]  /*ac10*/  NOP ;  /* 0x0000000000007918 */ /* 0x004fe20000000000 */
.L_x_171:
[----:B------:R-:W2:Y:S01]  /*ac20*/  S2R R12, SR_CgaCtaId ;  /* 0x00000000000c7919 */ /* 0x000ea20000008800 */
[----:B------:R-:W-:Y:S05]  /*ac30*/  WARPSYNC.ALL ;  /* 0x0000000000007948 */ /* 0x000fea0003800000 */
[----:B------:R-:W-:Y:S01]  /*ac40*/  BAR.SYNC.DEFER_BLOCKING 0x8, 0xa0 ;  /* 0x0202800000007b1d */ /* 0x000fe20000010000 */
[----:B------:R-:W-:Y:S02]  /*ac50*/  ELECT P1, URZ, PT ;  /* 0x00000000003f782f */ /* 0x000fe40003820000 */
[----:B------:R-:W-:-:S03]  /*ac60*/  MOV R11, 0x400 ;  /* 0x00000400000b7802 */ /* 0x000fc60000000f00 */
[----:B------:R-:W-:Y:S01]  /*ac70*/  BSSY B0, `(.L_x_175) ;  /* 0x000004c000007945 */ /* 0x000fe20003800000 */
[----:B--2---:R-:W-:-:S07]  /*ac80*/  LEA R11, R12, R11, 0x18 ;  /* 0x0000000b0c0b7211 */ /* 0x004fce00078ec0ff */
[----:B------:R-:W-:Y:S05]  /*ac90*/  @!P1 BRA `(.L_x_176) ;  /* 0x0000000400249947 */ /* 0x000fea0003800000 */
[----:B------:R-:W-:Y:S01]  /*aca0*/  R2UR UR16, R11 ;  /* 0x000000000b1072ca */ /* 0x000fe200000e0000 */
[----:B------:R-:W-:Y:S01]  /*acb0*/  UIADD3 UR14, UP0, UR46, 0x270, URZ ;  /* 0x000002702e0e7890 */ /* 0x000fe2000ff1e03f */
[----:B------:R-:W-:Y:S01]  /*acc0*/  R2UR UR11, R8 ;  /* 0x00000000080b72ca */ /* 0x000fe200000e0000 */
[----:B------:R-:W-:Y:S01]  /*acd0*/  IMAD.MOV.U32 R5, RZ, RZ, 0x2000 ;  /* 0x00002000ff057424 */ /* 0x000fe200078e00ff */
[----:B------:R-:W-:Y:S01]  /*ace0*/  R2UR UR12, R19 ;  /* 0x00000000130c72ca */ /* 0x000fe200000e0000 */
[----:B------:R-:W-:Y:S01]  /*acf0*/  UIADD3.X UR15, URZ, UR47, URZ, UP0, !UPT ;  /* 0x0000002f3f0f7290 */ /* 0x000fe200087fe43f */
[----:B------:R-:W-:Y:S01]  /*ad00*/  R2UR UR13, R18 ;  /* 0x00000000120d72ca */ /* 0x000fe200000e0000 */
[----:B------:R-:W-:Y:S01]  /*ad10*/  UIADD3 UR4, UP0, UR46, 0x770, URZ ;  /* 0x000007702e047890 */ /* 0x000fe2000ff1e03f */
[----:B------:R2:W-:Y:S01]  /*ad20*/  SYNCS.ARRIVE.TRANS64 RZ, [R11+URZ+0x38800], R5 ;  /* 0x038800050bff79a7 */ /* 0x0005e2000800003f */
[----:B------:R-:W-:Y:S01]  /*ad30*/  UMOV UR6, 0x0 ;  /* 0x0000000000067882 */ /* 0x000fe20000000000 */
[----:B------:R-:W-:Y:S01]  /*ad40*/  UMOV UR7, 0x12f00000 ;  /* 0x12f0000000077882 */ /* 0x000fe20000000000 */
[----:B------:R-:W-:Y:S01]  /*ad50*/  UMOV UR10, URZ ;  /* 0x0000003f000a7c82 */ /* 0x000fe20008000000 */
[----:B------:R-:W-:Y:S01]  /*ad60*/  UIADD3.X UR5, URZ, UR47, URZ, UP0, !UPT ;  /* 0x0000002f3f057290 */ /* 0x000fe200087fe43f */
[----:B------:R-:W-:Y:S01]  /*ad70*/  MOV R8, UR54 ;  /* 0x0000003600087c02 */ /* 0x000fe20008000f00 */
[----:B------:R-:W-:-:S02]  /*ad80*/  UIADD3 UR8, UR16, 0x20400, URZ ;  /* 0x0002040010087890 */ /* 0x000fc4000fffe03f */
[----:B------:R-:W-:Y:S01]  /*ad90*/  UIADD3 UR9, UR16, 0x38800, URZ ;  /* 0x0003880010097890 */ /* 0x000fe2000fffe03f */
[----:B------:R-:W-:Y:S01]  /*ada0*/  R2UR UR54, R8 ;  /* 0x00000000083672ca */ /* 0x000fe200000e0000 */
[----:B------:R-:W-:Y:S01]  /*adb0*/  UIADD3 UR48, UR16, 0x28400, URZ ;  /* 0x0002840010307890 */ /* 0x000fe2000fffe03f */
[----:B--2---:R-:W-:Y:S01]  /*adc0*/  MOV R5, 0x10000 ;  /* 0x0001000000057802 */ /* 0x004fe20000000f00 */
[----:B------:R-:W-:Y:S01]  /*add0*/  UMOV UR50, 0xc0 ;  /* 0x000000c000327882 */ /* 0x000fe20000000000 */
[----:B------:R-:W-:Y:S01]  /*ade0*/  UMOV UR51, UR11 ;  /* 0x0000000b00337c82 */ /* 0x000fe20008000000 */
[----:B------:R-:W-:Y:S01]  /*adf0*/  MOV R10, UR50 ;  /* 0x00000032000a7c02 */ /* 0x000fe20008000f00 */
[----:B------:R-:W-:Y:S01]  /*ae00*/  UMOV UR50, 0x40 ;  /* 0x0000004000327882 */ /* 0x000fe20000000000 */
[----:B------:R-:W-:Y:S01]  /*ae10*/  UMOV UR52, UR12 ;  /* 0x0000000c00347c82 */ /* 0x000fe20008000000 */
[----:B------:R2:W-:Y:S01]  /*ae20*/  UTMALDG.4D [UR8], [UR14], desc[UR6] ;  /* 0x000006080e0075b4 */ /* 0x0005e20008019000 */
[----:B------:R3:W-:Y:S01]  /*ae30*/  SYNCS.ARRIVE.TRANS64 RZ, [R11+URZ+0x38810], R5 ;  /* 0x038810050bff79a7 */ /* 0x0007e2000800003f */
[----:B------:R-:W-:Y:S01]  /*ae40*/  UMOV UR53, UR13 ;  /* 0x0000000d00357c82 */ /* 0x000fe20008000000 */
[----:B------:R-:W-:-:S02]  /*ae50*/  UIADD3 UR56, UR16, 0x2a400, URZ ;  /* 0x0002a40010387890 */ /* 0x000fc4000fffe03f */
[----:B------:R-:W-:Y:S02]  /*ae60*/  UIADD3 UR40, UR16, 0x2e400, URZ ;  /* 0x0002e40010287890 */ /* 0x000fe4000fffe03f */
[----:B------:R-:W-:Y:S02]  /*ae70*/  UIADD3 UR32, UR16, 0x30400, URZ ;  /* 0x0003040010207890 */ /* 0x000fe4000fffe03f */
[----:B------:R-:W-:Y:S01]  /*ae80*/  UIADD3 UR24, UR16, 0x32400, URZ ;  /* 0x0003240010187890 */ /* 0x000fe2000fffe03f */
[----:B------:R-:W-:Y:S01]  /*ae90*/  UMOV UR58, 0x80 ;  /* 0x00000080003a7882 */ /* 0x000fe20000000000 */
[----:B------:R-:W-:Y:S01]  /*aea0*/  UMOV UR59, UR11 ;  /* 0x0000000b003b7c82 */ /* 0x000fe20008000000 */
[----:B------:R-:W-:Y:S01]  /*aeb0*/  UMOV UR60, UR12 ;  /* 0x0000000c003c7c82 */ /* 0x000fe20008000000 */
[----:B------:R-:W-:Y:S01]  /*aec0*/  UMOV UR61, UR13 ;  /* 0x0000000d003d7c82 */ /* 0x000fe20008000000 */
        /* <DEDUP_REMOVED lines=11> */
[----:B--2---:R-:W-:Y:S01]  /*af80*/  UIADD3 UR8, UR16, 0x26400, URZ ;  /* 0x0002640010087890 */ /* 0x004fe2000fffe03f */
[----:B---3--:R-:W-:Y:S01]  /*af90*/  MOV R5, UR55 ;  /* 0x0000003700057c02 */ /* 0x008fe20008000f00 */
[----:B------:R-:W-:Y:S01]  /*afa0*/  UIADD3 UR9, UR16, 0x38810, URZ ;  /* 0x0003881010097890 */ /* 0x000fe2000fffe03f */
[----:B------:R-:W-:Y:S01]  /*afb0*/  UMOV UR29, UR13 ;  /* 0x0000000d001d7c82 */ /* 0x000fe20008000000 */
[----:B------:R-:W-:Y:S01]  /*afc0*/  UMOV UR18, 0x1c0 ;  /* 0x000001c000127882 */ /* 0x000fe20000000000 */
[----:B------:R-:W-:Y:S01]  /*afd0*/  UMOV UR19, UR11 ;  /* 0x0000000b00137c82 */ /* 0x000fe20008000000 */
[----:B------:R-:W-:Y:S01]  /*afe0*/  UMOV UR20, UR12 ;  /* 0x0000000c00147c82 */ /* 0x000fe20008000000 */
[----:B------:R-:W-:-:S02]  /*aff0*/  UMOV UR21, UR13 ;  /* 0x0000000d00157c82 */ /* 0x000fc40008000000 */
[----:B------:R-:W-:Y:S01]  /*b000*/  UMOV UR49, UR9 ;  /* 0x0000000900317c82 */ /* 0x000fe20008000000 */
[----:B------:R-:W-:Y:S01]  /*b010*/  UMOV UR57, UR9 ;  /* 0x0000000900397c82 */ /* 0x000fe20008000000 */
[----:B------:R-:W-:Y:S01]  /*b020*/  UTMALDG.4D [UR8], [UR4], desc[UR6] ;  /* 0x00000608040075b4 */ /* 0x000fe20008019000 */
[----:B------:R-:W-:Y:S01]  /*b030*/  UMOV UR41, UR9 ;  /* 0x0000000900297c82 */ /* 0x000fe20008000000 */
[----:B------:R-:W-:Y:S01]  /*b040*/  UMOV UR33, UR9 ;  /* 0x0000000900217c82 */ /* 0x000fe20008000000 */
[----:B------:R-:W-:Y:S01]  /*b050*/  UMOV UR25, UR9 ;  /* 0x0000000900197c82 */ /* 0x000fe20008000000 */
[----:B------:R-:W-:Y:S01]  /*b060*/  UMOV UR17, UR9 ;  /* 0x0000000900117c82 */ /* 0x000fe20008000000 */
[----:B------:R-:W-:Y:S01]  /*b070*/  R2UR UR55, R5 ;  /* 0x00000000053772ca */ /* 0x000fe200000e0000 */
[----:B------:R2:W-:Y:S01]  /*b080*/  UTMALDG.4D [UR48], [UR4], desc[UR6] ;  /* 0x00000630040075b4 */ /* 0x0005e20008019000 */
[----:B------:R3:W-:Y:S01]  /*b090*/  UTMALDG.4D [UR56], [UR4], desc[UR6] ;  /* 0x00000638040075b4 */ /* 0x0007e20008019000 */
[----:B--2---:R-:W-:Y:S01]  /*b0a0*/  R2UR UR50, R10 ;  /* 0x000000000a3272ca */ /* 0x004fe200000e0000 */
[----:B------:R-:W-:-:S02]  /*b0b0*/  UIADD3 UR48, UR16, 0x2c400, URZ ;  /* 0x0002c40010307890 */ /* 0x000fc4000fffe03f */
[----:B------:R-:W-:-:S10]  /*b0c0*/  UIADD3 UR16, UR16, 0x34400, URZ ;  /* 0x0003440010107890 */ /* 0x000fd4000fffe03f */
[----:B------:R3:W-:Y:S01]  /*b0d0*/  UTMALDG.4D [UR48], [UR4], desc[UR6] ;  /* 0x00000630040075b4 */ /* 0x0007e20008019000 */
[----:B------:R3:W-:Y:S01]  /*b0e0*/  UTMALDG.4D [UR40], [UR4], desc[UR6] ;  /* 0x00000628040075b4 */ /* 0x0007e20008019000 */
[----:B------:R3:W-:Y:S01]  /*b0f0*/  UTMALDG.4D [UR32], [UR4], desc[UR6] ;  /* 0x00000620040075b4 */ /* 0x0007e20008019000 */
[----:B------:R3:W-:Y:S01]  /*b100*/  UTMALDG.4D [UR24], [UR4], desc[UR6] ;  /* 0x00000618040075b4 */ /* 0x0007e20008019000 */
[----:B------:R3:W-:Y:S02]  /*b110*/  UTMALDG.4D [UR16], [UR4], desc[UR6] ;  /* 0x00000610040075b4 */ /* 0x0007e40008019000 */
[----:B---3--:R-:W-:Y:S01]  /*b120*/  NOP ;  /* 0x0000000000007918 */ /* 0x008fe20000000000 */
.L_x_176:
[----:B------:R-:W-:Y:S05]  /*b130*/  BSYNC B0 ;  /* 0x0000000000007941 */ /* 0x000fea0003800000 */
.L_x_175:
[----:B------:R-:W2:Y:S01]  /*b140*/  LDL R5, [R1+0x18] ;  /* 0x0000180001057983 */ /* 0x000ea20000100800 */
[----:B------:R-:W-:Y:S01]  /*b150*/  ULDC.64 UR38, c[0x0][0x408] ;  /* 0x0001020000267ab9 */ /* 0x000fe20000000a00 */
[----:B------:R-:W-:Y:S01]  /*b160*/  BSSY B0, `(.L_x_177) ;  /* 0x0000005000007945 */ /* 0x000fe20003800000 */
[----:B--2---:R-:W-:-:S04]  /*b170*/  LOP3.LUT R5, R5, 0x1, RZ, 0xc, !PT ;  /* 0x0000000105057812 */ /* 0x004fc800078e0cff */
[----:B------:R-:W-:-:S04]  /*b180*/  SHF.L.U32 R5, R5, 0x1f, RZ ;  /* 0x0000001f05057819 */ /* 0x000fc800000006ff */
[----:B------:R-:W2:Y:S02]  /*b190*/  SYNCS.PHASECHK.TRANS64.TRYWAIT P1, [R11+URZ+0x38820], R5 ;  /* 0x038820050b0075a7 */ /* 0x000ea4000802017f */
[----:B--2---:R-:W-:Y:S05]  /*b1a0*/  @!P1 BRA `(.L_x_178) ;  /* 0x0000002400549947 */ /* 0x004fea0003800000 */
.L_x_228:
[----:B------:R-:W-:Y:S05]  /*b1b0*/  BSYNC B0 ;  /* 0x0000000000007941 */ /* 0x000fea0003800000 */
.L_x_177:
[----:B------:R-:W-:Y:S04]  /*b1c0*/  BSSY B0, `(.L_x_179) ;  /* 0x000004b000007945 */ /* 0x000fe80003800000 */
[----:B------:R-:W-:Y:S05]  /*b1d0*/  @!P6 BRA `(.L_x_180) ;  /* 0x000000040024e947 */ /* 0x000fea0003800000 */
[----:B------:R-:W3:Y:S01]  /*b1e0*/  S2R R11, SR_CgaCtaId ;  /* 0x00000000000b7919 */ /* 0x000ee20000008800 */
[----:B--2---:R-:W-:Y:S01]  /*b1f0*/  MOV R8, 0x400 ;  /* 0x0000040000087802 */ /* 0x004fe20000000f00 */
[----:B------:R-:W2:Y:S03]  /*b200*/  S2R R10, SR_TID.X ;  /* 0x00000000000a7919 */ /* 0x000ea60000002100 */
[----:B---3--:R-:W-:Y:S02]  /*b210*/  LEA R8, R11, R8, 0x18 ;  /* 0x000000080b087211 */ /* 0x008fe400078ec0ff */
[----:B--2---:R-:W-:-:S03]  /*b220*/  LOP3.LUT R10, R10, 0x7f, RZ, 0xc0, !PT ;  /* 0x0000007f0a0a7812 */ /* 0x004fc600078ec0ff */
[----:B------:R-:W-:Y:S01]  /*b230*/  IMAD R5, R16, 0x8, R8 ;  /* 0x0000000810057824 */ /* 0x000fe200078e0208 */
[----:B------:R-:W-:Y:S02]  /*b240*/  SHF.L.U32 R8, R17, 0x1f, RZ ;  /* 0x0000001f11087819 */ /* 0x000fe400000006ff */
[----:B------:R-:W-:Y:S02]  /*b250*/  ISETP.NE.AND P2, PT, R10, RZ, PT ;  /* 0x000000ff0a00720c */ /* 0x000fe40003f45270 */
[----:B------:R-:W2:Y:S02]  /*b260*/  SYNCS.PHASECHK.TRANS64.TRYWAIT P1, [R5+URZ+0x38860], R8 ;  /* 0x03886008050075a7 */ /* 0x000ea4000802017f */
[----:B--2---:R-:W-:Y:S09]  /*b270*/  @!P1 BRA `(.L_x_181) ;  /* 0x0000002400409947 */ /* 0x004ff20003800000 */
.L_x_229:
        /* <DEDUP_REMOVED lines=8> */
.L_x_182:
[----:B--2---:R-:W2:Y:S01]  /*b300*/  LDL R8, [R1+0x10] ;  /* 0x0000100001087983 */ /* 0x004ea20000100800 */
[----:B------:R-:W-:Y:S01]  /*b310*/  MOV R10, 0x400 ;  /* 0x00000400000a7802 */ /* 0x000fe20000000f00 */
[----:B------:R-:W3:Y:S01]  /*b320*/  S2R R11, SR_CgaCtaId ;  /* 0x00000000000b7919 */ /* 0x000ee20000008800 */
[----:B------:R-:W-:Y:S01]  /*b330*/  R2UR UR9, R5 ;  /* 0x00000000050972ca */ /* 0x000fe200000e0000 */
[----:B------:R-:W-:Y:S01]  /*b340*/  UIADD3 UR4, UP0, UR46, 0x470, URZ ;  /* 0x000004702e047890 */ /* 0x000fe2000ff1e03f */
[----:B------:R-:W-:Y:S02]  /*b350*/  R2UR UR12, R0 ;  /* 0x00000000000c72ca */ /* 0x000fe400000e0000 */
[----:B------:R-:W-:Y:S01]  /*b360*/  R2UR UR13, R4 ;  /* 0x00000000040d72ca */ /* 0x000fe200000e0000 */
[----:B------:R-:W-:Y:S01]  /*b370*/  UIADD3.X UR5, URZ, UR47, URZ, UP0, !UPT ;  /* 0x0000002f3f057290 */ /* 0x000fe200087fe43f */
[----:B---3--:R-:W-:-:S04]  /*b380*/  LEA R10, R11, R10, 0x18 ;  /* 0x0000000a0b0a7211 */ /* 0x008fc800078ec0ff */
        /* <DEDUP_REMOVED lines=15> */
[----:B--2---:R-:W-:-:S13]  /*b480*/  R2UR UR11, R8 ;  /* 0x00000000080b72ca */ /* 0x004fda00000e0000 */
[----:B------:R-:W-:-:S09]  /*b490*/  USHF.L.U32 UR11, UR11, 0x6, URZ ;  /* 0x000000060b0b7899 */ /* 0x000fd2000800063f */
        /* <DEDUP_REMOVED lines=15> */
[----:B------:R-:W-:-:S02]  /*b590*/  UMOV UR10, UR21 ;  /* 0x00000015000a7c82 */ /* 0x000fc40008000000 */
[----:B------:R2:W-:Y:S01]  /*b5a0*/  UTMALDG.4D [UR8], [UR4], desc[UR6] ;  /* 0x00000608040075b4 */ /* 0x0005e20008019000 */
        /* <DEDUP_REMOVED lines=12> */
.L_x_180:
[----:B------:R-:W-:Y:S05]  /*b670*/  BSYNC B0 ;  /* 0x0000000000007941 */ /* 0x000fea0003800000 */
.L_x_179:
[----:B--2---:R-:W2:Y:S01]  /*b680*/  LDL.LU R5, [R1+0x14] ;  /* 0x0000140001057983 */ /* 0x004ea20000300800 */
[----:B------:R-:W-:-:S05]  /*b690*/  VIADD R16, R16, 0x1 ;  /* 0x0000000110107836 */ /* 0x000fca0000000000 */
        /* <DEDUP_REMOVED lines=10> */
[----:B------:R-:W-:-:S05]  /*b740*/  VIADDMNMX R10, R10, R5, 0xffffffff, !PT ;  /* 0xffffffff0a0a7446 */ /* 0x000fca0007800105 */
[----:B------:R-:W-:-:S05]  /*b750*/  IMAD.IADD R5, R11, 0x1, R10 ;  /* 0x000000010b057824 */ /* 0x000fca00078e020a */
        /* <DEDUP_REMOVED lines=12> */
[----:B------:R-:W-:Y:S01]  /*b820*/  @P1 SHF.R.U32.HI R4, RZ, R5, R11 ;  /* 0x00000005ff041219 */ /* 0x000fe2000001160b */
[----:B------:R-:W-:-:S04]  /*b830*/  IMAD R11, R7, UR4, RZ ;  /* 0x00000004070b7c24 */ /* 0x000fc8000f8e02ff */
[----:B------:R-:W-:Y:S02]  /*b840*/  IMAD.MOV R5, RZ, RZ, -R4 ;  /* 0x000000ffff057224 */ /* 0x000fe400078e0a04 */
[----:B------:R-:W-:Y:S02]  /*b850*/  IMAD R11, R6, UR5, R11 ;  /* 0x00000005060b7c24 */ /* 0x000fe4000f8e020b */
[----:B------:R-:W-:Y:S01]  /*b860*/  IMAD R8, R12, R5, R8 ;  /* 0x000000050c087224 */ /* 0x000fe200078e0208 */
[----:B------:R-:W-:-:S03]  /*b870*/  SHF.R.S32.HI R5, RZ, 0x1f, R4 ;  /* 0x0000001fff057819 */ /* 0x000fc60000011404 */
[----:B------:R-:W-:-:S04]  /*b880*/  IMAD.WIDE.U32 R4, R6, UR4, R4 ;  /* 0x0000000406047c25 */ /* 0x000fc8000f8e0004 */
[----:B------:R-:W-:Y:S01]  /*b890*/  IMAD.IADD R11, R11, 0x1, R5 ;  /* 0x000000010b0b7824 */ /* 0x000fe200078e0205 */
[----:B------:R-:W-:-:S04]  /*b8a0*/  LEA R2, P1, R4, R2, 0x2 ;  /* 0x0000000204027211 */ /* 0x000fc800078210ff */
[----:B------:R-:W-:-:S05]  /*b8b0*/  LEA.HI.X R3, R4, R3, R11, 0x2, P1 ;  /* 0x0000000304037211 */ /* 0x000fca00008f140b */
[----:B------:R2:W5:Y:S04]  /*b8c0*/  LDG.E R4, desc[UR54][R2.64] ;  /* 0x0000003602047981 */ /* 0x000568000c1e1900 */
.L_x_187:
        /* <DEDUP_REMOVED lines=10> */
.L_x_230:
[----:B------:R-:W-:Y:S05]  /*b970*/  @P1 BRA `(.L_x_189) ;  /* 0x00000000001c1947 */ /* 0x000fea0003800000 */
[----:B------:R-:W3:Y:S01]  /*b980*/  S2R R11, SR_TID.X ;  /* 0x00000000000b7919 */ /* 0x000ee20000002100 */
[----:B------:R-:W-:-:S04]  /*b990*/  IMAD.MOV.U32 R5, RZ, RZ, 0x2000 ;  /* 0x00002000ff057424 */ /* 0x000fc800078e00ff */
[----:B------:R4:W-:Y:S01]  /*b9a0*/  SYNCS.ARRIVE.TRANS64 RZ, [R2+URZ+0x38830], R5 ;  /* 0x0388300502ff79a7 */ /* 0x0009e2000800003f */
[----:B---3--:R-:W-:-:S04]  /*b9b0*/  LOP3.LUT R11, R11, 0x1f, RZ, 0xc0, !PT ;  /* 0x0000001f0b0b7812 */ /* 0x008fc800078ec0ff */
[----:B------:R-:W-:-:S13]  /*b9c0*/  ISETP.NE.AND P2, PT, R11, RZ, PT ;  /* 0x000000ff0b00720c */ /* 0x000fda0003f45270 */
[----:B----4-:R-:W-:Y:S05]  /*b9d0*/  @!P2 BRA `(.L_x_189) ;  /* 0x000000000004a947 */ /* 0x010fea0003800000 */
[----:B------:R-:W-:Y:S01]  /*b9e0*/  BPT.TRAP 0x1 ;  /* 0x000000040000795c */ /* 0x000fe20000300000 */
.L_x_189:
        /* <DEDUP_REMOVED lines=20> */
.L_x_231:
[----:B------:R-:W-:Y:S05]  /*bb30*/  @P1 BRA `(.L_x_191) ;  /* 0x00000000001c1947 */ /* 0x000fea0003800000 */
[----:B------:R-:W4:Y:S01]  /*bb40*/  S2R R5, SR_TID.X ;  /* 0x0000000000057919 */ /* 0x000f220000002100 */
[----:B--23--:R-:W-:-:S04]  /*bb50*/  IMAD.MOV.U32 R3, RZ, RZ, 0x10000 ;  /* 0x00010000ff037424 */ /* 0x00cfc800078e00ff */
[----:B------:R2:W-:Y:S01]  /*bb60*/  SYNCS.ARRIVE.TRANS64 RZ, [R2+URZ+0x38850], R3 ;  /* 0x0388500302ff79a7 */ /* 0x0005e2000800003f */
[----:B----4-:R-:W-:-:S04]  /*bb70*/  LOP3.LUT R5, R5, 0x1f, RZ, 0xc0, !PT ;  /* 0x0000001f05057812 */ /* 0x010fc800078ec0ff */
[----:B------:R-:W-:-:S13]  /*bb80*/  ISETP.NE.AND P1, PT, R5, RZ, PT ;  /* 0x000000ff0500720c */ /* 0x000fda0003f25270 */
[----:B--2---:R-:W-:Y:S05]  /*bb90*/  @!P1 BRA `(.L_x_191) ;  /* 0x0000000000049947 */ /* 0x004fea0003800000 */
[----:B------:R-:W-:Y:S01]  /*bba0*/  BPT.TRAP 0x1 ;  /* 0x000000040000795c */ /* 0x000fe20000300000 */
.L_x_191:
        /* <DEDUP_REMOVED lines=53> */
.L_x_186:
[----:B------:R-:W-:Y:S05]  /*bf00*/  BSYNC B0 ;  /* 0x0000000000007941 */ /* 0x000fea0003800000 */
.L_x_185:
[----:B------:R-:W2:Y:S01]  /*bf10*/  LDL.LU R3, [R1+0x8] ;  /* 0x0000080001037983 */ /* 0x000ea20000300800 */
[----:B------:R-:W-:-:S04]  /*bf20*/  IADD3 R16, R16, 0x1, RZ ;  /* 0x0000000110107810 */ /* 0x000fc80007ffe0ff */
[----:B------:R-:W-:-:S04]  /*bf30*/  ISETP.NE.AND P1, PT, R16, 0x2, PT ;  /* 0x000000021000780c */ /* 0x000fc80003f25270 */
[----:B------:R-:W-:Y:S02]  /*bf40*/  SEL R2, RZ, 0x1, P1 ;  /* 0x00000001ff027807 */ /* 0x000fe40000800000 */
[----:B------:R-:W-:Y:S02]  /*bf50*/  SEL R16, R16, RZ, P1 ;  /* 0x000000ff10107207 */ /* 0x000fe40000800000 */
[----:B------:R-:W-:Y:S01]  /*bf60*/  LOP3.LUT R17, R17, R2, RZ, 0x3c, !PT ;  /* 0x0000000211117212 */ /* 0x000fe200078e3cff */
[----:B--2---:R-:W-:-:S07]  /*bf70*/  VIADD R8, R3, 0xfffffffd ;  /* 0xfffffffd03087836 */ /* 0x004fce0000000000 */
.L_x_184:
[----:B------:R-:W-:Y:S01]  /*bf80*/  IMAD.MOV R10, RZ, RZ, -R10 ;  /* 0x000000ffff0a7224 */ /* 0x000fe200078e0a0a */
[----:B------:R-:W-:Y:S04]  /*bf90*/  BSSY B0, `(.L_x_183) ;  /* 0x0000102000007945 */ /* 0x000fe80003800000 */
[----:B------:R-:W-:-:S13]  /*bfa0*/  ISETP.NE.AND P1, PT, R9, R10, PT ;  /* 0x0000000a0900720c */ /* 0x000fda0003f25270 */
[----:B------:R-:W-:Y:S05]  /*bfb0*/  @!P1 BRA `(.L_x_192) ;  /* 0x0000000c00fc9947 */ /* 0x000fea0003800000 */
.L_x_207:
[----:B------:R-:W-:Y:S04]  /*bfc0*/  BSSY B1, `(.L_x_193) ;  /* 0x0000078000017945 */ /* 0x000fe80003800000 */
[----:B------:R-:W-:Y:S05]  /*bfd0*/  @!P6 BRA `(.L_x_194) ;  /* 0x0000000400d8e947 */ /* 0x000fea0003800000 */
[----:B-1----:R-:W-:Y:S01]  /*bfe0*/  MOV R9, R8 ;  /* 0x0000000800097202 */ /* 0x002fe20000000f00 */
[----:B------:R-:W-:Y:S06]  /*bff0*/  @!P0 BRA `(.L_x_195) ;  /* 0x0000000000448947 */ /* 0x000fec0003800000 */
[----:B------:R-:W1:Y:S01]  /*c000*/  LDC R9, c[0x0][0x41c] ;  /* 0x00010700ff097b82 */ /* 0x000e620000000800 */
[----:B------:R-:W-:-:S04]  /*c010*/  IMAD R11, R7, UR38, RZ ;  /* 0x00000026070b7c24 */ /* 0x000fc8000f8e02ff */
[----:B------:R-:W-:Y:S01]  /*c020*/  IMAD R10, R6, UR39, R11 ;  /* 0x00000027060a7c24 */ /* 0x000fe2000f8e020b */
[----:B-1----:R-:W-:-:S13]  /*c030*/  ISETP.NE.AND P1, PT, R9, 0x1, PT ;  /* 0x000000010900780c */ /* 0x002fda0003f25270 */
[----:B------:R-:W1:Y:S02]  /*c040*/  @P1 LDC.64 R2, c[0x0][0x420] ;  /* 0x00010800ff021b82 */ /* 0x000e640000000a00 */
[----:B-1----:R-:W-:-:S04]  /*c050*/  @P1 IMAD.HI.U32 R4, R8, R2, RZ ;  /* 0x0000000208041227 */ /* 0x002fc800078e00ff */
[----:B------:R-:W-:Y:S01]  /*c060*/  IMAD.MOV.U32 R2, RZ, RZ, R8 ;  /* 0x000000ffff027224 */ /* 0x000fe200078e0008 */
[----:B------:R-:W-:Y:S02]  /*c070*/  @P1 SHF.R.U32.HI R2, RZ, R3, R4 ;  /* 0x00000003ff021219 */ /* 0x000fe40000011604 */
[----:B------:R-:W1:Y:S03]  /*c080*/  LDC.64 R4, c[0x0][0x3f8] ;  /* 0x0000fe00ff047b82 */ /* 0x000e660000000a00 */
[----:B------:R-:W-:-:S04]  /*c090*/  IMAD.MOV R3, RZ, RZ, -R2 ;  /* 0x000000ffff037224 */ /* 0x000fc800078e0a02 */
[----:B------:R-:W-:Y:S01]  /*c0a0*/  IMAD R9, R9, R3, R8 ;  /* 0x0000000309097224 */ /* 0x000fe200078e0208 */
[----:B------:R-:W-:-:S03]  /*c0b0*/  SHF.R.S32.HI R3, RZ, 0x1f, R2 ;  /* 0x0000001fff037819 */ /* 0x000fc60000011402 */
[----:B------:R-:W-:-:S05]  /*c0c0*/  IMAD.WIDE.U32 R2, R6, UR38, R2 ;  /* 0x0000002606027c25 */ /* 0x000fca000f8e0002 */
[----:B------:R-:W-:Y:S02]  /*c0d0*/  IADD3 R10, R10, R3, RZ ;  /* 0x000000030a0a7210 */ /* 0x000fe40007ffe0ff */
[----:B-1----:R-:W-:-:S04]  /*c0e0*/  LEA R4, P1, R2, R4, 0x2 ;  /* 0x0000000402047211 */ /* 0x002fc800078210ff */
[----:B------:R-:W-:-:S05]  /*c0f0*/  LEA.HI.X R5, R2, R5, R10, 0x2, P1 ;  /* 0x0000000502057211 */ /* 0x000fca00008f140a */
[----:B------:R1:W5:Y:S04]  /*c100*/  LDG.E R4, desc[UR54][R4.64] ;  /* 0x0000003604047981 */ /* 0x000368000c1e1900 */
.L_x_195:
[----:B------:R-:W2:Y:S01]  /*c110*/  S2R R3, SR_CgaCtaId ;  /* 0x0000000000037919 */ /* 0x000ea20000008800 */
[----:B------:R-:W-:Y:S01]  /*c120*/  MOV R2, 0x400 ;  /* 0x0000040000027802 */ /* 0x000fe20000000f00 */
[----:B-1----:R-:W1:Y:S03]  /*c130*/  S2R R5, SR_TID.X ;  /* 0x0000000000057919 */ /* 0x002e660000002100 */
[----:B--2---:R-:W-:Y:S02]  /*c140*/  LEA R2, R3, R2, 0x18 ;  /* 0x0000000203027211 */ /* 0x004fe400078ec0ff */
[----:B------:R-:W-:Y:S02]  /*c150*/  SHF.L.U32 R3, R17, 0x1f, RZ ;  /* 0x0000001f11037819 */ /* 0x000fe400000006ff */
[----:B-1----:R-:W-:Y:S01]  /*c160*/  LOP3.LUT R5, R5, 0x7f, RZ, 0xc0, !PT ;  /* 0x0000007f05057812 */ /* 0x002fe200078ec0ff */
[----:B------:R-:W-:-:S03]  /*c170*/  IMAD R2, R16, 0x8, R2 ;  /* 0x0000000810027824 */ /* 0x000fc600078e0202 */
[----:B------:R-:W-:Y:S01]  /*c180*/  ISETP.NE.AND P1, PT, R5, RZ, PT ;  /* 0x000000ff0500720c */ /* 0x000fe20003f25270 */
[----:B------:R-:W1:Y:S02]  /*c190*/  SYNCS.PHASECHK.TRANS64.TRYWAIT P2, [R2+URZ+0x38840], R3 ;  /* 0x03884003020075a7 */ /* 0x000e64000804017f */
[----:B-1----:R-:W-:Y:S10]  /*c1a0*/  @!P2 BRA `(.L_x_196) ;  /* 0x0000001400b0a947 */ /* 0x002ff40003800000 */
.L_x_232:
        /* <DEDUP_REMOVED lines=8> */
.L_x_197:
        /* <DEDUP_REMOVED lines=13> */
[----:B------:R-:W-:Y:S01]  /*c300*/  R2UR UR8, R5 ;  /* 0x00000000050872ca */ /* 0x000fe200000e0000 */
[----:B------:R-:W-:-:S05]  /*c310*/  IMAD.SHL.U32 R5, R9, 0x40, RZ ;  /* 0x0000004009057824 */ /* 0x000fca00078e00ff */
[----:B------:R-:W-:-:S07]  /*c320*/  R2UR UR11, R5 ;  /* 0x00000000050b72ca */ /* 0x000fce00000e0000 */
[----:B------:R-:W-:-:S09]  /*c330*/  UIADD3 UR8, UR8, 0x22400, URZ ;  /* 0x0002240008087890 */ /* 0x000fd2000fffe03f */
[----:B------:R2:W-:Y:S01]  /*c340*/  UTMALDG.4D [UR8], [UR4], desc[UR6] ;  /* 0x00000608040075b4 */ /* 0x0005e20008019000 */
[----:B------:R-:W3:Y:S02]  /*c350*/  SYNCS.PHASECHK.TRANS64.TRYWAIT P2, [R2+URZ+0x38860], R3 ;  /* 0x03886003020075a7 */ /* 0x000ee4000804017f */
[----:B--23--:R-:W-:Y:S05]  /*c360*/  @!P2 BRA `(.L_x_198) ;  /* 0x000000140054a947 */ /* 0x00cfea0003800000 */
.L_x_233:
        /* <DEDUP_REMOVED lines=8> */
.L_x_199:
        /* <DEDUP_REMOVED lines=53> */
.L_x_194:
[----:B------:R-:W-:Y:S05]  /*c740*/  BSYNC B1 ;  /* 0x0000000000017941 */ /* 0x000fea0003800000 */
.L_x_193:
[----:B-1----:R-:W-:Y:S01]  /*c750*/  VIADD R9, R16, 0x1 ;  /* 0x0000000110097836 */ /* 0x002fe20000000000 */
[----:B------:R-:W-:Y:S04]  /*c760*/  BSSY B1, `(.L_x_200) ;  /* 0x000007c000017945 */ /* 0x000fe80003800000 */
        /* <DEDUP_REMOVED lines=8> */
[----:B------:R-:W-:-:S04]  /*c7f0*/  IMAD R11, R7, UR38, RZ ;  /* 0x00000026070b7c24 */ /* 0x000fc8000f8e02ff */
[----:B------:R-:W-:Y:S01]  /*c800*/  IMAD R11, R6, UR39, R11 ;  /* 0x00000027060b7c24 */ /* 0x000fe2000f8e020b */
[----:B-1----:R-:W-:-:S13]  /*c810*/  ISETP.NE.AND P1, PT, R5, 0x1, PT ;  /* 0x000000010500780c */ /* 0x002fda0003f25270 */
[----:B------:R-:W1:Y:S02]  /*c820*/  @P1 LDC.64 R2, c[0x0][0x420] ;  /* 0x00010800ff021b82 */ /* 0x000e640000000a00 */
[----:B-1----:R-:W-:Y:S01]  /*c830*/  @P1 IMAD.HI.U32 R4, R10, R2, RZ ;  /* 0x000000020a041227 */ /* 0x002fe200078e00ff */
[----:B------:R-:W-:-:S04]  /*c840*/  MOV R2, R10 ;  /* 0x0000000a00027202 */ /* 0x000fc80000000f00 */
[----:B------:R-:W-:-:S05]  /*c850*/  @P1 SHF.R.U32.HI R2, RZ, R3, R4 ;  /* 0x00000003ff021219 */ /* 0x000fca0000011604 */
[----:B------:R-:W-:-:S04]  /*c860*/  IMAD.MOV R3, RZ, RZ, -R2 ;  /* 0x000000ffff037224 */ /* 0x000fc800078e0a02 */
        /* <DEDUP_REMOVED lines=8> */
.L_x_202:
[----:B------:R-:W2:Y:S01]  /*c8f0*/  S2R R3, SR_CgaCtaId ;  /* 0x0000000000037919 */ /* 0x000ea20000008800 */
[----:B------:R-:W-:Y:S01]  /*c900*/  MOV R2, 0x400 ;  /* 0x0000040000027802 */ /* 0x000fe20000000f00 */
[----:B-1----:R-:W1:Y:S03]  /*c910*/  S2R R5, SR_TID.X ;  /* 0x0000000000057919 */ /* 0x002e660000002100 */
[----:B--2---:R-:W-:Y:S02]  /*c920*/  LEA R2, R3, R2, 0x18 ;  /* 0x0000000203027211 */ /* 0x004fe400078ec0ff */
[----:B------:R-:W-:Y:S02]  /*c930*/  SHF.L.U32 R3, R17, 0x1f, RZ ;  /* 0x0000001f11037819 */ /* 0x000fe400000006ff */
[----:B------:R-:W-:Y:S02]  /*c940*/  LEA R2, R9, R2, 0x3 ;  /* 0x0000000209027211 */ /* 0x000fe400078e18ff */
[----:B-1----:R-:W-:-:S02]  /*c950*/  LOP3.LUT R5, R5, 0x7f, RZ, 0xc0, !PT ;  /* 0x0000007f05057812 */ /* 0x002fc400078ec0ff */
[----:B------:R-:W1:Y:S02]  /*c960*/  SYNCS.PHASECHK.TRANS64.TRYWAIT P2, [R2+URZ+0x38840], R3 ;  /* 0x03884003020075a7 */ /* 0x000e64000804017f */
[----:B------:R-:W-:Y:S01]  /*c970*/  ISETP.NE.AND P1, PT, R5, RZ, PT ;  /* 0x000000ff0500720c */ /* 0x000fe20003f25270 */
[----:B-1----:R-:W-:-:S12]  /*c980*/  @!P2 BRA `(.L_x_203) ;  /* 0x0000000c00e0a947 */ /* 0x002fd80003800000 */
.L_x_234:
        /* <DEDUP_REMOVED lines=8> */
.L_x_204:
        /* <DEDUP_REMOVED lines=20> */
.L_x_235:
        /* <DEDUP_REMOVED lines=8> */
.L_x_206:
        /* <DEDUP_REMOVED lines=53> */
.L_x_201:
[----:B------:R-:W-:Y:S05]  /*cf20*/  BSYNC B1 ;  /* 0x0000000000017941 */ /* 0x000fea0003800000 */
.L_x_200:
[C---:B------:R-:W-:Y:S01]  /*cf30*/  ISETP.GT.AND P2, PT, R8.reuse, 0x1, PT ;  /* 0x000000010800780c */ /* 0x040fe20003f44270 */
[----:B------:R-:W-:Y:S01]  /*cf40*/  VIADD R8, R8, 0xfffffffe ;  /* 0xfffffffe08087836 */ /* 0x000fe20000000000 */
[----:B------:R-:W-:-:S04]  /*cf50*/  IADD3 R9, R9, 0x1, RZ ;  /* 0x0000000109097810 */ /* 0x000fc80007ffe0ff */
[----:B------:R-:W-:-:S04]  /*cf60*/  ISETP.NE.AND P1, PT, R9, 0x2, PT ;  /* 0x000000020900780c */ /* 0x000fc80003f25270 */
[----:B------:R-:W-:Y:S02]  /*cf70*/  SEL R2, RZ, 0x1, P1 ;  /* 0x00000001ff027807 */ /* 0x000fe40000800000 */
[----:B------:R-:W-:Y:S02]  /*cf80*/  SEL R16, R9, RZ, P1 ;  /* 0x000000ff09107207 */ /* 0x000fe40000800000 */
[----:B------:R-:W-:Y:S01]  /*cf90*/  LOP3.LUT R17, R17, R2, RZ, 0x3c, !PT ;  /* 0x0000000211117212 */ /* 0x000fe200078e3cff */
[----:B------:R-:W-:Y:S06]  /*cfa0*/  @P2 BRA `(.L_x_207) ;  /* 0xfffffff000042947 */ /* 0x000fec000383ffff */
.L_x_192:
[----:B------:R-:W-:Y:S05]  /*cfb0*/  BSYNC B0 ;  /* 0x0000000000007941 */ /* 0x000fea0003800000 */
.L_x_183:
[----:B------:R-:W2:Y:S04]  /*cfc0*/  LDL R3, [R1+0x1c] ;  /* 0x00001c0001037983 */ /* 0x000ea80000100800 */
[----:B------:R-:W3:Y:S04]  /*cfd0*/  LDL.LU R2, [R1+0xc] ;  /* 0x00000c0001027983 */ /* 0x000ee80000300800 */
[----:B------:R-:W4:Y:S01]  /*cfe0*/  LDL.LU R0, [R1+0x18] ;  /* 0x0000180001007983 */ /* 0x000f220000300800 */
[----:B--2---:R-:W-:Y:S02]  /*cff0*/  R2UR UR4, R3 ;  /* 0x00000000030472ca */ /* 0x004fe400000e0000 */
[----:B----4-:R-:W-:-:S11]  /*d000*/  IADD3 R0, R0, 0x1, RZ ;  /* 0x0000000100007810 */ /* 0x010fd60007ffe0ff */
[----:B---3--:R-:W-:Y:S01]  /*d010*/  VIADD R2, R2, UR4 ;  /* 0x0000000402027c36 */ /* 0x008fe20008000000 */
[----:B------:R-:W-:-:S04]  /*d020*/  ULDC UR4, c[0x0][0xea4] ;  /* 0x0003a90000047ab9 */ /* 0x000fc80000000800 */
[----:B------:R3:W-:Y:S01]  /*d030*/  STL [R1+0xc], R2 ;  /* 0x00000c0201007387 */ /* 0x0007e20000100800 */
[----:B------:R-:W-:-:S03]  /*d040*/  ISETP.GE.AND P0, PT, R2, UR4, PT ;  /* 0x0000000402007c0c */ /* 0x000fc6000bf06270 */
[----:B------:R3:W-:Y:S10]  /*d050*/  STL [R1+0x18], R0 ;  /* 0x0000180001007387 */ /* 0x0007f40000100800 */
[----:B---3--:R-:W-:Y:S05]  /*d060*/  @!P0 BRA `(.L_x_208) ;  /* 0xffffffcc00c88947 */ /* 0x008fea000383ffff */
[----:B------:R-:W-:-:S07]  /*d070*/  LOP3.LUT R2, R0, 0x1, RZ, 0xc, !PT ;  /* 0x0000000100027812 */ /* 0x000fce00078e0cff */
.L_x_164:
[----:B------:R-:W2:Y:S01]  /*d080*/  S2R R3, SR_CgaCtaId ;  /* 0x0000000000037919 */ /* 0x000ea20000008800 */
[----:B------:R-:W-:Y:S01]  /*d090*/  MOV R0, 0x400 ;  /* 0x0000040000007802 */ /* 0x000fe20000000f00 */
[----:B------:R-:W-:Y:S03]  /*d0a0*/  BSSY B0, `(.L_x_209) ;  /* 0x0000005000007945 */ /* 0x000fe60003800000 */
[----:B--2---:R-:W-:Y:S02]  /*d0b0*/  LEA R0, R3, R0, 0x18 ;  /* 0x0000000003007211 */ /* 0x004fe400078ec0ff */
[----:B------:R-:W-:-:S04]  /*d0c0*/  SHF.L.U32 R3, R2, 0x1f, RZ ;  /* 0x0000001f02037819 */ /* 0x000fc800000006ff */
[----:B------:R-:W2:Y:S02]  /*d0d0*/  SYNCS.PHASECHK.TRANS64.TRYWAIT P0, [R0+URZ+0x38820], R3 ;  /* 0x03882003000075a7 */ /* 0x000ea4000800017f */
[----:B--2---:R-:W-:Y:S05]  /*d0e0*/  @!P0 BRA `(.L_x_210) ;  /* 0x0000000800308947 */ /* 0x004fea0003800000 */
.L_x_236:
[----:B------:R-:W-:Y:S05]  /*d0f0*/  BSYNC B0 ;  /* 0x0000000000007941 */ /* 0x000fea0003800000 */
.L_x_209:
[----:B------:R-:W-:-:S03]  /*d100*/  UMOV UR4, 0xffffffff ;  /* 0xffffffff00047882 */ /* 0x000fc60000000000 */
[----:B------:R-:W-:Y:S05]  /*d110*/  BRA.DIV UR4, `(.L_x_211) ;  /* 0x0000000a04387947 */ /* 0x000fea000b800000 */
[----:B------:R-:W3:Y:S02]  /*d120*/  S2R R2, SR_TID.X ;  /* 0x0000000000027919 */ /* 0x000ee40000002100 */
[----:B---3--:R-:W-:-:S04]  /*d130*/  SHF.R.U32.HI R2, RZ, 0x5, R2 ;  /* 0x00000005ff027819 */ /* 0x008fc80000011602 */
[----:B------:R-:W-:-:S05]  /*d140*/  LOP3.LUT R2, R2, 0x3, RZ, 0xc0, !PT ;  /* 0x0000000302027812 */ /* 0x000fca00078ec0ff */
[----:B------:R3:W4:Y:S02]  /*d150*/  SHFL.IDX PT, R14, R2, RZ, 0x1f ;  /* 0x00001fff020e7589 */ /* 0x00072400000e0000 */
.L_x_239:
[----:B----4-:R-:W-:Y:S01]  /*d160*/  ISETP.NE.AND P0, PT, R14, RZ, PT ;  /* 0x000000ff0e00720c */ /* 0x010fe20003f05270 */
[----:B------:R-:W-:-:S12]  /*d170*/  BSSY B0, `(.L_x_212) ;  /* 0x000001d000007945 */ /* 0x000fd80003800000 */
[----:B------:R-:W-:Y:S05]  /*d180*/  @P0 BRA `(.L_x_213) ;  /* 0x00000000006c0947 */ /* 0x000fea0003800000 */
[----:B------:R-:W-:-:S03]  /*d190*/  UMOV UR4, 0xffffffff ;  /* 0xffffffff00047882 */ /* 0x000fc60000000000 */
[----:B------:R-:W-:Y:S05]  /*d1a0*/  BRA.DIV UR4, `(.L_x_214) ;  /* 0x0000000a04487947 */ /* 0x000fea000b800000 */
[----:B------:R-:W-:-:S13]  /*d1b0*/  ELECT P6, URZ, PT ;  /* 0x00000000003f782f */ /* 0x000fda00038c0000 */
.L_x_242:
[----:B------:R-:W-:Y:S05]  /*d1c0*/  @!P6 BRA `(.L_x_213) ;  /* 0x00000000005ce947 */ /* 0x000fea0003800000 */
[----:B--2---:R-:W-:Y:S01]  /*d1d0*/  VIADD R3, R0, 0x38840 ;  /* 0x0003884000037836 */ /* 0x004fe20000000000 */
[----:B------:R-:W-:Y:S02]  /*d1e0*/  SHF.L.U32 R5, R17, 0x1f, RZ ;  /* 0x0000001f11057819 */ /* 0x000fe400000006ff */
[C---:B---3--:R-:W-:Y:S01]  /*d1f0*/  IADD3 R2, R16.reuse, 0x1, RZ ;  /* 0x0000000110027810 */ /* 0x048fe20007ffe0ff */
[----:B------:R-:W-:-:S03]  /*d200*/  IMAD R6, R16, 0x8, R3 ;  /* 0x0000000810067824 */ /* 0x000fc600078e0203 */
[----:B------:R-:W-:Y:S01]  /*d210*/  ISETP.NE.AND P1, PT, R2, 0x2, PT ;  /* 0x000000020200780c */ /* 0x000fe20003f25270 */
[----:B------:R-:W2:Y:S03]  /*d220*/  SYNCS.PHASECHK.TRANS64.TRYWAIT P0, [R6+URZ], R5 ;  /* 0x00000005060075a7 */ /* 0x000ea6000800017f */
[----:B------:R-:W-:-:S04]  /*d230*/  SEL R4, RZ, 0x1, P1 ;  /* 0x00000001ff047807 */ /* 0x000fc80000800000 */
[----:B------:R-:W-:Y:S02]  /*d240*/  LOP3.LUT R17, R17, R4, RZ, 0x3c, !PT ;  /* 0x0000000411117212 */ /* 0x000fe400078e3cff */
[----:B------:R-:W-:Y:S02]  /*d250*/  SEL R4, R2, RZ, P1 ;  /* 0x000000ff02047207 */ /* 0x000fe40000800000 */
[----:B------:R-:W-:-:S03]  /*d260*/  SHF.L.U32 R2, R17, 0x1f, RZ ;  /* 0x0000001f11027819 */ /* 0x000fc600000006ff */
[----:B------:R-:W-:Y:S01]  /*d270*/  IMAD R7, R4, 0x8, R3 ;  /* 0x0000000804077824 */ /* 0x000fe200078e0203 */
[----:B--2---:R-:W-:Y:S06]  /*d280*/  @!P0 BRA `(.L_x_215) ;  /* 0x0000000800308947 */ /* 0x004fec0003800000 */
.L_x_243:
[----:B------:R-:W3:Y:S01]  /*d290*/  SYNCS.PHASECHK.TRANS64.TRYWAIT P0, [R7+URZ], R2 ;  /* 0x00000002070075a7 */ /* 0x000ee2000800017f */
[----:B------:R-:W-:-:S05]  /*d2a0*/  VIADD R3, R0, 0x38860 ;  /* 0x0003886000037836 */ /* 0x000fca0000000000 */
[----:B------:R-:W-:Y:S01]  /*d2b0*/  LEA R16, R16, R3, 0x3 ;  /* 0x0000000310107211 */ /* 0x000fe200078e18ff */
[----:B---3--:R-:W-:Y:S06]  /*d2c0*/  @!P0 BRA `(.L_x_216) ;  /* 0x0000000800348947 */ /* 0x008fec0003800000 */
.L_x_244:
[----:B------:R-:W4:Y:S02]  /*d2d0*/  SYNCS.PHASECHK.TRANS64.TRYWAIT P0, [R16+URZ], R5 ;  /* 0x00000005100075a7 */ /* 0x000f24000800017f */
[----:B----4-:R-:W-:Y:S05]  /*d2e0*/  @!P0 BRA `(.L_x_217) ;  /* 0x0000000800408947 */ /* 0x010fea0003800000 */
.L_x_245:
[----:B------:R-:W-:-:S07]  /*d2f0*/  IMAD R3, R4, 0x8, R3 ;  /* 0x0000000804037824 */ /* 0x000fce00078e0203 */
.L_x_218:
[----:B------:R1:W1:Y:S02]  /*d300*/  SYNCS.PHASECHK.TRANS64.TRYWAIT P0, [R3+URZ], R2 ;  /* 0x00000002030075a7 */ /* 0x000264000800017f */
[----:B-1----:R-:W-:Y:S05]  /*d310*/  @!P0 NANOSLEEP.SYNCS 0x989680 ;  /* 0x009896800000895d */ /* 0x002fea0003900000 */
[----:B------:R-:W1:Y:S02]  /*d320*/  @!P0 SYNCS.PHASECHK.TRANS64 P0, [R3+URZ], R2 ;  /* 0x00000002030085a7 */ /* 0x000e64000800007f */
[----:B-1----:R-:W-:Y:S05]  /*d330*/  @!P0 BRA `(.L_x_218) ;  /* 0xfffffffc00f08947 */ /* 0x002fea000383ffff */
.L_x_213:
[----:B------:R-:W-:Y:S05]  /*d340*/  BSYNC B0 ;  /* 0x0000000000007941 */ /* 0x000fea0003800000 */
.L_x_212:
[----:B------:R-:W-:Y:S05]  /*d350*/  EXIT ;  /* 0x000000000000794d */ /* 0x000fea0003800000 */
.L_x_140:
[----:B-1----:R-:W-:-:S04]  /*d360*/  IMAD.U32 R3, RZ, RZ, UR42 ;  /* 0x0000002aff037e24 */ /* 0x002fc8000f8e00ff */
[----:B------:R1:W2:Y:S03]  /*d370*/  SYNCS.PHASECHK.TRANS64.TRYWAIT P1, [R3+URZ+0x38800], R0 ;  /* 0x03880000030075a7 */ /* 0x0002a6000802017f */
[----:B--2---:R-:W-:Y:S05]  /*d380*/  @!P1 NANOSLEEP.SYNCS 0x989680 ;  /* 0x009896800000995d */ /* 0x004fea0003900000 */
[----:B------:R-:W2:Y:S02]  /*d390*/  @!P1 SYNCS.PHASECHK.TRANS64 P1, [R3+URZ+0x38800], R0 ;  /* 0x03880000030095a7 */ /* 0x000ea4000802007f */
[----:B--2---:R-:W-:Y:S05]  /*d3a0*/  @!P1 BRA `(.L_x_140) ;  /* 0xfffffffc00ec9947 */ /* 0x004fea000383ffff */
[----:B------:R-:W-:Y:S05]  /*d3b0*/  BRA `(.L_x_219) ;  /* 0xffffff5400947947 */ /* 0x000fea000383ffff */
.L_x_144:
[----:B---3--:R3:W4:Y:S02]  /*d3c0*/  SYNCS.PHASECHK.TRANS64.TRYWAIT P1, [R8+URZ+0x38830], R9 ;  /* 0x03883009080075a7 */ /* 0x008724000802017f */
[----:B----4-:R-:W-:Y:S05]  /*d3d0*/  @!P1 NANOSLEEP.SYNCS 0x989680 ;  /* 0x009896800000995d */ /* 0x010fea0003900000 */
[----:B------:R-:W4:Y:S02]  /*d3e0*/  @!P1 SYNCS.PHASECHK.TRANS64 P1, [R8+URZ+0x38830], R9 ;  /* 0x03883009080095a7 */ /* 0x000f24000802007f */
[----:B----4-:R-:W-:Y:S05]  /*d3f0*/  @!P1 BRA `(.L_x_144) ;  /* 0xfffffffc00f09947 */ /* 0x010fea000383ffff */
[----:B------:R-:W-:Y:S05]  /*d400*/  BRA `(.L_x_143) ;  /* 0xffffff5400a87947 */ /* 0x000fea000383ffff */
.L_x_145:
[----:B-1----:R-:W-:-:S04]  /*d410*/  MOV R3, UR42 ;  /* 0x0000002a00037c02 */ /* 0x002fc80008000f00 */
[----:B------:R1:W4:Y:S03]  /*d420*/  SYNCS.PHASECHK.TRANS64.TRYWAIT P1, [R3+URZ+0x38810], R0 ;  /* 0x03881000030075a7 */ /* 0x000326000802017f */
[----:B----4-:R-:W-:Y:S05]  /*d430*/  @!P1 NANOSLEEP.SYNCS 0x989680 ;  /* 0x009896800000995d */ /* 0x010fea0003900000 */
[----:B------:R-:W4:Y:S02]  /*d440*/  @!P1 SYNCS.PHASECHK.TRANS64 P1, [R3+URZ+0x38810], R0 ;  /* 0x03881000030095a7 */ /* 0x000f24000802007f */
[----:B----4-:R-:W-:Y:S05]  /*d450*/  @!P1 BRA `(.L_x_145) ;  /* 0xfffffffc00ec9947 */ /* 0x010fea000383ffff */
[----:B------:R-:W-:Y:S05]  /*d460*/  BRA `(.L_x_220) ;  /* 0xffffff5800307947 */ /* 0x000fea000383ffff */
.L_x_149:
[----:B------:R1:W1:Y:S02]  /*d470*/  SYNCS.PHASECHK.TRANS64.TRYWAIT P1, [R8+URZ+0x38850], R9 ;  /* 0x03885009080075a7 */ /* 0x000264000802017f */
[----:B-1----:R-:W-:Y:S05]  /*d480*/  @!P1 NANOSLEEP.SYNCS 0x989680 ;  /* 0x009896800000995d */ /* 0x002fea0003900000 */
[----:B------:R-:W1:Y:S02]  /*d490*/  @!P1 SYNCS.PHASECHK.TRANS64 P1, [R8+URZ+0x38850], R9 ;  /* 0x03885009080095a7 */ /* 0x000e64000802007f */
[----:B-1----:R-:W-:Y:S05]  /*d4a0*/  @!P1 BRA `(.L_x_149) ;  /* 0xfffffffc00f09947 */ /* 0x002fea000383ffff */
[----:B------:R-:W-:Y:S05]  /*d4b0*/  BRA `(.L_x_148) ;  /* 0xffffff5800647947 */ /* 0x000fea000383ffff */
.L_x_154:
[----:B--2---:R2:W3:Y:S02]  /*d4c0*/  SYNCS.PHASECHK.TRANS64.TRYWAIT P3, [R11+URZ+0x38830], R0 ;  /* 0x038830000b0075a7 */ /* 0x0044e4000806017f */
[----:B---3--:R-:W-:Y:S05]  /*d4d0*/  @!P3 NANOSLEEP.SYNCS 0x989680 ;  /* 0x009896800000b95d */ /* 0x008fea0003900000 */
[----:B------:R-:W3:Y:S02]  /*d4e0*/  @!P3 SYNCS.PHASECHK.TRANS64 P3, [R11+URZ+0x38830], R0 ;  /* 0x038830000b00b5a7 */ /* 0x000ee4000806007f */
[----:B---3--:R-:W-:Y:S05]  /*d4f0*/  @!P3 BRA `(.L_x_154) ;  /* 0xfffffffc00f0b947 */ /* 0x008fea000383ffff */
[----:B------:R-:W-:Y:S05]  /*d500*/  BRA `(.L_x_153) ;  /* 0xffffff7c00e47947 */ /* 0x000fea000383ffff */
.L_x_158:
[----:B----4-:R4:W1:Y:S02]  /*d510*/  SYNCS.PHASECHK.TRANS64.TRYWAIT P3, [R11+URZ+0x38850], R0 ;  /* 0x038850000b0075a7 */ /* 0x010864000806017f */
[----:B-1----:R-:W-:Y:S05]  /*d520*/  @!P3 NANOSLEEP.SYNCS 0x989680 ;  /* 0x009896800000b95d */ /* 0x002fea0003900000 */
[----:B------:R-:W1:Y:S02]  /*d530*/  @!P3 SYNCS.PHASECHK.TRANS64 P3, [R11+URZ+0x38850], R0 ;  /* 0x038850000b00b5a7 */ /* 0x000e64000806007f */
[----:B-1----:R-:W-:Y:S05]  /*d540*/  @!P3 BRA `(.L_x_158) ;  /* 0xfffffffc00f0b947 */ /* 0x002fea000383ffff */
[----:B------:R-:W-:Y:S05]  /*d550*/  BRA `(.L_x_157) ;  /* 0xffffff8000607947 */ /* 0x000fea000383ffff */
.L_x_169:
[----:B------:R-:W1:Y:S01]  /*d560*/  S2R R5, SR_TID.X ;  /* 0x0000000000057919 */ /* 0x000e620000002100 */
[----:B------:R-:W-:Y:S01]  /*d570*/  BSSY B0, `(.L_x_221) ;  /* 0x000000a000007945 */ /* 0x000fe20003800000 */
[----:B------:R-:W-:Y:S01]  /*d580*/  IMAD.MOV.U32 R12, RZ, RZ, RZ ;  /* 0x000000ffff0c7224 */ /* 0x000fe200078e00ff */
[----:B------:R-:W-:Y:S01]  /*d590*/  MOV R11, 0x1f ;  /* 0x0000001f000b7802 */ /* 0x000fe20000000f00 */
[----:B------:R-:W-:Y:S01]  /*d5a0*/  IMAD.MOV.U32 R15, RZ, RZ, -0x1 ;  /* 0xffffffffff0f7424 */ /* 0x000fe200078e00ff */
[----:B-1----:R-:W-:-:S04]  /*d5b0*/  SHF.R.U32.HI R5, RZ, 0x5, R5 ;  /* 0x00000005ff057819 */ /* 0x002fc80000011605 */
[----:B------:R-:W-:-:S05]  /*d5c0*/  LOP3.LUT R5, R5, 0x3, RZ, 0xc0, !PT ;  /* 0x0000000305057812 */ /* 0x000fca00078ec0ff */
[----:B------:R-:W-:-:S07]  /*d5d0*/  IMAD.MOV.U32 R13, RZ, RZ, R5 ;  /* 0x000000ffff0d7224 */ /* 0x000fce00078e0005 */
[----:B------:R-:W-:Y:S05]  /*d5e0*/  WARPSYNC.COLLECTIVE R15, `(.L_x_222) ;  /* 0x000000000f087348 */ /* 0x000fea0003c00000 */
[----:B------:R1:W2:Y:S02]  /*d5f0*/  SHFL.IDX P6, R14, R13, R12, R11 ;  /* 0x0000000c0d0e7389 */ /* 0x0002a400000c000b */
[----:B-12---:R-:W-:Y:S01]  /*d600*/  ENDCOLLECTIVE ;  /* 0x000000000000791b */ /* 0x006fe20003800000 */
.L_x_222:
[----:B------:R-:W-:Y:S05]  /*d610*/  BSYNC B0 ;  /* 0x0000000000007941 */ /* 0x000fea0003800000 */
.L_x_221:
[----:B------:R-:W-:Y:S05]  /*d620*/  BRA `(.L_x_223) ;  /* 0xffffffd000747947 */ /* 0x000fea000383ffff */
.L_x_170:
[----:B------:R-:W-:Y:S01]  /*d630*/  BSSY B0, `(.L_x_224) ;  /* 0x0000006000007945 */ /* 0x000fe20003800000 */
[----:B------:R-:W-:-:S07]  /*d640*/  IMAD.MOV.U32 R15, RZ, RZ, -0x1 ;  /* 0xffffffffff0f7424 */ /* 0x000fce00078e00ff */
[----:B------:R-:W-:Y:S05]  /*d650*/  WARPSYNC.COLLECTIVE R15, `(.L_x_225) ;  /* 0x000000000f0c7348 */ /* 0x000fea0003c00000 */
[----:B------:R-:W-:Y:S02]  /*d660*/  ELECT P6, UR62, PT ;  /* 0x00000000003e782f */ /* 0x000fe400038c0000 */
[----:B------:R-:W-:Y:S01]  /*d670*/  MOV R14, UR62 ;  /* 0x0000003e000e7c02 */ /* 0x000fe20008000f00 */
[----:B------:R-:W-:Y:S10]  /*d680*/  ENDCOLLECTIVE ;  /* 0x000000000000791b */ /* 0x000ff40003800000 */
.L_x_225:
[----:B------:R-:W-:Y:S05]  /*d690*/  BSYNC B0 ;  /* 0x0000000000007941 */ /* 0x000fea0003800000 */
.L_x_224:
[----:B------:R-:W-:Y:S05]  /*d6a0*/  BRA `(.L_x_226) ;  /* 0xffffffd0006c7947 */ /* 0x000fea000383ffff */
.L_x_173:
[----:B--2---:R2:W3:Y:S02]  /*d6b0*/  SYNCS.PHASECHK.TRANS64.TRYWAIT P1, [R10+URZ+0x38840], R5 ;  /* 0x038840050a0075a7 */ /* 0x0044e4000802017f */
[----:B---3--:R-:W-:Y:S05]  /*d6c0*/  @!P1 NANOSLEEP.SYNCS 0x989680 ;  /* 0x009896800000995d */ /* 0x008fea0003900000 */
[----:B------:R-:W3:Y:S02]  /*d6d0*/  @!P1 SYNCS.PHASECHK.TRANS64 P1, [R10+URZ+0x38840], R5 ;  /* 0x038840050a0095a7 */ /* 0x000ee4000802007f */
[----:B---3--:R-:W-:Y:S05]  /*d6e0*/  @!P1 BRA `(.L_x_173) ;  /* 0xfffffffc00f09947 */ /* 0x008fea000383ffff */
[----:B------:R-:W-:Y:S05]  /*d6f0*/  BRA `(.L_x_227) ;  /* 0xffffffd000cc7947 */ /* 0x000fea000383ffff */
.L_x_178:
        /* <DEDUP_REMOVED lines=8> */
.L_x_181:
[----:B--2---:R2:W3:Y:S02]  /*d780*/  SYNCS.PHASECHK.TRANS64.TRYWAIT P1, [R5+URZ+0x38860], R8 ;  /* 0x03886008050075a7 */ /* 0x0044e4000802017f */
[----:B---3--:R-:W-:Y:S05]  /*d790*/  @!P1 NANOSLEEP.SYNCS 0x989680 ;  /* 0x009896800000995d */ /* 0x008fea0003900000 */
[----:B------:R-:W3:Y:S02]  /*d7a0*/  @!P1 SYNCS.PHASECHK.TRANS64 P1, [R5+URZ+0x38860], R8 ;  /* 0x03886008050095a7 */ /* 0x000ee4000802007f */
[----:B---3--:R-:W-:Y:S05]  /*d7b0*/  @!P1 BRA `(.L_x_181) ;  /* 0xfffffffc00f09947 */ /* 0x008fea000383ffff */
[----:B------:R-:W-:Y:S05]  /*d7c0*/  BRA `(.L_x_229) ;  /* 0xffffffd800ac7947 */ /* 0x000fea000383ffff */
.L_x_188:
[----:B--2---:R2:W3:Y:S02]  /*d7d0*/  SYNCS.PHASECHK.TRANS64.TRYWAIT P2, [R2+URZ+0x38840], R3 ;  /* 0x03884003020075a7 */ /* 0x0044e4000804017f */
[----:B---3--:R-:W-:Y:S05]  /*d7e0*/  @!P2 NANOSLEEP.SYNCS 0x989680 ;  /* 0x009896800000a95d */ /* 0x008fea0003900000 */
[----:B------:R-:W3:Y:S02]  /*d7f0*/  @!P2 SYNCS.PHASECHK.TRANS64 P2, [R2+URZ+0x38840], R3 ;  /* 0x038840030200a5a7 */ /* 0x000ee4000804007f */
[----:B---3--:R-:W-:Y:S05]  /*d800*/  @!P2 BRA `(.L_x_188) ;  /* 0xfffffffc00f0a947 */ /* 0x008fea000383ffff */
[----:B------:R-:W-:Y:S05]  /*d810*/  BRA `(.L_x_230) ;  /* 0xffffffe000547947 */ /* 0x000fea000383ffff */
.L_x_190:
[----:B---3--:R3:W4:Y:S02]  /*d820*/  SYNCS.PHASECHK.TRANS64.TRYWAIT P2, [R2+URZ+0x38860], R3 ;  /* 0x03886003020075a7 */ /* 0x008724000804017f */
[----:B----4-:R-:W-:Y:S05]  /*d830*/  @!P2 NANOSLEEP.SYNCS 0x989680 ;  /* 0x009896800000a95d */ /* 0x010fea0003900000 */
[----:B------:R-:W4:Y:S02]  /*d840*/  @!P2 SYNCS.PHASECHK.TRANS64 P2, [R2+URZ+0x38860], R3 ;  /* 0x038860030200a5a7 */ /* 0x000f24000804007f */
[----:B----4-:R-:W-:Y:S05]  /*d850*/  @!P2 BRA `(.L_x_190) ;  /* 0xfffffffc00f0a947 */ /* 0x010fea000383ffff */
[----:B------:R-:W-:Y:S05]  /*d860*/  BRA `(.L_x_231) ;  /* 0xffffffe000b07947 */ /* 0x000fea000383ffff */
.L_x_196:
[----:B-1----:R1:W2:Y:S02]  /*d870*/  SYNCS.PHASECHK.TRANS64.TRYWAIT P2, [R2+URZ+0x38840], R3 ;  /* 0x03884003020075a7 */ /* 0x0022a4000804017f */
[----:B--2---:R-:W-:Y:S05]  /*d880*/  @!P2 NANOSLEEP.SYNCS 0x989680 ;  /* 0x009896800000a95d */ /* 0x004fea0003900000 */
[----:B------:R-:W2:Y:S02]  /*d890*/  @!P2 SYNCS.PHASECHK.TRANS64 P2, [R2+URZ+0x38840], R3 ;  /* 0x038840030200a5a7 */ /* 0x000ea4000804007f */
[----:B--2---:R-:W-:Y:S05]  /*d8a0*/  @!P2 BRA `(.L_x_196) ;  /* 0xfffffffc00f0a947 */ /* 0x004fea000383ffff */
[----:B------:R-:W-:Y:S05]  /*d8b0*/  BRA `(.L_x_232) ;  /* 0xffffffe8003c7947 */ /* 0x000fea000383ffff */
.L_x_198:
[----:B--2---:R2:W3:Y:S02]  /*d8c0*/  SYNCS.PHASECHK.TRANS64.TRYWAIT P2, [R2+URZ+0x38860], R3 ;  /* 0x03886003020075a7 */ /* 0x0044e4000804017f */
[----:B---3--:R-:W-:Y:S05]  /*d8d0*/  @!P2 NANOSLEEP.SYNCS 0x989680 ;  /* 0x009896800000a95d */ /* 0x008fea0003900000 */
[----:B------:R-:W3:Y:S02]  /*d8e0*/  @!P2 SYNCS.PHASECHK.TRANS64 P2, [R2+URZ+0x38860], R3 ;  /* 0x038860030200a5a7 */ /* 0x000ee4000804007f */
[----:B---3--:R-:W-:Y:S05]  /*d8f0*/  @!P2 BRA `(.L_x_198) ;  /* 0xfffffffc00f0a947 */ /* 0x008fea000383ffff */
[----:B------:R-:W-:Y:S05]  /*d900*/  BRA `(.L_x_233) ;  /* 0xffffffe800987947 */ /* 0x000fea000383ffff */
.L_x_203:
[----:B-1----:R1:W2:Y:S02]  /*d910*/  SYNCS.PHASECHK.TRANS64.TRYWAIT P2, [R2+URZ+0x38840], R3 ;  /* 0x03884003020075a7 */ /* 0x0022a4000804017f */
[----:B--2---:R-:W-:Y:S05]  /*d920*/  @!P2 NANOSLEEP.SYNCS 0x989680 ;  /* 0x009896800000a95d */ /* 0x004fea0003900000 */
[----:B------:R-:W2:Y:S02]  /*d930*/  @!P2 SYNCS.PHASECHK.TRANS64 P2, [R2+URZ+0x38840], R3 ;  /* 0x038840030200a5a7 */ /* 0x000ea4000804007f */
[----:B--2---:R-:W-:Y:S05]  /*d940*/  @!P2 BRA `(.L_x_203) ;  /* 0xfffffffc00f0a947 */ /* 0x004fea000383ffff */
[----:B------:R-:W-:Y:S05]  /*d950*/  BRA `(.L_x_234) ;  /* 0xfffffff0000c7947 */ /* 0x000fea000383ffff */
.L_x_205:
[----:B--2---:R2:W3:Y:S02]  /*d960*/  SYNCS.PHASECHK.TRANS64.TRYWAIT P2, [R2+URZ+0x38860], R3 ;  /* 0x03886003020075a7 */ /* 0x0044e4000804017f */
[----:B---3--:R-:W-:Y:S05]  /*d970*/  @!P2 NANOSLEEP.SYNCS 0x989680 ;  /* 0x009896800000a95d */ /* 0x008fea0003900000 */
[----:B------:R-:W3:Y:S02]  /*d980*/  @!P2 SYNCS.PHASECHK.TRANS64 P2, [R2+URZ+0x38860], R3 ;  /* 0x038860030200a5a7 */ /* 0x000ee4000804007f */
[----:B---3--:R-:W-:Y:S05]  /*d990*/  @!P2 BRA `(.L_x_205) ;  /* 0xfffffffc00f0a947 */ /* 0x008fea000383ffff */
[----:B------:R-:W-:Y:S05]  /*d9a0*/  BRA `(.L_x_235) ;  /* 0xfffffff000687947 */ /* 0x000fea000383ffff */
.L_x_210:
[----:B--2---:R2:W3:Y:S02]  /*d9b0*/  SYNCS.PHASECHK.TRANS64.TRYWAIT P0, [R0+URZ+0x38820], R3 ;  /* 0x03882003000075a7 */ /* 0x0044e4000800017f */
[----:B---3--:R-:W-:Y:S05]  /*d9c0*/  @!P0 NANOSLEEP.SYNCS 0x989680 ;  /* 0x009896800000895d */ /* 0x008fea0003900000 */
[----:B------:R-:W3:Y:S02]  /*d9d0*/  @!P0 SYNCS.PHASECHK.TRANS64 P0, [R0+URZ+0x38820], R3 ;  /* 0x03882003000085a7 */ /* 0x000ee4000800007f */
[----:B---3--:R-:W-:Y:S05]  /*d9e0*/  @!P0 BRA `(.L_x_210) ;  /* 0xfffffffc00f08947 */ /* 0x008fea000383ffff */
[----:B------:R-:W-:Y:S05]  /*d9f0*/  BRA `(.L_x_236) ;  /* 0xfffffff400bc7947 */ /* 0x000fea000383ffff */
.L_x_211:
[----:B------:R-:W3:Y:S01]  /*da00*/  S2R R2, SR_TID.X ;  /* 0x0000000000027919 */ /* 0x000ee20000002100 */
[----:B------:R-:W-:Y:S01]  /*da10*/  BSSY B0, `(.L_x_237) ;  /* 0x000000a000007945 */ /* 0x000fe20003800000 */
[----:B------:R-:W-:Y:S01]  /*da20*/  IMAD.MOV.U32 R12, RZ, RZ, RZ ;  /* 0x000000ffff0c7224 */ /* 0x000fe200078e00ff */
[----:B------:R-:W-:Y:S01]  /*da30*/  MOV R15, 0xffffffff ;  /* 0xffffffff000f7802 */ /* 0x000fe20000000f00 */
[----:B------:R-:W-:Y:S01]  /*da40*/  IMAD.MOV.U32 R11, RZ, RZ, 0x1f ;  /* 0x0000001fff0b7424 */ /* 0x000fe200078e00ff */
[----:B---3--:R-:W-:-:S04]  /*da50*/  SHF.R.U32.HI R2, RZ, 0x5, R2 ;  /* 0x00000005ff027819 */ /* 0x008fc80000011602 */
[----:B------:R-:W-:-:S04]  /*da60*/  LOP3.LUT R2, R2, 0x3, RZ, 0xc0, !PT ;  /* 0x0000000302027812 */ /* 0x000fc800078ec0ff */
[----:B------:R-:W-:-:S07]  /*da70*/  MOV R13, R2 ;  /* 0x00000002000d7202 */ /* 0x000fce0000000f00 */
[----:B-12---:R-:W-:Y:S05]  /*da80*/  WARPSYNC.COLLECTIVE R15, `(.L_x_238) ;  /* 0x000000000f087348 */ /* 0x006fea0003c00000 */
[----:B------:R3:W4:Y:S02]  /*da90*/  SHFL.IDX P6, R14, R13, R12, R11 ;  /* 0x0000000c0d0e7389 */ /* 0x00072400000c000b */
[----:B-1234-:R-:W-:Y:S01]  /*daa0*/  ENDCOLLECTIVE ;  /* 0x000000000000791b */ /* 0x01efe20003800000 */
.L_x_238:
[----:B------:R-:W-:Y:S05]  /*dab0*/  BSYNC B0 ;  /* 0x0000000000007941 */ /* 0x000fea0003800000 */
.L_x_237:
[----:B------:R-:W-:Y:S05]  /*dac0*/  BRA `(.L_x_239) ;  /* 0xfffffff400a47947 */ /* 0x000fea000383ffff */
.L_x_214:
[----:B------:R-:W-:Y:S01]  /*dad0*/  BSSY B1, `(.L_x_240) ;  /* 0x0000006000017945 */ /* 0x000fe20003800000 */
[----:B------:R-:W-:-:S07]  /*dae0*/  IMAD.MOV.U32 R15, RZ, RZ, -0x1 ;  /* 0xffffffffff0f7424 */ /* 0x000fce00078e00ff */
[----:B-123--:R-:W-:Y:S05]  /*daf0*/  WARPSYNC.COLLECTIVE R15, `(.L_x_241) ;  /* 0x000000000f0c7348 */ /* 0x00efea0003c00000 */
[----:B------:R-:W-:Y:S02]  /*db00*/  ELECT P6, UR62, PT ;  /* 0x00000000003e782f */ /* 0x000fe400038c0000 */
[----:B------:R-:W-:Y:S01]  /*db10*/  MOV R14, UR62 ;  /* 0x0000003e000e7c02 */ /* 0x000fe20008000f00 */
[----:B-123--:R-:W-:Y:S10]  /*db20*/  ENDCOLLECTIVE ;  /* 0x000000000000791b */ /* 0x00eff40003800000 */
.L_x_241:
[----:B------:R-:W-:Y:S05]  /*db30*/  BSYNC B1 ;  /* 0x0000000000017941 */ /* 0x000fea0003800000 */
.L_x_240:
[----:B------:R-:W-:Y:S05]  /*db40*/  BRA `(.L_x_242) ;  /* 0xfffffff4009c7947 */ /* 0x000fea000383ffff */
.L_x_215:
[----:B--2---:R2:W3:Y:S02]  /*db50*/  SYNCS.PHASECHK.TRANS64.TRYWAIT P0, [R6+URZ], R5 ;  /* 0x00000005060075a7 */ /* 0x0044e4000800017f */
[----:B---3--:R-:W-:Y:S05]  /*db60*/  @!P0 NANOSLEEP.SYNCS 0x989680 ;  /* 0x009896800000895d */ /* 0x008fea0003900000 */
[----:B------:R-:W3:Y:S02]  /*db70*/  @!P0 SYNCS.PHASECHK.TRANS64 P0, [R6+URZ], R5 ;  /* 0x00000005060085a7 */ /* 0x000ee4000800007f */
[----:B---3--:R-:W-:Y:S05]  /*db80*/  @!P0 BRA `(.L_x_215) ;  /* 0xfffffffc00f08947 */ /* 0x008fea000383ffff */
[----:B------:R-:W-:Y:S05]  /*db90*/  BRA `(.L_x_243) ;  /* 0xfffffff400bc7947 */ /* 0x000fea000383ffff */
.L_x_216:
[----:B---3--:R3:W4:Y:S02]  /*dba0*/  SYNCS.PHASECHK.TRANS64.TRYWAIT P0, [R7+URZ], R2 ;  /* 0x00000002070075a7 */ /* 0x008724000800017f */
[----:B----4-:R-:W-:Y:S05]  /*dbb0*/  @!P0 NANOSLEEP.SYNCS 0x989680 ;  /* 0x009896800000895d */ /* 0x010fea0003900000 */
[----:B------:R-:W4:Y:S02]  /*dbc0*/  @!P0 SYNCS.PHASECHK.TRANS64 P0, [R7+URZ], R2 ;  /* 0x00000002070085a7 */ /* 0x000f24000800007f */
[----:B----4-:R-:W-:Y:S05]  /*dbd0*/  @!P0 BRA `(.L_x_216) ;  /* 0xfffffffc00f08947 */ /* 0x010fea000383ffff */
[----:B------:R-:W-:Y:S05]  /*dbe0*/  BRA `(.L_x_244) ;  /* 0xfffffff400b87947 */ /* 0x000fea000383ffff */
.L_x_217:
[----:B----4-:R4:W1:Y:S02]  /*dbf0*/  SYNCS.PHASECHK.TRANS64.TRYWAIT P0, [R16+URZ], R5 ;  /* 0x00000005100075a7 */ /* 0x010864000800017f */
[----:B-1----:R-:W-:Y:S05]  /*dc00*/  @!P0 NANOSLEEP.SYNCS 0x989680 ;  /* 0x009896800000895d */ /* 0x002fea0003900000 */
[----:B------:R-:W1:Y:S02]  /*dc10*/  @!P0 SYNCS.PHASECHK.TRANS64 P0, [R16+URZ], R5 ;  /* 0x00000005100085a7 */ /* 0x000e64000800007f */
[----:B-1----:R-:W-:Y:S05]  /*dc20*/  @!P0 BRA `(.L_x_217) ;  /* 0xfffffffc00f08947 */ /* 0x002fea000383ffff */
[----:B------:R-:W-:Y:S05]  /*dc30*/  BRA `(.L_x_245) ;  /* 0xfffffff400ac7947 */ /* 0x000fea000383ffff */
.L_x_246:
        /* <DEDUP_REMOVED lines=12> */
.L_x_4550:


//--------------------- .text._ZN7cutlass13device_kernelIN5flash11enable_sm90INS1_16FlashAttnFwdSm90INS1_25CollectiveMainloopFwdSm90ILi2EN4cute5tupleIJNS5_1CILi1EEES8_S8_EEENS6_IJNS7_ILi64EEESA_SA_EEELi512ENS_6half_tEfNS_4arch4Sm90ELb0ELb0ELb0ELb1ELb0ELb0ELb0ELb0ELb0ELb0ELb0ELb0EEENS1_21CollectiveEpilogueFwdINS6_IJSA_NS7_ILi512EEESA_EEES9_SC_SE_Li256ELb1ELb0ELb0ELb0EEENS1_36VarlenDynamicPersistentTileSchedulerILi64ELi64ELi256ELi32ELb0ELb0ELb1ELb0ELb1ELb1EEEEEEEEEvNT_6ParamsE --------------------------
	.section	.text._ZN7cutlass13device_kernelIN5flash11enable_sm90INS1_16FlashAttnFwdSm90INS1_25CollectiveMainloopFwdSm90ILi2EN4cute5tupleIJNS5_1CILi1EEES8_S8_EEENS6_IJNS7_ILi64EEESA_SA_EEELi512ENS_6half_tEfNS_4arch4Sm90ELb0ELb0ELb0ELb1ELb0ELb0ELb0ELb0ELb0ELb0ELb0ELb0EEENS1_21CollectiveEpilogueFwdINS6_IJSA_NS7_ILi512EEESA_EEES9_SC_SE_Li256ELb1ELb0ELb0ELb0EEENS1_36VarlenDynamicPersistentTileSchedulerILi64ELi64ELi256ELi32ELb0ELb0ELb1ELb0ELb1ELb1EEEEEEEEEvNT_6ParamsE,"ax",@progbits
	.align	128
.text._ZN7cutlass13device_kernelIN5flash11enable_sm90INS1_16FlashAttnFwdSm90INS1_25CollectiveMainloopFwdSm90ILi2EN4cute5tupleIJNS5_1CILi1EEES8_S8_EEENS6_IJNS7_ILi64EEESA_SA_EEELi512ENS_6half_tEfNS_4arch4Sm90ELb0ELb0ELb0ELb1ELb0ELb0ELb0ELb0ELb0ELb0ELb0ELb0EEENS1_21CollectiveEpilogueFwdINS6_IJSA_NS7_ILi512EEESA_EEES9_SC_SE_Li256ELb1ELb0ELb0ELb0EEENS1_36VarlenDynamicPersistentTileSchedulerILi64ELi64ELi256ELi32ELb0ELb0ELb1ELb0ELb1ELb1EEEEEEEEEvNT_6ParamsE:
        .type           _ZN7cutlass13device_kernelIN5flash11enable_sm90INS1_16FlashAttnFwdSm90INS1_25CollectiveMainloopFwdSm90ILi2EN4cute5tupleIJNS5_1CILi1EEES8_S8_EEENS6_IJNS7_ILi64EEESA_SA_EEELi512ENS_6half_tEfNS_4arch4Sm90ELb0ELb0ELb0ELb1ELb0ELb0ELb0ELb0ELb0ELb0ELb0ELb0EEENS1_21CollectiveEpilogueFwdINS6_IJSA_NS7_ILi512EEESA_EEES9_SC_SE_Li256ELb1ELb0ELb0ELb0EEENS1_36VarlenDynamicPersistentTileSchedulerILi64ELi64ELi256ELi32ELb0ELb0ELb1ELb0ELb1ELb1EEEEEEEEEvNT_6ParamsE,@function
        .size           _ZN7cutlass13device_kernelIN5flash11enable_sm90INS1_16FlashAttnFwdSm90INS1_25CollectiveMainloopFwdSm90ILi2EN4cute5tupleIJNS5_1CILi1EEES8_S8_EEENS6_IJNS7_ILi64EEESA_SA_EEELi512ENS_6half_tEfNS_4arch4Sm90ELb0ELb0ELb0ELb1ELb0ELb0ELb0ELb0ELb0ELb0ELb0ELb0EEENS1_21CollectiveEpilogueFwdINS6_IJSA_NS7_ILi512EEESA_EEES9_SC_SE_Li256ELb1ELb0ELb0ELb0EEENS1_36VarlenDynamicPersistentTileSchedulerILi64ELi64ELi256ELi32ELb0ELb0ELb1ELb0ELb1ELb1EEEEEEEEEvNT_6ParamsE,(.L_x_4551 - _ZN7cutlass13device_kernelIN5flash11enable_sm90INS1_16FlashAttnFwdSm90INS1_25CollectiveMainloopFwdSm90ILi2EN4cute5tupleIJNS5_1CILi1EEES8_S8_EEENS6_IJNS7_ILi64EEESA_SA_EEELi512ENS_6half_tEfNS_4arch4Sm90ELb0ELb0ELb0ELb1ELb0ELb0ELb0ELb0ELb0ELb0ELb0ELb0EEENS1_21CollectiveEpilogueFwdINS6_IJSA_NS7_ILi512EEESA_EEES9_SC_SE_Li256ELb1ELb0ELb0ELb0EEENS1_36VarlenDynamicPersistentTileSchedulerILi64ELi64ELi256ELi32ELb0ELb0ELb1ELb0ELb1ELb1EEEEEEEEEvNT_6ParamsE)
        .other          _ZN7cutlass13device_kernelIN5flash11enable_sm90INS1_16FlashAttnFwdSm90INS1_25CollectiveMainloopFwdSm90ILi2EN4cute5tupleIJNS5_1CILi1EEES8_S8_EEENS6_IJNS7_ILi64EEESA_SA_EEELi512ENS_6half_tEfNS_4arch4Sm90ELb0ELb0ELb0ELb1ELb0ELb0ELb0ELb0ELb0ELb0ELb0ELb0EEENS1_21CollectiveEpilogueFwdINS6_IJSA_NS7_ILi512EEESA_EEES9_SC_SE_Li256ELb1ELb0ELb0ELb0EEENS1_36VarlenDynamicPersistentTileSchedulerILi64ELi64ELi256ELi32ELb0ELb0ELb1ELb0ELb1ELb1EEEEEEEEEvNT_6ParamsE,@"STO_CUDA_ENTRY STV_DEFAULT"
_ZN7cutlass13device_kernelIN5flash11enable_sm90INS1_16FlashAttnFwdSm90INS1_25CollectiveMainloopFwdSm90ILi2EN4cute5tupleIJNS5_1CILi1EEES8_S8_EEENS6_IJNS7_ILi64EEESA_SA_EEELi512ENS_6half_tEfNS_4arch4Sm90ELb0ELb0ELb0ELb1ELb0ELb0ELb0ELb0ELb0ELb0ELb0ELb0EEENS1_21CollectiveEpilogueFwdINS6_IJSA_NS7_ILi512EEESA_EEES9_SC_SE_Li256ELb1ELb0ELb0ELb0EEENS1_36VarlenDynamicPersistentTileSchedulerILi64ELi64ELi256ELi32ELb0ELb0ELb1ELb0ELb1ELb1EEEEEEEEEvNT_6ParamsE:
[----:B------:R-:W0:Y:S02]  /*0000*/  LDC R1, c[0x0][0x28] ;  /* 0x00000a00ff017b82 */ /* 0x000e240000000800 */
[----:B0-----:R-:W-:Y:S01]  /*0010*/  VIADD R1, R1, 0xffffffd0 ;  /* 0xffffffd001017836 */ /* 0x001fe20000000000 */
[----:B------:R-:W0:Y:S01]  /*0020*/  S2R R3, SR_TID.X ;  /* 0x0000000000037919 */ /* 0x000e220000002100 */
[----:B------:R-:W-:Y:S01]  /*0030*/  ELECT P0, URZ, PT ;  /* 0x00000000003f782f */ /* 0x000fe20003800000 */
[----:B------:R-:W-:Y:S01]  /*0040*/  BSSY B0, `(.L_x_247) ;  /* 0x0000011000007945 */ /* 0x000fe20003800000 */
[----:B0-----:R-:W-:-:S05]  /*0050*/  SHF.R.U32.HI R0, RZ, 0x5, R3 ;  /* 0x00000005ff007819 */ /* 0x001fca0000011603 */
[----:B------:R-:W0:Y:S02]  /*0060*/  SHFL.IDX PT, R2, R0, RZ, 0x1f ;  /* 0x00001fff00027589 */ /* 0x000e2400000e0000 */
[----:B0-----:R-:W-:Y:S02]  /*0070*/  ISETP.EQ.AND P0, PT, R2, RZ, P0 ;  /* 0x000000ff0200720c */ /* 0x001fe40000702270 */
[----:B------:R-:W-:-:S11]  /*0080*/  SHF.R.U32.HI R2, RZ, 0x7, R3 ;  /* 0x00000007ff027819 */ /* 0x000fd60000011603 */
[----:B------:R-:W-:Y:S05]  /*0090*/  @!P0 BRA `(.L_x_248) ;  /* 0x00000000002c8947 */ /* 0x000fea0003800000 */
[----:B------:R-:W-:Y:S02]  /*00a0*/  ULDC.64 UR4, c[0x0][0x198] ;  /* 0x0000660000047ab9 */ /* 0x000fe40000000a00 */
[----:B------:R-:W-:Y:S02]  /*00b0*/  UIADD3 UR6, UP0, UR4, 0x270, URZ ;  /* 0x0000027004067890 */ /* 0x000fe4000ff1e03f */
[----:B------:R-:W-:Y:S02]  /*00c0*/  UIADD3 UR8, UP1, UR4, 0x370, URZ ;  /* 0x0000037004087890 */ /* 0x000fe4000ff3e03f */
[----:B------:R-:W-:Y:S02]  /*00d0*/  UIADD3 UR4, UP2, UR4, 0x470, URZ ;  /* 0x0000047004047890 */ /* 0x000fe4000ff5e03f */
[----:B------:R-:W-:Y:S02]  /*00e0*/  UIADD3.X UR7, URZ, UR5, URZ, UP0, !UPT ;  /* 0x000000053f077290 */ /* 0x000fe400087fe43f */
[----:B------:R-:W-:-:S02]  /*00f0*/  UIADD3.X UR9, URZ, UR5, URZ, UP1, !UPT ;  /* 0x000000053f097290 */ /* 0x000fc40008ffe43f */
[----:B------:R-:W-:-:S05]  /*0100*/  UIADD3.X UR5, URZ, UR5, URZ, UP2, !UPT ;  /* 0x000000053f057290 */ /* 0x000fca00097fe43f */
[----:B------:R0:W-:Y:S02]  /*0110*/  UTMACCTL.PF [UR6] ;  /* 0x00000000060079b9 */ /* 0x0001e40008040000 */
[----:B------:R0:W-:Y:S02]  /*0120*/  UTMACCTL.PF [UR8] ;  /* 0x00000000080079b9 */ /* 0x0001e40008040000 */
[----:B------:R0:W-:Y:S02]  /*0130*/  UTMACCTL.PF [UR4] ;  /* 0x00000000040079b9 */ /* 0x0001e40008040000 */
[----:B0-----:R-:W-:Y:S01]  /*0140*/  NOP ;  /* 0x0000000000007918 */ /* 0x001fe20000000000 */
.L_x_248:
[----:B------:R-:W-:Y:S05]  /*0150*/  BSYNC B0 ;  /* 0x0000000000007941 */ /* 0x000fea0003800000 */
.L_x_247:
[----:B------:R-:W-:Y:S01]  /*0160*/  VOTEU.ANY UP0, P0 ;  /* 0x00000000003f7886 */ /* 0x000fe20000000100 */
[----:B------:R-:W0:Y:S01]  /*0170*/  SHFL.IDX PT, R2, R2, RZ, 0x1f ;  /* 0x00001fff02027589 */ /* 0x000e2200000e0000 */
[----:B------:R-:W-:Y:S01]  /*0180*/  UMOV UR4, 0x1 ;  /* 0x0000000100047882 */ /* 0x000fe20000000000 */
[----:B------:R-:W-:Y:S01]  /*0190*/  UMOV UR7, 0x100 ;  /* 0x0000010000077882 */ /* 0x000fe20000000000 */
[----:B------:R-:W-:Y:S01]  /*01a0*/  VOTEU.ANY UP1, P0 ;  /* 0x00000000003f7886 */ /* 0x000fe20000020100 */
[----:B------:R-:W1:Y:S01]  /*01b0*/  @UP0 S2UR UR8, SR_CgaCtaId ;  /* 0x00000000000809c3 */ /* 0x000e620000008800 */
[----:B------:R-:W2:Y:S01]  /*01c0*/  SHFL.IDX PT, R3, R0, RZ, 0x1f ;  /* 0x00001fff00037589 */ /* 0x000ea200000e0000 */
[----:B------:R-:W-:Y:S01]  /*01d0*/  @UP0 UMOV UR6, 0x400 ;  /* 0x0000040000060882 */ /* 0x000fe20000000000 */
[----:B------:R-:W-:-:S04]  /*01e0*/  @UP0 UIADD3 UR4, -UR4, 0x100000, URZ ;  /* 0x0010000004040890 */ /* 0x000fc8000fffe13f */
[----:B------:R-:W-:Y:S02]  /*01f0*/  @UP0 USHF.L.U32 UR5, UR4, 0xb, URZ ;  /* 0x0000000b04050899 */ /* 0x000fe4000800063f */
[----:B------:R-:W-:Y:S01]  /*0200*/  @UP0 USHF.L.U32 UR4, UR4, 0x1, URZ ;  /* 0x0000000104040899 */ /* 0x000fe2000800063f */
[----:B------:R-:W-:Y:S01]  /*0210*/  VOTEU.ANY UP2, P0 ;  /* 0x00000000003f7886 */ /* 0x000fe20000040100 */
[----:B0-----:R-:W-:Y:S01]  /*0220*/  R2UR UR47, R2 ;  /* 0x00000000022f72ca */ /* 0x001fe200000e0000 */
[----:B-1----:R-:W-:Y:S01]  /*0230*/  @UP0 ULEA UR8, UR8, UR6, 0x18 ;  /* 0x0000000608080291 */ /* 0x002fe2000f8ec03f */
[----:B--2---:R-:W-:Y:S01]  /*0240*/  ISETP.NE.AND P1, PT, R3, RZ, PT ;  /* 0x000000ff0300720c */ /* 0x004fe20003f25270 */
[----:B------:R-:W-:-:S04]  /*0250*/  @UP0 UIADD3 UR6, -UR7, 0x100000, URZ ;  /* 0x0010000007060890 */ /* 0x000fc8000fffe13f */
[----:B------:R-:W-:Y:S02]  /*0260*/  @UP0 USHF.L.U32 UR7, UR6, 0xb, URZ ;  /* 0x0000000b06070899 */ /* 0x000fe4000800063f */
[----:B------:R-:W-:-:S04]  /*0270*/  @UP0 USHF.L.U32 UR6, UR6, 0x1, URZ ;  /* 0x0000000106060899 */ /* 0x000fc8000800063f */
[----:B------:R-:W-:Y:S01]  /*0280*/  UISETP.NE.AND UP0, UPT, UR47, URZ, UPT ;  /* 0x0000003f2f00728c */ /* 0x000fe2000bf05270 */
[----:B------:R-:W0:Y:S02]  /*0290*/  FENCE.VIEW.ASYNC.S ;  /* 0x00000000000073c6 */ /* 0x000e240000000000 */
[----:B0-----:R0:W1:Y:S05]  /*02a0*/  @UP1 SYNCS.EXCH.64 URZ, [UR8+0x28c00], UR4 ;  /* 0x028c0004083f15b2 */ /* 0x00106a0008000100 */
[----:B------:R0:W2:Y:S01]  /*02b0*/  @UP2 SYNCS.EXCH.64 URZ, [UR8+0x28c20], UR6 ;  /* 0x028c2006083f25b2 */ /* 0x0000a20008000100 */
[----:B------:R-:W-:Y:S05]  /*02c0*/  @P1 BRA `(.L_x_249) ;  /* 0x0000000000381947 */ /* 0x000fea0003800000 */
[----:B0-----:R-:W0:Y:S01]  /*02d0*/  S2UR UR5, SR_CgaCtaId ;  /* 0x00000000000579c3 */ /* 0x001e220000008800 */
[----:B------:R-:W-:Y:S01]  /*02e0*/  UMOV UR4, 0x400 ;  /* 0x0000040000047882 */ /* 0x000fe20000000000 */
[----:B------:R-:W-:Y:S01]  /*02f0*/  UMOV UR7, 0x1 ;  /* 0x0000000100077882 */ /* 0x000fe20000000000 */
[----:B------:R-:W-:Y:S01]  /*0300*/  ELECT P0, URZ, PT ;  /* 0x00000000003f782f */ /* 0x000fe20003800000 */
[----:B0-----:R-:W-:Y:S02]  /*0310*/  ULEA UR6, UR5, UR4, 0x18 ;  /* 0x0000000405067291 */ /* 0x001fe4000f8ec03f */
[----:B------:R-:W-:-:S04]  /*0320*/  UIADD3 UR4, -UR7, 0x100000, URZ ;  /* 0x0010000007047890 */ /* 0x000fc8000fffe13f */
[----:B------:R-:W-:Y:S02]  /*0330*/  USHF.L.U32 UR5, UR4, 0xb, URZ ;  /* 0x0000000b04057899 */ /* 0x000fe4000800063f */
[----:B------:R-:W-:Y:S01]  /*0340*/  USHF.L.U32 UR4, UR4, 0x1, URZ ;  /* 0x0000000104047899 */ /* 0x000fe2000800063f */
[----:B------:R-:W0:Y:S11]  /*0350*/  FENCE.VIEW.ASYNC.S ;  /* 0x00000000000073c6 */ /* 0x000e360000000000 */
[----:B0-----:R3:W4:Y:S01]  /*0360*/  SYNCS.EXCH.64 URZ, [UR6+0x28c30], UR4 ;  /* 0x028c3004063f75b2 */ /* 0x0017220008000100 */
[----:B------:R3:W0:Y:S01]  /*0370*/  SYNCS.EXCH.64 URZ, [UR6+0x28c40], UR4 ;  /* 0x028c4004063f75b2 */ /* 0x0006220008000100 */
[----:B------:R3:W0:Y:S01]  /*0380*/  SYNCS.EXCH.64 URZ, [UR6+0x28c38], UR4 ;  /* 0x028c3804063f75b2 */ /* 0x0006220008000100 */
[----:B------:R3:W0:Y:S02]  /*0390*/  SYNCS.EXCH.64 URZ, [UR6+0x28c48], UR4 ;  /* 0x028c4804063f75b2 */ /* 0x0006240008000100 */
[----:B---3--:R-:W-:Y:S01]  /*03a0*/  NOP ;  /* 0x0000000000007918 */ /* 0x008fe20000000000 */
.L_x_249:
[----:B------:R-:W3:Y:S01]  /*03b0*/  SHFL.IDX PT, R2, R0, RZ, 0x1f ;  /* 0x00001fff00027589 */ /* 0x000ee200000e0000 */
[----:B------:R-:W-:Y:S01]  /*03c0*/  NOP ;  /* 0x0000000000007918 */ /* 0x000fe20000000000 */
[----:B---3--:R-:W-:-:S13]  /*03d0*/  ISETP.NE.AND P0, PT, R2, RZ, PT ;  /* 0x000000ff0200720c */ /* 0x008fda0003f05270 */
[----:B------:R-:W-:Y:S05]  /*03e0*/  @P0 BRA `(.L_x_250) ;  /* 0x0000000000480947 */ /* 0x000fea0003800000 */
[----:B0-----:R-:W0:Y:S01]  /*03f0*/  S2UR UR5, SR_CgaCtaId ;  /* 0x00000000000579c3 */ /* 0x001e220000008800 */
[----:B------:R-:W-:Y:S01]  /*0400*/  UMOV UR4, 0x400 ;  /* 0x0000040000047882 */ /* 0x000fe20000000000 */
[----:B------:R-:W-:Y:S01]  /*0410*/  UMOV UR6, 0x1 ;  /* 0x0000000100067882 */ /* 0x000fe20000000000 */
[----:B------:R-:W-:Y:S01]  /*0420*/  UMOV UR9, 0x2 ;  /* 0x0000000200097882 */ /* 0x000fe20000000000 */
[----:B------:R-:W-:-:S04]  /*0430*/  UIADD3 UR6, -UR6, 0x100000, URZ ;  /* 0x0010000006067890 */ /* 0x000fc8000fffe13f */
[----:B------:R-:W-:Y:S02]  /*0440*/  USHF.L.U32 UR7, UR6, 0xb, URZ ;  /* 0x0000000b06077899 */ /* 0x000fe4000800063f */
[----:B------:R-:W-:Y:S01]  /*0450*/  USHF.L.U32 UR6, UR6, 0x1, URZ ;  /* 0x0000000106067899 */ /* 0x000fe2000800063f */
[----:B------:R-:W-:Y:S01]  /*0460*/  ELECT P0, URZ, PT ;  /* 0x00000000003f782f */ /* 0x000fe20003800000 */
[----:B0-----:R-:W-:Y:S02]  /*0470*/  ULEA UR8, UR5, UR4, 0x18 ;  /* 0x0000000405087291 */ /* 0x001fe4000f8ec03f */
[----:B------:R-:W-:-:S04]  /*0480*/  UIADD3 UR4, -UR9, 0x100000, URZ ;  /* 0x0010000009047890 */ /* 0x000fc8000fffe13f */
[----:B------:R-:W-:Y:S02]  /*0490*/  USHF.L.U32 UR5, UR4, 0xb, URZ ;  /* 0x0000000b04057899 */ /* 0x000fe4000800063f */
[----:B------:R-:W-:Y:S01]  /*04a0*/  USHF.L.U32 UR4, UR4, 0x1, URZ ;  /* 0x0000000104047899 */ /* 0x000fe2000800063f */
[----:B------:R-:W0:Y:S03]  /*04b0*/  FENCE.VIEW.ASYNC.S ;  /* 0x00000000000073c6 */ /* 0x000e260000000000 */
[----:B0-----:R3:W0:Y:S08]  /*04c0*/  SYNCS.EXCH.64 URZ, [UR8+0x28c50], UR6 ;  /* 0x028c5006083f75b2 */ /* 0x0016300008000100 */
[----:B------:R3:W0:Y:S01]  /*04d0*/  SYNCS.EXCH.64 URZ, [UR8+0x28c60], UR4 ;  /* 0x028c6004083f75b2 */ /* 0x0006220008000100 */
[----:B------:R3:W0:Y:S01]  /*04e0*/  SYNCS.EXCH.64 URZ, [UR8+0x28c58], UR6 ;  /* 0x028c5806083f75b2 */ /* 0x0006220008000100 */
[----:B------:R3:W0:Y:S02]  /*04f0*/  SYNCS.EXCH.64 URZ, [UR8+0x28c68], UR4 ;  /* 0x028c6804083f75b2 */ /* 0x0006240008000100 */
[----:B---3--:R-:W-:Y:S01]  /*0500*/  NOP ;  /* 0x0000000000007918 */ /* 0x008fe20000000000 */
.L_x_250:
[----:B------:R-:W3:Y:S01]  /*0510*/  SHFL.IDX PT, R2, R0, RZ, 0x1f ;  /* 0x00001fff00027589 */ /* 0x000ee200000e0000 */
[----:B------:R-:W-:Y:S01]  /*0520*/  NOP ;  /* 0x0000000000007918 */ /* 0x000fe20000000000 */
[----:B---3--:R-:W-:-:S13]  /*0530*/  ISETP.NE.AND P0, PT, R2, RZ, PT ;  /* 0x000000ff0200720c */ /* 0x008fda0003f05270 */
        /* <DEDUP_REMOVED lines=10> */
[----:B0-----:R3:W0:Y:S01]  /*05e0*/  SYNCS.EXCH.64 URZ, [UR6+0x28c70], UR4 ;  /* 0x028c7004063f75b2 */ /* 0x0016220008000100 */
[----:B------:R3:W0:Y:S01]  /*05f0*/  SYNCS.EXCH.64 URZ, [UR6+0x28c80], UR4 ;  /* 0x028c8004063f75b2 */ /* 0x0006220008000100 */
[----:B------:R3:W0:Y:S01]  /*0600*/  SYNCS.EXCH.64 URZ, [UR6+0x28c78], UR4 ;  /* 0x028c7804063f75b2 */ /* 0x0006220008000100 */
[----:B------:R3:W0:Y:S02]  /*0610*/  SYNCS.EXCH.64 URZ, [UR6+0x28c88], UR4 ;  /* 0x028c8804063f75b2 */ /* 0x0006240008000100 */
[----:B---3--:R-:W-:Y:S01]  /*0620*/  NOP ;  /* 0x0000000000007918 */ /* 0x008fe20000000000 */
.L_x_251:
        /* <DEDUP_REMOVED lines=8> */
[----:B------:R-:W-:Y:S01]  /*06b0*/  ELECT P0, URZ, PT ;  /* 0x00000000003f782f */ /* 0x000fe20003800000 */
[----:B0-----:R-:W-:Y:S02]  /*06c0*/  ULEA UR8, UR5, UR4, 0x18 ;  /* 0x0000000405087291 */ /* 0x001fe4000f8ec03f */
[----:B------:R-:W-:-:S04]  /*06d0*/  UIADD3 UR4, -UR6, 0x100000, URZ ;  /* 0x0010000006047890 */ /* 0x000fc8000fffe13f */
[----:B------:R-:W-:Y:S02]  /*06e0*/  USHF.L.U32 UR5, UR4, 0xb, URZ ;  /* 0x0000000b04057899 */ /* 0x000fe4000800063f */
[----:B------:R-:W-:Y:S02]  /*06f0*/  USHF.L.U32 UR4, UR4, 0x1, URZ ;  /* 0x0000000104047899 */ /* 0x000fe4000800063f */
        /* <DEDUP_REMOVED lines=9> */
.L_x_252:
        /* <DEDUP_REMOVED lines=22> */
.L_x_253:
[----:B------:R-:W-:Y:S01]  /*08f0*/  PLOP3.LUT P0, PT, PT, PT, UP0, 0x80, 0x0 ;  /* 0x000000000000781c */ /* 0x000fe20003f0f008 */
[----:B------:R-:W-:Y:S01]  /*0900*/  UMOV UR36, 0x1 ;  /* 0x0000000100247882 */ /* 0x000fe20000000000 */
[----:B------:R-:W-:Y:S01]  /*0910*/  NOP ;  /* 0x0000000000007918 */ /* 0x000fe20000000000 */
[----:B------:R-:W-:Y:S01]  /*0920*/  USEL UR36, UR36, 0x2, !UP0 ;  /* 0x0000000224247887 */ /* 0x000fe2000c000000 */
[----:B------:R-:W-:Y:S01]  /*0930*/  ULDC.64 UR38, c[0x0][0x208] ;  /* 0x0000820000267ab9 */ /* 0x000fe20000000a00 */
[----:B012-4-:R-:W-:Y:S08]  /*0940*/  BAR.SYNC.DEFER_BLOCKING 0x0 ;  /* 0x0000000000007b1d */ /* 0x017ff00000010000 */
[----:B------:R-:W-:Y:S05]  /*0950*/  @!P0 BRA `(.L_x_254) ;  /* 0x00000088004c8947 */ /* 0x000fea0003800000 */
.L_x_255:
[----:B------:R-:W-:-:S08]  /*0960*/  NOP ;  /* 0x0000000000007918 */ /* 0x000fd00000000000 */
[----:B------:R-:W0:Y:S02]  /*0970*/  USETMAXREG.TRY_ALLOC.CTAPOOL UP0, 0xf0 ;  /* 0x000000f0000079c8 */ /* 0x000e240008000600 */
[----:B0-----:R-:W-:-:S13]  /*0980*/  PLOP3.LUT P0, PT, PT, PT, UP0, 0x80, 0x0 ;  /* 0x000000000000781c */ /* 0x001fda0003f0f008 */
[----:B------:R-:W-:Y:S05]  /*0990*/  @!P0 BRA `(.L_x_255) ;  /* 0xfffffffc00f08947 */ /* 0x000fea000383ffff */
[----:B------:R-:W0:Y:S01]  /*09a0*/  S2R R2, SR_TID.X ;  /* 0x0000000000027919 */ /* 0x000e220000002100 */
[----:B------:R-:W1:Y:S01]  /*09b0*/  S2UR UR4, SR_CgaCtaId ;  /* 0x00000000000479c3 */ /* 0x000e620000008800 */
[----:B------:R-:W-:Y:S02]  /*09c0*/  UMOV UR42, 0x400 ;  /* 0x00000400002a7882 */ /* 0x000fe40000000000 */
[----:B-1----:R-:W-:-:S03]  /*09d0*/  ULEA UR42, UR4, UR42, 0x18 ;  /* 0x0000002a042a7291 */ /* 0x002fc6000f8ec03f */
[----:B------:R-:W-:Y:S01]  /*09e0*/  ULDC UR4, c[0x0][0xc14] ;  /* 0x0003050000047ab9 */ /* 0x000fe20000000800 */
[----:B0-----:R-:W-:-:S04]  /*09f0*/  LOP3.LUT R0, R2, 0xffffff80, RZ, 0xc0, !PT ;  /* 0xffffff8002007812 */ /* 0x001fc800078ec0ff */
[----:B------:R-:W-:-:S13]  /*0a00*/  ISETP.NE.AND P0, PT, R0, 0x80, PT ;  /* 0x000000800000780c */ /* 0x000fda0003f05270 */
[----:B------:R-:W-:Y:S06]  /*0a10*/  @!P0 BAR.ARV 0x8, 0xa0 ;  /* 0x0202800000008b1d */ /* 0x000fec0000002000 */
[----:B------:R-:W-:-:S13]  /*0a20*/  ISETP.GE.U32.AND P0, PT, R2, 0x100, PT ;  /* 0x000001000200780c */ /* 0x000fda0003f06070 */
[----:B------:R-:W-:Y:S08]  /*0a30*/  @P0 BAR.ARV 0xf, 0x100 ;  /* 0x03c4000000000b1d */ /* 0x000ff00000002000 */
[----:B------:R-:W-:Y:S06]  /*0a40*/  BAR.SYNC.DEFER_BLOCKING 0x5, 0x120 ;  /* 0x0144800000007b1d */ /* 0x000fec0000010000 */
[----:B------:R-:W0:Y:S02]  /*0a50*/  LDS.128 R20, [UR42+0x28cd0] ;  /* 0x028cd02aff147984 */ /* 0x000e240008000c00 */
[----:B------:R-:W-:Y:S06]  /*0a60*/  BAR.ARV 0x4, 0x120 ;  /* 0x0104800000007b1d */ /* 0x000fec0000002000 */
[----:B0-----:R-:W-:-:S13]  /*0a70*/  ISETP.GE.AND P0, PT, R23, UR4, PT ;  /* 0x0000000417007c0c */ /* 0x001fda000bf06270 */
[----:B------:R-:W-:Y:S05]  /*0a80*/  @P0 EXIT ;  /* 0x000000000000094d */ /* 0x000fea0003800000 */
[----:B------:R-:W-:Y:S01]  /*0a90*/  VIADD R190, R2, 0xffffff80 ;  /* 0xffffff8002be7836 */ /* 0x000fe20000000000 */
[----:B------:R-:W-:Y:S01]  /*0aa0*/  R2UR UR5, R22 ;  /* 0x00000000160572ca */ /* 0x000fe200000e0000 */
[----:B------:R-:W-:Y:S01]  /*0ab0*/  IMAD.MOV.U32 R185, RZ, RZ, 0x40 ;  /* 0x00000040ffb97424 */ /* 0x000fe200078e00ff */
[----:B------:R-:W-:Y:S02]  /*0ac0*/  ULOP3.LUT UR43, UR36, 0x1, URZ, 0xfc, !UPT ;  /* 0x00000001242b7892 */ /* 0x000fe4000f8efc3f */
[----:B------:R-:W-:Y:S01]  /*0ad0*/  SHF.R.S32.HI R3, RZ, 0x1f, R190 ;  /* 0x0000001fff037819 */ /* 0x000fe200000114be */
[----:B------:R-:W-:Y:S01]  /*0ae0*/  UMOV UR37, URZ ;  /* 0x0000003f00257c82 */ /* 0x000fe20008000000 */
[----:B------:R-:W-:Y:S01]  /*0af0*/  UMOV UR40, URZ ;  /* 0x0000003f00287c82 */ /* 0x000fe20008000000 */
[----:B------:R-:W-:Y:S01]  /*0b00*/  UMOV UR41, URZ ;  /* 0x0000003f00297c82 */ /* 0x000fe20008000000 */
[CC--:B------:R-:W-:Y:S02]  /*0b10*/  LEA.HI R0, R3.reuse, R190.reuse, RZ, 0x4 ;  /* 0x000000be03007211 */ /* 0x0c0fe400078f20ff */
[----:B------:R-:W-:-:S02]  /*0b20*/  LEA.HI R4, R3, R190, RZ, 0x5 ;  /* 0x000000be03047211 */ /* 0x000fc400078f28ff */
[----:B------:R-:W-:Y:S02]  /*0b30*/  SHF.R.S32.HI R11, RZ, 0x4, R0 ;  /* 0x00000004ff0b7819 */ /* 0x000fe40000011400 */
[C---:B------:R-:W-:Y:S02]  /*0b40*/  LOP3.LUT R5, R0.reuse, 0xfffffff0, RZ, 0xc0, !PT ;  /* 0xfffffff000057812 */ /* 0x040fe400078ec0ff */
[--C-:B------:R-:W-:Y:S02]  /*0b50*/  SHF.R.S32.HI R13, RZ, 0x5, R4.reuse ;  /* 0x00000005ff0d7819 */ /* 0x100fe40000011404 */
[----:B------:R-:W-:Y:S01]  /*0b60*/  LEA.HI R2, R0, R11, RZ, 0x1 ;  /* 0x0000000b00027211 */ /* 0x000fe200078f08ff */
[----:B------:R-:W-:Y:S01]  /*0b70*/  IMAD.IADD R7, R190, 0x1, -R5 ;  /* 0x00000001be077824 */ /* 0x000fe200078e0a05 */
[----:B------:R-:W-:Y:S02]  /*0b80*/  SHF.R.S32.HI R4, RZ, 0x1f, R4 ;  /* 0x0000001fff047819 */ /* 0x000fe40000011404 */
[----:B------:R-:W-:-:S02]  /*0b90*/  LEA.HI R9, R3, R190, RZ, 0x7 ;  /* 0x000000be03097211 */ /* 0x000fc400078f38ff */
[----:B------:R-:W-:Y:S02]  /*0ba0*/  LOP3.LUT R2, R2, 0x1ffffffe, RZ, 0xc0, !PT ;  /* 0x1ffffffe02027812 */ /* 0x000fe400078ec0ff */
[----:B------:R-:W-:Y:S02]  /*0bb0*/  LEA.HI R4, R4, R13, RZ, 0x2 ;  /* 0x0000000d04047211 */ /* 0x000fe400078f10ff */
[----:B------:R-:W-:Y:S01]  /*0bc0*/  SHF.R.S32.HI R0, RZ, 0x1f, R7 ;  /* 0x0000001fff007819 */ /* 0x000fe20000011407 */
[----:B------:R-:W-:Y:S01]  /*0bd0*/  IMAD.IADD R11, R11, 0x1, -R2 ;  /* 0x000000010b0b7824 */ /* 0x000fe200078e0a02 */
[----:B------:R-:W-:Y:S02]  /*0be0*/  LOP3.LUT R5, R9, 0xffffff80, RZ, 0xc0, !PT ;  /* 0xffffff8009057812 */ /* 0x000fe400078ec0ff */
[----:B------:R-:W-:Y:S01]  /*0bf0*/  LOP3.LUT R4, R4, 0x3ffffc, RZ, 0xc0, !PT ;  /* 0x003ffffc04047812 */ /* 0x000fe200078ec0ff */
[----:B------:R-:W-:Y:S01]  /*0c00*/  IMAD.SHL.U32 R11, R11, 0x8, RZ ;  /* 0x000000080b0b7824 */ /* 0x000fe200078e00ff */
[----:B------:R-:W-:Y:S01]  /*0c10*/  SHF.R.S32.HI R188, RZ, 0x7, R9 ;  /* 0x00000007ffbc7819 */ /* 0x000fe20000011409 */
[----:B------:R-:W-:Y:S01]  /*0c20*/  IMAD.IADD R5, R190, 0x1, -R5 ;  /* 0x00000001be057824 */ /* 0x000fe200078e0a05 */
[-C--:B------:R-:W-:Y:S01]  /*0c30*/  LEA.HI R2, R0, R7.reuse, RZ, 0x3 ;  /* 0x0000000700027211 */ /* 0x080fe200078f18ff */
[----:B------:R-:W-:Y:S01]  /*0c40*/  IMAD.IADD R6, R13, 0x1, -R4 ;  /* 0x000000010d067824 */ /* 0x000fe200078e0a04 */
[----:B------:R-:W-:-:S02]  /*0c50*/  LEA R15, R188, R7, 0x8 ;  /* 0x00000007bc0f7211 */ /* 0x000fc400078e40ff */
[C---:B------:R-:W-:Y:S01]  /*0c60*/  LOP3.LUT R4, R2.reuse, 0xfffffff8, RZ, 0xc0, !PT ;  /* 0xfffffff802047812 */ /* 0x040fe200078ec0ff */
[----:B------:R-:W-:Y:S01]  /*0c70*/  IMAD.SHL.U32 R8, R2, 0x40, RZ ;  /* 0x0000004002087824 */ /* 0x000fe200078e00ff */
[----:B------:R-:W-:Y:S01]  /*0c80*/  SHF.R.S32.HI R0, RZ, 0x1f, R5 ;  /* 0x0000001fff007819 */ /* 0x000fe20000011405 */
[----:B------:R-:W-:Y:S01]  /*0c90*/  IMAD R12, R6, 0x10, R15 ;  /* 0x00000010060c7824 */ /* 0x000fe200078e020f */
[----:B------:R-:W-:Y:S01]  /*0ca0*/  LEA.HI R3, R3, R190, RZ, 0x3 ;  /* 0x000000be03037211 */ /* 0x000fe200078f18ff */
[----:B------:R-:W-:Y:S01]  /*0cb0*/  IMAD.IADD R6, R7, 0x1, -R4 ;  /* 0x0000000107067824 */ /* 0x000fe200078e0a04 */
[----:B------:R-:W-:Y:S01]  /*0cc0*/  LEA.HI R2, R0, R5, RZ, 0x2 ;  /* 0x0000000500027211 */ /* 0x000fe200078f10ff */
[----:B------:R-:W-:Y:S01]  /*0cd0*/  IMAD.U32 R189, R12, 0x40, R11 ;  /* 0x000000400cbd7824 */ /* 0x000fe200078e000b */
[----:B------:R-:W-:Y:S01]  /*0ce0*/  LOP3.LUT R10, R8, 0x7ffffe00, RZ, 0xc0, !PT ;  /* 0x7ffffe00080a7812 */ /* 0x000fe200078ec0ff */
[----:B------:R-:W-:Y:S01]  /*0cf0*/  IMAD.SHL.U32 R8, R6, 0x40, RZ ;  /* 0x0000004006087824 */ /* 0x000fe200078e00ff */
[----:B------:R-:W-:-:S02]  /*0d00*/  SHF.R.S32.HI R4, RZ, 0x2, R2 ;  /* 0x00000002ff047819 */ /* 0x000fc40000011402 */
[----:B------:R-:W-:Y:S02]  /*0d10*/  SHF.R.S32.HI R7, RZ, 0x1f, R2 ;  /* 0x0000001fff077819 */ /* 0x000fe40000011402 */
[----:B------:R-:W-:Y:S02]  /*0d20*/  LOP3.LUT R8, R8, 0x1c0, RZ, 0xc0, !PT ;  /* 0x000001c008087812 */ /* 0x000fe400078ec0ff */
[----:B------:R-:W-:Y:S02]  /*0d30*/  LEA.HI R7, R7, R4, RZ, 0x3 ;  /* 0x0000000407077211 */ /* 0x000fe400078f18ff */
[----:B------:R-:W-:Y:S02]  /*0d40*/  LOP3.LUT R11, R8, 0x8, R11, 0xf8, !PT ;  /* 0x00000008080b7812 */ /* 0x000fe400078ef80b */
[----:B------:R-:W-:Y:S02]  /*0d50*/  SHF.R.U32.HI R8, RZ, 0x3, R8 ;  /* 0x00000003ff087819 */ /* 0x000fe40000011608 */
[----:B------:R-:W-:-:S02]  /*0d60*/  LEA.HI R0, R0, R5, RZ, 0x5 ;  /* 0x0000000500007211 */ /* 0x000fc400078f28ff */
[----:B------:R-:W-:Y:S02]  /*0d70*/  LOP3.LUT R7, R7, 0xfffffff8, RZ, 0xc0, !PT ;  /* 0xfffffff807077812 */ /* 0x000fe400078ec0ff */
[----:B------:R-:W-:Y:S02]  /*0d80*/  LEA R10, R13, R10, 0xa ;  /* 0x0000000a0d0a7211 */ /* 0x000fe400078e50ff */
[----:B------:R-:W-:Y:S01]  /*0d90*/  LOP3.LUT R11, R11, R8, RZ, 0x3c, !PT ;  /* 0x000000080b0b7212 */ /* 0x000fe200078e3cff */
[----:B------:R-:W-:Y:S01]  /*0da0*/  IMAD.IADD R7, R4, 0x1, -R7 ;  /* 0x0000000104077824 */ /* 0x000fe200078e0a07 */
[----:B------:R-:W-:Y:S02]  /*0db0*/  SHF.R.S32.HI R0, RZ, 0x5, R0 ;  /* 0x00000005ff007819 */ /* 0x000fe40000011400 */
[----:B------:R-:W-:Y:S02]  /*0dc0*/  R2P PR, R6, 0x6 ;  /* 0x0000000606007804 */ /* 0x000fe40000000000 */
[----:B------:R-:W-:Y:S01]  /*0dd0*/  IADD3 R10, R10, R11, RZ ;  /* 0x0000000b0a0a7210 */ /* 0x000fe20007ffe0ff */
[----:B------:R-:W-:Y:S01]  /*0de0*/  IMAD R16, R0, 0x10, R7 ;  /* 0x0000001000107824 */ /* 0x000fe200078e0207 */
[----:B------:R-:W-:Y:S01]  /*0df0*/  LEA.HI R9, R9, R188, RZ, 0x1 ;  /* 0x000000bc09097211 */ /* 0x000fe200078f08ff */
[----:B------:R-:W-:Y:S01]  /*0e00*/  IMAD.MOV.U32 R7, RZ, RZ, R23 ;  /* 0x000000ffff077224 */ /* 0x000fe200078e0017 */
[----:B------:R-:W-:-:S02]  /*0e10*/  LEA R23, R10, UR42, 0x1 ;  /* 0x0000002a0a177c11 */ /* 0x000fc4000f8e08ff */
[----:B------:R-:W-:Y:S02]  /*0e20*/  LOP3.LUT R2, R2, 0x7ffffffc, RZ, 0xc0, !PT ;  /* 0x7ffffffc02027812 */ /* 0x000fe400078ec0ff */
[----:B------:R-:W-:Y:S01]  /*0e30*/  LOP3.LUT R11, R3, 0x1ffffff8, RZ, 0xc0, !PT ;  /* 0x1ffffff8030b7812 */ /* 0x000fe200078ec0ff */
[----:B------:R-:W-:Y:S01]  /*0e40*/  VIADD R186, R23, 0x26800 ;  /* 0x0002680017ba7836 */ /* 0x000fe20000000000 */
[----:B------:R-:W-:Y:S01]  /*0e50*/  LOP3.LUT R9, R9, 0xfffffe, RZ, 0xc0, !PT ;  /* 0x00fffffe09097812 */ /* 0x000fe200078ec0ff */
[----:B------:R-:W-:Y:S01]  /*0e60*/  IMAD.IADD R17, R5, 0x1, -R2 ;  /* 0x0000000105117824 */ /* 0x000fe200078e0a02 */
[----:B------:R-:W-:Y:S01]  /*0e70*/  IADD3 R184, R23, 0x26820, RZ ;  /* 0x0002682017b87810 */ /* 0x000fe20007ffe0ff */
[----:B------:R-:W-:Y:S01]  /*0e80*/  IMAD.IADD R2, R190, 0x1, -R11 ;  /* 0x00000001be027824 */ /* 0x000fe200078e0a0b */
[----:B------:R-:W-:Y:S01]  /*0e90*/  SEL R185, R185, 0xffffffc0, !P2 ;  /* 0xffffffc0b9b97807 */ /* 0x000fe20005000000 */
[----:B------:R-:W-:Y:S01]  /*0ea0*/  IMAD.IADD R9, R188, 0x1, -R9 ;  /* 0x00000001bc097824 */ /* 0x000fe200078e0a09 */
[----:B------:R-:W-:Y:S01]  /*0eb0*/  SHF.R.S32.HI R18, RZ, 0x3, R3 ;  /* 0x00000003ff127819 */ /* 0x000fe20000011403 */
[C---:B------:R-:W-:Y:S01]  /*0ec0*/  @P1 VIADD R184, R186.reuse, 0xffffffe0 ;  /* 0xffffffe0bab81836 */ /* 0x040fe20000000000 */
[----:B------:R-:W-:Y:S01]  /*0ed0*/  IADD3 R186, R186, R185, RZ ;  /* 0x000000b9baba7210 */ /* 0x000fe20007ffe0ff */
[----:B------:R-:W-:-:S02]  /*0ee0*/  IMAD.MOV.U32 R5, RZ, RZ, R21 ;  /* 0x000000ffff057224 */ /* 0x000fc400078e0015 */
[----:B------:R-:W-:Y:S02]  /*0ef0*/  IMAD.SHL.U32 R2, R2, 0x8, RZ ;  /* 0x0000000802027824 */ /* 0x000fe400078e00ff */
[----:B------:R-:W-:Y:S02]  /*0f00*/  IMAD.SHL.U32 R22, R9, 0x100, RZ ;  /* 0x0000010009167824 */ /* 0x000fe400078e00ff */
[----:B------:R-:W-:Y:S02]  /*0f10*/  IMAD.SHL.U32 R17, R17, 0x2, RZ ;  /* 0x0000000211117824 */ /* 0x000fe400078e00ff */
[----:B------:R-:W-:-:S07]  /*0f20*/  IMAD.IADD R185, R185, 0x1, R184 ;  /* 0x00000001b9b97824 */ /* 0x000fce00078e02b8 */
.L_x_299:
[----:B0-2---:R-:W0:Y:S01]  /*0f30*/  LDC.64 R8, c[0x0][0xc60] ;  /* 0x00031800ff087b82 */ /* 0x005e220000000a00 */
[----:B------:R-:W-:Y:S01]  /*0f40*/  ULDC.64 UR6, c[0x0][0xa28] ;  /* 0x00028a0000067ab9 */ /* 0x000fe20000000a00 */
[----:B------:R-:W-:Y:S01]  /*0f50*/  ULDC.64 UR8, c[0x0][0xa20] ;  /* 0x0002880000087ab9 */ /* 0x000fe20000000a00 */
[----:B------:R-:W-:Y:S01]  /*0f60*/  IMAD.MOV.U32 R3, RZ, RZ, RZ ;  /* 0x000000ffff037224 */ /* 0x000fe200078e00ff */
[----:B------:R-:W-:Y:S01]  /*0f70*/  ULDC UR4, c[0x0][0x404] ;  /* 0x0001010000047ab9 */ /* 0x000fe20000000800 */
[----:B0-----:R-:W-:-:S06]  /*0f80*/  IMAD.WIDE R6, R7, 0x4, R8 ;  /* 0x0000000407067825 */ /* 0x001fcc00078e0208 */
[----:B------:R-:W2:Y:S01]  /*0f90*/  LDG.E R6, desc[UR38][R6.64] ;  /* 0x0000002606067981 */ /* 0x000ea2000c1e1900 */
[----:B------:R-:W-:-:S04]  /*0fa0*/  UISETP.NE.U32.AND UP0, UPT, UR6, URZ, UPT ;  /* 0x0000003f0600728c */ /* 0x000fc8000bf05070 */
[----:B------:R-:W-:-:S06]  /*0fb0*/  UISETP.NE.AND.EX UP0, UPT, UR7, URZ, UPT, UP0 ;  /* 0x0000003f0700728c */ /* 0x000fcc000bf05300 */
[----:B------:R-:W-:Y:S02]  /*0fc0*/  PLOP3.LUT P0, PT, PT, PT, UP0, 0x80, 0x0 ;  /* 0x000000000000781c */ /* 0x000fe40003f0f008 */
[----:B--2---:R-:W-:-:S13]  /*0fd0*/  R2UR UR44, R6 ;  /* 0x00000000062c72ca */ /* 0x004fda00000e0000 */
[----:B------:R-:W-:Y:S02]  /*0fe0*/  USHF.R.S32.HI UR45, URZ, 0x1f, UR44 ;  /* 0x0000001f3f2d7899 */ /* 0x000fe4000801142c */
[----:B------:R-:W-:-:S04]  /*0ff0*/  @UP0 ULEA UR6, UP1, UR44, UR6, 0x2 ;  /* 0x000000062c060291 */ /* 0x000fc8000f82103f */
[----:B------:R-:W-:Y:S02]  /*1000*/  @UP0 ULEA.HI.X UR7, UR44, UR7, UR45, 0x2, UP1 ;  /* 0x000000072c070291 */ /* 0x000fe400088f142d */
[----:B------:R-:W-:Y:S01]  /*1010*/  UISETP.NE.U32.AND UP0, UPT, UR8, URZ, UPT ;  /* 0x0000003f0800728c */ /* 0x000fe2000bf05070 */
[----:B------:R-:W-:-:S03]  /*1020*/  IMAD.U32 R8, RZ, RZ, UR6 ;  /* 0x00000006ff087e24 */ /* 0x000fc6000f8e00ff */
[----:B------:R-:W-:Y:S01]  /*1030*/  IMAD.U32 R9, RZ, RZ, UR7 ;  /* 0x00000007ff097e24 */ /* 0x000fe2000f8e00ff */
[----:B------:R-:W-:Y:S01]  /*1040*/  ULDC.64 UR6, c[0x0][0x3f8] ;  /* 0x0000fe0000067ab9 */ /* 0x000fe20000000a00 */
[----:B------:R-:W-:Y:S02]  /*1050*/  UISETP.NE.AND.EX UP0, UPT, UR9, URZ, UPT, UP0 ;  /* 0x0000003f0900728c */ /* 0x000fe4000bf05300 */
[----:B------:R-:W-:Y:S01]  /*1060*/  UISETP.NE.U32.AND UP1, UPT, UR6, URZ, UPT ;  /* 0x0000003f0600728c */ /* 0x000fe2000bf25070 */
[----:B------:R0:W5:Y:S03]  /*1070*/  @P0 LDG.E R3, desc[UR38][R8.64] ;  /* 0x0000002608030981 */ /* 0x000166000c1e1900 */
[----:B------:R-:W-:Y:S01]  /*1080*/  UISETP.NE.AND.EX UP1, UPT, UR7, URZ, UPT, UP1 ;  /* 0x0000003f0700728c */ /* 0x000fe2000bf25310 */
[----:B------:R-:W-:Y:S02]  /*1090*/  PLOP3.LUT P0, PT, PT, PT, UP0, 0x80, 0x0 ;  /* 0x000000000000781c */ /* 0x000fe40003f0f008 */
[----:B------:R-:W-:Y:S01]  /*10a0*/  ULDC UR7, c[0x0][0x2e0] ;  /* 0x0000b80000077ab9 */ /* 0x000fe20000000800 */
[----:B------:R-:W-:-:S02]  /*10b0*/  USEL UR4, UR4, 0x1, UP1 ;  /* 0x0000000104047887 */ /* 0x000fc40008800000 */
[----:B------:R-:W-:Y:S02]  /*10c0*/  @UP0 ULEA UR6, UP1, UR44, UR8, 0x2 ;  /* 0x000000082c060291 */ /* 0x000fe4000f82103f */
[----:B------:R-:W-:Y:S02]  /*10d0*/  UIMAD UR4, UR4, UR7, URZ ;  /* 0x00000007040472a4 */ /* 0x000fe4000f8e023f */
[----:B------:R-:W-:Y:S02]  /*10e0*/  @UP0 ULEA.HI.X UR7, UR44, UR9, UR45, 0x2, UP1 ;  /* 0x000000092c070291 */ /* 0x000fe400088f142d */
[----:B------:R-:W-:Y:S02]  /*10f0*/  MOV R6, UR6 ;  /* 0x0000000600067c02 */ /* 0x000fe40008000f00 */
[----:B------:R-:W-:Y:S02]  /*1100*/  IMAD.U32 R152, RZ, RZ, UR4 ;  /* 0x00000004ff987e24 */ /* 0x000fe4000f8e00ff */
[----:B------:R-:W-:-:S05]  /*1110*/  IMAD.U32 R7, RZ, RZ, UR7 ;  /* 0x00000007ff077e24 */ /* 0x000fca000f8e00ff */
[----:B------:R0:W5:Y:S01]  /*1120*/  @P0 LDG.E R152, desc[UR38][R6.64] ;  /* 0x0000002606980981 */ /* 0x000162000c1e1900 */
[----:B------:R-:W-:Y:S01]  /*1130*/  UMOV UR46, UR5 ;  /* 0x00000005002e7c82 */ /* 0x000fe20008000000 */
[----:B-1-3--:R-:W-:Y:S05]  /*1140*/  @P0 BRA `(.L_x_256) ;  /* 0x00000000002c0947 */ /* 0x00afea0003800000 */
[----:B------:R-:W-:Y:S02]  /*1150*/  ULDC.64 UR4, c[0x0][0xa08] ;  /* 0x0002820000047ab9 */ /* 0x000fe40000000a00 */
[----:B------:R-:W-:-:S04]  /*1160*/  ISETP.NE.U32.AND P0, PT, RZ, UR4, PT ;  /* 0x00000004ff007c0c */ /* 0x000fc8000bf05070 */
[----:B------:R-:W-:-:S13]  /*1170*/  ISETP.NE.AND.EX P0, PT, RZ, UR5, PT, P0 ;  /* 0x00000005ff007c0c */ /* 0x000fda000bf05300 */
[----:B------:R-:W-:Y:S05]  /*1180*/  @!P0 BRA `(.L_x_256) ;  /* 0x00000000001c8947 */ /* 0x000fea0003800000 */
[----:B------:R-:W-:Y:S02]  /*1190*/  ULDC.64 UR4, c[0x0][0xa08] ;  /* 0x0002820000047ab9 */ /* 0x000fe40000000a00 */
[----:B------:R-:W-:-:S06]  /*11a0*/  UIMAD.WIDE UR4, UR44, 0x4, UR4 ;  /* 0x000000042c0478a5 */ /* 0x000fcc000f8e0204 */
[----:B0-----:R-:W-:Y:S02]  /*11b0*/  IMAD.U32 R6, RZ, RZ, UR4 ;  /* 0x00000004ff067e24 */ /* 0x001fe4000f8e00ff */
[----:B------:R-:W-:-:S05]  /*11c0*/  IMAD.U32 R7, RZ, RZ, UR5 ;  /* 0x00000005ff077e24 */ /* 0x000fca000f8e00ff */
[----:B-----5:R-:W2:Y:S04]  /*11d0*/  LDG.E R152, desc[UR38][R6.64] ;  /* 0x0000002606987981 */ /* 0x020ea8000c1e1900 */
[----:B------:R-:W2:Y:S02]  /*11e0*/  LDG.E R9, desc[UR38][R6.64+0x4] ;  /* 0x0000042606097981 */ /* 0x000ea4000c1e1900 */
[----:B--2---:R-:W-:-:S07]  /*11f0*/  IMAD.IADD R152, R9, 0x1, -R152 ;  /* 0x0000000109987824 */ /* 0x004fce00078e0a98 */
.L_x_256:
[----:B------:R-:W-:Y:S01]  /*1200*/  UISETP.NE.AND UP0, UPT, UR47, 0x1, UPT ;  /* 0x000000012f00788c */ /* 0x000fe2000bf05270 */
[----:B-----5:R-:W-:Y:S01]  /*1210*/  IMAD.IADD R152, R152, 0x1, -R3 ;  /* 0x0000000198987824 */ /* 0x020fe200078e0a03 */
[----:B------:R-:W-:Y:S01]  /*1220*/  CS2R R32, SRZ ;  /* 0x0000000000207805 */ /* 0x000fe2000001ff00 */
[----:B------:R-:W-:Y:S01]  /*1230*/  IMAD.MOV.U32 R187, RZ, RZ, R5 ;  /* 0x000000ffffbb7224 */ /* 0x000fe200078e0005 */
[----:B------:R-:W-:Y:S02]  /*1240*/  CS2R R36, SRZ ;  /* 0x0000000000247805 */ /* 0x000fe4000001ff00 */
[----:B------:R-:W-:Y:S02]  /*1250*/  CS2R R150, SRZ ;  /* 0x0000000000967805 */ /* 0x000fe4000001ff00 */
[----:B------:R-:W-:Y:S02]  /*1260*/  PLOP3.LUT P0, PT, PT, PT, UP0, 0x80, 0x0 ;  /* 0x000000000000781c */ /* 0x000fe40003f0f008 */
[----:B------:R-:W-:-:S02]  /*1270*/  CS2R R148, SRZ ;  /* 0x0000000000947805 */ /* 0x000fc4000001ff00 */
[----:B------:R-:W-:Y:S02]  /*1280*/  IADD3 R0, R152, 0x3f, RZ ;  /* 0x0000003f98007810 */ /* 0x000fe40007ffe0ff */
[----:B------:R-:W-:Y:S02]  /*1290*/  CS2R R146, SRZ ;  /* 0x0000000000927805 */ /* 0x000fe4000001ff00 */
[----:B------:R-:W-:Y:S02]  /*12a0*/  CS2R R144, SRZ ;  /* 0x0000000000907805 */ /* 0x000fe4000001ff00 */
[----:B------:R-:W-:Y:S02]  /*12b0*/  CS2R R142, SRZ ;  /* 0x00000000008e7805 */ /* 0x000fe4000001ff00 */
[----:B------:R-:W-:Y:S02]  /*12c0*/  SHF.R.S32.HI R3, RZ, 0x1f, R0 ;  /* 0x0000001fff037819 */ /* 0x000fe40000011400 */
[----:B------:R-:W-:-:S02]  /*12d0*/  CS2R R140, SRZ ;  /* 0x00000000008c7805 */ /* 0x000fc4000001ff00 */
[----:B------:R-:W-:Y:S02]  /*12e0*/  CS2R R138, SRZ ;  /* 0x00000000008a7805 */ /* 0x000fe4000001ff00 */
[----:B------:R-:W-:Y:S02]  /*12f0*/  CS2R R136, SRZ ;  /* 0x0000000000887805 */ /* 0x000fe4000001ff00 */
[----:B------:R-:W-:Y:S01]  /*1300*/  LEA.HI R3, R3, R0, RZ, 0x6 ;  /* 0x0000000003037211 */ /* 0x000fe200078f30ff */
[----:B------:R-:W-:Y:S01]  /*1310*/  IMAD.MOV.U32 R178, RZ, RZ, RZ ;  /* 0x000000ffffb27224 */ /* 0x000fe200078e00ff */
[----:B------:R-:W-:Y:S02]  /*1320*/  CS2R R176, SRZ ;  /* 0x0000000000b07805 */ /* 0x000fe4000001ff00 */
[----:B------:R-:W-:Y:S02]  /*1330*/  CS2R R132, SRZ ;  /* 0x0000000000847805 */ /* 0x000fe4000001ff00 */
[----:B------:R-:W-:-:S02]  /*1340*/  CS2R R174, SRZ ;  /* 0x0000000000ae7805 */ /* 0x000fc4000001ff00 */
[----:B------:R-:W-:Y:S02]  /*1350*/  CS2R R128, SRZ ;  /* 0x0000000000807805 */ /* 0x000fe4000001ff00 */
[----:B------:R-:W-:Y:S02]  /*1360*/  CS2R R172, SRZ ;  /* 0x0000000000ac7805 */ /* 0x000fe4000001ff00 */
[----:B------:R-:W-:Y:S02]  /*1370*/  CS2R R124, SRZ ;  /* 0x00000000007c7805 */ /* 0x000fe4000001ff00 */
[----:B------:R-:W-:Y:S02]  /*1380*/  CS2R R170, SRZ ;  /* 0x0000000000aa7805 */ /* 0x000fe4000001ff00 */
[----:B------:R-:W-:Y:S01]  /*1390*/  CS2R R120, SRZ ;  /* 0x0000000000787805 */ /* 0x000fe2000001ff00 */
[----:B------:R-:W-:Y:S01]  /*13a0*/  IMAD.MOV.U32 R168, RZ, RZ, RZ ;  /* 0x000000ffffa87224 */ /* 0x000fe200078e00ff */
[----:B------:R-:W-:-:S02]  /*13b0*/  CS2R R116, SRZ ;  /* 0x0000000000747805 */ /* 0x000fc4000001ff00 */
[----:B------:R-:W-:Y:S02]  /*13c0*/  CS2R R166, SRZ ;  /* 0x0000000000a67805 */ /* 0x000fe4000001ff00 */
[----:B------:R-:W-:Y:S02]  /*13d0*/  CS2R R164, SRZ ;  /* 0x0000000000a47805 */ /* 0x000fe4000001ff00 */
[----:B------:R-:W-:Y:S02]  /*13e0*/  CS2R R112, SRZ ;  /* 0x0000000000707805 */ /* 0x000fe4000001ff00 */
[----:B------:R-:W-:Y:S02]  /*13f0*/  CS2R R162, SRZ ;  /* 0x0000000000a27805 */ /* 0x000fe4000001ff00 */
[----:B------:R-:W-:Y:S02]  /*1400*/  CS2R R108, SRZ ;  /* 0x00000000006c7805 */ /* 0x000fe4000001ff00 */
[----:B------:R-:W-:-:S02]  /*1410*/  CS2R R160, SRZ ;  /* 0x0000000000a07805 */ /* 0x000fc4000001ff00 */
[----:B------:R-:W-:Y:S02]  /*1420*/  CS2R R104, SRZ ;  /* 0x0000000000687805 */ /* 0x000fe4000001ff00 */
        /* <DEDUP_REMOVED lines=38> */
[----:B0-----:R-:W-:-:S02]  /*1690*/  CS2R R8, SRZ ;  /* 0x0000000000087805 */ /* 0x001fc4000001ff00 */
[----:B------:R-:W-:Y:S01]  /*16a0*/  SHF.R.S32.HI R169, RZ, 0x6, R3 ;  /* 0x00000006ffa97819 */ /* 0x000fe20000011403 */
[----:B------:R-:W-:Y:S06]  /*16b0*/  @!P0 BRA `(.L_x_257) ;  /* 0x0000001800508947 */ /* 0x000fec0003800000 */
[----:B------:R-:W-:Y:S02]  /*16c0*/  ISETP.GE.AND P1, PT, R152, 0x1, PT ;  /* 0x000000019800780c */ /* 0x000fe40003f26270 */
[----:B------:R-:W-:-:S11]  /*16d0*/  PLOP3.LUT P0, PT, PT, PT, PT, 0x80, 0x0 ;  /* 0x000000000000781c */ /* 0x000fd60003f0f070 */
[----:B------:R-:W-:Y:S05]  /*16e0*/  @!P1 BRA `(.L_x_258) ;  /* 0x0000005000b89947 */ /* 0x000fea0003800000 */
[----:B------:R-:W0:Y:S01]  /*16f0*/  SHFL.IDX PT, R0, R188, RZ, 0x1f ;  /* 0x00001fffbc007589 */ /* 0x000e2200000e0000 */
[----:B------:R-:W-:-:S06]  /*1700*/  UISETP.NE.AND UP0, UPT, UR43, 0x3, UPT ;  /* 0x000000032b00788c */ /* 0x000fcc000bf05270 */
[----:B------:R-:W-:Y:S02]  /*1710*/  PLOP3.LUT P0, PT, PT, PT, UP0, 0x80, 0x0 ;  /* 0x000000000000781c */ /* 0x000fe40003f0f008 */
[----:B0-----:R-:W-:-:S13]  /*1720*/  R2UR UR4, R0 ;  /* 0x00000000000472ca */ /* 0x001fda00000e0000 */
        /* <DEDUP_REMOVED lines=10> */
.L_x_259:
[----:B------:R-:W-:Y:S01]  /*17d0*/  ULEA UR16, UR41, UR42, 0x3 ;  /* 0x0000002a29107291 */ /* 0x000fe2000f8e183f */
[----:B------:R-:W-:-:S04]  /*17e0*/  MOV R0, UR40 ;  /* 0x0000002800007c02 */ /* 0x000fc80008000f00 */
[----:B------:R-:W-:-:S04]  /*17f0*/  SHF.L.U32 R0, R0, 0x1f, RZ ;  /* 0x0000001f00007819 */ /* 0x000fc800000006ff */
[----:B------:R-:W0:Y:S02]  /*1800*/  SYNCS.PHASECHK.TRANS64.TRYWAIT P0, [UR16+0x28c50], R0 ;  /* 0x028c5000ff0075a7 */ /* 0x000e240008000150 */
[----:B0-----:R-:W-:Y:S05]  /*1810*/  @!P0 BRA `(.L_x_260) ;  /* 0x000000c400908947 */ /* 0x001fea0003800000 */
.L_x_383:
[----:B------:R-:W-:Y:S01]  /*1820*/  BAR.SYNC.DEFER_BLOCKING 0xe, 0x100 ;  /* 0x0384000000007b1d */ /* 0x000fe20000010000 */
[----:B------:R-:W-:Y:S01]  /*1830*/  UIADD3 UR4, UR42, 0x26800, URZ ;  /* 0x000268002a047890 */ /* 0x000fe2000fffe03f */
[----:B0-----:R-:W-:Y:S01]  /*1840*/  IMAD.U32 R0, RZ, RZ, UR16 ;  /* 0x00000010ff007e24 */ /* 0x001fe2000f8e00ff */
[----:B------:R-:W-:Y:S02]  /*1850*/  ULEA UR12, UR41, UR20, 0xc ;  /* 0x00000014290c7291 */ /* 0x000fe4000f8e603f */
[----:B------:R-:W-:Y:S01]  /*1860*/  USHF.R.U32.HI UR4, URZ, 0x4, UR4 ;  /* 0x000000043f047899 */ /* 0x000fe20008011604 */
[----:B------:R-:W-:Y:S01]  /*1870*/  UMOV UR7, 0x40000040 ;  /* 0x4000004000077882 */ /* 0x000fe20000000000 */
[----:B------:R-:W-:Y:S02]  /*1880*/  UMOV UR5, 0x40000040 ;  /* 0x4000004000057882 */ /* 0x000fe40000000000 */
[----:B------:R-:W-:Y:S01]  /*1890*/  ULOP3.LUT UR4, UR4, 0x3fff, URZ, 0xc0, !UPT ;  /* 0x00003fff04047892 */ /* 0x000fe2000f8ec03f */
[----:B------:R-:W0:Y:S01]  /*18a0*/  S2R R3, SR_TID.X ;  /* 0x0000000000037919 */ /* 0x000e220000002100 */
        /* <DEDUP_REMOVED lines=9> */
[----:B------:R-:W-:-:S06]  /*1940*/  WARPGROUP.ARRIVE ;  /* 0x00000000000079c5 */ /* 0x000fcc0000000000 */
[----:B------:R-:W-:Y:S01]  /*1950*/  HGMMA.64x256x16.F32 R24, gdesc[UR4].tnspB, RZ, !UPT, gsb0 ;  /* 0x43e00000041879f0 */ /* 0x000fe2000c0008ff */
[----:B------:R-:W-:Y:S02]  /*1960*/  UIADD3 UR6, UR12, 0x80, URZ ;  /* 0x000000800c067890 */ /* 0x000fe4000fffe03f */
[----:B------:R-:W-:Y:S01]  /*1970*/  UIADD3 UR4, UR13, 0x2, URZ ;  /* 0x000000020d047890 */ /* 0x000fe2000fffe03f */
[----:B------:R-:W-:Y:S01]  /*1980*/  UMOV UR7, 0x40000040 ;  /* 0x4000004000077882 */ /* 0x000fe20000000000 */
[----:B------:R-:W-:Y:S01]  /*1990*/  UMOV UR5, 0x40000040 ;  /* 0x4000004000057882 */ /* 0x000fe20000000000 */
[----:B------:R-:W-:-:S03]  /*19a0*/  UIADD3 UR12, UR13, 0x6, URZ ;  /* 0x000000060d0c7890 */ /* 0x000fc6000fffe03f */
[----:B------:R-:W-:Y:S01]  /*19b0*/  UMOV UR13, 0x40000040 ;  /* 0x40000040000d7882 */ /* 0x000fe20000000000 */
[----:B0-----:R-:W-:-:S04]  /*19c0*/  LOP3.LUT R3, R3, 0x7f, RZ, 0xc0, !PT ;  /* 0x0000007f03037812 */ /* 0x001fc800078ec0ff */
[----:B------:R-:W-:-:S13]  /*19d0*/  ISETP.NE.AND P0, PT, R3, RZ, PT ;  /* 0x000000ff0300720c */ /* 0x000fda0003f05270 */
        /* <DEDUP_REMOVED lines=16> */
[----:B------:R-:W-:-:S13]  /*1ae0*/  ISETP.GE.AND P0, PT, R152, 0x41, PT ;  /* 0x000000419800780c */ /* 0x000fda0003f06270 */
[----:B0-----:R-:W-:Y:S05]  /*1af0*/  @!P0 BRA `(.L_x_261) ;  /* 0x0000000c00008947 */ /* 0x001fea0003800000 */
[----:B------:R-:W-:-:S07]  /*1b00*/  VIADD R169, R169, 0xfffffffe ;  /* 0xfffffffea9a97836 */ /* 0x000fce0000000000 */
.L_x_266:
[----:B------:R-:W-:Y:S01]  /*1b10*/  BAR.SYNC.DEFER_BLOCKING 0xe, 0x100 ;  /* 0x0384000000007b1d */ /* 0x000fe20000010000 */
[----:B------:R-:W-:Y:S01]  /*1b20*/  IMAD.U32 R3, RZ, RZ, UR41 ;  /* 0x00000029ff037e24 */ /* 0x000fe2000f8e00ff */
[----:B------:R-:W-:Y:S01]  /*1b30*/  UISETP.NE.AND UP1, UPT, UR43, 0x3, UPT ;  /* 0x000000032b00788c */ /* 0x000fe2000bf25270 */
[----:B------:R-:W-:Y:S01]  /*1b40*/  ISETP.GT.AND P1, PT, R169, RZ, PT ;  /* 0x000000ffa900720c */ /* 0x000fe20003f24270 */
[----:B------:R-:W-:Y:S01]  /*1b50*/  UIADD3 UR41, UR41, 0x1, URZ ;  /* 0x0000000129297890 */ /* 0x000fe2000fffe03f */
[----:B0-----:R-:W-:Y:S01]  /*1b60*/  IMAD R0, R3, 0x40, R16 ;  /* 0x0000004003007824 */ /* 0x001fe200078e0210 */
[----:B------:R-:W-:Y:S02]  /*1b70*/  IADD3 R169, R169, -0x1, RZ ;  /* 0xffffffffa9a97810 */ /* 0x000fe40007ffe0ff */
[----:B------:R-:W-:Y:S01]  /*1b80*/  PLOP3.LUT P2, PT, PT, PT, UP1, 0x80, 0x0 ;  /* 0x000000000000781c */ /* 0x000fe20003f4f018 */
[----:B------:R-:W-:Y:S01]  /*1b90*/  UISETP.NE.AND UP0, UPT, UR41, 0x2, UPT ;  /* 0x000000022900788c */ /* 0x000fe2000bf05270 */
[----:B------:R-:W-:-:S03]  /*1ba0*/  LEA R0, R0, UR42, 0x2 ;  /* 0x0000002a00007c11 */ /* 0x000fc6000f8e10ff */
[----:B------:R-:W-:Y:S02]  /*1bb0*/  USEL UR6, URZ, 0x1, UP0 ;  /* 0x000000013f067887 */ /* 0x000fe40008000000 */
[----:B------:R-:W-:Y:S02]  /*1bc0*/  USEL UR41, UR41, URZ, UP0 ;  /* 0x0000003f29297287 */ /* 0x000fe40008000000 */
[----:B------:R-:W-:Y:S01]  /*1bd0*/  ULOP3.LUT UR40, UR40, UR6, URZ, 0x3c, !UPT ;  /* 0x0000000628287292 */ /* 0x000fe2000f8e3c3f */
[----:B------:R-:W0:Y:S04]  /*1be0*/  LDS R3, [R0+0x28800] ;  /* 0x0288000000037984 */ /* 0x000e280000000800 */
[----:B------:R-:W1:Y:S01]  /*1bf0*/  LDS R4, [R0+0x28820] ;  /* 0x0288200000047984 */ /* 0x000e620000000800 */
[-C--:B0-----:R-:W-:Y:S01]  /*1c00*/  FMUL.FTZ R24, R24, R3.reuse ;  /* 0x0000000318187220 */ /* 0x081fe20000410000 */
        /* <DEDUP_REMOVED lines=129> */
.L_x_262:
[----:B------:R-:W-:Y:S01]  /*2420*/  ULEA UR6, UR41, UR42, 0x3 ;  /* 0x0000002a29067291 */ /* 0x000fe2000f8e183f */
[----:B------:R-:W-:-:S05]  /*2430*/  IMAD.U32 R0, RZ, RZ, UR40 ;  /* 0x00000028ff007e24 */ /* 0x000fca000f8e00ff */
[----:B------:R-:W-:-:S04]  /*2440*/  SHF.L.U32 R0, R0, 0x1f, RZ ;  /* 0x0000001f00007819 */ /* 0x000fc800000006ff */
[----:B------:R0:W1:Y:S01]  /*2450*/  SYNCS.PHASECHK.TRANS64.TRYWAIT P0, [UR6+0x28c50], R0 ;  /* 0x028c5000ff0075a7 */ /* 0x0000620008000146 */
[----:B------:R-:W-:Y:S05]  /*2460*/  @!P2 BRA `(.L_x_263) ;  /* 0x000000000004a947 */ /* 0x000fea0003800000 */
[----:B------:R-:W-:Y:S01]  /*2470*/  BPT.TRAP 0x1 ;  /* 0x000000040000795c */ /* 0x000fe20000300000 */
.L_x_263:
[----:B-1----:R-:W-:Y:S05]  /*2480*/  @P0 BRA `(.L_x_264) ;  /* 0x0000000000080947 */ /* 0x002fea0003800000 */
[----:B------:R-:W1:Y:S02]  /*2490*/  SYNCS.PHASECHK.TRANS64.TRYWAIT P0, [UR6+0x28c50], R0 ;  /* 0x028c5000ff0075a7 */ /* 0x000e640008000146 */
[----:B-1----:R-:W-:Y:S05]  /*24a0*/  @!P0 BRA `(.L_x_265) ;  /* 0x000000b800848947 */ /* 0x002fea0003800000 */
.L_x_264:
[----:B------:R-:W-:Y:S01]  /*24b0*/  UIADD3 UR6, UR42, 0x26800, URZ ;  /* 0x000268002a067890 */ /* 0x000fe2000fffe03f */
[----:B------:R-:W-:Y:S01]  /*24c0*/  WARPGROUP.ARRIVE ;  /* 0x00000000000079c5 */ /* 0x000fe20000000000 */
[----:B------:R-:W-:-:S05]  /*24d0*/  ULEA UR18, UR41, UR20, 0xc ;  /* 0x0000001429127291 */ /* 0x000fca000f8e603f */
[----:B-1----:R-:W1:Y:S01]  /*24e0*/  S2R R3, SR_TID.X ;  /* 0x0000000000037919 */ /* 0x002e620000002100 */
[----:B------:R-:W-:Y:S01]  /*24f0*/  USHF.R.U32.HI UR6, URZ, 0x4, UR6 ;  /* 0x000000043f067899 */ /* 0x000fe20008011606 */
[----:B0-----:R-:W-:Y:S01]  /*2500*/  IMAD.U32 R0, RZ, RZ, UR41 ;  /* 0x00000029ff007e24 */ /* 0x001fe2000f8e00ff */
        /* <DEDUP_REMOVED lines=11> */
[----:B-1----:R-:W-:-:S04]  /*25c0*/  LOP3.LUT R3, R3, 0x7f, RZ, 0xc0, !PT ;  /* 0x0000007f03037812 */ /* 0x002fc800078ec0ff */
        /* <DEDUP_REMOVED lines=19> */
.L_x_261:
[----:B------:R-:W-:Y:S01]  /*2700*/  BAR.SYNC.DEFER_BLOCKING 0xe, 0x100 ;  /* 0x0384000000007b1d */ /* 0x000fe20000010000 */
[----:B------:R-:W-:Y:S01]  /*2710*/  IMAD.U32 R3, RZ, RZ, UR41 ;  /* 0x00000029ff037e24 */ /* 0x000fe2000f8e00ff */
[----:B------:R-:W-:Y:S01]  /*2720*/  UIADD3 UR41, UR41, 0x1, URZ ;  /* 0x0000000129297890 */ /* 0x000fe2000fffe03f */
[----:B------:R-:W-:Y:S02]  /*2730*/  PLOP3.LUT P0, PT, PT, PT, PT, 0x8, 0x0 ;  /* 0x000000000000781c */ /* 0x000fe40003f0e170 */
[----:B0-----:R-:W-:Y:S01]  /*2740*/  IMAD R0, R3, 0x40, R16 ;  /* 0x0000004003007824 */ /* 0x001fe200078e0210 */
[----:B------:R-:W-:-:S04]  /*2750*/  UISETP.NE.AND UP0, UPT, UR41, 0x2, UPT ;  /* 0x000000022900788c */ /* 0x000fc8000bf05270 */
[----:B------:R-:W-:Y:S01]  /*2760*/  LEA R3, R0, UR42, 0x2 ;  /* 0x0000002a00037c11 */ /* 0x000fe2000f8e10ff */
        /* <DEDUP_REMOVED lines=8> */
[----:B------:R-:W-:Y:S01]  /*27f0*/  FMUL.FTZ R8, R25, R4 ;  /* 0x0000000419087220 */ /* 0x000fe20000410000 */
[-C--:B-1----:R-:W-:Y:S01]  /*2800*/  FMUL.FTZ R9, R26, R0.reuse ;  /* 0x000000001a097220 */ /* 0x082fe20000410000 */
        /* <DEDUP_REMOVED lines=123> */
[----:B------:R-:W-:Y:S01]  /*2fc0*/  MOV R36, RZ ;  /* 0x000000ff00247202 */ /* 0x000fe20000000f00 */
[----:B------:R-:W-:Y:S01]  /*2fd0*/  IMAD.MOV.U32 R32, RZ, RZ, RZ ;  /* 0x000000ffff207224 */ /* 0x000fe200078e00ff */
[----:B------:R-:W-:Y:S06]  /*2fe0*/  BAR.ARV 0xf, 0x100 ;  /* 0x03c4000000007b1d */ /* 0x000fec0000002000 */
[----:B------:R-:W-:Y:S05]  /*2ff0*/  BRA `(.L_x_258) ;  /* 0x0000003800747947 */ /* 0x000fea0003800000 */
.L_x_257:
[----:B------:R-:W-:Y:S02]  /*3000*/  ISETP.GE.AND P1, PT, R152, 0x1, PT ;  /* 0x000000019800780c */ /* 0x000fe40003f26270 */
[----:B------:R-:W-:-:S11]  /*3010*/  PLOP3.LUT P0, PT, PT, PT, PT, 0x80, 0x0 ;  /* 0x000000000000781c */ /* 0x000fd60003f0f070 */
[----:B------:R-:W-:Y:S05]  /*3020*/  @!P1 BRA `(.L_x_258) ;  /* 0x0000003800689947 */ /* 0x000fea0003800000 */
[----:B------:R-:W0:Y:S02]  /*3030*/  SHFL.IDX PT, R0, R188, RZ, 0x1f ;  /* 0x00001fffbc007589 */ /* 0x000e2400000e0000 */
[----:B0-----:R-:W-:-:S13]  /*3040*/  R2UR UR4, R0 ;  /* 0x00000000000472ca */ /* 0x001fda00000e0000 */
        /* <DEDUP_REMOVED lines=15> */
[----:B------:R0:W1:Y:S01]  /*3140*/  LDC.64 R14, c[0x4][R0] ;  /* 0x01000000000e7b82 */ /* 0x0000620000000a00 */
[----:B------:R-:W-:Y:S01]  /*3150*/  IMAD.U32 R5, RZ, RZ, UR5 ;  /* 0x00000005ff057e24 */ /* 0x000fe2000f8e00ff */
[----:B------:R-:W-:Y:S01]  /*3160*/  ULDC.64 UR4, c[0x4][0x90] ;  /* 0x0100240000047ab9 */ /* 0x000fe20000000a00 */
[----:B------:R-:W-:Y:S01]  /*3170*/  MOV R10, UR6 ;  /* 0x00000006000a7c02 */ /* 0x000fe20008000f00 */
[----:B------:R-:W-:Y:S02]  /*3180*/  IMAD.U32 R6, RZ, RZ, UR4 ;  /* 0x00000004ff067e24 */ /* 0x000fe4000f8e00ff */
[----:B------:R-:W-:-:S02]  /*3190*/  IMAD.U32 R7, RZ, RZ, UR5 ;  /* 0x00000005ff077e24 */ /* 0x000fc4000f8e00ff */
[----:B------:R-:W-:Y:S02]  /*31a0*/  IMAD.U32 R11, RZ, RZ, UR7 ;  /* 0x00000007ff0b7e24 */ /* 0x000fe4000f8e00ff */
[----:B------:R-:W-:Y:S02]  /*31b0*/  IMAD.MOV.U32 R8, RZ, RZ, 0x70 ;  /* 0x00000070ff087424 */ /* 0x000fe400078e00ff */
[----:B------:R-:W-:Y:S02]  /*31c0*/  IMAD.MOV.U32 R12, RZ, RZ, 0x1 ;  /* 0x00000001ff0c7424 */ /* 0x000fe400078e00ff */
[----:B0-----:R-:W-:-:S07]  /*31d0*/  IMAD.MOV.U32 R13, RZ, RZ, RZ ;  /* 0x000000ffff0d7224 */ /* 0x001fce00078e00ff */
[----:B------:R-:W-:-:S07]  /*31e0*/  LEPC R20, `(.L_x_267) ;  /* 0x000000001014794e */ /* 0x000fce0000000000 */
[----:B-1----:R-:W-:Y:S05]  /*31f0*/  CALL.ABS.NOINC R14 ;  /* 0x000000000e007343 */ /* 0x002fea0003c00000 */
.L_x_267:
[----:B------:R-:W-:Y:S01]  /*3200*/  ULEA.HI UR4, UR37, UR37, URZ, 0x1 ;  /* 0x0000002525047291 */ /* 0x000fe2000f8f083f */
[----:B------:R-:W-:-:S03]  /*3210*/  MOV R3, UR43 ;  /* 0x0000002b00037c02 */ /* 0x000fc60008000f00 */
[----:B------:R-:W-:Y:S01]  /*3220*/  ULOP3.LUT UR4, UR4, 0xfffffffe, URZ, 0xc0, !UPT ;  /* 0xfffffffe04047892 */ /* 0x000fe2000f8ec03f */
[----:B------:R-:W-:-:S03]  /*3230*/  ISETP.NE.AND P0, PT, R3, 0x3, PT ;  /* 0x000000030300780c */ /* 0x000fc60003f05270 */
[----:B------:R-:W-:-:S06]  /*3240*/  UIADD3 UR4, UR37, -UR4, URZ ;  /* 0x8000000425047290 */ /* 0x000fcc000fffe03f */
[----:B------:R-:W-:-:S05]  /*3250*/  IMAD.U32 R0, RZ, RZ, UR4 ;  /* 0x00000004ff007e24 */ /* 0x000fca000f8e00ff */
[----:B------:R-:W-:-:S04]  /*3260*/  SHF.L.U32 R0, R0, 0x1f, RZ ;  /* 0x0000001f00007819 */ /* 0x000fc800000006ff */
[----:B------:R-:W0:Y:S02]  /*3270*/  SYNCS.PHASECHK.TRANS64.TRYWAIT P1, [UR42+0x28c00], R0 ;  /* 0x028c0000ff0075a7 */ /* 0x000e24000802016a */
[----:B0-----:R-:W-:Y:S05]  /*3280*/  @!P1 BRA `(.L_x_268) ;  /* 0x000000ac00249947 */ /* 0x001fea0003800000 */
.L_x_384:
[----:B------:R-:W-:Y:S05]  /*3290*/  @!P0 BRA `(.L_x_269) ;  /* 0x0000000000048947 */ /* 0x000fea0003800000 */
[----:B------:R-:W-:Y:S01]  /*32a0*/  BPT.TRAP 0x1 ;  /* 0x000000040000795c */ /* 0x000fe20000300000 */
.L_x_269:
[----:B------:R-:W-:Y:S02]  /*32b0*/  IMAD.U32 R7, RZ, RZ, UR41 ;  /* 0x00000029ff077e24 */ /* 0x000fe4000f8e00ff */
[----:B------:R-:W-:-:S03]  /*32c0*/  IMAD.U32 R8, RZ, RZ, UR40 ;  /* 0x00000028ff087e24 */ /* 0x000fc6000f8e00ff */
[----:B------:R-:W-:Y:S02]  /*32d0*/  LEA R7, R7, UR42, 0x3 ;  /* 0x0000002a07077c11 */ /* 0x000fe4000f8e18ff */
[----:B------:R-:W-:-:S04]  /*32e0*/  SHF.L.U32 R8, R8, 0x1f, RZ ;  /* 0x0000001f08087819 */ /* 0x000fc800000006ff */
[----:B------:R1:W2:Y:S01]  /*32f0*/  SYNCS.PHASECHK.TRANS64.TRYWAIT P1, [R7+URZ+0x28c30], R8 ;  /* 0x028c3008070075a7 */ /* 0x0002a2000802017f */
[----:B------:R-:W-:Y:S05]  /*3300*/  @!P0 BRA `(.L_x_270) ;  /* 0x0000000000048947 */ /* 0x000fea0003800000 */
[----:B------:R-:W-:Y:S01]  /*3310*/  BPT.TRAP 0x1 ;  /* 0x000000040000795c */ /* 0x000fe20000300000 */
.L_x_270:
[----:B--2---:R-:W-:Y:S05]  /*3320*/  @P1 BRA `(.L_x_271) ;  /* 0x0000000000081947 */ /* 0x004fea0003800000 */
[----:B------:R-:W2:Y:S02]  /*3330*/  SYNCS.PHASECHK.TRANS64.TRYWAIT P1, [R7+URZ+0x28c30], R8 ;  /* 0x028c3008070075a7 */ /* 0x000ea4000802017f */
[----:B--2---:R-:W-:Y:S05]  /*3340*/  @!P1 BRA `(.L_x_272) ;  /* 0x000000ac000c9947 */ /* 0x004fea0003800000 */
.L_x_271:
[----:B0-----:R-:W0:Y:S01]  /*3350*/  S2R R0, SR_TID.X ;  /* 0x0000000000007919 */ /* 0x001e220000002100 */
[----:B------:R-:W-:-:S04]  /*3360*/  UIADD3 UR4, UR42, 0x22400, URZ ;  /* 0x000224002a047890 */ /* 0x000fc8000fffe03f */
[----:B------:R-:W-:-:S04]  /*3370*/  USHF.R.U32.HI UR4, URZ, 0x4, UR4 ;  /* 0x000000043f047899 */ /* 0x000fc80008011604 */
[----:B------:R-:W-:-:S06]  /*3380*/  ULOP3.LUT UR4, UR4, 0x3fff, URZ, 0xc0, !UPT ;  /* 0x00003fff04047892 */ /* 0x000fcc000f8ec03f */
[----:B------:R-:W-:Y:S01]  /*3390*/  IMAD.U32 R4, RZ, RZ, UR4 ;  /* 0x00000004ff047e24 */ /* 0x000fe2000f8e00ff */
[----:B------:R-:W-:Y:S05]  /*33a0*/  WARPSYNC.ALL ;  /* 0x0000000000007948 */ /* 0x000fea0003800000 */
[----:B------:R-:W-:Y:S02]  /*33b0*/  LOP3.LUT R4, R4, 0x10000, RZ, 0xfc, !PT ;  /* 0x0001000004047812 */ /* 0x000fe400078efcff */
[----:B0-----:R-:W-:-:S04]  /*33c0*/  LOP3.LUT R0, R0, 0x7f, RZ, 0xc0, !PT ;  /* 0x0000007f00007812 */ /* 0x001fc800078ec0ff */
[----:B------:R-:W-:Y:S02]  /*33d0*/  ISETP.NE.AND P1, PT, R0, RZ, PT ;  /* 0x000000ff0000720c */ /* 0x000fe40003f25270 */
[----:B------:R-:W-:Y:S01]  /*33e0*/  R2UR UR12, R4 ;  /* 0x00000000040c72ca */ /* 0x000fe200000e0000 */
[----:B------:R-:W-:Y:S01]  /*33f0*/  UIADD3 UR4, UR42, 0x20400, URZ ;  /* 0x000204002a047890 */ /* 0x000fe2000fffe03f */
[----:B------:R-:W-:Y:S01]  /*3400*/  WARPGROUP.ARRIVE ;  /* 0x00000000000079c5 */ /* 0x000fe20000000000 */
[----:B------:R-:W-:Y:S01]  /*3410*/  UMOV UR7, 0x40000040 ;  /* 0x4000004000077882 */ /* 0x000fe20000000000 */
[----:B------:R-:W-:Y:S01]  /*3420*/  UMOV UR5, 0x40000040 ;  /* 0x4000004000057882 */ /* 0x000fe20000000000 */
[----:B------:R-:W-:Y:S01]  /*3430*/  USHF.R.U32.HI UR4, URZ, 0x4, UR4 ;  /* 0x000000043f047899 */ /* 0x000fe20008011604 */
[----:B------:R-:W-:Y:S01]  /*3440*/  IMAD R0, R169, -0x40, R152 ;  /* 0xffffffc0a9007824 */ /* 0x000fe200078e0298 */
[----:B------:R-:W-:Y:S01]  /*3450*/  UMOV UR11, 0x40000040 ;  /* 0x40000040000b7882 */ /* 0x000fe20000000000 */
[----:B------:R-:W-:Y:S01]  /*3460*/  UMOV UR9, 0x40000040 ;  /* 0x4000004000097882 */ /* 0x000fe20000000000 */
[----:B------:R-:W-:Y:S01]  /*3470*/  ULOP3.LUT UR4, UR4, 0x3fff, URZ, 0xc0, !UPT ;  /* 0x00003fff04047892 */ /* 0x000fe2000f8ec03f */
[----:B------:R-:W-:Y:S01]  /*3480*/  UMOV UR15, 0x40000040 ;  /* 0x40000040000f7882 */ /* 0x000fe20000000000 */
[----:B------:R-:W-:-:S02]  /*3490*/  IADD3 R0, -R17, 0x40, R0 ;  /* 0x0000004011007810 */ /* 0x000fc40007ffe100 */
[----:B------:R-:W-:Y:S02]  /*34a0*/  ULEA UR12, UR41, UR12, 0x9 ;  /* 0x0000000c290c7291 */ /* 0x000fe4000f8e483f */
[----:B------:R-:W-:Y:S01]  /*34b0*/  ULOP3.LUT UR13, UR4, 0x10000, URZ, 0xfc, !UPT ;  /* 0x00010000040d7892 */ /* 0x000fe2000f8efc3f */
[C---:B------:R-:W-:Y:S01]  /*34c0*/  ISETP.GT.AND P6, PT, R0.reuse, RZ, PT ;  /* 0x000000ff0000720c */ /* 0x040fe20003fc4270 */
[----:B------:R-:W-:Y:S01]  /*34d0*/  UIADD3 UR10, UR12, 0x4, URZ ;  /* 0x000000040c0a7890 */ /* 0x000fe2000fffe03f */
[C---:B------:R-:W-:Y:S01]  /*34e0*/  ISETP.GT.AND P2, PT, R0.reuse, 0x1, PT ;  /* 0x000000010000780c */ /* 0x040fe20003f44270 */
[----:B------:R-:W-:Y:S01]  /*34f0*/  UIADD3 UR8, UR13, 0x4, URZ ;  /* 0x000000040d087890 */ /* 0x000fe2000fffe03f */
[C---:B------:R-:W-:Y:S01]  /*3500*/  ISETP.GT.AND P3, PT, R0.reuse, 0x8, PT ;  /* 0x000000080000780c */ /* 0x040fe20003f64270 */
[----:B------:R-:W-:Y:S01]  /*3510*/  UMOV UR6, UR12 ;  /* 0x0000000c00067c82 */ /* 0x000fe20008000000 */
[----:B------:R-:W-:Y:S01]  /*3520*/  UMOV UR4, UR13 ;  /* 0x0000000d00047c82 */ /* 0x000fe20008000000 */
[----:B------:R-:W-:Y:S01]  /*3530*/  UIADD3 UR14, UR12, 0x6, URZ ;  /* 0x000000060c0e7890 */ /* 0x000fe2000fffe03f */
[----:B------:R-:W-:Y:S01]  /*3540*/  HGMMA.64x64x16.F32 R24, gdesc[UR4], RZ, !UPT, gsb0 ;  /* 0x00e00000041879f0 */ /* 0x000fe2000c0008ff */
[----:B------:R-:W-:Y:S01]  /*3550*/  UIADD3 UR6, UR12, 0x2, URZ ;  /* 0x000000020c067890 */ /* 0x000fe2000fffe03f */
[C---:B------:R-:W-:Y:S01]  /*3560*/  ISETP.GT.AND P4, PT, R0.reuse, 0x9, PT ;  /* 0x000000090000780c */ /* 0x040fe20003f84270 */
[----:B------:R-:W-:Y:S01]  /*3570*/  UIADD3 UR4, UR13, 0x2, URZ ;  /* 0x000000020d047890 */ /* 0x000fe2000fffe03f */
[----:B------:R-:W-:Y:S01]  /*3580*/  ISETP.GT.AND P5, PT, R0, 0x10, PT ;  /* 0x000000100000780c */ /* 0x000fe20003fa4270 */
[----:B------:R-:W-:Y:S01]  /*3590*/  UMOV UR7, 0x40000040 ;  /* 0x4000004000077882 */ /* 0x000fe20000000000 */
[----:B------:R-:W-:Y:S01]  /*35a0*/  UMOV UR5, 0x40000040 ;  /* 0x4000004000057882 */ /* 0x000fe20000000000 */
[----:B------:R-:W-:Y:S01]  /*35b0*/  UIADD3 UR12, UR13, 0x6, URZ ;  /* 0x000000060d0c7890 */ /* 0x000fe2000fffe03f */
[----:B------:R-:W-:-:S02]  /*35c0*/  ULDC UR20, c[0x0][0x988] ;  /* 0x0002620000147ab9 */ /* 0x000fc40000000800 */
        /* <DEDUP_REMOVED lines=67> */
[----:B------:R-:W0:Y:S01]  /*3a00*/  SHFL.BFLY PT, R0, R5, 0x2, 0x1f ;  /* 0x0c401f0005007f89 */ /* 0x000e2200000e0000 */
[----:B------:R-:W-:Y:S02]  /*3a10*/  FSEL R51, R51, -INF , P4 ;  /* 0xff80000033337808 */ /* 0x000fe40002000000 */
[----:B------:R-:W-:-:S02]  /*3a20*/  FSEL R54, R54, -INF , P5 ;  /* 0xff80000036367808 */ /* 0x000fc40002800000 */
[----:B------:R-:W-:Y:S02]  /*3a30*/  FSEL R55, R55, -INF , P6 ;  /* 0xff80000037377808 */ /* 0x000fe40003000000 */
[----:B0-----:R-:W-:Y:S02]  /*3a40*/  FMNMX.FTZ R9, R5, R0, !PT ;  /* 0x0000000005097209 */ /* 0x001fe40007810000 */
[----:B------:R-:W-:-:S03]  /*3a50*/  FMNMX.FTZ R0, R30, R3, !PT ;  /* 0x000000031e007209 */ /* 0x000fc60007810000 */
[----:B------:R-:W0:Y:S01]  /*3a60*/  SHFL.BFLY PT, R10, R9, 0x1, 0x1f ;  /* 0x0c201f00090a7f89 */ /* 0x000e2200000e0000 */
[----:B------:R-:W-:-:S04]  /*3a70*/  FMNMX.FTZ R3, R31, R0, !PT ;  /* 0x000000001f037209 */ /* 0x000fc80007810000 */
[----:B------:R-:W-:-:S04]  /*3a80*/  FMNMX.FTZ R0, R34, R3, !PT ;  /* 0x0000000322007209 */ /* 0x000fc80007810000 */
[----:B------:R-:W-:-:S04]  /*3a90*/  FMNMX.FTZ R3, R35, R0, !PT ;  /* 0x0000000023037209 */ /* 0x000fc80007810000 */
[----:B------:R-:W-:-:S04]  /*3aa0*/  FMNMX.FTZ R6, R38, R3, !PT ;  /* 0x0000000326067209 */ /* 0x000fc80007810000 */
[----:B------:R-:W-:-:S04]  /*3ab0*/  FMNMX.FTZ R3, R39, R6, !PT ;  /* 0x0000000627037209 */ /* 0x000fc80007810000 */
[----:B------:R-:W-:Y:S02]  /*3ac0*/  FMNMX.FTZ R6, R42, R3, !PT ;  /* 0x000000032a067209 */ /* 0x000fe40007810000 */
[----:B0-----:R-:W-:Y:S02]  /*3ad0*/  FMNMX.FTZ R0, R9, R10, !PT ;  /* 0x0000000a09007209 */ /* 0x001fe40007810000 */
        /* <DEDUP_REMOVED lines=21> */
[----:B------:R-:W0:Y:S01]  /*3c30*/  SHFL.BFLY PT, R3, R6, 0x2, 0x1f ;  /* 0x0c401f0006037f89 */ /* 0x000e2200000e0000 */
[----:B------:R-:W3:Y:S01]  /*3c40*/  MUFU.EX2 R25, R25 ;  /* 0x0000001900197308 */ /* 0x000ee20000000800 */
[--C-:B------:R-:W-:Y:S01]  /*3c50*/  FFMA.FTZ R44, R44, UR20, -R9.reuse ;  /* 0x000000142c2c7c23 */ /* 0x100fe20008010809 */
[--C-:B------:R-:W-:Y:S01]  /*3c60*/  FFMA.FTZ R45, R45, UR20, -R9.reuse ;  /* 0x000000142d2d7c23 */ /* 0x100fe20008010809 */
[--C-:B------:R-:W-:Y:S01]  /*3c70*/  FFMA.FTZ R48, R48, UR20, -R9.reuse ;  /* 0x0000001430307c23 */ /* 0x100fe20008010809 */
[--C-:B------:R-:W-:Y:S01]  /*3c80*/  FFMA.FTZ R49, R49, UR20, -R9.reuse ;  /* 0x0000001431317c23 */ /* 0x100fe20008010809 */
[--C-:B------:R-:W-:Y:S01]  /*3c90*/  FFMA.FTZ R52, R52, UR20, -R9.reuse ;  /* 0x0000001434347c23 */ /* 0x100fe20008010809 */
[----:B------:R-:W-:-:S02]  /*3ca0*/  FFMA.FTZ R9, R53, UR20, -R9 ;  /* 0x0000001435097c23 */ /* 0x000fc40008010809 */
[----:B------:R-:W-:Y:S08]  /*3cb0*/  MUFU.EX2 R28, R28 ;  /* 0x0000001c001c7308 */ /* 0x000ff00000000800 */
[----:B------:R-:W4:Y:S01]  /*3cc0*/  MUFU.EX2 R29, R29 ;  /* 0x0000001d001d7308 */ /* 0x000f220000000800 */
[----:B---3--:R-:W-:Y:S02]  /*3cd0*/  F2FP.F16.F32.PACK_AB R156, R25, R24 ;  /* 0x00000018199c723e */ /* 0x008fe400000000ff */
[----:B0-----:R-:W-:-:S05]  /*3ce0*/  FMNMX.FTZ R5, R6, R3, !PT ;  /* 0x0000000306057209 */ /* 0x001fca0007810000 */
[----:B------:R-:W-:Y:S01]  /*3cf0*/  MUFU.EX2 R32, R32 ;  /* 0x0000002000207308 */ /* 0x000fe20000000800 */
[----:B------:R-:W0:Y:S07]  /*3d00*/  SHFL.BFLY PT, R6, R5, 0x1, 0x1f ;  /* 0x0c201f0005067f89 */ /* 0x000e2e00000e0000 */
[----:B------:R-:W3:Y:S01]  /*3d10*/  MUFU.EX2 R33, R33 ;  /* 0x0000002100217308 */ /* 0x000ee20000000800 */
[----:B----4-:R-:W-:-:S07]  /*3d20*/  F2FP.F16.F32.PACK_AB R158, R29, R28 ;  /* 0x0000001c1d9e723e */ /* 0x010fce00000000ff */
[----:B------:R-:W-:Y:S08]  /*3d30*/  MUFU.EX2 R36, R36 ;  /* 0x0000002400247308 */ /* 0x000ff00000000800 */
[----:B------:R-:W4:Y:S01]  /*3d40*/  MUFU.EX2 R37, R37 ;  /* 0x0000002500257308 */ /* 0x000f220000000800 */
[----:B---3--:R-:W-:Y:S02]  /*3d50*/  F2FP.F16.F32.PACK_AB R160, R33, R32 ;  /* 0x0000002021a0723e */ /* 0x008fe400000000ff */
[----:B0-----:R-:W-:-:S04]  /*3d60*/  FMNMX.FTZ R3, R5, R6, !PT ;  /* 0x0000000605037209 */ /* 0x001fc80007810000 */
[C---:B------:R-:W-:Y:S01]  /*3d70*/  FSETP.NEU.FTZ.AND P2, PT, R3.reuse, -INF , PT ;  /* 0xff8000000300780b */ /* 0x040fe20003f5d000 */
[----:B------:R-:W-:Y:S01]  /*3d80*/  FMUL.FTZ R5, R3, UR20 ;  /* 0x0000001403057c20 */ /* 0x000fe20008410000 */
[----:B------:R-:W-:Y:S04]  /*3d90*/  MUFU.EX2 R40, R40 ;  /* 0x0000002800287308 */ /* 0x000fe80000000800 */
[----:B------:R-:W-:Y:S01]  /*3da0*/  FSEL R6, R5, RZ, P2 ;  /* 0x000000ff05067208 */ /* 0x000fe20001000000 */
[----:B------:R-:W-:Y:S01]  /*3db0*/  FADD.FTZ R5, R24, R25 ;  /* 0x0000001918057221 */ /* 0x000fe20000010000 */
[----:B----4-:R-:W-:Y:S02]  /*3dc0*/  F2FP.F16.F32.PACK_AB R162, R37, R36 ;  /* 0x0000002425a2723e */ /* 0x010fe400000000ff */
[----:B------:R-:W0:Y:S01]  /*3dd0*/  MUFU.EX2 R41, R41 ;  /* 0x0000002900297308 */ /* 0x000e220000000800 */
        /* <DEDUP_REMOVED lines=15> */
[----:B------:R-:W3:Y:S01]  /*3ed0*/  MUFU.EX2 R27, R27 ;  /* 0x0000001b001b7308 */ /* 0x000ee20000000800 */
[----:B------:R-:W-:Y:S01]  /*3ee0*/  FADD.FTZ R12, R32, R13 ;  /* 0x0000000d200c7221 */ /* 0x000fe20000010000 */
[--C-:B------:R-:W-:Y:S01]  /*3ef0*/  FFMA.FTZ R46, R46, UR20, -R6.reuse ;  /* 0x000000142e2e7c23 */ /* 0x100fe20008010806 */
[----:B------:R4:W-:Y:S01]  /*3f00*/  @!P1 SYNCS.ARRIVE.TRANS64.RED.A1T0 RZ, [R5+URZ], RZ ;  /* 0x000000ff05ff99a7 */ /* 0x0009e2000810043f */
[--C-:B------:R-:W-:Y:S01]  /*3f10*/  FFMA.FTZ R47, R47, UR20, -R6.reuse ;  /* 0x000000142f2f7c23 */ /* 0x100fe20008010806 */
[--C-:B------:R-:W-:Y:S01]  /*3f20*/  FFMA.FTZ R50, R50, UR20, -R6.reuse ;  /* 0x0000001432327c23 */ /* 0x100fe20008010806 */
[--C-:B------:R-:W-:Y:S01]  /*3f30*/  FFMA.FTZ R51, R51, UR20, -R6.reuse ;  /* 0x0000001433337c23 */ /* 0x100fe20008010806 */
[--C-:B------:R-:W-:Y:S01]  /*3f40*/  FFMA.FTZ R54, R54, UR20, -R6.reuse ;  /* 0x0000001436367c23 */ /* 0x100fe20008010806 */
[----:B------:R-:W5:Y:S01]  /*3f50*/  MUFU.EX2 R30, R30 ;  /* 0x0000001e001e7308 */ /* 0x000f620000000800 */
[----:B------:R-:W-:Y:S01]  /*3f60*/  FFMA.FTZ R6, R55, UR20, -R6 ;  /* 0x0000001437067c23 */ /* 0x000fe20008010806 */
[----:B0-----:R-:W-:-:S06]  /*3f70*/  F2FP.F16.F32.PACK_AB R164, R41, R40 ;  /* 0x0000002829a4723e */ /* 0x001fcc00000000ff */
[----:B------:R-:W4:Y:S01]  /*3f80*/  MUFU.EX2 R31, R31 ;  /* 0x0000001f001f7308 */ /* 0x000f220000000800 */
[----:B---3--:R-:W-:Y:S01]  /*3f90*/  FADD.FTZ R11, R26, R27 ;  /* 0x0000001b1a0b7221 */ /* 0x008fe20000010000 */
[----:B------:R-:W-:-:S06]  /*3fa0*/  F2FP.F16.F32.PACK_AB R157, R27, R26 ;  /* 0x0000001a1b9d723e */ /* 0x000fcc00000000ff */
[----:B------:R-:W0:Y:S01]  /*3fb0*/  MUFU.EX2 R34, R34 ;  /* 0x0000002200227308 */ /* 0x000e220000000800 */
[----:B-----5:R-:W-:Y:S01]  /*3fc0*/  FADD.FTZ R10, R30, R11 ;  /* 0x0000000b1e0a7221 */ /* 0x020fe20000010000 */
[----:B------:R-:W-:-:S04]  /*3fd0*/  FADD.FTZ R11, R33, R12 ;  /* 0x0000000c210b7221 */ /* 0x000fc80000010000 */
[----:B------:R-:W-:Y:S02]  /*3fe0*/  FADD.FTZ R12, R36, R11 ;  /* 0x0000000b240c7221 */ /* 0x000fe40000010000 */
[----:B------:R-:W3:Y:S01]  /*3ff0*/  MUFU.EX2 R35, R35 ;  /* 0x0000002300237308 */ /* 0x000ee20000000800 */
[----:B----4-:R-:W-:Y:S01]  /*4000*/  FADD.FTZ R5, R31, R10 ;  /* 0x0000000a1f057221 */ /* 0x010fe20000010000 */
[----:B------:R-:W-:Y:S01]  /*4010*/  FADD.FTZ R11, R37, R12 ;  /* 0x0000000c250b7221 */ /* 0x000fe20000010000 */
[----:B------:R-:W-:Y:S01]  /*4020*/  F2FP.F16.F32.PACK_AB R159, R31, R30 ;  /* 0x0000001e1f9f723e */ /* 0x000fe200000000ff */
[----:B------:R-:W-:Y:S02]  /*4030*/  BAR.SYNC.DEFER_BLOCKING 0xf, 0x100 ;  /* 0x03c4000000007b1d */ /* 0x000fe40000010000 */
[----:B------:R-:W-:Y:S01]  /*4040*/  FADD.FTZ R12, R40, R11 ;  /* 0x0000000b280c7221 */ /* 0x000fe20000010000 */
[----:B0-----:R-:W-:-:S03]  /*4050*/  FADD.FTZ R10, R34, R5 ;  /* 0x00000005220a7221 */ /* 0x001fc60000010000 */
[----:B------:R-:W0:Y:S01]  /*4060*/  MUFU.EX2 R38, R38 ;  /* 0x0000002600267308 */ /* 0x000e220000000800 */
[----:B------:R-:W-:Y:S01]  /*4070*/  FADD.FTZ R13, R41, R12 ;  /* 0x0000000c290d7221 */ /* 0x000fe20000010000 */
[----:B---3--:R-:W-:-:S06]  /*4080*/  FADD.FTZ R5, R35, R10 ;  /* 0x0000000a23057221 */ /* 0x008fcc0000010000 */
[----:B------:R-:W3:Y:S01]  /*4090*/  MUFU.EX2 R39, R39 ;  /* 0x0000002700277308 */ /* 0x000ee20000000800 */
[----:B------:R-:W-:-:S07]  /*40a0*/  F2FP.F16.F32.PACK_AB R161, R35, R34 ;  /* 0x0000002223a1723e */ /* 0x000fce00000000ff */
[----:B------:R-:W4:Y:S01]  /*40b0*/  MUFU.EX2 R42, R42 ;  /* 0x0000002a002a7308 */ /* 0x000f220000000800 */
[----:B0-----:R-:W-:Y:S01]  /*40c0*/  FADD.FTZ R10, R38, R5 ;  /* 0x00000005260a7221 */ /* 0x001fe20000010000 */
[----:B------:R0:W-:Y:S06]  /*40d0*/  STSM.16.M88.4 [R23+0x26800], R156 ;  /* 0x0268009c17007844 */ /* 0x0001ec0000000200 */
[----:B------:R-:W5:Y:S01]  /*40e0*/  MUFU.EX2 R43, R43 ;  /* 0x0000002b002b7308 */ /* 0x000f620000000800 */
[C---:B---3--:R-:W-:Y:S01]  /*40f0*/  FADD.FTZ R5, R39.reuse, R10 ;  /* 0x0000000a27057221 */ /* 0x048fe20000010000 */
[----:B------:R-:W-:-:S05]  /*4100*/  F2FP.F16.F32.PACK_AB R163, R39, R38 ;  /* 0x0000002627a3723e */ /* 0x000fca00000000ff */
[----:B------:R0:W-:Y:S01]  /*4110*/  STSM.16.M88.4 [R184], R160 ;  /* 0x000000a0b8007844 */ /* 0x0001e20000000200 */
[----:B------:R-:W-:Y:S01]  /*4120*/  MUFU.EX2 R44, R44 ;  /* 0x0000002c002c7308 */ /* 0x000fe20000000800 */
[----:B----4-:R-:W-:-:S07]  /*4130*/  FADD.FTZ R10, R42, R5 ;  /* 0x000000052a0a7221 */ /* 0x010fce0000010000 */
[----:B------:R-:W3:Y:S01]  /*4140*/  MUFU.EX2 R46, R46 ;  /* 0x0000002e002e7308 */ /* 0x000ee20000000800 */
[C---:B-----5:R-:W-:Y:S01]  /*4150*/  FADD.FTZ R5, R43.reuse, R10 ;  /* 0x0000000a2b057221 */ /* 0x060fe20000010000 */
[----:B------:R-:W-:-:S06]  /*4160*/  F2FP.F16.F32.PACK_AB R165, R43, R42 ;  /* 0x0000002a2ba5723e */ /* 0x000fcc00000000ff */
[----:B------:R-:W4:Y:S08]  /*4170*/  MUFU.EX2 R45, R45 ;  /* 0x0000002d002d7308 */ /* 0x000f300000000800 */
[----:B------:R-:W5:Y:S01]  /*4180*/  MUFU.EX2 R47, R47 ;  /* 0x0000002f002f7308 */ /* 0x000f620000000800 */
[----:B---3--:R-:W-:-:S07]  /*4190*/  FADD.FTZ R10, R46, R5 ;  /* 0x000000052e0a7221 */ /* 0x008fce0000010000 */
[----:B------:R-:W-:Y:S01]  /*41a0*/  MUFU.EX2 R48, R48 ;  /* 0x0000003000307308 */ /* 0x000fe20000000800 */
[----:B----4-:R-:W-:-:S07]  /*41b0*/  F2FP.F16.F32.PACK_AB R166, R45, R44 ;  /* 0x0000002c2da6723e */ /* 0x010fce00000000ff */
[----:B------:R-:W3:Y:S01]  /*41c0*/  MUFU.EX2 R49, R49 ;  /* 0x0000003100317308 */ /* 0x000ee20000000800 */
[C---:B-----5:R-:W-:Y:S01]  /*41d0*/  F2FP.F16.F32.PACK_AB R167, R47.reuse, R46 ;  /* 0x0000002e2fa7723e */ /* 0x060fe200000000ff */
[----:B------:R-:W-:-:S04]  /*41e0*/  FADD.FTZ R47, R47, R10 ;  /* 0x0000000a2f2f7221 */ /* 0x000fc80000010000 */
[----:B------:R0:W-:Y:S02]  /*41f0*/  STSM.16.M88.4 [R186], R164 ;  /* 0x000000a4ba007844 */ /* 0x0001e40000000200 */
[----:B------:R-:W-:Y:S08]  /*4200*/  MUFU.EX2 R50, R50 ;  /* 0x0000003200327308 */ /* 0x000ff00000000800 */
[----:B------:R-:W4:Y:S01]  /*4210*/  MUFU.EX2 R51, R51 ;  /* 0x0000003300337308 */ /* 0x000f220000000800 */
[----:B---3--:R-:W-:-:S07]  /*4220*/  F2FP.F16.F32.PACK_AB R172, R49, R48 ;  /* 0x0000003031ac723e */ /* 0x008fce00000000ff */
[----:B------:R-:W-:Y:S08]  /*4230*/  MUFU.EX2 R52, R52 ;  /* 0x0000003400347308 */ /* 0x000ff00000000800 */
[----:B------:R-:W3:Y:S01]  /*4240*/  MUFU.EX2 R9, R9 ;  /* 0x0000000900097308 */ /* 0x000ee20000000800 */
[----:B----4-:R-:W-:Y:S01]  /*4250*/  F2FP.F16.F32.PACK_AB R173, R51, R50 ;  /* 0x0000003233ad723e */ /* 0x010fe200000000ff */
[----:B------:R-:W-:-:S04]  /*4260*/  FADD.FTZ R50, R50, R47 ;  /* 0x0000002f32327221 */ /* 0x000fc80000010000 */
[----:B------:R-:W-:Y:S02]  /*4270*/  FADD.FTZ R51, R51, R50 ;  /* 0x0000003233337221 */ /* 0x000fe40000010000 */
[----:B------:R-:W4:Y:S08]  /*4280*/  MUFU.EX2 R54, R54 ;  /* 0x0000003600367308 */ /* 0x000f300000000800 */
[----:B------:R5:W1:Y:S01]  /*4290*/  MUFU.EX2 R11, R6 ;  /* 0x00000006000b7308 */ /* 0x000a620000000800 */
[----:B---3--:R-:W-:Y:S01]  /*42a0*/  F2FP.F16.F32.PACK_AB R174, R9, R52 ;  /* 0x0000003409ae723e */ /* 0x008fe200000000ff */
[----:B-----5:R-:W-:-:S04]  /*42b0*/  FADD.FTZ R6, R44, R13 ;  /* 0x0000000d2c067221 */ /* 0x020fc80000010000 */
[----:B------:R-:W-:Y:S01]  /*42c0*/  FADD.FTZ R45, R45, R6 ;  /* 0x000000062d2d7221 */ /* 0x000fe20000010000 */
[----:B----4-:R-:W-:-:S03]  /*42d0*/  FADD.FTZ R6, R54, R51 ;  /* 0x0000003336067221 */ /* 0x010fc60000010000 */
[----:B------:R-:W-:Y:S01]  /*42e0*/  FADD.FTZ R48, R48, R45 ;  /* 0x0000002d30307221 */ /* 0x000fe20000010000 */
[C---:B-1----:R-:W-:Y:S01]  /*42f0*/  F2FP.F16.F32.PACK_AB R175, R11.reuse, R54 ;  /* 0x000000360baf723e */ /* 0x042fe200000000ff */
[----:B------:R-:W-:Y:S02]  /*4300*/  FADD.FTZ R6, R11, R6 ;  /* 0x000000060b067221 */ /* 0x000fe40000010000 */
[----:B------:R-:W-:Y:S02]  /*4310*/  FADD.FTZ R49, R49, R48 ;  /* 0x0000003031317221 */ /* 0x000fe40000010000 */
[----:B------:R0:W-:Y:S02]  /*4320*/  STSM.16.M88.4 [R185], R172 ;  /* 0x000000acb9007844 */ /* 0x0001e40000000200 */
[----:B------:R-:W-:-:S04]  /*4330*/  FADD.FTZ R52, R52, R49 ;  /* 0x0000003134347221 */ /* 0x000fc80000010000 */
[----:B------:R-:W-:Y:S01]  /*4340*/  FADD.FTZ R5, R9, R52 ;  /* 0x0000003409057221 */ /* 0x000fe20000010000 */
[----:B------:R-:W-:Y:S06]  /*4350*/  @!P0 BRA `(.L_x_273) ;  /* 0x0000000000048947 */ /* 0x000fec0003800000 */
[----:B------:R-:W-:Y:S01]  /*4360*/  BPT.TRAP 0x1 ;  /* 0x000000040000795c */ /* 0x000fe20000300000 */
.L_x_273:
[----:B------:R1:W3:Y:S01]  /*4370*/  SYNCS.PHASECHK.TRANS64.TRYWAIT P2, [R7+URZ+0x28c50], R8 ;  /* 0x028c5008070075a7 */ /* 0x0002e2000804017f */
[----:B------:R-:W-:Y:S05]  /*4380*/  @!P0 BRA `(.L_x_274) ;  /* 0x0000000000048947 */ /* 0x000fea0003800000 */
[----:B------:R-:W-:Y:S01]  /*4390*/  BPT.TRAP 0x1 ;  /* 0x000000040000795c */ /* 0x000fe20000300000 */
.L_x_274:
[----:B------:R-:W-:Y:S01]  /*43a0*/  ULOP3.LUT UR48, UR48, 0x2000000, URZ, 0xfc, !UPT ;  /* 0x0200000030307892 */ /* 0x000fe2000f8efc3f */
[----:B---3--:R-:W-:Y:S11]  /*43b0*/  @P2 BRA `(.L_x_275) ;  /* 0x0000000000082947 */ /* 0x008ff60003800000 */
[----:B------:R-:W3:Y:S02]  /*43c0*/  SYNCS.PHASECHK.TRANS64.TRYWAIT P2, [R7+URZ+0x28c50], R8 ;  /* 0x028c5008070075a7 */ /* 0x000ee4000804017f */
[----:B---3--:R-:W-:Y:S05]  /*43d0*/  @!P2 BRA `(.L_x_276) ;  /* 0x0000009800fca947 */ /* 0x008fea0003800000 */
.L_x_275:
[----:B------:R-:W-:Y:S01]  /*43e0*/  ULEA UR6, UR41, UR48, 0xc ;  /* 0x0000003029067291 */ /* 0x000fe2000f8e603f */
[----:B------:R-:W-:Y:S01]  /*43f0*/  WARPGROUP.ARRIVE ;  /* 0x00000000000079c5 */ /* 0x000fe20000000000 */
[----:B------:R-:W-:Y:S01]  /*4400*/  UMOV UR7, 0x40000040 ;  /* 0x4000004000077882 */ /* 0x000fe20000000000 */
[----:B------:R-:W-:Y:S01]  /*4410*/  UMOV UR11, 0x40000040 ;  /* 0x40000040000b7882 */ /* 0x000fe20000000000 */
[----:B------:R-:W-:Y:S01]  /*4420*/  UIADD3 UR10, UR6, 0x80, URZ ;  /* 0x00000080060a7890 */ /* 0x000fe2000fffe03f */
[----:B------:R-:W-:Y:S01]  /*4430*/  ISETP.GE.AND P2, PT, R152, 0x41, PT ;  /* 0x000000419800780c */ /* 0x000fe20003f46270 */
[----:B-123--:R-:W-:-:S03]  /*4440*/  @!P1 VIADD R7, R7, 0x28c60 ;  /* 0x00028c6007079836 */ /* 0x00efc60000000000 */
[----:B------:R-:W-:Y:S01]  /*4450*/  HGMMA.64x256x16.F32 R24, R156, gdesc[UR4].tnspB, RZ, !UPT, gsb0 ;  /* 0x43e000049c187df0 */ /* 0x000fe2000c0008ff */
[----:B------:R-:W-:Y:S01]  /*4460*/  UMOV UR7, 0x40000040 ;  /* 0x4000004000077882 */ /* 0x000fe20000000000 */
[----:B------:R-:W-:Y:S01]  /*4470*/  @!P1 PRMT R7, RZ, 0x654, R7 ;  /* 0x00000654ff079816 */ /* 0x000fe20000000007 */
[----:B------:R-:W-:Y:S02]  /*4480*/  WARPGROUP.DEPBAR.LE gsb0, 0x0 ;  /* 0x00008000000079c5 */ /* 0x000fe40000010000 */
[----:B------:R-:W-:-:S15]  /*4490*/  WARPGROUP.ARRIVE ;  /* 0x00000000000079c5 */ /* 0x000fde0000000000 */
[----:B------:R-:W-:-:S08]  /*44a0*/  NOP ;  /* 0x0000000000007918 */ /* 0x000fd00000000000 */
[----:B------:R-:W-:Y:S01]  /*44b0*/  HGMMA.64x256x16.F32 R24, R160, gdesc[UR8].tnspB, R24, gsb0 ;  /* 0x43e00008a0187df0 */ /* 0x000fe20008000818 */
[----:B------:R-:W-:Y:S01]  /*44c0*/  UIADD3 UR10, UR6, 0x100, URZ ;  /* 0x00000100060a7890 */ /* 0x000fe2000fffe03f */
[----:B------:R-:W-:Y:S01]  /*44d0*/  UMOV UR11, 0x40000040 ;  /* 0x40000040000b7882 */ /* 0x000fe20000000000 */
[----:B------:R-:W-:Y:S01]  /*44e0*/  UIADD3 UR6, UR6, 0x180, URZ ;  /* 0x0000018006067890 */ /* 0x000fe2000fffe03f */
[----:B------:R-:W-:Y:S02]  /*44f0*/  WARPGROUP.DEPBAR.LE gsb0, 0x0 ;  /* 0x00008000000079c5 */ /* 0x000fe40000010000 */
[----:B------:R-:W-:-:S15]  /*4500*/  WARPGROUP.ARRIVE ;  /* 0x00000000000079c5 */ /* 0x000fde0000000000 */
[----:B------:R-:W-:-:S07]  /*4510*/  NOP ;  /* 0x0000000000007918 */ /* 0x000fce0000000000 */
[----:B------:R-:W-:Y:S03]  /*4520*/  HGMMA.64x256x16.F32 R24, R164, gdesc[UR8].tnspB, R24, gsb0 ;  /* 0x43e00008a4187df0 */ /* 0x000fe60008000818 */
        /* <DEDUP_REMOVED lines=14> */
[----:B------:R-:W-:Y:S05]  /*4610*/  @!P2 BRA `(.L_x_277) ;  /* 0x000000180040a947 */ /* 0x000fea0003800000 */
[----:B-1----:R-:W-:Y:S01]  /*4620*/  IADD3 R7, R169, -0x2, RZ ;  /* 0xfffffffea9077810 */ /* 0x002fe20007ffe0ff */
[----:B------:R-:W-:Y:S01]  /*4630*/  IMAD.MOV.U32 R9, RZ, RZ, R3 ;  /* 0x000000ffff097224 */ /* 0x000fe200078e0003 */
[----:B------:R-:W-:Y:S01]  /*4640*/  UMOV UR21, UR41 ;  /* 0x0000002900157c82 */ /* 0x000fe20008000000 */
[----:B------:R-:W-:Y:S01]  /*4650*/  IMAD.MOV.U32 R11, RZ, RZ, R0 ;  /* 0x000000ffff0b7224 */ /* 0x000fe200078e0000 */
[----:B------:R-:W-:-:S06]  /*4660*/  ULDC UR20, c[0x0][0x988] ;  /* 0x0002620000147ab9 */ /* 0x000fcc0000000800 */
.L_x_286:
[----:B------:R-:W-:Y:S01]  /*4670*/  UIADD3 UR41, UR21, 0x1, URZ ;  /* 0x0000000115297890 */ /* 0x000fe2000fffe03f */
[C---:B------:R-:W-:Y:S01]  /*4680*/  ISETP.GT.AND P2, PT, R7.reuse, RZ, PT ;  /* 0x000000ff0700720c */ /* 0x040fe20003f44270 */
[----:B------:R-:W-:Y:S02]  /*4690*/  VIADD R7, R7, 0xffffffff ;  /* 0xffffffff07077836 */ /* 0x000fe40000000000 */
[----:B------:R-:W-:-:S04]  /*46a0*/  UISETP.NE.AND UP0, UPT, UR41, 0x2, UPT ;  /* 0x000000022900788c */ /* 0x000fc8000bf05270 */
[----:B------:R-:W-:Y:S02]  /*46b0*/  USEL UR6, URZ, 0x1, UP0 ;  /* 0x000000013f067887 */ /* 0x000fe40008000000 */
[----:B------:R-:W-:Y:S02]  /*46c0*/  USEL UR41, UR41, URZ, UP0 ;  /* 0x0000003f29297287 */ /* 0x000fe40008000000 */
[----:B------:R-:W-:Y:S01]  /*46d0*/  ULOP3.LUT UR40, UR40, UR6, URZ, 0x3c, !UPT ;  /* 0x0000000628287292 */ /* 0x000fe2000f8e3c3f */
[----:B0123--:R-:W-:Y:S11]  /*46e0*/  @!P0 BRA `(.L_x_278) ;  /* 0x0000000000048947 */ /* 0x00fff60003800000 */
[----:B------:R-:W-:Y:S01]  /*46f0*/  BPT.TRAP 0x1 ;  /* 0x000000040000795c */ /* 0x000fe20000300000 */
.L_x_278:
[----:B------:R-:W-:Y:S01]  /*4700*/  ULEA UR22, UR41, UR42, 0x3 ;  /* 0x0000002a29167291 */ /* 0x000fe2000f8e183f */
[----:B------:R-:W-:-:S05]  /*4710*/  IMAD.U32 R8, RZ, RZ, UR40 ;  /* 0x00000028ff087e24 */ /* 0x000fca000f8e00ff */
[----:B------:R-:W-:-:S04]  /*4720*/  SHF.L.U32 R8, R8, 0x1f, RZ ;  /* 0x0000001f08087819 */ /* 0x000fc800000006ff */
[----:B------:R1:W2:Y:S01]  /*4730*/  SYNCS.PHASECHK.TRANS64.TRYWAIT P3, [UR22+0x28c30], R8 ;  /* 0x028c3008ff0075a7 */ /* 0x0002a20008060156 */
[----:B------:R-:W-:Y:S05]  /*4740*/  @!P0 BRA `(.L_x_279) ;  /* 0x0000000000048947 */ /* 0x000fea0003800000 */
[----:B------:R-:W-:Y:S01]  /*4750*/  BPT.TRAP 0x1 ;  /* 0x000000040000795c */ /* 0x000fe20000300000 */
.L_x_279:
[----:B--2---:R-:W-:Y:S05]  /*4760*/  @P3 BRA `(.L_x_280) ;  /* 0x0000000000083947 */ /* 0x004fea0003800000 */
[----:B------:R-:W2:Y:S02]  /*4770*/  SYNCS.PHASECHK.TRANS64.TRYWAIT P3, [UR22+0x28c30], R8 ;  /* 0x028c3008ff0075a7 */ /* 0x000ea40008060156 */
[----:B--2---:R-:W-:Y:S05]  /*4780*/  @!P3 BRA `(.L_x_281) ;  /* 0x000000980024b947 */ /* 0x004fea0003800000 */
.L_x_280:
[----:B------:R-:W-:Y:S01]  /*4790*/  R2UR UR18, R4 ;  /* 0x00000000041272ca */ /* 0x000fe200000e0000 */
[----:B------:R-:W-:Y:S01]  /*47a0*/  UIADD3 UR6, UR42, 0x20400, URZ ;  /* 0x000204002a067890 */ /* 0x000fe2000fffe03f */
[----:B0-----:R-:W-:Y:S01]  /*47b0*/  WARPGROUP.ARRIVE ;  /* 0x00000000000079c5 */ /* 0x001fe20000000000 */
        /* <DEDUP_REMOVED lines=23> */
[----:B------:R-:W-:-:S04]  /*4930*/  FMNMX.FTZ R0, R152, R11, !PT ;  /* 0x0000000b98007209 */ /* 0x000fc80007810000 */
[----:B--2---:R-:W-:-:S04]  /*4940*/  FMNMX.FTZ R3, R153, R0, !PT ;  /* 0x0000000099037209 */ /* 0x004fc80007810000 */
        /* <DEDUP_REMOVED lines=15> */
[----:B------:R-:W0:Y:S02]  /*4a40*/  SHFL.BFLY PT, R3, R12, 0x2, 0x1f ;  /* 0x0c401f000c037f89 */ /* 0x000e2400000e0000 */
        /* <DEDUP_REMOVED lines=10> */
[----:B------:R-:W-:-:S03]  /*4af0*/  FMNMX.FTZ R12, R170, R3, !PT ;  /* 0x00000003aa0c7209 */ /* 0x000fc60007810000 */
[C---:B------:R-:W-:Y:S01]  /*4b00*/  FMUL.FTZ R191, R0.reuse, UR20 ;  /* 0x0000001400bf7c20 */ /* 0x040fe20008410000 */
[----:B------:R-:W-:Y:S01]  /*4b10*/  FMNMX.FTZ R3, R171, R12, !PT ;  /* 0x0000000cab037209 */ /* 0x000fe20007810000 */
[----:B------:R-:W-:Y:S02]  /*4b20*/  FADD.FTZ R11, -R0, R11 ;  /* 0x0000000b000b7221 */ /* 0x000fe40000010100 */
[--C-:B------:R-:W-:Y:S01]  /*4b30*/  FFMA.FTZ R21, R156, UR20, -R191.reuse ;  /* 0x000000149c157c23 */ /* 0x100fe200080108bf */
[----:B------:R-:W-:Y:S01]  /*4b40*/  FMNMX.FTZ R12, R174, R3, !PT ;  /* 0x00000003ae0c7209 */ /* 0x000fe20007810000 */
[--C-:B------:R-:W-:Y:S01]  /*4b50*/  FFMA.FTZ R156, R160, UR20, -R191.reuse ;  /* 0x00000014a09c7c23 */ /* 0x100fe200080108bf */
[--C-:B------:R-:W-:Y:S01]  /*4b60*/  FFMA.FTZ R160, R168, UR20, -R191.reuse ;  /* 0x00000014a8a07c23 */ /* 0x100fe200080108bf */
[----:B------:R-:W-:Y:S01]  /*4b70*/  FMUL.FTZ R13, R11, UR20 ;  /* 0x000000140b0d7c20 */ /* 0x000fe20008410000 */
[----:B------:R-:W-:Y:S01]  /*4b80*/  FMNMX.FTZ R3, R175, R12, !PT ;  /* 0x0000000caf037209 */ /* 0x000fe20007810000 */
[--C-:B------:R-:W-:Y:S01]  /*4b90*/  FFMA.FTZ R11, R152, UR20, -R191.reuse ;  /* 0x00000014980b7c23 */ /* 0x100fe200080108bf */
[--C-:B------:R-:W-:Y:S01]  /*4ba0*/  FFMA.FTZ R15, R161, UR20, -R191.reuse ;  /* 0x00000014a10f7c23 */ /* 0x100fe200080108bf */
[--C-:B------:R-:W-:Y:S01]  /*4bb0*/  FFMA.FTZ R152, R153, UR20, -R191.reuse ;  /* 0x0000001499987c23 */ /* 0x100fe200080108bf */
[----:B------:R-:W-:Y:S01]  /*4bc0*/  FMNMX.FTZ R12, R178, R3, !PT ;  /* 0x00000003b20c7209 */ /* 0x000fe20007810000 */
[--C-:B------:R-:W-:Y:S01]  /*4bd0*/  FFMA.FTZ R161, R177, UR20, -R191.reuse ;  /* 0x00000014b1a17c23 */ /* 0x100fe200080108bf */
[----:B------:R0:W2:Y:S01]  /*4be0*/  MUFU.EX2 R10, R13 ;  /* 0x0000000d000a7308 */ /* 0x0000a20000000800 */
[--C-:B------:R-:W-:Y:S01]  /*4bf0*/  FFMA.FTZ R153, R169, UR20, -R191.reuse ;  /* 0x00000014a9997c23 */ /* 0x100fe200080108bf */
[----:B------:R-:W-:Y:S01]  /*4c00*/  FMNMX.FTZ R3, R179, R12, !PT ;  /* 0x0000000cb3037209 */ /* 0x000fe20007810000 */
[----:B------:R-:W-:-:S03]  /*4c10*/  FFMA.FTZ R180, R180, UR20, -R191 ;  /* 0x00000014b4b47c23 */ /* 0x000fc600080108bf */
[----:B------:R-:W-:Y:S02]  /*4c20*/  FMNMX.FTZ R14, R182, R3, !PT ;  /* 0x00000003b60e7209 */ /* 0x000fe40007810000 */
[----:B------:R3:W-:Y:S01]  /*4c30*/  MUFU.EX2 R12, R21 ;  /* 0x00000015000c7308 */ /* 0x0007e20000000800 */
[--C-:B0-----:R-:W-:Y:S01]  /*4c40*/  FFMA.FTZ R13, R157, UR20, -R191.reuse ;  /* 0x000000149d0d7c23 */ /* 0x101fe200080108bf */
[----:B------:R-:W-:Y:S01]  /*4c50*/  FMNMX.FTZ R3, R183, R14, !PT ;  /* 0x0000000eb7037209 */ /* 0x000fe20007810000 */
[--C-:B------:R-:W-:Y:S01]  /*4c60*/  FFMA.FTZ R14, R164, UR20, -R191.reuse ;  /* 0x00000014a40e7c23 */ /* 0x100fe200080108bf */
[--C-:B------:R-:W-:Y:S01]  /*4c70*/  FFMA.FTZ R164, R176, UR20, -R191.reuse ;  /* 0x00000014b0a47c23 */ /* 0x100fe200080108bf */
[--C-:B------:R-:W-:Y:S02]  /*4c80*/  FFMA.FTZ R157, R173, UR20, -R191.reuse ;  /* 0x00000014ad9d7c23 */ /* 0x100fe400080108bf */
[----:B------:R-:W0:Y:S01]  /*4c90*/  SHFL.BFLY PT, R20, R3, 0x2, 0x1f ;  /* 0x0c401f0003147f89 */ /* 0x000e2200000e0000 */
[----:B------:R-:W4:Y:S01]  /*4ca0*/  MUFU.EX2 R11, R11 ;  /* 0x0000000b000b7308 */ /* 0x000f220000000800 */
[----:B---3--:R-:W-:Y:S01]  /*4cb0*/  FFMA.FTZ R21, R165, UR20, -R191 ;  /* 0x00000014a5157c23 */ /* 0x008fe200080108bf */
[-C--:B--2---:R-:W-:Y:S01]  /*4cc0*/  FMUL.FTZ R24, R24, R10.reuse ;  /* 0x0000000a18187220 */ /* 0x084fe20000410000 */
[-C--:B------:R-:W-:Y:S01]  /*4cd0*/  FMUL.FTZ R25, R25, R10.reuse ;  /* 0x0000000a19197220 */ /* 0x080fe20000410000 */
[-C--:B------:R-:W-:Y:S01]  /*4ce0*/  FMUL.FTZ R28, R28, R10.reuse ;  /* 0x0000000a1c1c7220 */ /* 0x080fe20000410000 */
[-C--:B------:R-:W-:Y:S01]  /*4cf0*/  FMUL.FTZ R29, R29, R10.reuse ;  /* 0x0000000a1d1d7220 */ /* 0x080fe20000410000 */
[-C--:B------:R-:W-:Y:S01]  /*4d00*/  FMUL.FTZ R32, R32, R10.reuse ;  /* 0x0000000a20207220 */ /* 0x080fe20000410000 */
[-C--:B------:R-:W-:Y:S01]  /*4d10*/  FMUL.FTZ R33, R33, R10.reuse ;  /* 0x0000000a21217220 */ /* 0x080fe20000410000 */
[----:B------:R-:W2:Y:S01]  /*4d20*/  MUFU.EX2 R152, R152 ;  /* 0x0000009800987308 */ /* 0x000ea20000000800 */
        /* <DEDUP_REMOVED lines=8> */
[----:B----4-:R-:W-:Y:S01]  /*4db0*/  FFMA.FTZ R5, R10, R5, R11 ;  /* 0x000000050a057223 */ /* 0x010fe2000001000b */
[-C--:B------:R-:W-:Y:S01]  /*4dc0*/  FMUL.FTZ R49, R49, R10.reuse ;  /* 0x0000000a31317220 */ /* 0x080fe20000410000 */
[-C--:B------:R-:W-:Y:S01]  /*4dd0*/  FMUL.FTZ R52, R52, R10.reuse ;  /* 0x0000000a34347220 */ /* 0x080fe20000410000 */
[-C--:B------:R-:W-:Y:S01]  /*4de0*/  FMUL.FTZ R53, R53, R10.reuse ;  /* 0x0000000a35357220 */ /* 0x080fe20000410000 */
[-C--:B------:R-:W-:Y:S01]  /*4df0*/  FMUL.FTZ R56, R56, R10.reuse ;  /* 0x0000000a38387220 */ /* 0x080fe20000410000 */
[----:B------:R-:W-:Y:S01]  /*4e00*/  FMUL.FTZ R57, R57, R10 ;  /* 0x0000000a39397220 */ /* 0x000fe20000410000 */
[----:B0-----:R-:W-:Y:S01]  /*4e10*/  FMNMX.FTZ R165, R3, R20, !PT ;  /* 0x0000001403a57209 */ /* 0x001fe20007810000 */
[----:B------:R-:W-:Y:S01]  /*4e20*/  FFMA.FTZ R20, R172, UR20, -R191 ;  /* 0x00000014ac147c23 */ /* 0x000fe200080108bf */
[----:B------:R-:W-:Y:S01]  /*4e30*/  MUFU.EX2 R156, R156 ;  /* 0x0000009c009c7308 */ /* 0x000fe20000000800 */
[C---:B--2---:R-:W-:Y:S01]  /*4e40*/  FADD.FTZ R5, R152.reuse, R5 ;  /* 0x0000000598057221 */ /* 0x044fe20000010000 */
[----:B------:R-:W-:Y:S01]  /*4e50*/  F2FP.F16.F32.PACK_AB R152, R152, R11 ;  /* 0x0000000b9898723e */ /* 0x000fe200000000ff */
[----:B------:R-:W0:Y:S01]  /*4e60*/  SHFL.BFLY PT, R168, R165, 0x1, 0x1f ;  /* 0x0c201f00a5a87f89 */ /* 0x000e2200000e0000 */
        /* <DEDUP_REMOVED lines=22> */
[----:B------:R-:W-:Y:S01]  /*4fd0*/  FMUL.FTZ R97, R97, R10 ;  /* 0x0000000a61617220 */ /* 0x000fe20000410000 */
[----:B0-----:R-:W-:Y:S01]  /*4fe0*/  FMNMX.FTZ R3, R165, R168, !PT ;  /* 0x000000a8a5037209 */ /* 0x001fe20007810000 */
[----:B------:R-:W-:Y:S01]  /*4ff0*/  FFMA.FTZ R168, R181, UR20, -R191 ;  /* 0x00000014b5a87c23 */ /* 0x000fe200080108bf */
[----:B------:R-:W-:-:S02]  /*5000*/  IMAD.U32 R181, RZ, RZ, UR21 ;  /* 0x00000015ffb57e24 */ /* 0x000fc4000f8e00ff */
        /* <DEDUP_REMOVED lines=13> */
[----:B------:R-:W-:Y:S01]  /*50e0*/  IMAD.MOV R154, RZ, RZ, -R22 ;  /* 0x000000ffff9a7224 */ /* 0x000fe200078e0a16 */
[----:B------:R-:W-:Y:S01]  /*50f0*/  MOV R171, UR22 ;  /* 0x0000001600ab7c02 */ /* 0x000fe20008000f00 */
[--C-:B------:R-:W-:Y:S01]  /*5100*/  FFMA.FTZ R169, R158, UR20, -R177.reuse ;  /* 0x000000149ea97c23 */ /* 0x100fe200080108b1 */
[--C-:B------:R-:W-:Y:S01]  /*5110*/  FFMA.FTZ R176, R159, UR20, -R177.reuse ;  /* 0x000000149fb07c23 */ /* 0x100fe200080108b1 */
[--C-:B------:R-:W-:Y:S01]  /*5120*/  FFMA.FTZ R159, R162, UR20, -R177.reuse ;  /* 0x00000014a29f7c23 */ /* 0x100fe200080108b1 */
[----:B------:R-:W-:Y:S01]  /*5130*/  ISETP.NE.AND P3, PT, R17, R154, PT ;  /* 0x0000009a1100720c */ /* 0x000fe20003f65270 */
[----:B------:R-:W-:Y:S01]  /*5140*/  @!P1 VIADD R154, R171, 0x28c40 ;  /* 0x00028c40ab9a9836 */ /* 0x000fe20000000000 */
[----:B------:R-:W2:Y:S01]  /*5150*/  MUFU.EX2 R172, R172 ;  /* 0x000000ac00ac7308 */ /* 0x000ea20000000800 */
[--C-:B0-----:R-:W-:Y:S01]  /*5160*/  FFMA.FTZ R180, R163, UR20, -R177.reuse ;  /* 0x00000014a3b47c23 */ /* 0x101fe200080108b1 */
[--C-:B------:R-:W-:Y:S01]  /*5170*/  FFMA.FTZ R163, R166, UR20, -R177.reuse ;  /* 0x00000014a6a37c23 */ /* 0x100fe200080108b1 */
[--C-:B------:R-:W-:Y:S01]  /*5180*/  FFMA.FTZ R179, R179, UR20, -R177.reuse ;  /* 0x00000014b3b37c23 */ /* 0x100fe200080108b1 */
[----:B------:R-:W-:Y:S01]  /*5190*/  @!P1 PRMT R154, RZ, 0x654, R154 ;  /* 0x00000654ff9a9816 */ /* 0x000fe2000000009a */
[--C-:B------:R-:W-:Y:S01]  /*51a0*/  FFMA.FTZ R173, R174, UR20, -R177.reuse ;  /* 0x00000014aead7c23 */ /* 0x100fe200080108b1 */
[--C-:B------:R-:W-:Y:S01]  /*51b0*/  FFMA.FTZ R174, R175, UR20, -R177.reuse ;  /* 0x00000014afae7c23 */ /* 0x100fe200080108b1 */
[--C-:B------:R-:W-:Y:S01]  /*51c0*/  FFMA.FTZ R175, R178, UR20, -R177.reuse ;  /* 0x00000014b2af7c23 */ /* 0x100fe200080108b1 */
[----:B------:R-:W0:Y:S01]  /*51d0*/  MUFU.EX2 R155, R155 ;  /* 0x0000009b009b7308 */ /* 0x000e220000000800 */
[----:B------:R3:W-:Y:S01]  /*51e0*/  @!P1 SYNCS.ARRIVE.TRANS64.RED.A1T0 RZ, [R154+URZ], RZ ;  /* 0x000000ff9aff99a7 */ /* 0x0007e2000810043f */
[----:B------:R-:W-:Y:S01]  /*51f0*/  FFMA.FTZ R182, R182, UR20, -R177 ;  /* 0x00000014b6b67c23 */ /* 0x000fe200080108b1 */
[----:B------:R-:W-:-:S02]  /*5200*/  @!P3 IMAD R158, R181, 0x40, R16 ;  /* 0x00000040b59eb824 */ /* 0x000fc400078e0210 */
[----:B------:R-:W-:Y:S01]  /*5210*/  FFMA.FTZ R177, R183, UR20, -R177 ;  /* 0x00000014b7b17c23 */ /* 0x000fe200080108b1 */
[-C--:B------:R-:W-:Y:S01]  /*5220*/  FMUL.FTZ R105, R105, R10.reuse ;  /* 0x0000000a69697220 */ /* 0x080fe20000410000 */
[-C--:B------:R-:W-:Y:S01]  /*5230*/  FMUL.FTZ R108, R108, R10.reuse ;  /* 0x0000000a6c6c7220 */ /* 0x080fe20000410000 */
[----:B------:R-:W-:Y:S01]  /*5240*/  FMUL.FTZ R109, R109, R10 ;  /* 0x0000000a6d6d7220 */ /* 0x000fe20000410000 */
[----:B------:R-:W4:Y:S01]  /*5250*/  MUFU.EX2 R169, R169 ;  /* 0x000000a900a97308 */ /* 0x000f220000000800 */
[----:B---3--:R-:W-:Y:S01]  /*5260*/  FADD.FTZ R154, R12, R5 ;  /* 0x000000050c9a7221 */ /* 0x008fe20000010000 */
[----:B--2---:R-:W-:Y:S01]  /*5270*/  FFMA.FTZ R6, R9, R6, R172 ;  /* 0x0000000609067223 */ /* 0x004fe200000100ac */
[----:B------:R-:W-:Y:S01]  /*5280*/  @!P3 LEA R158, R158, UR42, 0x2 ;  /* 0x0000002a9e9ebc11 */ /* 0x000fe2000f8e10ff */
[-C--:B------:R-:W-:Y:S01]  /*5290*/  FMUL.FTZ R112, R112, R10.reuse ;  /* 0x0000000a70707220 */ /* 0x080fe20000410000 */
[----:B------:R-:W-:Y:S01]  /*52a0*/  FADD.FTZ R5, R13, R154 ;  /* 0x0000009a0d057221 */ /* 0x000fe20000010000 */
[-C--:B------:R-:W-:Y:S01]  /*52b0*/  FMUL.FTZ R113, R113, R10.reuse ;  /* 0x0000000a71717220 */ /* 0x080fe20000410000 */
[-C--:B------:R-:W-:Y:S01]  /*52c0*/  FMUL.FTZ R116, R116, R10.reuse ;  /* 0x0000000a74747220 */ /* 0x080fe20000410000 */
[----:B------:R-:W2:Y:S01]  /*52d0*/  MUFU.EX2 R176, R176 ;  /* 0x000000b000b07308 */ /* 0x000ea20000000800 */
[----:B0-----:R-:W-:Y:S01]  /*52e0*/  FADD.FTZ R6, R155, R6 ;  /* 0x000000069b067221 */ /* 0x001fe20000010000 */
[----:B------:R-:W-:Y:S01]  /*52f0*/  FADD.FTZ R154, R156, R5 ;  /* 0x000000059c9a7221 */ /* 0x000fe20000010000 */
[----:B------:R-:W-:Y:S01]  /*5300*/  @!P3 STS [R158+0x28800], R10 ;  /* 0x0288000a9e00b388 */ /* 0x000fe20000000800 */
[-C--:B------:R-:W-:Y:S01]  /*5310*/  FMUL.FTZ R117, R117, R10.reuse ;  /* 0x0000000a75757220 */ /* 0x080fe20000410000 */
[-C--:B------:R-:W-:Y:S01]  /*5320*/  FMUL.FTZ R120, R120, R10.reuse ;  /* 0x0000000a78787220 */ /* 0x080fe20000410000 */
[-C--:B------:R-:W-:Y:S01]  /*5330*/  FMUL.FTZ R121, R121, R10.reuse ;  /* 0x0000000a79797220 */ /* 0x080fe20000410000 */
[----:B------:R0:W-:Y:S01]  /*5340*/  @!P3 STS [R158+0x28820], R9 ;  /* 0x028820099e00b388 */ /* 0x0001e20000000800 */
[----:B------:R-:W3:Y:S01]  /*5350*/  MUFU.EX2 R159, R159 ;  /* 0x0000009f009f7308 */ /* 0x000ee20000000800 */
        /* <DEDUP_REMOVED lines=8> */
[----:B--2---:R-:W-:Y:S01]  /*53e0*/  FADD.FTZ R6, R176, R5 ;  /* 0x00000005b0067221 */ /* 0x004fe20000010000 */
[-C--:B------:R-:W-:Y:S01]  /*53f0*/  FMUL.FTZ R136, R136, R10.reuse ;  /* 0x0000000a88887220 */ /* 0x080fe20000410000 */
[-C--:B------:R-:W-:Y:S01]  /*5400*/  FMUL.FTZ R137, R137, R10.reuse ;  /* 0x0000000a89897220 */ /* 0x080fe20000410000 */
[-C--:B------:R-:W-:Y:S01]  /*5410*/  FMUL.FTZ R140, R140, R10.reuse ;  /* 0x0000000a8c8c7220 */ /* 0x080fe20000410000 */
[-C--:B------:R-:W-:Y:S01]  /*5420*/  FMUL.FTZ R141, R141, R10.reuse ;  /* 0x0000000a8d8d7220 */ /* 0x080fe20000410000 */
[-C--:B------:R-:W-:Y:S01]  /*5430*/  FMUL.FTZ R144, R144, R10.reuse ;  /* 0x0000000a90907220 */ /* 0x080fe20000410000 */
[-C--:B------:R-:W-:Y:S01]  /*5440*/  FMUL.FTZ R145, R145, R10.reuse ;  /* 0x0000000a91917220 */ /* 0x080fe20000410000 */
[----:B------:R-:W2:Y:S01]  /*5450*/  MUFU.EX2 R163, R163 ;  /* 0x000000a300a37308 */ /* 0x000ea20000000800 */
[----:B---3--:R-:W-:Y:S01]  /*5460*/  FADD.FTZ R5, R159, R6 ;  /* 0x000000069f057221 */ /* 0x008fe20000010000 */
[-C--:B------:R-:W-:Y:S01]  /*5470*/  FMUL.FTZ R148, R148, R10.reuse ;  /* 0x0000000a94947220 */ /* 0x080fe20000410000 */
[----:B------:R-:W-:Y:S01]  /*5480*/  FMUL.FTZ R149, R149, R10 ;  /* 0x0000000a95957220 */ /* 0x000fe20000410000 */
[----:B------:R-:W-:Y:S01]  /*5490*/  F2FP.F16.F32.PACK_AB R156, R15, R156 ;  /* 0x0000009c0f9c723e */ /* 0x000fe200000000ff */
[-C--:B------:R-:W-:Y:S01]  /*54a0*/  FMUL.FTZ R26, R26, R9.reuse ;  /* 0x000000091a1a7220 */ /* 0x080fe20000410000 */
[----:B0-----:R-:W-:Y:S01]  /*54b0*/  F2FP.F16.F32.PACK_AB R158, R21, R14 ;  /* 0x0000000e159e723e */ /* 0x001fe200000000ff */
[-C--:B------:R-:W-:Y:S01]  /*54c0*/  FMUL.FTZ R27, R27, R9.reuse ;  /* 0x000000091b1b7220 */ /* 0x080fe20000410000 */
[----:B------:R-:W-:Y:S01]  /*54d0*/  MUFU.EX2 R160, R160 ;  /* 0x000000a000a07308 */ /* 0x000fe20000000800 */
[----:B----4-:R-:W-:Y:S01]  /*54e0*/  FADD.FTZ R6, R180, R5 ;  /* 0x00000005b4067221 */ /* 0x010fe20000010000 */
[-C--:B------:R-:W-:Y:S01]  /*54f0*/  FMUL.FTZ R30, R30, R9.reuse ;  /* 0x000000091e1e7220 */ /* 0x080fe20000410000 */
[-C--:B------:R-:W-:Y:S01]  /*5500*/  FMUL.FTZ R31, R31, R9.reuse ;  /* 0x000000091f1f7220 */ /* 0x080fe20000410000 */
[-C--:B------:R-:W-:Y:S01]  /*5510*/  FMUL.FTZ R34, R34, R9.reuse ;  /* 0x0000000922227220 */ /* 0x080fe20000410000 */
[-C--:B------:R-:W-:Y:S01]  /*5520*/  FMUL.FTZ R35, R35, R9.reuse ;  /* 0x0000000923237220 */ /* 0x080fe20000410000 */
[-C--:B------:R-:W-:Y:S01]  /*5530*/  FMUL.FTZ R38, R38, R9.reuse ;  /* 0x0000000926267220 */ /* 0x080fe20000410000 */
[-C--:B------:R-:W-:Y:S01]  /*5540*/  FMUL.FTZ R39, R39, R9.reuse ;  /* 0x0000000927277220 */ /* 0x080fe20000410000 */
[----:B------:R-:W0:Y:S01]  /*5550*/  MUFU.EX2 R192, R192 ;  /* 0x000000c000c07308 */ /* 0x000e220000000800 */
        /* <DEDUP_REMOVED lines=16> */
[----:B0-----:R-:W-:Y:S01]  /*5660*/  FADD.FTZ R6, R192, R5 ;  /* 0x00000005c0067221 */ /* 0x001fe20000010000 */
[-C--:B------:R-:W-:Y:S01]  /*5670*/  FMUL.FTZ R67, R67, R9.reuse ;  /* 0x0000000943437220 */ /* 0x080fe20000410000 */
[-C--:B------:R-:W-:Y:S01]  /*5680*/  FMUL.FTZ R70, R70, R9.reuse ;  /* 0x0000000946467220 */ /* 0x080fe20000410000 */
[-C--:B------:R-:W-:Y:S01]  /*5690*/  FMUL.FTZ R71, R71, R9.reuse ;  /* 0x0000000947477220 */ /* 0x080fe20000410000 */
[-C--:B------:R-:W-:Y:S01]  /*56a0*/  FMUL.FTZ R74, R74, R9.reuse ;  /* 0x000000094a4a7220 */ /* 0x080fe20000410000 */
[-C--:B------:R-:W-:Y:S01]  /*56b0*/  FMUL.FTZ R75, R75, R9.reuse ;  /* 0x000000094b4b7220 */ /* 0x080fe20000410000 */
[-C--:B------:R-:W-:Y:S01]  /*56c0*/  FMUL.FTZ R78, R78, R9.reuse ;  /* 0x000000094e4e7220 */ /* 0x080fe20000410000 */
[----:B------:R-:W0:Y:S01]  /*56d0*/  MUFU.EX2 R167, R167 ;  /* 0x000000a700a77308 */ /* 0x000e220000000800 */
[----:B---3--:R-:W-:Y:S01]  /*56e0*/  FADD.FTZ R179, R15, R154 ;  /* 0x0000009a0fb37221 */ /* 0x008fe20000010000 */
[-C--:B------:R-:W-:Y:S01]  /*56f0*/  FMUL.FTZ R79, R79, R9.reuse ;  /* 0x000000094f4f7220 */ /* 0x080fe20000410000 */
[-C--:B------:R-:W-:Y:S01]  /*5700*/  FMUL.FTZ R82, R82, R9.reuse ;  /* 0x0000000952527220 */ /* 0x080fe20000410000 */
[-C--:B------:R-:W-:Y:S01]  /*5710*/  FMUL.FTZ R83, R83, R9.reuse ;  /* 0x0000000953537220 */ /* 0x080fe20000410000 */
[----:B------:R-:W-:Y:S01]  /*5720*/  FADD.FTZ R154, R14, R179 ;  /* 0x000000b30e9a7221 */ /* 0x000fe20000010000 */
[-C--:B------:R-:W-:Y:S01]  /*5730*/  FMUL.FTZ R86, R86, R9.reuse ;  /* 0x0000000956567220 */ /* 0x080fe20000410000 */
[-C--:B------:R-:W-:Y:S01]  /*5740*/  FMUL.FTZ R87, R87, R9.reuse ;  /* 0x0000000957577220 */ /* 0x080fe20000410000 */
[----:B------:R-:W3:Y:S01]  /*5750*/  MUFU.EX2 R20, R20 ;  /* 0x0000001400147308 */ /* 0x000ee20000000800 */
[----:B------:R-:W-:Y:S01]  /*5760*/  FADD.FTZ R179, R21, R154 ;  /* 0x0000009a15b37221 */ /* 0x000fe20000010000 */
[-C--:B------:R-:W-:Y:S01]  /*5770*/  FMUL.FTZ R90, R90, R9.reuse ;  /* 0x000000095a5a7220 */ /* 0x080fe20000410000 */
[-C--:B------:R-:W-:Y:S01]  /*5780*/  FMUL.FTZ R91, R91, R9.reuse ;  /* 0x000000095b5b7220 */ /* 0x080fe20000410000 */
[-C--:B------:R-:W-:Y:S01]  /*5790*/  FMUL.FTZ R94, R94, R9.reuse ;  /* 0x000000095e5e7220 */ /* 0x080fe20000410000 */
[----:B------:R-:W-:Y:S01]  /*57a0*/  FADD.FTZ R154, R160, R179 ;  /* 0x000000b3a09a7221 */ /* 0x000fe20000010000 */
[----:B--2---:R-:W-:Y:S01]  /*57b0*/  F2FP.F16.F32.PACK_AB R160, R153, R160 ;  /* 0x000000a099a0723e */ /* 0x004fe200000000ff */
[-C--:B------:R-:W-:Y:S01]  /*57c0*/  FMUL.FTZ R95, R95, R9.reuse ;  /* 0x000000095f5f7220 */ /* 0x080fe20000410000 */
[----:B------:R-:W2:Y:S01]  /*57d0*/  MUFU.EX2 R170, R170 ;  /* 0x000000aa00aa7308 */ /* 0x000ea20000000800 */
[----:B------:R-:W-:Y:S01]  /*57e0*/  FADD.FTZ R179, R153, R154 ;  /* 0x0000009a99b37221 */ /* 0x000fe20000010000 */
[----:B0-----:R-:W-:Y:S01]  /*57f0*/  FADD.FTZ R5, R167, R6 ;  /* 0x00000006a7057221 */ /* 0x001fe20000010000 */
[----:B------:R-:W-:Y:S01]  /*5800*/  F2FP.F16.F32.PACK_AB R153, R155, R172 ;  /* 0x000000ac9b99723e */ /* 0x000fe200000000ff */
[----:B------:R-:W-:Y:S01]  /*5810*/  FMUL.FTZ R98, R98, R9 ;  /* 0x0000000962627220 */ /* 0x000fe20000410000 */
[----:B------:R-:W-:Y:S01]  /*5820*/  F2FP.F16.F32.PACK_AB R155, R176, R169 ;  /* 0x000000a9b09b723e */ /* 0x000fe200000000ff */
[-C--:B------:R-:W-:Y:S01]  /*5830*/  FMUL.FTZ R99, R99, R9.reuse ;  /* 0x0000000963637220 */ /* 0x080fe20000410000 */
[-C--:B------:R-:W-:Y:S01]  /*5840*/  FMUL.FTZ R102, R102, R9.reuse ;  /* 0x0000000966667220 */ /* 0x080fe20000410000 */
[----:B------:R-:W0:Y:S01]  /*5850*/  MUFU.EX2 R157, R157 ;  /* 0x0000009d009d7308 */ /* 0x000e220000000800 */
        /* <DEDUP_REMOVED lines=16> */
[C---:B0-----:R-:W-:Y:S01]  /*5960*/  FADD.FTZ R11, R157.reuse, R154 ;  /* 0x0000009a9d0b7221 */ /* 0x041fe20000010000 */
[----:B------:R-:W-:Y:S01]  /*5970*/  F2FP.F16.F32.PACK_AB R162, R157, R20 ;  /* 0x000000149da2723e */ /* 0x000fe200000000ff */
[----:B------:R-:W-:Y:S01]  /*5980*/  FMUL.FTZ R127, R127, R9 ;  /* 0x000000097f7f7220 */ /* 0x000fe20000410000 */
[----:B------:R-:W-:Y:S01]  /*5990*/  F2FP.F16.F32.PACK_AB R154, R13, R12 ;  /* 0x0000000c0d9a723e */ /* 0x000fe200000000ff */
[----:B------:R-:W-:Y:S01]  /*59a0*/  BAR.SYNC.DEFER_BLOCKING 0xf, 0x100 ;  /* 0x03c4000000007b1d */ /* 0x000fe20000010000 */
[----:B------:R-:W-:Y:S01]  /*59b0*/  F2FP.F16.F32.PACK_AB R157, R180, R159 ;  /* 0x0000009fb49d723e */ /* 0x000fe200000000ff */
[----:B------:R-:W-:Y:S01]  /*59c0*/  FMUL.FTZ R130, R130, R9 ;  /* 0x0000000982827220 */ /* 0x000fe20000410000 */
[----:B------:R-:W-:Y:S01]  /*59d0*/  F2FP.F16.F32.PACK_AB R159, R192, R163 ;  /* 0x000000a3c09f723e */ /* 0x000fe200000000ff */
[----:B---3--:R-:W-:Y:S01]  /*59e0*/  FADD.FTZ R5, R173, R6 ;  /* 0x00000006ad057221 */ /* 0x008fe20000010000 */
[-C--:B------:R-:W-:Y:S01]  /*59f0*/  FMUL.FTZ R131, R131, R9.reuse ;  /* 0x0000000983837220 */ /* 0x080fe20000410000 */
[----:B------:R-:W0:Y:S01]  /*5a00*/  MUFU.EX2 R174, R174 ;  /* 0x000000ae00ae7308 */ /* 0x000e220000000800 */
[-C--:B------:R-:W-:Y:S01]  /*5a10*/  FMUL.FTZ R134, R134, R9.reuse ;  /* 0x0000000986867220 */ /* 0x080fe20000410000 */
[-C--:B------:R-:W-:Y:S01]  /*5a20*/  FMUL.FTZ R135, R135, R9.reuse ;  /* 0x0000000987877220 */ /* 0x080fe20000410000 */
[-C--:B------:R-:W-:Y:S01]  /*5a30*/  FMUL.FTZ R138, R138, R9.reuse ;  /* 0x000000098a8a7220 */ /* 0x080fe20000410000 */
[-C--:B------:R-:W-:Y:S01]  /*5a40*/  FMUL.FTZ R139, R139, R9.reuse ;  /* 0x000000098b8b7220 */ /* 0x080fe20000410000 */
[-C--:B------:R-:W-:Y:S01]  /*5a50*/  FMUL.FTZ R142, R142, R9.reuse ;  /* 0x000000098e8e7220 */ /* 0x080fe20000410000 */
[----:B--2---:R-:W-:Y:S01]  /*5a60*/  FADD.FTZ R10, R164, R11 ;  /* 0x0000000ba40a7221 */ /* 0x004fe20000010000 */
[-C--:B------:R-:W-:Y:S01]  /*5a70*/  FMUL.FTZ R143, R143, R9.reuse ;  /* 0x000000098f8f7220 */ /* 0x080fe20000410000 */
[----:B------:R-:W2:Y:S01]  /*5a80*/  MUFU.EX2 R161, R161 ;  /* 0x000000a100a17308 */ /* 0x000ea20000000800 */
[-C--:B------:R-:W-:Y:S01]  /*5a90*/  FMUL.FTZ R146, R146, R9.reuse ;  /* 0x0000000992927220 */ /* 0x080fe20000410000 */
[-C--:B------:R-:W-:Y:S01]  /*5aa0*/  FMUL.FTZ R147, R147, R9.reuse ;  /* 0x0000000993937220 */ /* 0x080fe20000410000 */
[-C--:B------:R-:W-:Y:S01]  /*5ab0*/  FMUL.FTZ R150, R150, R9.reuse ;  /* 0x0000000996967220 */ /* 0x080fe20000410000 */
[----:B------:R-:W-:-:S04]  /*5ac0*/  FMUL.FTZ R151, R151, R9 ;  /* 0x0000000997977220 */ /* 0x000fc80000410000 */
[----:B------:R-:W3:Y:S01]  /*5ad0*/  MUFU.EX2 R175, R175 ;  /* 0x000000af00af7308 */ /* 0x000ee20000000800 */
[C---:B0-----:R-:W-:Y:S01]  /*5ae0*/  FADD.FTZ R6, R174.reuse, R5 ;  /* 0x00000005ae067221 */ /* 0x041fe20000010000 */
[----:B------:R-:W-:Y:S01]  /*5af0*/  F2FP.F16.F32.PACK_AB R163, R174, R173 ;  /* 0x000000adaea3723e */ /* 0x000fe200000000ff */
[----:B------:R0:W-:Y:S04]  /*5b00*/  STSM.16.M88.4 [R23+0x26800], R152 ;  /* 0x0268009817007844 */ /* 0x0001e80000000200 */
[----:B------:R0:W-:Y:S01]  /*5b10*/  STSM.16.M88.4 [R184], R156 ;  /* 0x0000009cb8007844 */ /* 0x0001e20000000200 */
[----:B------:R-:W4:Y:S01]  /*5b20*/  MUFU.EX2 R168, R168 ;  /* 0x000000a800a87308 */ /* 0x000f220000000800 */
[C---:B--2---:R-:W-:Y:S01]  /*5b30*/  FADD.FTZ R10, R161.reuse, R10 ;  /* 0x0000000aa10a7221 */ /* 0x044fe20000010000 */
[----:B------:R-:W-:-:S02]  /*5b40*/  F2FP.F16.F32.PACK_AB R164, R161, R164 ;  /* 0x000000a4a1a4723e */ /* 0x000fc400000000ff */
[----:B------:R-:W-:Y:S01]  /*5b50*/  F2FP.F16.F32.PACK_AB R161, R170, R167 ;  /* 0x000000a7aaa1723e */ /* 0x000fe200000000ff */
[----:B------:R-:W-:-:S03]  /*5b60*/  FADD.FTZ R5, R165, R10 ;  /* 0x0000000aa5057221 */ /* 0x000fc60000010000 */
[----:B------:R-:W2:Y:S01]  /*5b70*/  MUFU.EX2 R182, R182 ;  /* 0x000000b600b67308 */ /* 0x000ea20000000800 */
[----:B---3--:R-:W-:Y:S01]  /*5b80*/  FADD.FTZ R11, R175, R6 ;  /* 0x00000006af0b7221 */ /* 0x008fe20000010000 */
[----:B------:R0:W-:Y:S03]  /*5b90*/  STSM.16.M88.4 [R186], R160 ;  /* 0x000000a0ba007844 */ /* 0x0001e60000000200 */
[----:B------:R-:W-:-:S03]  /*5ba0*/  FADD.FTZ R11, R178, R11 ;  /* 0x0000000bb20b7221 */ /* 0x000fc60000010000 */
[----:B------:R-:W3:Y:S01]  /*5bb0*/  MUFU.EX2 R177, R177 ;  /* 0x000000b100b17308 */ /* 0x000ee20000000800 */
[C---:B----4-:R-:W-:Y:S01]  /*5bc0*/  F2FP.F16.F32.PACK_AB R166, R168.reuse, R165 ;  /* 0x000000a5a8a6723e */ /* 0x050fe200000000ff */
[----:B------:R-:W-:Y:S01]  /*5bd0*/  FADD.FTZ R5, R168, R5 ;  /* 0x00000005a8057221 */ /* 0x000fe20000010000 */
[----:B------:R-:W-:Y:S01]  /*5be0*/  F2FP.F16.F32.PACK_AB R165, R178, R175 ;  /* 0x000000afb2a5723e */ /* 0x000fe200000000ff */
[----:B--2---:R-:W-:Y:S01]  /*5bf0*/  FADD.FTZ R6, R182, R11 ;  /* 0x0000000bb6067221 */ /* 0x004fe20000010000 */
[----:B---3--:R-:W-:-:S03]  /*5c00*/  F2FP.F16.F32.PACK_AB R167, R177, R182 ;  /* 0x000000b6b1a7723e */ /* 0x008fc600000000ff */
[----:B------:R-:W-:Y:S02]  /*5c10*/  FADD.FTZ R6, R177, R6 ;  /* 0x00000006b1067221 */ /* 0x000fe40000010000 */
[----:B------:R0:W-:Y:S01]  /*5c20*/  STSM.16.M88.4 [R185], R164 ;  /* 0x000000a4b9007844 */ /* 0x0001e20000000200 */
[----:B------:R-:W-:Y:S05]  /*5c30*/  @!P0 BRA `(.L_x_282) ;  /* 0x0000000000048947 */ /* 0x000fea0003800000 */
[----:B------:R-:W-:Y:S01]  /*5c40*/  BPT.TRAP 0x1 ;  /* 0x000000040000795c */ /* 0x000fe20000300000 */
.L_x_282:
[----:B------:R2:W3:Y:S01]  /*5c50*/  SYNCS.PHASECHK.TRANS64.TRYWAIT P3, [UR22+0x28c50], R8 ;  /* 0x028c5008ff0075a7 */ /* 0x0004e20008060156 */
[----:B------:R-:W-:Y:S05]  /*5c60*/  @!P0 BRA `(.L_x_283) ;  /* 0x0000000000048947 */ /* 0x000fea0003800000 */
[----:B------:R-:W-:Y:S01]  /*5c70*/  BPT.TRAP 0x1 ;  /* 0x000000040000795c */ /* 0x000fe20000300000 */
.L_x_283:
[----:B---3--:R-:W-:Y:S05]  /*5c80*/  @P3 BRA `(.L_x_284) ;  /* 0x0000000000083947 */ /* 0x008fea0003800000 */
[----:B------:R-:W3:Y:S02]  /*5c90*/  SYNCS.PHASECHK.TRANS64.TRYWAIT P3, [UR22+0x28c50], R8 ;  /* 0x028c5008ff0075a7 */ /* 0x000ee40008060156 */
[----:B---3--:R-:W-:Y:S05]  /*5ca0*/  @!P3 BRA `(.L_x_285) ;  /* 0x0000008000f4b947 */ /* 0x008fea0003800000 */
.L_x_284:
[----:B------:R-:W-:Y:S01]  /*5cb0*/  ULEA UR10, UR41, UR48, 0xc ;  /* 0x00000030290a7291 */ /* 0x000fe2000f8e603f */
[----:B------:R-:W-:Y:S01]  /*5cc0*/  WARPGROUP.ARRIVE ;  /* 0x00000000000079c5 */ /* 0x000fe20000000000 */
[----:B------:R-:W-:Y:S01]  /*5cd0*/  UMOV UR7, 0x40000040 ;  /* 0x4000004000077882 */ /* 0x000fe20000000000 */
[----:B---3--:R-:W-:Y:S01]  /*5ce0*/  @!P1 VIADD R171, R171, 0x28c60 ;  /* 0x00028c60abab9836 */ /* 0x008fe20000000000 */
        /* <DEDUP_REMOVED lines=35> */
.L_x_277:
[----:B------:R-:W4:Y:S01]  /*5f20*/  SHFL.BFLY PT, R4, R5, 0x2, 0x1f ;  /* 0x0c401f0005047f89 */ /* 0x000f2200000e0000 */
[----:B------:R-:W-:Y:S01]  /*5f30*/  IMAD.MOV R10, RZ, RZ, -R22 ;  /* 0x000000ffff0a7224 */ /* 0x000fe200078e0a16 */
[----:B------:R-:W-:Y:S01]  /*5f40*/  UIADD3 UR37, UR37, 0x1, URZ ;  /* 0x0000000125257890 */ /* 0x000fe2000fffe03f */
[----:B------:R-:W-:Y:S01]  /*5f50*/  IMAD.U32 R15, RZ, RZ, UR20 ;  /* 0x00000014ff0f7e24 */ /* 0x000fe2000f8e00ff */
[----:B------:R-:W5:Y:S01]  /*5f60*/  SHFL.BFLY PT, R9, R6, 0x2, 0x1f ;  /* 0x0c401f0006097f89 */ /* 0x000f6200000e0000 */
[----:B------:R-:W-:Y:S08]  /*5f70*/  BAR.ARV 0x8, 0xa0 ;  /* 0x0202800000007b1d */ /* 0x000ff00000002000 */
[----:B------:R-:W-:Y:S01]  /*5f80*/  BAR.SYNC.DEFER_BLOCKING 0xf, 0x100 ;  /* 0x03c4000000007b1d */ /* 0x000fe20000010000 */
[----:B------:R-:W-:Y:S01]  /*5f90*/  ISETP.NE.AND P0, PT, R17, R10, PT ;  /* 0x0000000a1100720c */ /* 0x000fe20003f05270 */
[----:B----4-:R-:W-:Y:S01]  /*5fa0*/  FADD.FTZ R4, R4, R5 ;  /* 0x0000000504047221 */ /* 0x010fe20000010000 */
[----:B------:R-:W-:Y:S01]  /*5fb0*/  IMAD.U32 R5, RZ, RZ, UR41 ;  /* 0x00000029ff057e24 */ /* 0x000fe2000f8e00ff */
[----:B------:R-:W-:Y:S01]  /*5fc0*/  UIADD3 UR41, UR41, 0x1, URZ ;  /* 0x0000000129297890 */ /* 0x000fe2000fffe03f */
[----:B-----5:R-:W-:-:S02]  /*5fd0*/  FADD.FTZ R9, R9, R6 ;  /* 0x0000000609097221 */ /* 0x020fc40000010000 */
[----:B-1----:R-:W1:Y:S07]  /*5fe0*/  SHFL.BFLY PT, R7, R4, 0x1, 0x1f ;  /* 0x0c201f0004077f89 */ /* 0x002e6e00000e0000 */
[----:B------:R-:W-:Y:S01]  /*5ff0*/  @!P0 IMAD R5, R5, 0x40, R16 ;  /* 0x0000004005058824 */ /* 0x000fe200078e0210 */
[----:B------:R-:W-:Y:S01]  /*6000*/  UISETP.NE.AND UP0, UPT, UR41, 0x2, UPT ;  /* 0x000000022900788c */ /* 0x000fe2000bf05270 */
[----:B--2---:R-:W2:Y:S03]  /*6010*/  SHFL.BFLY PT, R8, R9, 0x1, 0x1f ;  /* 0x0c201f0009087f89 */ /* 0x004ea600000e0000 */
[----:B------:R-:W-:Y:S01]  /*6020*/  @!P0 LEA R5, R5, UR42, 0x2 ;  /* 0x0000002a05058c11 */ /* 0x000fe2000f8e10ff */
[----:B------:R-:W-:-:S02]  /*6030*/  USEL UR4, URZ, 0x1, UP0 ;  /* 0x000000013f047887 */ /* 0x000fc40008000000 */
[----:B------:R-:W-:Y:S02]  /*6040*/  USEL UR41, UR41, URZ, UP0 ;  /* 0x0000003f29297287 */ /* 0x000fe40008000000 */
[----:B------:R-:W-:Y:S01]  /*6050*/  ULOP3.LUT UR40, UR40, UR4, URZ, 0x3c, !UPT ;  /* 0x0000000428287292 */ /* 0x000fe2000f8e3c3f */
[----:B-1----:R-:W-:Y:S01]  /*6060*/  FADD.FTZ R11, R4, R7 ;  /* 0x00000007040b7221 */ /* 0x002fe20000010000 */
[----:B------:R-:W-:Y:S02]  /*6070*/  IMAD.MOV.U32 R7, RZ, RZ, RZ ;  /* 0x000000ffff077224 */ /* 0x000fe400078e00ff */
[----:B------:R-:W-:Y:S02]  /*6080*/  IMAD.MOV.U32 R4, RZ, RZ, RZ ;  /* 0x000000ffff047224 */ /* 0x000fe400078e00ff */
[----:B--2---:R-:W-:Y:S01]  /*6090*/  FADD.FTZ R13, R9, R8 ;  /* 0x00000008090d7221 */ /* 0x004fe20000010000 */
[----:B------:R-:W-:Y:S02]  /*60a0*/  FSETP.NE.FTZ.AND P1, PT, R11, RZ, PT ;  /* 0x000000ff0b00720b */ /* 0x000fe40003f35000 */
[----:B------:R-:W-:-:S02]  /*60b0*/  MOV R9, UR20 ;  /* 0x0000001400097c02 */ /* 0x000fc40008000f00 */
[----:B------:R-:W-:-:S09]  /*60c0*/  FSETP.NE.FTZ.AND P2, PT, R13, RZ, PT ;  /* 0x000000ff0d00720b */ /* 0x000fd20003f55000 */
[----:B------:R-:W0:Y:S04]  /*60d0*/  @P1 MUFU.RCP R7, R11 ;  /* 0x0000000b00071308 */ /* 0x000e280000001000 */
[----:B------:R-:W-:-:S04]  /*60e0*/  @P2 FMUL.FTZ R15, R15, 0.69314718246459960938 ;  /* 0x3f3172180f0f2820 */ /* 0x000fc80000410000 */
[----:B------:R-:W-:Y:S08]  /*60f0*/  @P2 MUFU.RCP R4, R13 ;  /* 0x0000000d00042308 */ /* 0x000ff00000001000 */
[----:B------:R-:W1:Y:S01]  /*6100*/  @P1 MUFU.LG2 R6, R11 ;  /* 0x0000000b00061308 */ /* 0x000e620000000c00 */
        /* <DEDUP_REMOVED lines=65> */
[----:B-1----:R-:W-:Y:S01]  /*6520*/  @P1 FMUL.FTZ R6, R6, 0.69314718246459960938 ;  /* 0x3f31721806061820 */ /* 0x002fe20000410000 */
[----:B------:R-:W-:-:S02]  /*6530*/  IMAD.MOV.U32 R36, RZ, RZ, -0x800000 ;  /* 0xff800000ff247424 */ /* 0x000fc400078e00ff */
[-C--:B------:R-:W-:Y:S01]  /*6540*/  FMUL.FTZ R11, R30, R4.reuse ;  /* 0x000000041e0b7220 */ /* 0x080fe20000410000 */
[----:B------:R1:W-:Y:S01]  /*6550*/  @!P0 STS [R5+0x28820], R4 ;  /* 0x0288200405008388 */ /* 0x0003e20000000800 */
[----:B------:R-:W-:Y:S01]  /*6560*/  IMAD.MOV.U32 R32, RZ, RZ, -0x800000 ;  /* 0xff800000ff207424 */ /* 0x000fe200078e00ff */
[----:B------:R-:W-:Y:S01]  /*6570*/  PLOP3.LUT P0, PT, PT, PT, PT, 0x8, 0x0 ;  /* 0x000000000000781c */ /* 0x000fe20003f0e170 */
[-C--:B------:R-:W-:Y:S01]  /*6580*/  FMUL.FTZ R27, R27, R4.reuse ;  /* 0x000000041b1b7220 */ /* 0x080fe20000410000 */
[-C--:B------:R-:W-:Y:S01]  /*6590*/  FMUL.FTZ R31, R31, R4.reuse ;  /* 0x000000041f1f7220 */ /* 0x080fe20000410000 */
[-C--:B------:R-:W-:Y:S01]  /*65a0*/  FMUL.FTZ R34, R34, R4.reuse ;  /* 0x0000000422227220 */ /* 0x080fe20000410000 */
[----:B0-----:R-:W0:Y:S01]  /*65b0*/  @P2 MUFU.LG2 R7, R13 ;  /* 0x0000000d00072308 */ /* 0x001e220000000c00 */
[-C--:B------:R-:W-:Y:S01]  /*65c0*/  FMUL.FTZ R35, R35, R4.reuse ;  /* 0x0000000423237220 */ /* 0x080fe20000410000 */
[-C--:B------:R-:W-:Y:S01]  /*65d0*/  FMUL.FTZ R38, R38, R4.reuse ;  /* 0x0000000426267220 */ /* 0x080fe20000410000 */
[-C--:B------:R-:W-:Y:S01]  /*65e0*/  FMUL.FTZ R39, R39, R4.reuse ;  /* 0x0000000427277220 */ /* 0x080fe20000410000 */
[----:B-1----:R-:W-:Y:S01]  /*65f0*/  @P1 FMUL.FTZ R5, R9, 0.69314718246459960938 ;  /* 0x3f31721809051820 */ /* 0x002fe20000410000 */
        /* <DEDUP_REMOVED lines=12> */
[----:B0-----:R-:W-:Y:S01]  /*66c0*/  @P2 FMUL.FTZ R14, R7, 0.69314718246459960938 ;  /* 0x3f317218070e2820 */ /* 0x001fe20000410000 */
        /* <DEDUP_REMOVED lines=48> */
.L_x_258:
[----:B------:R-:W0:Y:S08]  /*69d0*/  S2UR UR4, SR_CgaCtaId ;  /* 0x00000000000479c3 */ /* 0x000e300000008800 */
[----:B------:R-:W-:Y:S06]  /*69e0*/  BAR.SYNC.DEFER_BLOCKING 0x5, 0x120 ;  /* 0x0144800000007b1d */ /* 0x000fec0000010000 */
[----:B------:R-:W-:Y:S01]  /*69f0*/  UMOV UR42, 0x400 ;  /* 0x00000400002a7882 */ /* 0x000fe20000000000 */
[----:B------:R-:W-:Y:S01]  /*6a00*/  BSSY B0, `(.L_x_287) ;  /* 0x0000284000007945 */ /* 0x000fe20003800000 */
[----:B0-----:R-:W-:-:S09]  /*6a10*/  ULEA UR42, UR4, UR42, 0x18 ;  /* 0x0000002a042a7291 */ /* 0x001fd2000f8ec03f */
[----:B------:R-:W0:Y:S02]  /*6a20*/  LDS.128 R4, [UR42+0x28cd0] ;  /* 0x028cd02aff047984 */ /* 0x000e240008000c00 */
[----:B0-----:R-:W-:Y:S01]  /*6a30*/  R2UR UR5, R6 ;  /* 0x00000000060572ca */ /* 0x001fe200000e0000 */
[----:B------:R-:W-:Y:S06]  /*6a40*/  BAR.ARV 0x4, 0x120 ;  /* 0x0104800000007b1d */ /* 0x000fec0000002000 */
[----:B------:R-:W-:Y:S08]  /*6a50*/  @P0 BRA `(.L_x_288) ;  /* 0x0000001c00440947 */ /* 0x000ff00003800000 */
[----:B------:R-:W0:Y:S08]  /*6a60*/  S2UR UR4, SR_SWINHI ;  /* 0x00000000000479c3 */ /* 0x000e300000002f00 */
[----:B------:R-:W-:Y:S01]  /*6a70*/  BAR.SYNC.DEFER_BLOCKING 0x1, 0x100 ;  /* 0x0044000000007b1d */ /* 0x000fe20000010000 */
[----:B------:R-:W-:Y:S01]  /*6a80*/  F2FP.F16.F32.PACK_AB R8, R8, R167 ;  /* 0x000000a70808723e */ /* 0x000fe200000000ff */
[----:B------:R-:W-:Y:S01]  /*6a90*/  USHF.L.U32 UR8, UR44, 0x2, URZ ;  /* 0x000000022c087899 */ /* 0x000fe2000800063f */
[----:B------:R-:W-:Y:S01]  /*6aa0*/  F2FP.F16.F32.PACK_AB R9, R27, R9 ;  /* 0x000000091b09723e */ /* 0x000fe200000000ff */
[----:B------:R-:W-:Y:S01]  /*6ab0*/  USHF.L.U64.HI UR9, UR44, 0x2, UR45 ;  /* 0x000000022c097899 */ /* 0x000fe2000801022d */
[----:B------:R-:W-:-:S02]  /*6ac0*/  F2FP.F16.F32.PACK_AB R10, R10, R12 ;  /* 0x0000000c0a0a723e */ /* 0x000fc400000000ff */
[----:B------:R-:W-:Y:S02]  /*6ad0*/  F2FP.F16.F32.PACK_AB R11, R31, R11 ;  /* 0x0000000b1f0b723e */ /* 0x000fe400000000ff */
[----:B------:R-:W-:Y:S02]  /*6ae0*/  F2FP.F16.F32.PACK_AB R40, R41, R40 ;  /* 0x000000282928723e */ /* 0x000fe400000000ff */
[----:B------:R-:W-:Y:S02]  /*6af0*/  F2FP.F16.F32.PACK_AB R41, R43, R42 ;  /* 0x0000002a2b29723e */ /* 0x000fe400000000ff */
[----:B------:R-:W-:Y:S02]  /*6b00*/  F2FP.F16.F32.PACK_AB R48, R49, R48 ;  /* 0x000000303130723e */ /* 0x000fe400000000ff */
[----:B------:R-:W-:Y:S02]  /*6b10*/  F2FP.F16.F32.PACK_AB R42, R45, R44 ;  /* 0x0000002c2d2a723e */ /* 0x000fe400000000ff */
[----:B------:R-:W-:-:S02]  /*6b20*/  F2FP.F16.F32.PACK_AB R43, R47, R46 ;  /* 0x0000002e2f2b723e */ /* 0x000fc400000000ff */
[----:B------:R-:W-:Y:S02]  /*6b30*/  F2FP.F16.F32.PACK_AB R49, R51, R50 ;  /* 0x000000323331723e */ /* 0x000fe400000000ff */
[----:B------:R-:W-:Y:S01]  /*6b40*/  F2FP.F16.F32.PACK_AB R56, R57, R56 ;  /* 0x000000383938723e */ /* 0x000fe200000000ff */
[----:B------:R-:W-:Y:S01]  /*6b50*/  UMOV UR6, UR42 ;  /* 0x0000002a00067c82 */ /* 0x000fe20008000000 */
[----:B0-----:R-:W-:Y:S01]  /*6b60*/  UMOV UR7, UR4 ;  /* 0x0000000400077c82 */ /* 0x001fe20008000000 */
[----:B------:R-:W-:Y:S01]  /*6b70*/  F2FP.F16.F32.PACK_AB R50, R53, R52 ;  /* 0x000000343532723e */ /* 0x000fe200000000ff */
[----:B------:R-:W-:Y:S01]  /*6b80*/  IMAD.U32 R134, RZ, RZ, UR6 ;  /* 0x00000006ff867e24 */ /* 0x000fe2000f8e00ff */
[----:B------:R-:W-:Y:S01]  /*6b90*/  F2FP.F16.F32.PACK_AB R51, R55, R54 ;  /* 0x000000363733723e */ /* 0x000fe200000000ff */
[----:B------:R-:W-:Y:S01]  /*6ba0*/  IMAD.U32 R135, RZ, RZ, UR7 ;  /* 0x00000007ff877e24 */ /* 0x000fe2000f8e00ff */
[----:B------:R-:W-:Y:S01]  /*6bb0*/  F2FP.F16.F32.PACK_AB R57, R59, R58 ;  /* 0x0000003a3b39723e */ /* 0x000fe200000000ff */
[----:B------:R-:W-:Y:S01]  /*6bc0*/  ULDC.64 UR6, c[0x0][0xbd8] ;  /* 0x0002f60000067ab9 */ /* 0x000fe20000000a00 */
[----:B------:R-:W-:Y:S01]  /*6bd0*/  F2FP.F16.F32.PACK_AB R64, R65, R64 ;  /* 0x000000404140723e */ /* 0x000fe200000000ff */
[----:B------:R-:W-:Y:S01]  /*6be0*/  IMAD.WIDE R130, R189, 0x2, R134 ;  /* 0x00000002bd827825 */ /* 0x000fe200078e0286 */
[----:B------:R-:W-:Y:S01]  /*6bf0*/  F2FP.F16.F32.PACK_AB R58, R61, R60 ;  /* 0x0000003c3d3a723e */ /* 0x000fe200000000ff */
[----:B------:R-:W-:Y:S01]  /*6c00*/  UIADD3 UR4, UP1, UR8, UR6, URZ ;  /* 0x0000000608047290 */ /* 0x000fe2000ff3e03f */
[----:B------:R-:W-:Y:S01]  /*6c10*/  F2FP.F16.F32.PACK_AB R59, R63, R62 ;  /* 0x0000003e3f3b723e */ /* 0x000fe200000000ff */
[----:B------:R-:W-:Y:S01]  /*6c20*/  UISETP.NE.U32.AND UP0, UPT, UR6, URZ, UPT ;  /* 0x0000003f0600728c */ /* 0x000fe2000bf05070 */
[C---:B------:R-:W-:Y:S01]  /*6c30*/  IADD3 R169, P1, R130.reuse, 0x20, RZ ;  /* 0x0000002082a97810 */ /* 0x040fe20007f3e0ff */
[----:B------:R-:W-:Y:S01]  /*6c40*/  UIADD3.X UR6, UR9, UR7, URZ, UP1, !UPT ;  /* 0x0000000709067290 */ /* 0x000fe20008ffe43f */
[----:B------:R-:W-:Y:S01]  /*6c50*/  LOP3.LUT R3, R130, 0x380, RZ, 0xc0, !PT ;  /* 0x0000038082037812 */ /* 0x000fe200078ec0ff */
[----:B------:R-:W-:Y:S01]  /*6c60*/  UISETP.NE.AND.EX UP0, UPT, UR7, URZ, UPT, UP0 ;  /* 0x0000003f0700728c */ /* 0x000fe2000bf05300 */
[----:B------:R-:W-:-:S02]  /*6c70*/  IADD3.X R15, RZ, R131, RZ, P1, !PT ;  /* 0x00000083ff0f7210 */ /* 0x000fc40000ffe4ff */
[C---:B------:R-:W-:Y:S02]  /*6c80*/  IADD3 R4, P0, R130.reuse, 0x40, RZ ;  /* 0x0000004082047810 */ /* 0x040fe40007f1e0ff */
[C---:B------:R-:W-:Y:S02]  /*6c90*/  IADD3 R179, P4, R130.reuse, 0x60, RZ ;  /* 0x0000006082b37810 */ /* 0x040fe40007f9e0ff */
[C---:B------:R-:W-:Y:S01]  /*6ca0*/  IADD3 R181, P3, R130.reuse, 0x2000, RZ ;  /* 0x0000200082b57810 */ /* 0x040fe20007f7e0ff */
[--C-:B------:R-:W-:Y:S01]  /*6cb0*/  IMAD.X R21, RZ, RZ, R131.reuse, P0 ;  /* 0x000000ffff157224 */ /* 0x100fe200000e0683 */
[C---:B------:R-:W-:Y:S01]  /*6cc0*/  IADD3 R183, P6, R130.reuse, 0x2020, RZ ;  /* 0x0000202082b77810 */ /* 0x040fe20007fde0ff */
[--C-:B------:R-:W-:Y:S01]  /*6cd0*/  IMAD.X R25, RZ, RZ, R131.reuse, P4 ;  /* 0x000000ffff197224 */ /* 0x100fe200020e0683 */
[C---:B------:R-:W-:Y:S01]  /*6ce0*/  IADD3 R94, P5, R130.reuse, 0x2040, RZ ;  /* 0x00002040825e7810 */ /* 0x040fe20007fbe0ff */
[--C-:B------:R-:W-:Y:S01]  /*6cf0*/  IMAD.X R29, RZ, RZ, R131.reuse, P3 ;  /* 0x000000ffff1d7224 */ /* 0x100fe200018e0683 */
[C---:B------:R-:W-:Y:S01]  /*6d00*/  IADD3 R193, P1, R130.reuse, 0x4000, RZ ;  /* 0x0000400082c17810 */ /* 0x040fe20007f3e0ff */
[--C-:B------:R-:W-:Y:S01]  /*6d10*/  IMAD.X R91, RZ, RZ, R131.reuse, P6 ;  /* 0x000000ffff5b7224 */ /* 0x100fe200030e0683 */
[----:B------:R-:W-:Y:S01]  /*6d20*/  IADD3 R191, P2, R130, 0x2060, RZ ;  /* 0x0000206082bf7810 */ /* 0x000fe20007f5e0ff */
[--C-:B------:R-:W-:Y:S01]  /*6d30*/  IMAD.X R95, RZ, RZ, R131.reuse, P5 ;  /* 0x000000ffff5f7224 */ /* 0x100fe200028e0683 */
[----:B------:R-:W-:Y:S01]  /*6d40*/  SHF.R.U64 R3, R3, 0x3, RZ ;  /* 0x0000000303037819 */ /* 0x000fe200000012ff */
[----:B------:R-:W-:Y:S01]  /*6d50*/  IMAD.X R103, RZ, RZ, R131, P1 ;  /* 0x000000ffff677224 */ /* 0x000fe200008e0683 */
        /* <DEDUP_REMOVED lines=10> */
[----:B------:R-:W-:Y:S01]  /*6e00*/  IMAD.X R119, RZ, RZ, R131, P6 ;  /* 0x000000ffff777224 */ /* 0x000fe200030e0683 */
[----:B------:R-:W-:-:S02]  /*6e10*/  IADD3 R203, P1, R130, 0x6060, RZ ;  /* 0x0000606082cb7810 */ /* 0x000fc40007f3e0ff */
[----:B------:R-:W-:Y:S01]  /*6e20*/  LOP3.LUT R130, R3, R130, RZ, 0x3c, !PT ;  /* 0x0000008203827212 */ /* 0x000fe200078e3cff */
[--C-:B------:R-:W-:Y:S01]  /*6e30*/  IMAD.X R127, RZ, RZ, R131.reuse, P2 ;  /* 0x000000ffff7f7224 */ /* 0x100fe200010e0683 */
[----:B------:R-:W-:Y:S01]  /*6e40*/  LOP3.LUT R0, R169, 0x380, RZ, 0xc0, !PT ;  /* 0x00000380a9007812 */ /* 0x000fe200078ec0ff */
[----:B------:R-:W-:Y:S01]  /*6e50*/  IMAD.X R13, RZ, RZ, R131, P1 ;  /* 0x000000ffff0d7224 */ /* 0x000fe200008e0683 */
[----:B------:R-:W-:Y:S02]  /*6e60*/  LOP3.LUT R3, R4, 0x380, RZ, 0xc0, !PT ;  /* 0x0000038004037812 */ /* 0x000fe400078ec0ff */
[----:B------:R-:W-:Y:S02]  /*6e70*/  SHF.R.U64 R0, R0, 0x3, RZ ;  /* 0x0000000300007819 */ /* 0x000fe400000012ff */
[----:B------:R-:W-:Y:S02]  /*6e80*/  SHF.R.U64 R3, R3, 0x3, RZ ;  /* 0x0000000303037819 */ /* 0x000fe400000012ff */
[----:B------:R-:W-:-:S02]  /*6e90*/  LOP3.LUT R6, R179, 0x380, RZ, 0xc0, !PT ;  /* 0x00000380b3067812 */ /* 0x000fc400078ec0ff */
[----:B------:R-:W-:Y:S02]  /*6ea0*/  LOP3.LUT R14, R0, R169, RZ, 0x3c, !PT ;  /* 0x000000a9000e7212 */ /* 0x000fe400078e3cff */
[----:B------:R-:W-:Y:S02]  /*6eb0*/  LOP3.LUT R20, R3, R4, RZ, 0x3c, !PT ;  /* 0x0000000403147212 */ /* 0x000fe400078e3cff */
[----:B------:R-:W-:Y:S02]  /*6ec0*/  LOP3.LUT R0, R183, 0x380, RZ, 0xc0, !PT ;  /* 0x00000380b7007812 */ /* 0x000fe400078ec0ff */
[----:B------:R-:W-:Y:S02]  /*6ed0*/  LOP3.LUT R4, R191, 0x380, RZ, 0xc0, !PT ;  /* 0x00000380bf047812 */ /* 0x000fe400078ec0ff */
[----:B------:R-:W-:Y:S02]  /*6ee0*/  LOP3.LUT R3, R94, 0x380, RZ, 0xc0, !PT ;  /* 0x000003805e037812 */ /* 0x000fe400078ec0ff */
[----:B------:R-:W-:-:S02]  /*6ef0*/  SHF.R.U64 R6, R6, 0x3, RZ ;  /* 0x0000000306067819 */ /* 0x000fc400000012ff */
[----:B------:R-:W-:Y:S02]  /*6f00*/  SHF.R.U64 R0, R0, 0x3, RZ ;  /* 0x0000000300007819 */ /* 0x000fe400000012ff */
[----:B------:R-:W-:Y:S02]  /*6f10*/  SHF.R.U64 R4, R4, 0x3, RZ ;  /* 0x0000000304047819 */ /* 0x000fe400000012ff */
[----:B------:R-:W-:Y:S02]  /*6f20*/  SHF.R.U64 R3, R3, 0x3, RZ ;  /* 0x0000000303037819 */ /* 0x000fe400000012ff */
[----:B------:R-:W-:Y:S02]  /*6f30*/  LOP3.LUT R24, R6, R179, RZ, 0x3c, !PT ;  /* 0x000000b306187212 */ /* 0x000fe400078e3cff */
[----:B------:R-:W-:Y:S02]  /*6f40*/  LOP3.LUT R6, R193, 0x380, RZ, 0xc0, !PT ;  /* 0x00000380c1067812 */ /* 0x000fe400078ec0ff */
[----:B------:R-:W-:-:S02]  /*6f50*/  LOP3.LUT R90, R0, R183, RZ, 0x3c, !PT ;  /* 0x000000b7005a7212 */ /* 0x000fc400078e3cff */
[----:B------:R-:W-:Y:S02]  /*6f60*/  LOP3.LUT R98, R4, R191, RZ, 0x3c, !PT ;  /* 0x000000bf04627212 */ /* 0x000fe400078e3cff */
[----:B------:R-:W-:Y:S02]  /*6f70*/  LOP3.LUT R0, R195, 0x380, RZ, 0xc0, !PT ;  /* 0x00000380c3007812 */ /* 0x000fe400078ec0ff */
[----:B------:R-:W-:Y:S02]  /*6f80*/  LOP3.LUT R94, R3, R94, RZ, 0x3c, !PT ;  /* 0x0000005e035e7212 */ /* 0x000fe400078e3cff */
[----:B------:R-:W-:Y:S02]  /*6f90*/  LOP3.LUT R4, R197, 0x380, RZ, 0xc0, !PT ;  /* 0x00000380c5047812 */ /* 0x000fe400078ec0ff */
[----:B------:R-:W-:Y:S02]  /*6fa0*/  LOP3.LUT R28, R181, 0x380, RZ, 0xc0, !PT ;  /* 0x00000380b51c7812 */ /* 0x000fe400078ec0ff */
[----:B------:R-:W-:-:S02]  /*6fb0*/  LOP3.LUT R3, R110, 0x380, RZ, 0xc0, !PT ;  /* 0x000003806e037812 */ /* 0x000fc400078ec0ff */
[----:B------:R-:W-:Y:S02]  /*6fc0*/  SHF.R.U64 R6, R6, 0x3, RZ ;  /* 0x0000000306067819 */ /* 0x000fe400000012ff */
[----:B------:R-:W-:Y:S02]  /*6fd0*/  SHF.R.U64 R0, R0, 0x3, RZ ;  /* 0x0000000300007819 */ /* 0x000fe400000012ff */
[----:B------:R-:W-:Y:S02]  /*6fe0*/  SHF.R.U64 R4, R4, 0x3, RZ ;  /* 0x0000000304047819 */ /* 0x000fe400000012ff */
[----:B------:R-:W-:Y:S02]  /*6ff0*/  MOV R130, R130 ;  /* 0x0000008200827202 */ /* 0x000fe40000000f00 */
[----:B------:R-:W-:Y:S02]  /*7000*/  SHF.R.U64 R28, R28, 0x3, RZ ;  /* 0x000000031c1c7819 */ /* 0x000fe400000012ff */
[----:B------:R-:W-:Y:S01]  /*7010*/  SHF.R.U64 R3, R3, 0x3, RZ ;  /* 0x0000000303037819 */ /* 0x000fe200000012ff */
[----:B------:R0:W-:Y:S01]  /*7020*/  STSM.16.M88.4 [R130], R8 ;  /* 0x0000000882007844 */ /* 0x0001e20000000200 */
[----:B------:R-:W-:-:S02]  /*7030*/  LOP3.LUT R102, R6, R193, RZ, 0x3c, !PT ;  /* 0x000000c106667212 */ /* 0x000fc400078e3cff */
[----:B------:R-:W-:Y:S02]  /*7040*/  LOP3.LUT R6, R199, 0x380, RZ, 0xc0, !PT ;  /* 0x00000380c7067812 */ /* 0x000fe400078ec0ff */
[----:B------:R-:W-:Y:S02]  /*7050*/  LOP3.LUT R106, R0, R195, RZ, 0x3c, !PT ;  /* 0x000000c3006a7212 */ /* 0x000fe400078e3cff */
[----:B------:R-:W-:Y:S02]  /*7060*/  LOP3.LUT R114, R4, R197, RZ, 0x3c, !PT ;  /* 0x000000c504727212 */ /* 0x000fe400078e3cff */
[----:B------:R-:W-:Y:S02]  /*7070*/  LOP3.LUT R0, R201, 0x380, RZ, 0xc0, !PT ;  /* 0x00000380c9007812 */ /* 0x000fe400078ec0ff */
[----:B------:R-:W-:Y:S02]  /*7080*/  LOP3.LUT R28, R28, R181, RZ, 0x3c, !PT ;  /* 0x000000b51c1c7212 */ /* 0x000fe400078e3cff */
[----:B------:R-:W-:-:S02]  /*7090*/  LOP3.LUT R110, R3, R110, RZ, 0x3c, !PT ;  /* 0x0000006e036e7212 */ /* 0x000fc400078e3cff */
[----:B------:R-:W-:Y:S02]  /*70a0*/  LOP3.LUT R4, R203, 0x380, RZ, 0xc0, !PT ;  /* 0x00000380cb047812 */ /* 0x000fe400078ec0ff */
[----:B------:R-:W-:Y:S02]  /*70b0*/  LOP3.LUT R3, R126, 0x380, RZ, 0xc0, !PT ;  /* 0x000003807e037812 */ /* 0x000fe400078ec0ff */
[----:B------:R-:W-:Y:S02]  /*70c0*/  MOV R15, R14 ;  /* 0x0000000e000f7202 */ /* 0x000fe40000000f00 */
[----:B0-----:R-:W-:Y:S02]  /*70d0*/  F2FP.F16.F32.PACK_AB R8, R33, R163 ;  /* 0x000000a32108723e */ /* 0x001fe400000000ff */
[----:B------:R-:W-:Y:S02]  /*70e0*/  F2FP.F16.F32.PACK_AB R9, R35, R34 ;  /* 0x000000222309723e */ /* 0x000fe400000000ff */
[----:B------:R-:W-:-:S02]  /*70f0*/  F2FP.F16.F32.PACK_AB R10, R37, R155 ;  /* 0x0000009b250a723e */ /* 0x000fc400000000ff */
[----:B------:R-:W-:Y:S02]  /*7100*/  F2FP.F16.F32.PACK_AB R11, R39, R38 ;  /* 0x00000026270b723e */ /* 0x000fe400000000ff */
[----:B------:R-:W-:Y:S02]  /*7110*/  SHF.R.U64 R6, R6, 0x3, RZ ;  /* 0x0000000306067819 */ /* 0x000fe400000012ff */
[----:B------:R-:W-:Y:S01]  /*7120*/  MOV R20, R20 ;  /* 0x0000001400147202 */ /* 0x000fe20000000f00 */
[----:B------:R0:W-:Y:S01]  /*7130*/  STSM.16.M88.4 [R15], R8 ;  /* 0x000000080f007844 */ /* 0x0001e20000000200 */
[----:B------:R-:W-:Y:S02]  /*7140*/  SHF.R.U64 R0, R0, 0x3, RZ ;  /* 0x0000000300007819 */ /* 0x000fe400000012ff */
[----:B------:R-:W-:Y:S01]  /*7150*/  MOV R24, R24 ;  /* 0x0000001800187202 */ /* 0x000fe20000000f00 */
[----:B------:R-:W-:Y:S01]  /*7160*/  STSM.16.M88.4 [R20], R40 ;  /* 0x0000002814007844 */ /* 0x000fe20000000200 */
[----:B------:R-:W-:-:S02]  /*7170*/  SHF.R.U64 R4, R4, 0x3, RZ ;  /* 0x0000000304047819 */ /* 0x000fc400000012ff */
[----:B------:R-:W-:Y:S01]  /*7180*/  MOV R28, R28 ;  /* 0x0000001c001c7202 */ /* 0x000fe20000000f00 */
[----:B------:R-:W-:Y:S01]  /*7190*/  STSM.16.M88.4 [R24], R48 ;  /* 0x0000003018007844 */ /* 0x000fe20000000200 */
[----:B------:R-:W-:Y:S02]  /*71a0*/  F2FP.F16.F32.PACK_AB R65, R67, R66 ;  /* 0x000000424341723e */ /* 0x000fe400000000ff */
[----:B------:R-:W-:Y:S01]  /*71b0*/  F2FP.F16.F32.PACK_AB R72, R73, R72 ;  /* 0x000000484948723e */ /* 0x000fe200000000ff */
[----:B------:R-:W-:Y:S01]  /*71c0*/  STSM.16.M88.4 [R28], R56 ;  /* 0x000000381c007844 */ /* 0x000fe20000000200 */
[----:B------:R-:W-:Y:S02]  /*71d0*/  SHF.R.U64 R3, R3, 0x3, RZ ;  /* 0x0000000303037819 */ /* 0x000fe400000012ff */
[----:B------:R-:W-:Y:S01]  /*71e0*/  MOV R14, R90 ;  /* 0x0000005a000e7202 */ /* 0x000fe20000000f00 */
[----:B0-----:R-:W-:Y:S01]  /*71f0*/  IMAD.U32 R11, RZ, RZ, UR6 ;  /* 0x00000006ff0b7e24 */ /* 0x001fe2000f8e00ff */
[----:B------:R-:W-:Y:S01]  /*7200*/  F2FP.F16.F32.PACK_AB R66, R69, R68 ;  /* 0x000000444542723e */ /* 0x000fe200000000ff */
[----:B------:R-:W-:Y:S01]  /*7210*/  ULDC.64 UR6, c[0x0][0xbe0] ;  /* 0x0002f80000067ab9 */ /* 0x000fe20000000a00 */
[----:B------:R-:W-:Y:S01]  /*7220*/  F2FP.F16.F32.PACK_AB R67, R71, R70 ;  /* 0x000000464743723e */ /* 0x000fe200000000ff */
[----:B------:R-:W-:Y:S01]  /*7230*/  IMAD.U32 R10, RZ, RZ, UR4 ;  /* 0x00000004ff0a7e24 */ /* 0x000fe2000f8e00ff */
[----:B------:R-:W-:-:S02]  /*7240*/  F2FP.F16.F32.PACK_AB R73, R75, R74 ;  /* 0x0000004a4b49723e */ /* 0x000fc400000000ff */
[----:B------:R-:W-:Y:S01]  /*7250*/  F2FP.F16.F32.PACK_AB R80, R81, R80 ;  /* 0x000000505150723e */ /* 0x000fe200000000ff */
[----:B------:R-:W-:Y:S01]  /*7260*/  STSM.16.M88.4 [R14], R64 ;  /* 0x000000400e007844 */ /* 0x000fe20000000200 */
[----:B------:R-:W-:Y:S02]  /*7270*/  LOP3.LUT R118, R6, R199, RZ, 0x3c, !PT ;  /* 0x000000c706767212 */ /* 0x000fe400078e3cff */
[----:B------:R-:W-:Y:S02]  /*7280*/  MOV R94, R94 ;  /* 0x0000005e005e7202 */ /* 0x000fe40000000f00 */
[----:B------:R-:W-:Y:S02]  /*7290*/  F2FP.F16.F32.PACK_AB R74, R77, R76 ;  /* 0x0000004c4d4a723e */ /* 0x000fe400000000ff */
[----:B------:R-:W-:Y:S02]  /*72a0*/  F2FP.F16.F32.PACK_AB R75, R79, R78 ;  /* 0x0000004e4f4b723e */ /* 0x000fe400000000ff */
[----:B------:R-:W-:-:S02]  /*72b0*/  F2FP.F16.F32.PACK_AB R81, R83, R82 ;  /* 0x000000525351723e */ /* 0x000fc400000000ff */
[----:B------:R-:W-:Y:S01]  /*72c0*/  IADD3.X R123, RZ, R131, RZ, P5, !PT ;  /* 0x00000083ff7b7210 */ /* 0x000fe20002ffe4ff */
[----:B------:R-:W-:Y:S01]  /*72d0*/  STSM.16.M88.4 [R94], R72 ;  /* 0x000000485e007844 */ /* 0x000fe20000000200 */
[----:B------:R-:W-:Y:S02]  /*72e0*/  LOP3.LUT R122, R0, R201, RZ, 0x3c, !PT ;  /* 0x000000c9007a7212 */ /* 0x000fe400078e3cff */
[----:B------:R-:W-:Y:S02]  /*72f0*/  MOV R6, R98 ;  /* 0x0000006200067202 */ /* 0x000fe40000000f00 */
[----:B------:R-:W-:Y:S02]  /*7300*/  F2FP.F16.F32.PACK_AB R82, R85, R84 ;  /* 0x000000545552723e */ /* 0x000fe400000000ff */
[----:B------:R-:W-:Y:S02]  /*7310*/  F2FP.F16.F32.PACK_AB R83, R87, R86 ;  /* 0x000000565753723e */ /* 0x000fe400000000ff */
[----:B------:R-:W-:-:S02]  /*7320*/  F2FP.F16.F32.PACK_AB R88, R89, R88 ;  /* 0x000000585958723e */ /* 0x000fc400000000ff */
[----:B------:R-:W-:Y:S01]  /*7330*/  LOP3.LUT R12, R4, R203, RZ, 0x3c, !PT ;  /* 0x000000cb040c7212 */ /* 0x000fe200078e3cff */
[----:B------:R-:W-:Y:S01]  /*7340*/  STSM.16.M88.4 [R6], R80 ;  /* 0x0000005006007844 */ /* 0x000fe20000000200 */
[----:B------:R-:W-:Y:S02]  /*7350*/  MOV R102, R102 ;  /* 0x0000006600667202 */ /* 0x000fe40000000f00 */
[----:B------:R-:W-:Y:S02]  /*7360*/  F2FP.F16.F32.PACK_AB R89, R30, R26 ;  /* 0x0000001a1e59723e */ /* 0x000fe400000000ff */
        /* <DEDUP_REMOVED lines=10> */
[----:B------:R-:W-:Y:S01]  /*7410*/  MOV R110, R110 ;  /* 0x0000006e006e7202 */ /* 0x000fe20000000f00 */
        /* <DEDUP_REMOVED lines=8> */
[----:B------:R-:W-:Y:S02]  /*74a0*/  F2FP.F16.F32.PACK_AB R113, R166, R165 ;  /* 0x000000a5a671723e */ /* 0x000fe400000000ff */
[----:B------:R-:W-:Y:S02]  /*74b0*/  F2FP.F16.F32.PACK_AB R114, R117, R116 ;  /* 0x000000747572723e */ /* 0x000fe400000000ff */
[----:B------:R-:W-:Y:S02]  /*74c0*/  F2FP.F16.F32.PACK_AB R115, R170, R168 ;  /* 0x000000a8aa73723e */ /* 0x000fe400000000ff */
[----:B------:R-:W-:Y:S02]  /*74d0*/  F2FP.F16.F32.PACK_AB R120, R121, R120 ;  /* 0x000000787978723e */ /* 0x000fe400000000ff */
[----:B------:R-:W-:Y:S01]  /*74e0*/  MOV R118, R118 ;  /* 0x0000007600767202 */ /* 0x000fe20000000f00 */
[----:B------:R-:W-:Y:S01]  /*74f0*/  STSM.16.M88.4 [R3], R112 ;  /* 0x0000007003007844 */ /* 0x000fe20000000200 */
[----:B------:R-:W-:-:S02]  /*7500*/  F2FP.F16.F32.PACK_AB R121, R172, R171 ;  /* 0x000000abac79723e */ /* 0x000fc400000000ff */
[----:B------:R-:W-:Y:S02]  /*7510*/  F2FP.F16.F32.PACK_AB R122, R125, R124 ;  /* 0x0000007c7d7a723e */ /* 0x000fe400000000ff */
[----:B------:R-:W-:Y:S02]  /*7520*/  F2FP.F16.F32.PACK_AB R123, R174, R173 ;  /* 0x000000adae7b723e */ /* 0x000fe400000000ff */
[----:B------:R-:W-:Y:S02]  /*7530*/  F2FP.F16.F32.PACK_AB R128, R129, R128 ;  /* 0x000000808180723e */ /* 0x000fe400000000ff */
[----:B------:R-:W-:Y:S01]  /*7540*/  F2FP.F16.F32.PACK_AB R136, R137, R136 ;  /* 0x000000888988723e */ /* 0x000fe200000000ff */
[----:B------:R-:W-:Y:S01]  /*7550*/  STSM.16.M88.4 [R118], R120 ;  /* 0x0000007876007844 */ /* 0x000fe20000000200 */
        /* <DEDUP_REMOVED lines=8> */
[----:B------:R-:W-:-:S02]  /*75e0*/  F2FP.F16.F32.PACK_AB R139, R143, R142 ;  /* 0x0000008e8f8b723e */ /* 0x000fc400000000ff */
[----:B------:R-:W-:Y:S02]  /*75f0*/  F2FP.F16.F32.PACK_AB R145, R147, R146 ;  /* 0x000000929391723e */ /* 0x000fe400000000ff */
[----:B------:R-:W-:Y:S01]  /*7600*/  MOV R12, R12 ;  /* 0x0000000c000c7202 */ /* 0x000fe20000000f00 */
[----:B------:R-:W-:Y:S01]  /*7610*/  STSM.16.M88.4 [R126], R136 ;  /* 0x000000887e007844 */ /* 0x000fe20000000200 */
[----:B------:R-:W-:Y:S02]  /*7620*/  F2FP.F16.F32.PACK_AB R146, R149, R148 ;  /* 0x000000949592723e */ /* 0x000fe400000000ff */
[----:B------:R-:W-:Y:S01]  /*7630*/  F2FP.F16.F32.PACK_AB R147, R151, R150 ;  /* 0x000000969793723e */ /* 0x000fe200000000ff */
[----:B------:R-:W-:Y:S01]  /*7640*/  UISETP.NE.U32.AND UP1, UPT, UR6, URZ, UPT ;  /* 0x0000003f0600728c */ /* 0x000fe2000bf25070 */
[----:B------:R-:W-:-:S03]  /*7650*/  PLOP3.LUT P0, PT, PT, PT, UP0, 0x80, 0x0 ;  /* 0x000000000000781c */ /* 0x000fc60003f0f008 */
[----:B------:R1:W-:Y:S01]  /*7660*/  STSM.16.M88.4 [R12], R144 ;  /* 0x000000900c007844 */ /* 0x0003e20000000200 */
[----:B------:R-:W-:Y:S01]  /*7670*/  BAR.SYNC.DEFER_BLOCKING 0x1, 0x100 ;  /* 0x0044000000007b1d */ /* 0x000fe20000010000 */
[----:B------:R-:W-:-:S07]  /*7680*/  UISETP.NE.AND.EX UP1, UPT, UR7, URZ, UPT, UP1 ;  /* 0x0000003f0700728c */ /* 0x000fce000bf25310 */
[----:B0-----:R-:W0:Y:S01]  /*7690*/  LDC R0, c[0x0][0xa88] ;  /* 0x0002a200ff007b82 */ /* 0x001e220000000800 */
[----:B------:R-:W-:-:S03]  /*76a0*/  PLOP3.LUT P6, PT, PT, PT, UP1, 0x80, 0x0 ;  /* 0x000000000000781c */ /* 0x000fc60003fcf018 */
[----:B------:R-:W-:-:S04]  /*76b0*/  @UP1 UIADD3 UR6, UP2, UR8, UR6, URZ ;  /* 0x0000000608061290 */ /* 0x000fc8000ff5e03f */
[----:B------:R-:W-:Y:S02]  /*76c0*/  @UP1 UIADD3.X UR7, UR9, UR7, URZ, UP2, !UPT ;  /* 0x0000000709071290 */ /* 0x000fe400097fe43f */
[----:B-1----:R-:W-:-:S04]  /*76d0*/  MOV R12, UR6 ;  /* 0x00000006000c7c02 */ /* 0x002fc80008000f00 */
[----:B------:R-:W-:Y:S01]  /*76e0*/  IMAD.U32 R13, RZ, RZ, UR7 ;  /* 0x00000007ff0d7e24 */ /* 0x000fe2000f8e00ff */
[----:B------:R-:W2:Y:S01]  /*76f0*/  @P0 LDG.E R3, desc[UR38][R10.64] ;  /* 0x000000260a030981 */ /* 0x000ea2000c1e1900 */
[----:B------:R-:W-:-:S04]  /*7700*/  IMAD R9, R18, 0x40, R2 ;  /* 0x0000004012097824 */ /* 0x000fc800078e0202 */
[----:B------:R-:W-:Y:S01]  /*7710*/  IMAD.WIDE R134, R9, 0x2, R134 ;  /* 0x0000000209867825 */ /* 0x000fe200078e0286 */
[----:B0-----:R0:W5:Y:S02]  /*7720*/  @P6 LDG.E R0, desc[UR38][R12.64] ;  /* 0x000000260c006981 */ /* 0x001164000c1e1900 */
[C---:B------:R-:W-:Y:S02]  /*7730*/  IADD3 R9, P2, R134.reuse, 0x1000, RZ ;  /* 0x0000100086097810 */ /* 0x040fe40007f5e0ff */
[C---:B------:R-:W-:Y:S02]  /*7740*/  IADD3 R29, P1, R134.reuse, 0x2000, RZ ;  /* 0x00002000861d7810 */ /* 0x040fe40007f3e0ff */
[----:B------:R-:W-:Y:S02]  /*7750*/  P2R R4, PR, RZ, 0x4 ;  /* 0x00000004ff047803 */ /* 0x000fe40000000000 */
[C---:B------:R-:W-:Y:S02]  /*7760*/  IADD3 R25, P2, R134.reuse, 0x3000, RZ ;  /* 0x0000300086197810 */ /* 0x040fe40007f5e0ff */
[----:B------:R-:W-:-:S02]  /*7770*/  IADD3 R41, P3, R134, 0x4000, RZ ;  /* 0x0000400086297810 */ /* 0x000fc40007f7e0ff */
[C---:B------:R-:W-:Y:S02]  /*7780*/  IADD3 R35, P4, R134.reuse, 0x5000, RZ ;  /* 0x0000500086237810 */ /* 0x040fe40007f9e0ff */
[----:B------:R-:W-:Y:S02]  /*7790*/  IADD3 R49, P5, R134, 0x6000, RZ ;  /* 0x0000600086317810 */ /* 0x000fe40007fbe0ff */
[----:B------:R-:W-:Y:S02]  /*77a0*/  LOP3.LUT R8, R9, 0x380, RZ, 0xc0, !PT ;  /* 0x0000038009087812 */ /* 0x000fe400078ec0ff */
[----:B------:R-:W-:Y:S02]  /*77b0*/  LOP3.LUT R28, R29, 0x380, RZ, 0xc0, !PT ;  /* 0x000003801d1c7812 */ /* 0x000fe400078ec0ff */
[----:B------:R-:W-:Y:S02]  /*77c0*/  LOP3.LUT R24, R25, 0x380, RZ, 0xc0, !PT ;  /* 0x0000038019187812 */ /* 0x000fe400078ec0ff */
[----:B------:R-:W-:-:S02]  /*77d0*/  LOP3.LUT R40, R41, 0x380, RZ, 0xc0, !PT ;  /* 0x0000038029287812 */ /* 0x000fc400078ec0ff */
[----:B------:R-:W-:Y:S02]  /*77e0*/  LOP3.LUT R34, R35, 0x380, RZ, 0xc0, !PT ;  /* 0x0000038023227812 */ /* 0x000fe400078ec0ff */
[----:B------:R-:W-:Y:S01]  /*77f0*/  LOP3.LUT R48, R49, 0x380, RZ, 0xc0, !PT ;  /* 0x0000038031307812 */ /* 0x000fe200078ec0ff */
[----:B------:R-:W-:Y:S01]  /*7800*/  UMOV UR4, URZ ;  /* 0x0000003f00047c82 */ /* 0x000fe20008000000 */
[----:B------:R-:W-:Y:S02]  /*7810*/  SHF.R.U64 R8, R8, 0x3, RZ ;  /* 0x0000000308087819 */ /* 0x000fe400000012ff */
[----:B------:R-:W-:Y:S02]  /*7820*/  SHF.R.U64 R28, R28, 0x3, RZ ;  /* 0x000000031c1c7819 */ /* 0x000fe400000012ff */
[----:B------:R-:W-:Y:S02]  /*7830*/  SHF.R.U64 R24, R24, 0x3, RZ ;  /* 0x0000000318187819 */ /* 0x000fe400000012ff */
[----:B------:R-:W-:-:S02]  /*7840*/  SHF.R.U64 R40, R40, 0x3, RZ ;  /* 0x0000000328287819 */ /* 0x000fc400000012ff */
[----:B------:R-:W-:Y:S02]  /*7850*/  SHF.R.U64 R34, R34, 0x3, RZ ;  /* 0x0000000322227819 */ /* 0x000fe400000012ff */
[----:B------:R-:W-:Y:S02]  /*7860*/  SHF.R.U64 R48, R48, 0x3, RZ ;  /* 0x0000000330307819 */ /* 0x000fe400000012ff */
[----:B------:R-:W-:Y:S02]  /*7870*/  LOP3.LUT R8, R8, R9, RZ, 0x3c, !PT ;  /* 0x0000000908087212 */ /* 0x000fe400078e3cff */
[----:B------:R-:W-:Y:S02]  /*7880*/  LOP3.LUT R28, R28, R29, RZ, 0x3c, !PT ;  /* 0x0000001d1c1c7212 */ /* 0x000fe400078e3cff */
[----:B------:R-:W-:Y:S02]  /*7890*/  LOP3.LUT R24, R24, R25, RZ, 0x3c, !PT ;  /* 0x0000001918187212 */ /* 0x000fe400078e3cff */
[----:B------:R-:W-:-:S02]  /*78a0*/  LOP3.LUT R40, R40, R41, RZ, 0x3c, !PT ;  /* 0x0000002928287212 */ /* 0x000fc400078e3cff */
[----:B------:R-:W-:Y:S02]  /*78b0*/  LOP3.LUT R34, R34, R35, RZ, 0x3c, !PT ;  /* 0x0000002322227212 */ /* 0x000fe400078e3cff */
[----:B------:R-:W-:Y:S02]  /*78c0*/  LOP3.LUT R48, R48, R49, RZ, 0x3c, !PT ;  /* 0x0000003130307212 */ /* 0x000fe400078e3cff */
[----:B--2---:R-:W-:Y:S01]  /*78d0*/  @P0 R2UR UR4, R3 ;  /* 0x00000000030402ca */ /* 0x004fe200000e0000 */
[----:B0-----:R-:W-:-:S14]  /*78e0*/  @P6 BRA `(.L_x_289) ;  /* 0x0000000000106947 */ /* 0x001fdc0003800000 */
[----:B------:R-:W-:Y:S05]  /*78f0*/  @!P0 BRA `(.L_x_289) ;  /* 0x00000000000c8947 */ /* 0x000fea0003800000 */
[----:B------:R-:W2:Y:S04]  /*7900*/  LDG.E R3, desc[UR38][R10.64] ;  /* 0x000000260a037981 */ /* 0x000ea8000c1e1900 */
[----:B-----5:R-:W2:Y:S02]  /*7910*/  LDG.E R0, desc[UR38][R10.64+0x4] ;  /* 0x000004260a007981 */ /* 0x020ea4000c1e1900 */
[----:B--2---:R-:W-:-:S07]  /*7920*/  IMAD.IADD R0, R0, 0x1, -R3 ;  /* 0x0000000100007824 */ /* 0x004fce00078e0a03 */
.L_x_289:
[----:B------:R-:W0:Y:S01]  /*7930*/  SHFL.IDX PT, R3, R188, RZ, 0x1f ;  /* 0x00001fffbc037589 */ /* 0x000e2200000e0000 */
[----:B------:R-:W-:Y:S01]  /*7940*/  ISETP.NE.AND P6, PT, R4, RZ, PT ;  /* 0x000000ff0400720c */ /* 0x000fe20003fc5270 */
[--C-:B------:R-:W-:Y:S01]  /*7950*/  IMAD.X R29, RZ, RZ, R135.reuse, P1 ;  /* 0x000000ffff1d7224 */ /* 0x100fe200008e0687 */
[C---:B------:R-:W-:Y:S01]  /*7960*/  IADD3 R39, P0, R134.reuse, 0x7000, RZ ;  /* 0x0000700086277810 */ /* 0x040fe20007f1e0ff */
[--C-:B------:R-:W-:Y:S01]  /*7970*/  IMAD.X R25, RZ, RZ, R135.reuse, P2 ;  /* 0x000000ffff197224 */ /* 0x100fe200010e0687 */
[C---:B------:R-:W-:Y:S01]  /*7980*/  IADD3 R45, P1, R134.reuse, 0x9000, RZ ;  /* 0x00009000862d7810 */ /* 0x040fe20007f3e0ff */
[--C-:B------:R-:W-:Y:S01]  /*7990*/  IMAD.X R9, RZ, RZ, R135.reuse, P6 ;  /* 0x000000ffff097224 */ /* 0x100fe200030e0687 */
[----:B------:R-:W-:Y:S01]  /*79a0*/  IADD3 R53, P6, R134, 0x8000, RZ ;  /* 0x0000800086357810 */ /* 0x000fe20007fde0ff */
[--C-:B------:R-:W-:Y:S01]  /*79b0*/  IMAD.X R35, RZ, RZ, R135.reuse, P4 ;  /* 0x000000ffff237224 */ /* 0x100fe200020e0687 */
[----:B------:R-:W-:Y:S01]  /*79c0*/  LOP3.LUT R38, R39, 0x380, RZ, 0xc0, !PT ;  /* 0x0000038027267812 */ /* 0x000fe200078ec0ff */
[----:B------:R-:W-:Y:S01]  /*79d0*/  IMAD.X R49, RZ, RZ, R135, P5 ;  /* 0x000000ffff317224 */ /* 0x000fe200028e0687 */
[----:B------:R-:W-:Y:S01]  /*79e0*/  LOP3.LUT R52, R53, 0x380, RZ, 0xc0, !PT ;  /* 0x0000038035347812 */ /* 0x000fe200078ec0ff */
[----:B------:R-:W-:Y:S01]  /*79f0*/  USHF.R.S32.HI UR9, URZ, 0x1f, UR4 ;  /* 0x0000001f3f097899 */ /* 0x000fe20008011404 */
[----:B------:R-:W-:Y:S01]  /*7a00*/  LOP3.LUT R44, R45, 0x380, RZ, 0xc0, !PT ;  /* 0x000003802d2c7812 */ /* 0x000fe200078ec0ff */
[----:B------:R-:W-:Y:S01]  /*7a10*/  USHF.R.S32.HI UR12, URZ, 0x1f, UR46 ;  /* 0x0000001f3f0c7899 */ /* 0x000fe2000801142e */
[----:B------:R-:W-:Y:S01]  /*7a20*/  SHF.R.U64 R52, R52, 0x3, RZ ;  /* 0x0000000334347819 */ /* 0x000fe200000012ff */
[----:B------:R-:W-:Y:S01]  /*7a30*/  USEL UR44, UR44, URZ, !UP0 ;  /* 0x0000003f2c2c7287 */ /* 0x000fe2000c000000 */
[----:B------:R-:W-:Y:S01]  /*7a40*/  SHF.R.U64 R38, R38, 0x3, RZ ;  /* 0x0000000326267819 */ /* 0x000fe200000012ff */
[----:B------:R-:W-:Y:S01]  /*7a50*/  USEL UR45, UR45, URZ, !UP0 ;  /* 0x0000003f2d2d7287 */ /* 0x000fe2000c000000 */
[----:B------:R-:W-:-:S02]  /*7a60*/  SHF.R.U64 R44, R44, 0x3, RZ ;  /* 0x000000032c2c7819 */ /* 0x000fc400000012ff */
[----:B------:R-:W-:Y:S01]  /*7a70*/  LOP3.LUT R52, R52, R53, RZ, 0x3c, !PT ;  /* 0x0000003534347212 */ /* 0x000fe200078e3cff */
[--C-:B------:R-:W-:Y:S01]  /*7a80*/  IMAD.X R53, RZ, RZ, R135.reuse, P6 ;  /* 0x000000ffff357224 */ /* 0x100fe200030e0687 */
[----:B------:R-:W-:Y:S01]  /*7a90*/  LOP3.LUT R38, R38, R39, RZ, 0x3c, !PT ;  /* 0x0000002726267212 */ /* 0x000fe200078e3cff */
[--C-:B------:R-:W-:Y:S01]  /*7aa0*/  IMAD.X R39, RZ, RZ, R135.reuse, P0 ;  /* 0x000000ffff277224 */ /* 0x100fe200000e0687 */
[----:B0-----:R-:W-:Y:S02]  /*7ab0*/  ISETP.NE.AND P6, PT, R3, RZ, PT ;  /* 0x000000ff0300720c */ /* 0x001fe40003fc5270 */
[----:B------:R-:W-:Y:S01]  /*7ac0*/  LOP3.LUT R44, R44, R45, RZ, 0x3c, !PT ;  /* 0x0000002d2c2c7212 */ /* 0x000fe200078e3cff */
[----:B------:R-:W-:Y:S01]  /*7ad0*/  IMAD.X R45, RZ, RZ, R135, P1 ;  /* 0x000000ffff2d7224 */ /* 0x000fe200008e0687 */
[----:B------:R-:W-:Y:S02]  /*7ae0*/  IADD3.X R41, RZ, R135, RZ, P3, !PT ;  /* 0x00000087ff297210 */ /* 0x000fe40001ffe4ff */
[----:B------:R-:W-:-:S02]  /*7af0*/  IADD3 R61, P2, R134, 0xa000, RZ ;  /* 0x0000a000863d7810 */ /* 0x000fc40007f5e0ff */
[C---:B------:R-:W-:Y:S02]  /*7b00*/  IADD3 R57, P3, R134.reuse, 0xb000, RZ ;  /* 0x0000b00086397810 */ /* 0x040fe40007f7e0ff */
[C---:B------:R-:W-:Y:S02]  /*7b10*/  IADD3 R69, P4, R134.reuse, 0xc000, RZ ;  /* 0x0000c00086457810 */ /* 0x040fe40007f9e0ff */
[C---:B------:R-:W-:Y:S02]  /*7b20*/  IADD3 R65, P5, R134.reuse, 0xd000, RZ ;  /* 0x0000d00086417810 */ /* 0x040fe40007fbe0ff */
[C---:B------:R-:W-:Y:S02]  /*7b30*/  IADD3 R77, P0, R134.reuse, 0xe000, RZ ;  /* 0x0000e000864d7810 */ /* 0x040fe40007f1e0ff */
[----:B------:R-:W-:Y:S02]  /*7b40*/  IADD3 R4, P1, R134, 0xf000, RZ ;  /* 0x0000f00086047810 */ /* 0x000fe40007f3e0ff */
[----:B------:R-:W-:-:S02]  /*7b50*/  LOP3.LUT R60, R61, 0x380, RZ, 0xc0, !PT ;  /* 0x000003803d3c7812 */ /* 0x000fc400078ec0ff */
[----:B------:R-:W-:Y:S01]  /*7b60*/  LOP3.LUT R56, R57, 0x380, RZ, 0xc0, !PT ;  /* 0x0000038039387812 */ /* 0x000fe200078ec0ff */
[----:B------:R-:W-:Y:S01]  /*7b70*/  IMAD.X R73, RZ, RZ, R135, P1 ;  /* 0x000000ffff497224 */ /* 0x000fe200008e0687 */
[----:B------:R-:W-:Y:S02]  /*7b80*/  LOP3.LUT R68, R69, 0x380, RZ, 0xc0, !PT ;  /* 0x0000038045447812 */ /* 0x000fe400078ec0ff */
[----:B------:R-:W-:Y:S02]  /*7b90*/  LOP3.LUT R64, R65, 0x380, RZ, 0xc0, !PT ;  /* 0x0000038041407812 */ /* 0x000fe400078ec0ff */
[----:B------:R-:W-:Y:S02]  /*7ba0*/  LOP3.LUT R76, R77, 0x380, RZ, 0xc0, !PT ;  /* 0x000003804d4c7812 */ /* 0x000fe400078ec0ff */
[----:B------:R-:W-:Y:S02]  /*7bb0*/  LOP3.LUT R11, R134, 0x380, RZ, 0xc0, !PT ;  /* 0x00000380860b7812 */ /* 0x000fe400078ec0ff */
[----:B------:R-:W-:-:S02]  /*7bc0*/  LOP3.LUT R3, R4, 0x380, RZ, 0xc0, !PT ;  /* 0x0000038004037812 */ /* 0x000fc400078ec0ff */
[----:B------:R-:W-:Y:S02]  /*7bd0*/  SHF.R.U64 R60, R60, 0x3, RZ ;  /* 0x000000033c3c7819 */ /* 0x000fe400000012ff */
[----:B------:R-:W-:Y:S02]  /*7be0*/  SHF.R.U64 R56, R56, 0x3, RZ ;  /* 0x0000000338387819 */ /* 0x000fe400000012ff */
[----:B------:R-:W-:Y:S02]  /*7bf0*/  SHF.R.U64 R68, R68, 0x3, RZ ;  /* 0x0000000344447819 */ /* 0x000fe400000012ff */
[----:B------:R-:W-:Y:S02]  /*7c00*/  SHF.R.U64 R64, R64, 0x3, RZ ;  /* 0x0000000340407819 */ /* 0x000fe400000012ff */
[----:B------:R-:W-:Y:S02]  /*7c10*/  SHF.R.U64 R76, R76, 0x3, RZ ;  /* 0x000000034c4c7819 */ /* 0x000fe400000012ff */
[----:B------:R-:W-:-:S02]  /*7c20*/  SHF.R.U64 R11, R11, 0x3, RZ ;  /* 0x000000030b0b7819 */ /* 0x000fc400000012ff */
[----:B------:R-:W-:Y:S02]  /*7c30*/  SHF.R.U64 R3, R3, 0x3, RZ ;  /* 0x0000000303037819 */ /* 0x000fe400000012ff */
[----:B------:R-:W-:Y:S02]  /*7c40*/  LOP3.LUT R60, R60, R61, RZ, 0x3c, !PT ;  /* 0x0000003d3c3c7212 */ /* 0x000fe400078e3cff */
[----:B------:R-:W-:Y:S01]  /*7c50*/  LOP3.LUT R56, R56, R57, RZ, 0x3c, !PT ;  /* 0x0000003938387212 */ /* 0x000fe200078e3cff */
[--C-:B------:R-:W-:Y:S01]  /*7c60*/  IMAD.X R57, RZ, RZ, R135.reuse, P3 ;  /* 0x000000ffff397224 */ /* 0x100fe200018e0687 */
[----:B------:R-:W-:Y:S01]  /*7c70*/  LOP3.LUT R68, R68, R69, RZ, 0x3c, !PT ;  /* 0x0000004544447212 */ /* 0x000fe200078e3cff */
[--C-:B------:R-:W-:Y:S01]  /*7c80*/  IMAD.X R69, RZ, RZ, R135.reuse, P4 ;  /* 0x000000ffff457224 */ /* 0x100fe200020e0687 */
[----:B------:R-:W-:Y:S01]  /*7c90*/  LOP3.LUT R64, R64, R65, RZ, 0x3c, !PT ;  /* 0x0000004140407212 */ /* 0x000fe200078e3cff */
[--C-:B------:R-:W-:Y:S01]  /*7ca0*/  IMAD.X R65, RZ, RZ, R135.reuse, P5 ;  /* 0x000000ffff417224 */ /* 0x100fe200028e0687 */
[----:B------:R-:W-:Y:S01]  /*7cb0*/  LOP3.LUT R76, R76, R77, RZ, 0x3c, !PT ;  /* 0x0000004d4c4c7212 */ /* 0x000fe200078e3cff */
[----:B------:R-:W-:Y:S01]  /*7cc0*/  IMAD.X R77, RZ, RZ, R135, P0 ;  /* 0x000000ffff4d7224 */ /* 0x000fe200000e0687 */
[----:B------:R-:W-:-:S02]  /*7cd0*/  IADD3.X R61, RZ, R135, RZ, P2, !PT ;  /* 0x00000087ff3d7210 */ /* 0x000fc400017fe4ff */
[----:B------:R-:W-:Y:S02]  /*7ce0*/  LOP3.LUT R134, R11, R134, RZ, 0x3c, !PT ;  /* 0x000000860b867212 */ /* 0x000fe400078e3cff */
[----:B------:R-:W-:Y:S01]  /*7cf0*/  LOP3.LUT R72, R3, R4, RZ, 0x3c, !PT ;  /* 0x0000000403487212 */ /* 0x000fe200078e3cff */
[----:B------:R-:W-:Y:S06]  /*7d00*/  @P6 BRA `(.L_x_290) ;  /* 0x0000000000686947 */ /* 0x000fec0003800000 */
[----:B------:R-:W-:Y:S01]  /*7d10*/  ULDC.64 UR10, c[0x0][0xb70] ;  /* 0x0002dc00000a7ab9 */ /* 0x000fe20000000a00 */
[----:B------:R-:W-:Y:S01]  /*7d20*/  UMOV UR6, UR4 ;  /* 0x0000000400067c82 */ /* 0x000fe20008000000 */
[----:B------:R-:W-:Y:S01]  /*7d30*/  UIMAD UR8, UR12, UR10, URZ ;  /* 0x0000000a0c0872a4 */ /* 0x000fe2000f8e023f */
[----:B------:R-:W-:Y:S01]  /*7d40*/  IADD3 R4, -R22, RZ, RZ ;  /* 0x000000ff16047210 */ /* 0x000fe20007ffe1ff */
[----:B------:R-:W-:Y:S01]  /*7d50*/  UMOV UR7, UR9 ;  /* 0x0000000900077c82 */ /* 0x000fe20008000000 */
[----:B------:R-:W-:Y:S01]  /*7d60*/  IMAD R11, R187, 0x40, R16 ;  /* 0x00000040bb0b7824 */ /* 0x000fe200078e0210 */
[----:B------:R-:W-:Y:S01]  /*7d70*/  UIMAD.WIDE.U32 UR6, UR46, UR10, UR6 ;  /* 0x0000000a2e0672a5 */ /* 0x000fe2000f8e0006 */
[----:B------:R-:W-:Y:S01]  /*7d80*/  ISETP.NE.AND P0, PT, R17, R4, PT ;  /* 0x000000041100720c */ /* 0x000fe20003f05270 */
[----:B------:R-:W-:Y:S01]  /*7d90*/  UIMAD UR8, UR46, UR11, UR8 ;  /* 0x0000000b2e0872a4 */ /* 0x000fe2000f8e0208 */
[C---:B------:R-:W-:Y:S01]  /*7da0*/  VIADD R3, R11.reuse, 0x8 ;  /* 0x000000080b037836 */ /* 0x040fe20000000000 */
[----:B------:R-:W-:Y:S01]  /*7db0*/  SHF.R.S32.HI R4, RZ, 0x1f, R11 ;  /* 0x0000001fff047819 */ /* 0x000fe2000001140b */
[----:B------:R-:W-:Y:S01]  /*7dc0*/  ULDC.64 UR10, c[0x0][0xb78] ;  /* 0x0002de00000a7ab9 */ /* 0x000fe20000000a00 */
[----:B------:R-:W-:Y:S01]  /*7dd0*/  UIADD3 UR7, UR7, UR8, URZ ;  /* 0x0000000807077290 */ /* 0x000fe2000fffe03f */
[-C--:B-----5:R-:W-:Y:S01]  /*7de0*/  ISETP.GE.OR P1, PT, R11, R0.reuse, P0 ;  /* 0x000000000b00720c */ /* 0x0a0fe20000726670 */
[----:B------:R-:W-:Y:S01]  /*7df0*/  UIMAD UR8, UR45, UR10, URZ ;  /* 0x0000000a2d0872a4 */ /* 0x000fe2000f8e023f */
[----:B------:R-:W-:Y:S01]  /*7e00*/  ISETP.GE.OR P0, PT, R3, R0, P0 ;  /* 0x000000000300720c */ /* 0x000fe20000706670 */
[----:B------:R-:W-:-:S02]  /*7e10*/  UIMAD.WIDE.U32 UR6, UR44, UR10, UR6 ;  /* 0x0000000a2c0672a5 */ /* 0x000fc4000f8e0006 */
[----:B------:R-:W-:-:S03]  /*7e20*/  UIMAD UR8, UR44, UR11, UR8 ;  /* 0x0000000b2c0872a4 */ /* 0x000fc6000f8e0208 */
[----:B------:R-:W-:Y:S01]  /*7e30*/  ULDC.64 UR10, c[0x0][0xb40] ;  /* 0x0002d000000a7ab9 */ /* 0x000fe20000000a00 */
[----:B------:R-:W-:Y:S02]  /*7e40*/  IADD3 R6, P2, R11, UR6, RZ ;  /* 0x000000060b067c10 */ /* 0x000fe4000ff5e0ff */
[----:B------:R-:W-:-:S05]  /*7e50*/  IMAD.U32 R13, RZ, RZ, UR8 ;  /* 0x00000008ff0d7e24 */ /* 0x000fca000f8e00ff */
[----:B------:R-:W-:Y:S02]  /*7e60*/  IADD3.X R3, R4, UR7, R13, P2, !PT ;  /* 0x0000000704037c10 */ /* 0x000fe400097fe40d */
[----:B------:R-:W-:-:S04]  /*7e70*/  LEA R10, P2, R6, UR10, 0x2 ;  /* 0x0000000a060a7c11 */ /* 0x000fc8000f8410ff */
[----:B------:R-:W-:-:S05]  /*7e80*/  LEA.HI.X R11, R6, UR11, R3, 0x2, P2 ;  /* 0x0000000b060b7c11 */ /* 0x000fca00090f1403 */
[----:B------:R0:W-:Y:S04]  /*7e90*/  @!P1 STG.E desc[UR38][R10.64], R36 ;  /* 0x000000240a009986 */ /* 0x0001e8000c101926 */
[----:B------:R0:W-:Y:S02]  /*7ea0*/  @!P0 STG.E desc[UR38][R10.64+0x20], R32 ;  /* 0x000020200a008986 */ /* 0x0001e4000c101926 */
.L_x_290:
[C---:B------:R-:W-:Y:S01]  /*7eb0*/  VIADD R4, R2.reuse, 0x40 ;  /* 0x0000004002047836 */ /* 0x040fe20000000000 */
[----:B------:R-:W-:Y:S01]  /*7ec0*/  ULDC UR8, c[0x0][0xa8c] ;  /* 0x0002a30000087ab9 */ /* 0x000fe20000000800 */
[C---:B------:R-:W-:Y:S01]  /*7ed0*/  VIADD R86, R2.reuse, 0x80 ;  /* 0x0000008002567836 */ /* 0x040fe20000000000 */
[----:B------:R-:W-:Y:S01]  /*7ee0*/  IADD3 R87, R2, 0xc0, RZ ;  /* 0x000000c002577810 */ /* 0x000fe20007ffe0ff */
[----:B------:R-:W-:Y:S01]  /*7ef0*/  ULDC.64 UR10, c[0x0][0xaa0] ;  /* 0x0002a800000a7ab9 */ /* 0x000fe20000000a00 */
[----:B------:R-:W-:Y:S01]  /*7f00*/  ISETP.GE.AND P1, PT, R4, UR8, PT ;  /* 0x0000000804007c0c */ /* 0x000fe2000bf26270 */
[----:B------:R1:W5:Y:S01]  /*7f10*/  LD.E.128 R12, desc[UR38][R134.64] ;  /* 0x00000026860c7980 */ /* 0x000362000c101d00 */
[----:B------:R-:W-:Y:S02]  /*7f20*/  ISETP.GE.AND P0, PT, R2, UR8, PT ;  /* 0x0000000802007c0c */ /* 0x000fe4000bf06270 */
[----:B------:R-:W-:Y:S01]  /*7f30*/  SEL R6, RZ, 0xffffffff, P1 ;  /* 0xffffffffff067807 */ /* 0x000fe20000800000 */
[----:B0-----:R-:W5:Y:S01]  /*7f40*/  LD.E.128 R8, desc[UR38][R8.64] ;  /* 0x0000002608087980 */ /* 0x001f62000c101d00 */
[----:B------:R-:W-:-:S03]  /*7f50*/  SEL R3, RZ, 0x1, P0 ;  /* 0x00000001ff037807 */ /* 0x000fc60000000000 */
[----:B------:R-:W-:Y:S01]  /*7f60*/  IMAD.SHL.U32 R6, R6, 0x2, RZ ;  /* 0x0000000206067824 */ /* 0x000fe200078e00ff */
[----:B------:R-:W-:Y:S01]  /*7f70*/  ISETP.GE.AND P0, PT, R86, UR8, PT ;  /* 0x0000000856007c0c */ /* 0x000fe2000bf06270 */
[----:B------:R-:W5:Y:S01]  /*7f80*/  LD.E.128 R28, desc[UR38][R28.64] ;  /* 0x000000261c1c7980 */ /* 0x000f62000c101d00 */
[----:B------:R-:W-:Y:S02]  /*7f90*/  ISETP.GE.AND P1, PT, R87, UR8, PT ;  /* 0x0000000857007c0c */ /* 0x000fe4000bf26270 */
[----:B------:R-:W-:Y:S01]  /*7fa0*/  LOP3.LUT R3, R6, 0x2, R3, 0xe2, !PT ;  /* 0x0000000206037812 */ /* 0x000fe200078ee203 */
[----:B------:R-:W5:Y:S01]  /*7fb0*/  LD.E.128 R24, desc[UR38][R24.64] ;  /* 0x0000002618187980 */ /* 0x000f62000c101d00 */
[----:B------:R-:W-:Y:S02]  /*7fc0*/  SEL R6, RZ, 0x4, P0 ;  /* 0x00000004ff067807 */ /* 0x000fe40000000000 */
[----:B------:R-:W-:Y:S01]  /*7fd0*/  SEL R19, RZ, 0x8, P1 ;  /* 0x00000008ff137807 */ /* 0x000fe20000800000 */
[C---:B------:R-:W-:Y:S01]  /*7fe0*/  VIADD R20, R2.reuse, 0x180 ;  /* 0x0000018002147836 */ /* 0x040fe20000000000 */
[----:B------:R-:W-:Y:S01]  /*7ff0*/  UIMAD UR6, UR9, UR10, URZ ;  /* 0x0000000a090672a4 */ /* 0x000fe2000f8e023f */
[C---:B------:R-:W-:Y:S01]  /*8000*/  VIADD R88, R2.reuse, 0x100 ;  /* 0x0000010002587836 */ /* 0x040fe20000000000 */
[----:B------:R-:W-:Y:S01]  /*8010*/  LOP3.LUT R6, R19, R3, R6, 0xfe, !PT ;  /* 0x0000000313067212 */ /* 0x000fe200078efe06 */
[----:B------:R-:W-:Y:S01]  /*8020*/  VIADD R90, R2, 0x140 ;  /* 0x00000140025a7836 */ /* 0x000fe20000000000 */
[--C-:B------:R-:W-:Y:S01]  /*8030*/  SHF.R.S32.HI R3, RZ, 0x1f, R2.reuse ;  /* 0x0000001fff037819 */ /* 0x100fe20000011402 */
[----:B------:R-:W-:Y:S01]  /*8040*/  IMAD.U32 R21, RZ, RZ, UR10 ;  /* 0x0000000aff157e24 */ /* 0x000fe2000f8e00ff */
[----:B------:R-:W-:Y:S01]  /*8050*/  UIMAD UR6, UR4, UR11, UR6 ;  /* 0x0000000b040672a4 */ /* 0x000fe2000f8e0206 */
[----:B------:R-:W-:Y:S01]  /*8060*/  ISETP.GE.AND P2, PT, R20, UR8, PT ;  /* 0x0000000814007c0c */ /* 0x000fe2000bf46270 */
[----:B------:R-:W5:Y:S01]  /*8070*/  LD.E.128 R40, desc[UR38][R40.64] ;  /* 0x0000002628287980 */ /* 0x000f62000c101d00 */
[----:B------:R-:W-:Y:S01]  /*8080*/  ISETP.GE.AND P0, PT, R88, UR8, PT ;  /* 0x0000000858007c0c */ /* 0x000fe2000bf06270 */
[----:B------:R-:W-:Y:S01]  /*8090*/  IMAD.WIDE.U32 R20, R21, UR4, R2 ;  /* 0x0000000415147c25 */ /* 0x000fe2000f8e0002 */
[----:B------:R-:W-:Y:S01]  /*80a0*/  ISETP.GE.AND P1, PT, R90, UR8, PT ;  /* 0x000000085a007c0c */ /* 0x000fe2000bf26270 */
[----:B------:R-:W-:Y:S01]  /*80b0*/  ULDC.64 UR10, c[0x0][0xae0] ;  /* 0x0002b800000a7ab9 */ /* 0x000fe20000000a00 */
[----:B------:R-:W5:Y:S01]  /*80c0*/  LD.E.128 R32, desc[UR38][R34.64] ;  /* 0x0000002622207980 */ /* 0x000f62000c101d00 */
[----:B------:R-:W-:-:S03]  /*80d0*/  UIMAD UR4, UR12, UR10, URZ ;  /* 0x0000000a0c0472a4 */ /* 0x000fc6000f8e023f */
[----:B------:R-:W5:Y:S01]  /*80e0*/  LD.E.128 R48, desc[UR38][R48.64] ;  /* 0x0000002630307980 */ /* 0x000f62000c101d00 */
[----:B------:R-:W-:-:S03]  /*80f0*/  SEL R3, RZ, 0x10, P0 ;  /* 0x00000010ff037807 */ /* 0x000fc60000000000 */
[----:B------:R-:W5:Y:S01]  /*8100*/  LD.E.128 R36, desc[UR38][R38.64] ;  /* 0x0000002626247980 */ /* 0x000f62000c101d00 */
[----:B------:R-:W-:-:S03]  /*8110*/  SEL R19, RZ, 0x20, P1 ;  /* 0x00000020ff137807 */ /* 0x000fc60000800000 */
[----:B------:R-:W5:Y:S01]  /*8120*/  LD.E.128 R52, desc[UR38][R52.64] ;  /* 0x0000002634347980 */ /* 0x000f62000c101d00 */
[----:B------:R-:W-:-:S03]  /*8130*/  VIADD R21, R21, UR6 ;  /* 0x0000000615157c36 */ /* 0x000fc60008000000 */
[----:B------:R-:W5:Y:S01]  /*8140*/  LD.E.128 R44, desc[UR38][R44.64] ;  /* 0x000000262c2c7980 */ /* 0x000f62000c101d00 */
[----:B------:R-:W-:-:S03]  /*8150*/  IMAD.U32 R81, RZ, RZ, UR10 ;  /* 0x0000000aff517e24 */ /* 0x000fc6000f8e00ff */
[----:B------:R-:W5:Y:S04]  /*8160*/  LD.E.128 R60, desc[UR38][R60.64] ;  /* 0x000000263c3c7980 */ /* 0x000f68000c101d00 */
[----:B------:R-:W5:Y:S04]  /*8170*/  LD.E.128 R56, desc[UR38][R56.64] ;  /* 0x0000002638387980 */ /* 0x000f68000c101d00 */
[----:B------:R-:W5:Y:S04]  /*8180*/  LD.E.128 R68, desc[UR38][R68.64] ;  /* 0x0000002644447980 */ /* 0x000f68000c101d00 */
[----:B------:R-:W5:Y:S04]  /*8190*/  LD.E.128 R64, desc[UR38][R64.64] ;  /* 0x0000002640407980 */ /* 0x000f68000c101d00 */
[----:B------:R-:W5:Y:S04]  /*81a0*/  LD.E.128 R76, desc[UR38][R76.64] ;  /* 0x000000264c4c7980 */ /* 0x000f68000c101d00 */
[----:B------:R-:W5:Y:S01]  /*81b0*/  LD.E.128 R72, desc[UR38][R72.64] ;  /* 0x0000002648487980 */ /* 0x000f62000c101d00 */
[----:B------:R-:W-:Y:S01]  /*81c0*/  UIMAD UR6, UR46, UR11, UR4 ;  /* 0x0000000b2e0672a4 */ /* 0x000fe2000f8e0204 */
[----:B------:R-:W-:Y:S01]  /*81d0*/  LOP3.LUT R6, R19, R6, R3, 0xfe, !PT ;  /* 0x0000000613067212 */ /* 0x000fe200078efe03 */
[----:B------:R-:W-:Y:S01]  /*81e0*/  IMAD.WIDE.U32 R20, R81, UR46, R20 ;  /* 0x0000002e51147c25 */ /* 0x000fe2000f8e0014 */
[----:B------:R-:W-:Y:S01]  /*81f0*/  @!PT LDS RZ, [RZ] ;  /* 0x00000000fffff984 */ /* 0x000fe20000000800 */
[----:B------:R-:W-:Y:S01]  /*8200*/  @!PT LDS RZ, [RZ] ;  /* 0x00000000fffff984 */ /* 0x000fe20000000800 */
[----:B------:R-:W-:Y:S01]  /*8210*/  @!PT LDS RZ, [RZ] ;  /* 0x00000000fffff984 */ /* 0x000fe20000000800 */
[----:B------:R-:W-:Y:S01]  /*8220*/  @!PT LDS RZ, [RZ] ;  /* 0x00000000fffff984 */ /* 0x000fe20000000800 */
[----:B------:R0:W-:Y:S06]  /*8230*/  MEMBAR.ALL.CTA ;  /* 0x0000000000007992 */ /* 0x0001ec0000008000 */
[----:B0-----:R-:W0:Y:S01]  /*8240*/  FENCE.VIEW.ASYNC.S ;  /* 0x00000000000073c6 */ /* 0x001e220000000000 */
[----:B------:R-:W-:Y:S01]  /*8250*/  UIADD3 UR4, UR42, 0x28c20, URZ ;  /* 0x00028c202a047890 */ /* 0x000fe2000fffe03f */
[----:B------:R-:W-:Y:S01]  /*8260*/  SEL R3, RZ, 0x40, P2 ;  /* 0x00000040ff037807 */ /* 0x000fe20001000000 */
[----:B-----5:R-:W-:Y:S01]  /*8270*/  IMAD R19, R187, -0x40, R0 ;  /* 0xffffffc0bb137824 */ /* 0x020fe200078e0200 */
[----:B------:R-:W-:Y:S01]  /*8280*/  IADD3 R80, R2, 0x1c0, RZ ;  /* 0x000001c002507810 */ /* 0x000fe20007ffe0ff */
[----:B------:R-:W-:Y:S01]  /*8290*/  VIADD R21, R21, UR6 ;  /* 0x0000000615157c36 */ /* 0x000fe20008000000 */
[----:B------:R-:W-:Y:S01]  /*82a0*/  ULDC.64 UR6, c[0x0][0xae8] ;  /* 0x0002ba0000067ab9 */ /* 0x000fe20000000a00 */
[----:B------:R-:W-:Y:S01]  /*82b0*/  UPRMT UR4, URZ, 0x654, UR4 ;  /* 0x000006543f047896 */ /* 0x000fe20008000004 */
[C---:B------:R-:W-:Y:S01]  /*82c0*/  ISETP.GE.AND P2, PT, R18.reuse, R19, PT ;  /* 0x000000131200720c */ /* 0x040fe20003f46270 */
[----:B------:R-:W-:Y:S01]  /*82d0*/  IMAD.U32 R83, RZ, RZ, UR6 ;  /* 0x00000006ff537e24 */ /* 0x000fe2000f8e00ff */
[----:B------:R-:W-:Y:S01]  /*82e0*/  UIMAD UR6, UR45, UR6, URZ ;  /* 0x000000062d0672a4 */ /* 0x000fe2000f8e023f */
[----:B------:R-:W-:Y:S01]  /*82f0*/  VIADD R0, R18, 0x20 ;  /* 0x0000002012007836 */ /* 0x000fe20000000000 */
[----:B------:R-:W-:Y:S01]  /*8300*/  ISETP.GE.AND P1, PT, R80, UR8, PT ;  /* 0x0000000850007c0c */ /* 0x000fe2000bf26270 */
[----:B------:R-:W-:Y:S01]  /*8310*/  IMAD.WIDE.U32 R82, R83, UR44, R20 ;  /* 0x0000002c53527c25 */ /* 0x000fe2000f8e0014 */
[----:B------:R-:W-:Y:S01]  /*8320*/  UIMAD UR6, UR44, UR7, UR6 ;  /* 0x000000072c0672a4 */ /* 0x000fe2000f8e0206 */
[----:B------:R-:W-:Y:S01]  /*8330*/  LOP3.LUT R3, R6, R3, RZ, 0xfc, !PT ;  /* 0x0000000306037212 */ /* 0x000fe200078efcff */
[----:B------:R-:W-:Y:S01]  /*8340*/  BSSY B1, `(.L_x_291) ;  /* 0x0000023000017945 */ /* 0x000fe20003800000 */
[----:B------:R-:W-:-:S02]  /*8350*/  ISETP.GE.AND P0, PT, R0, R19, PT ;  /* 0x000000130000720c */ /* 0x000fc40003f06270 */
[--C-:B------:R-:W-:Y:S02]  /*8360*/  SHF.R.S32.HI R19, RZ, 0x1f, R18.reuse ;  /* 0x0000001fff137819 */ /* 0x100fe40000011412 */
[----:B------:R-:W-:Y:S02]  /*8370*/  SEL R0, RZ, 0x80, P1 ;  /* 0x00000080ff007807 */ /* 0x000fe40000800000 */
[----:B------:R-:W-:Y:S01]  /*8380*/  IADD3 R89, R83, UR6, RZ ;  /* 0x0000000653597c10 */ /* 0x000fe2000fffe0ff */
[----:B0-----:R-:W-:Y:S01]  /*8390*/  SYNCS.ARRIVE.TRANS64.RED.A1T0 RZ, [UR4], RZ ;  /* 0x000000ffffff79a7 */ /* 0x001fe20008100404 */
[----:B------:R-:W-:Y:S01]  /*83a0*/  IMAD.WIDE R80, R187, 0x40, R18 ;  /* 0x00000040bb507825 */ /* 0x000fe200078e0212 */
[----:B------:R-:W-:Y:S01]  /*83b0*/  LOP3.LUT R0, R3, R0, RZ, 0xfc, !PT ;  /* 0x0000000003007212 */ /* 0x000fe200078efcff */
[----:B-1----:R-:W-:Y:S06]  /*83c0*/  @P2 BRA `(.L_x_292) ;  /* 0x0000000000682947 */ /* 0x002fec0003800000 */
[----:B------:R-:W-:Y:S01]  /*83d0*/  ULDC.64 UR6, c[0x0][0xad8] ;  /* 0x0002b60000067ab9 */ /* 0x000fe20000000a00 */
[----:B------:R-:W-:Y:S01]  /*83e0*/  IMAD.MOV.U32 R20, RZ, RZ, R82 ;  /* 0x000000ffff147224 */ /* 0x000fe200078e0052 */
[----:B------:R-:W-:Y:S01]  /*83f0*/  ISETP.GE.AND P2, PT, R2, UR8, PT ;  /* 0x0000000802007c0c */ /* 0x000fe2000bf46270 */
[----:B------:R-:W-:Y:S01]  /*8400*/  IMAD R85, R81, UR6, RZ ;  /* 0x0000000651557c24 */ /* 0x000fe2000f8e02ff */
[----:B------:R-:W-:Y:S01]  /*8410*/  ISETP.GE.AND P3, PT, R4, UR8, PT ;  /* 0x0000000804007c0c */ /* 0x000fe2000bf66270 */
[----:B------:R-:W-:Y:S01]  /*8420*/  IMAD.MOV.U32 R21, RZ, RZ, R89 ;  /* 0x000000ffff157224 */ /* 0x000fe200078e0059 */
[----:B------:R-:W-:Y:S01]  /*8430*/  ISETP.GE.AND P4, PT, R90, UR8, PT ;  /* 0x000000085a007c0c */ /* 0x000fe2000bf86270 */
[C---:B------:R-:W-:Y:S01]  /*8440*/  IMAD R85, R80.reuse, UR7, R85 ;  /* 0x0000000750557c24 */ /* 0x040fe2000f8e0255 */
[----:B------:R-:W-:Y:S01]  /*8450*/  LOP3.LUT P5, RZ, R3, 0x40, RZ, 0xc0, !PT ;  /* 0x0000004003ff7812 */ /* 0x000fe200078ac0ff */
[----:B------:R-:W-:Y:S01]  /*8460*/  IMAD.WIDE.U32 R20, R80, UR6, R20 ;  /* 0x0000000650147c25 */ /* 0x000fe2000f8e0014 */
[----:B------:R-:W-:Y:S01]  /*8470*/  ULDC.64 UR6, c[0x0][0xa80] ;  /* 0x0002a00000067ab9 */ /* 0x000fe20000000a00 */
[----:B------:R-:W-:-:S02]  /*8480*/  LOP3.LUT P6, RZ, R0, 0x80, RZ, 0xc0, !PT ;  /* 0x0000008000ff7812 */ /* 0x000fc400078cc0ff */
[----:B------:R-:W-:Y:S01]  /*8490*/  IMAD.IADD R21, R21, 0x1, R85 ;  /* 0x0000000115157824 */ /* 0x000fe200078e0255 */
[----:B------:R-:W-:-:S04]  /*84a0*/  LEA R84, P1, R20, UR6, 0x1 ;  /* 0x0000000614547c11 */ /* 0x000fc8000f8208ff */
[----:B------:R-:W-:Y:S02]  /*84b0*/  LEA.HI.X R85, R20, UR7, R21, 0x1, P1 ;  /* 0x0000000714557c11 */ /* 0x000fe400088f0c15 */
[----:B------:R-:W-:-:S03]  /*84c0*/  ISETP.GE.AND P1, PT, R86, UR8, PT ;  /* 0x0000000856007c0c */ /* 0x000fc6000bf26270 */
[----:B------:R0:W-:Y:S01]  /*84d0*/  @!P2 STG.E.128 desc[UR38][R84.64], R12 ;  /* 0x0000000c5400a986 */ /* 0x0001e2000c101d26 */
[----:B------:R-:W-:-:S03]  /*84e0*/  ISETP.GE.AND P2, PT, R87, UR8, PT ;  /* 0x0000000857007c0c */ /* 0x000fc6000bf46270 */
[----:B------:R0:W-:Y:S01]  /*84f0*/  @!P3 STG.E.128 desc[UR38][R84.64+0x80], R28 ;  /* 0x0000801c5400b986 */ /* 0x0001e2000c101d26 */
[----:B------:R-:W-:-:S03]  /*8500*/  ISETP.GE.AND P3, PT, R88, UR8, PT ;  /* 0x0000000858007c0c */ /* 0x000fc6000bf66270 */
[----:B------:R0:W-:Y:S04]  /*8510*/  @!P4 STG.E.128 desc[UR38][R84.64+0x280], R60 ;  /* 0x0002803c5400c986 */ /* 0x0001e8000c101d26 */
[----:B------:R0:W-:Y:S04]  /*8520*/  @!P1 STG.E.128 desc[UR38][R84.64+0x100], R40 ;  /* 0x0001002854009986 */ /* 0x0001e8000c101d26 */
[----:B------:R0:W-:Y:S04]  /*8530*/  @!P2 STG.E.128 desc[UR38][R84.64+0x180], R48 ;  /* 0x000180305400a986 */ /* 0x0001e8000c101d26 */
[----:B------:R0:W-:Y:S04]  /*8540*/  @!P3 STG.E.128 desc[UR38][R84.64+0x200], R52 ;  /* 0x000200345400b986 */ /* 0x0001e8000c101d26 */
[----:B------:R0:W-:Y:S04]  /*8550*/  @P5 STG.E.128 desc[UR38][R84.64+0x300], R68 ;  /* 0x0003004454005986 */ /* 0x0001e8000c101d26 */
[----:B------:R0:W-:Y:S02]  /*8560*/  @P6 STG.E.128 desc[UR38][R84.64+0x380], R76 ;  /* 0x0003804c54006986 */ /* 0x0001e4000c101d26 */
.L_x_292:
[----:B------:R-:W-:Y:S05]  /*8570*/  BSYNC B1 ;  /* 0x0000000000017941 */ /* 0x000fea0003800000 */
.L_x_291:
[----:B------:R-:W-:Y:S05]  /*8580*/  @P0 BRA `(.L_x_293) ;  /* 0x0000000c002c0947 */ /* 0x000fea0003800000 */
[----:B0-----:R-:W-:Y:S01]  /*8590*/  IADD3 R15, P0, R80, 0x20, RZ ;  /* 0x00000020500f7810 */ /* 0x001fe20007f1e0ff */
[----:B------:R-:W-:Y:S01]  /*85a0*/  ULDC.64 UR6, c[0x0][0xad8] ;  /* 0x0002b60000067ab9 */ /* 0x000fe20000000a00 */
[----:B------:R-:W-:Y:S01]  /*85b0*/  MOV R13, R89 ;  /* 0x00000059000d7202 */ /* 0x000fe20000000f00 */
[----:B------:R-:W-:Y:S01]  /*85c0*/  IMAD.MOV.U32 R12, RZ, RZ, R82 ;  /* 0x000000ffff0c7224 */ /* 0x000fe200078e0052 */
[----:B------:R-:W-:Y:S01]  /*85d0*/  ISETP.GE.AND P4, PT, R4, UR8, PT ;  /* 0x0000000804007c0c */ /* 0x000fe2000bf86270 */
[----:B------:R-:W-:Y:S01]  /*85e0*/  IMAD.X R80, RZ, RZ, R81, P0 ;  /* 0x000000ffff507224 */ /* 0x000fe200000e0651 */
[----:B------:R-:W-:Y:S01]  /*85f0*/  ISETP.GE.AND P3, PT, R86, UR8, PT ;  /* 0x0000000856007c0c */ /* 0x000fe2000bf66270 */
[----:B------:R-:W-:Y:S01]  /*8600*/  IMAD.WIDE.U32 R12, R15, UR6, R12 ;  /* 0x000000060f0c7c25 */ /* 0x000fe2000f8e000c */
[----:B------:R-:W-:Y:S02]  /*8610*/  ISETP.GE.AND P5, PT, R2, UR8, PT ;  /* 0x0000000802007c0c */ /* 0x000fe4000bfa6270 */
[----:B------:R-:W-:Y:S01]  /*8620*/  ISETP.GE.AND P2, PT, R87, UR8, PT ;  /* 0x0000000857007c0c */ /* 0x000fe2000bf46270 */
[----:B------:R-:W-:Y:S01]  /*8630*/  IMAD R80, R80, UR6, RZ ;  /* 0x0000000650507c24 */ /* 0x000fe2000f8e02ff */
[----:B------:R-:W-:-:S02]  /*8640*/  ISETP.GE.AND P1, PT, R88, UR8, PT ;  /* 0x0000000858007c0c */ /* 0x000fc4000bf26270 */
[----:B------:R-:W-:Y:S01]  /*8650*/  ISETP.GE.AND P0, PT, R90, UR8, PT ;  /* 0x000000085a007c0c */ /* 0x000fe2000bf06270 */
[----:B------:R-:W-:Y:S01]  /*8660*/  IMAD R15, R15, UR7, R80 ;  /* 0x000000070f0f7c24 */ /* 0x000fe2000f8e0250 */
[----:B------:R-:W-:Y:S02]  /*8670*/  ULDC.64 UR6, c[0x0][0xa80] ;  /* 0x0002a00000067ab9 */ /* 0x000fe40000000a00 */
[----:B------:R-:W-:Y:S01]  /*8680*/  LEA R14, P6, R12, UR6, 0x1 ;  /* 0x000000060c0e7c11 */ /* 0x000fe2000f8c08ff */
[----:B------:R-:W-:-:S05]  /*8690*/  IMAD.IADD R13, R13, 0x1, R15 ;  /* 0x000000010d0d7824 */ /* 0x000fca00078e020f */
[----:B------:R-:W-:Y:S02]  /*86a0*/  LEA.HI.X R15, R12, UR7, R13, 0x1, P6 ;  /* 0x000000070c0f7c11 */ /* 0x000fe4000b0f0c0d */
[----:B------:R-:W-:-:S03]  /*86b0*/  LOP3.LUT P6, RZ, R3, 0x40, RZ, 0xc0, !PT ;  /* 0x0000004003ff7812 */ /* 0x000fc600078cc0ff */
[----:B------:R2:W-:Y:S04]  /*86c0*/  @!P5 STG.E.128 desc[UR38][R14.64], R8 ;  /* 0x000000080e00d986 */ /* 0x0005e8000c101d26 */
[----:B------:R2:W-:Y:S04]  /*86d0*/  @!P4 STG.E.128 desc[UR38][R14.64+0x80], R24 ;  /* 0x000080180e00c986 */ /* 0x0005e8000c101d26 */
[----:B------:R2:W-:Y:S04]  /*86e0*/  @!P3 STG.E.128 desc[UR38][R14.64+0x100], R32 ;  /* 0x000100200e00b986 */ /* 0x0005e8000c101d26 */
[----:B------:R2:W-:Y:S04]  /*86f0*/  @!P2 STG.E.128 desc[UR38][R14.64+0x180], R36 ;  /* 0x000180240e00a986 */ /* 0x0005e8000c101d26 */
[----:B------:R2:W-:Y:S04]  /*8700*/  @!P1 STG.E.128 desc[UR38][R14.64+0x200], R44 ;  /* 0x0002002c0e009986 */ /* 0x0005e8000c101d26 */
[----:B------:R2:W-:Y:S04]  /*8710*/  @P6 STG.E.128 desc[UR38][R14.64+0x300], R64 ;  /* 0x000300400e006986 */ /* 0x0005e8000c101d26 */
[----:B------:R2:W-:Y:S01]  /*8720*/  @!P0 STG.E.128 desc[UR38][R14.64+0x280], R56 ;  /* 0x000280380e008986 */ /* 0x0005e2000c101d26 */
[----:B------:R-:W-:-:S13]  /*8730*/  LOP3.LUT P0, RZ, R0, 0x80, RZ, 0xc0, !PT ;  /* 0x0000008000ff7812 */ /* 0x000fda000780c0ff */
[----:B------:R-:W-:Y:S05]  /*8740*/  @!P0 BRA `(.L_x_293) ;  /* 0x0000000800bc8947 */ /* 0x000fea0003800000 */
[----:B------:R3:W-:Y:S01]  /*8750*/  STG.E.128 desc[UR38][R14.64+0x380], R72 ;  /* 0x000380480e007986 */ /* 0x0007e2000c101d26 */
[----:B------:R-:W-:Y:S05]  /*8760*/  BRA `(.L_x_293) ;  /* 0x0000000800b47947 */ /* 0x000fea0003800000 */
.L_x_288:
[----:B------:R-:W-:Y:S01]  /*8770*/  ULDC.64 UR6, c[0x0][0xbd8] ;  /* 0x0002f60000067ab9 */ /* 0x000fe20000000a00 */
[----:B------:R-:W-:Y:S01]  /*8780*/  USHF.L.U32 UR8, UR44, 0x2, URZ ;  /* 0x000000022c087899 */ /* 0x000fe2000800063f */
[----:B------:R-:W-:Y:S01]  /*8790*/  IMAD.MOV.U32 R13, RZ, RZ, RZ ;  /* 0x000000ffff0d7224 */ /* 0x000fe200078e00ff */
[----:B------:R-:W-:Y:S02]  /*87a0*/  UISETP.NE.U32.AND UP0, UPT, UR6, URZ, UPT ;  /* 0x0000003f0600728c */ /* 0x000fe4000bf05070 */
[----:B------:R-:W-:Y:S02]  /*87b0*/  USHF.L.U64.HI UR9, UR44, 0x2, UR45 ;  /* 0x000000022c097899 */ /* 0x000fe4000801022d */
[----:B------:R-:W-:Y:S02]  /*87c0*/  UISETP.NE.AND.EX UP0, UPT, UR7, URZ, UPT, UP0 ;  /* 0x0000003f0700728c */ /* 0x000fe4000bf05300 */
[----:B------:R-:W-:Y:S01]  /*87d0*/  UIADD3 UR4, UP1, UR8, UR6, URZ ;  /* 0x0000000608047290 */ /* 0x000fe2000ff3e03f */
[----:B------:R-:W0:Y:S01]  /*87e0*/  LDC R0, c[0x0][0xa88] ;  /* 0x0002a200ff007b82 */ /* 0x000e220000000800 */
[----:B------:R-:W-:Y:S01]  /*87f0*/  VIADD R6, R2, 0x40 ;  /* 0x0000004002067836 */ /* 0x000fe20000000000 */
[----:B------:R-:W-:Y:S01]  /*8800*/  ULDC UR10, c[0x0][0xa8c] ;  /* 0x0002a300000a7ab9 */ /* 0x000fe20000000800 */
[----:B------:R-:W-:Y:S01]  /*8810*/  PLOP3.LUT P1, PT, PT, PT, UP0, 0x80, 0x0 ;  /* 0x000000000000781c */ /* 0x000fe20003f2f008 */
[----:B------:R-:W-:Y:S01]  /*8820*/  UIADD3.X UR6, UR9, UR7, URZ, UP1, !UPT ;  /* 0x0000000709067290 */ /* 0x000fe20008ffe43f */
[----:B------:R-:W-:-:S05]  /*8830*/  IMAD.U32 R8, RZ, RZ, UR4 ;  /* 0x00000004ff087e24 */ /* 0x000fca000f8e00ff */
[----:B------:R-:W-:Y:S01]  /*8840*/  IMAD.U32 R9, RZ, RZ, UR6 ;  /* 0x00000006ff097e24 */ /* 0x000fe2000f8e00ff */
[----:B------:R-:W-:-:S05]  /*8850*/  ULDC.64 UR6, c[0x0][0xbe0] ;  /* 0x0002f80000067ab9 */ /* 0x000fca0000000a00 */
[----:B------:R-:W5:Y:S01]  /*8860*/  @P1 LDG.E R13, desc[UR38][R8.64] ;  /* 0x00000026080d1981 */ /* 0x000f62000c1e1900 */
[----:B------:R-:W-:-:S04]  /*8870*/  UISETP.NE.U32.AND UP1, UPT, UR6, URZ, UPT ;  /* 0x0000003f0600728c */ /* 0x000fc8000bf25070 */
[----:B------:R-:W-:Y:S01]  /*8880*/  UISETP.NE.AND.EX UP1, UPT, UR7, URZ, UPT, UP1 ;  /* 0x0000003f0700728c */ /* 0x000fe2000bf25310 */
[----:B------:R-:W-:-:S05]  /*8890*/  ISETP.GE.AND P3, PT, R6, UR10, PT ;  /* 0x0000000a06007c0c */ /* 0x000fca000bf66270 */
[----:B------:R-:W-:-:S05]  /*88a0*/  PLOP3.LUT P2, PT, PT, PT, UP1, 0x80, 0x0 ;  /* 0x000000000000781c */ /* 0x000fca0003f4f018 */
[----:B------:R-:W-:Y:S01]  /*88b0*/  @UP1 UIADD3 UR6, UP2, UR8, UR6, URZ ;  /* 0x0000000608061290 */ /* 0x000fe2000ff5e03f */
[----:B------:R-:W-:-:S03]  /*88c0*/  SEL R4, RZ, 0xffffffff, P3 ;  /* 0xffffffffff047807 */ /* 0x000fc60001800000 */
[----:B------:R-:W-:Y:S01]  /*88d0*/  @UP1 UIADD3.X UR7, UR9, UR7, URZ, UP2, !UPT ;  /* 0x0000000709071290 */ /* 0x000fe200097fe43f */
[C---:B------:R-:W-:Y:S01]  /*88e0*/  VIADD R14, R2.reuse, 0x80 ;  /* 0x00000080020e7836 */ /* 0x040fe20000000000 */
[C---:B------:R-:W-:Y:S01]  /*88f0*/  ISETP.GE.AND P0, PT, R2.reuse, UR10, PT ;  /* 0x0000000a02007c0c */ /* 0x040fe2000bf06270 */
[----:B------:R-:W-:Y:S02]  /*8900*/  VIADD R20, R2, 0xc0 ;  /* 0x000000c002147836 */ /* 0x000fe40000000000 */
[----:B------:R-:W-:Y:S01]  /*8910*/  IMAD.U32 R10, RZ, RZ, UR6 ;  /* 0x00000006ff0a7e24 */ /* 0x000fe2000f8e00ff */
[----:B------:R-:W-:Y:S01]  /*8920*/  MOV R11, UR7 ;  /* 0x00000007000b7c02 */ /* 0x000fe20008000f00 */
[----:B------:R-:W-:Y:S01]  /*8930*/  IMAD.SHL.U32 R4, R4, 0x2, RZ ;  /* 0x0000000204047824 */ /* 0x000fe200078e00ff */
[----:B------:R-:W-:Y:S02]  /*8940*/  SEL R3, RZ, 0x1, P0 ;  /* 0x00000001ff037807 */ /* 0x000fe40000000000 */
[----:B------:R-:W-:Y:S01]  /*8950*/  ISETP.GE.AND P4, PT, R14, UR10, PT ;  /* 0x0000000a0e007c0c */ /* 0x000fe2000bf86270 */
[----:B------:R-:W-:Y:S01]  /*8960*/  VIADD R12, R2, 0x180 ;  /* 0x00000180020c7836 */ /* 0x000fe20000000000 */
[----:B------:R-:W-:Y:S01]  /*8970*/  ISETP.GE.AND P5, PT, R20, UR10, PT ;  /* 0x0000000a14007c0c */ /* 0x000fe2000bfa6270 */
[----:B0-----:R0:W5:Y:S01]  /*8980*/  @P2 LDG.E R0, desc[UR38][R10.64] ;  /* 0x000000260a002981 */ /* 0x001162000c1e1900 */
[----:B------:R-:W-:-:S02]  /*8990*/  LOP3.LUT R3, R4, 0x2, R3, 0xe2, !PT ;  /* 0x0000000204037812 */ /* 0x000fc400078ee203 */
[----:B------:R-:W-:Y:S02]  /*89a0*/  SEL R4, RZ, 0x4, P4 ;  /* 0x00000004ff047807 */ /* 0x000fe40002000000 */
[----:B------:R-:W-:Y:S02]  /*89b0*/  ISETP.GE.AND P0, PT, R12, UR10, PT ;  /* 0x0000000a0c007c0c */ /* 0x000fe4000bf06270 */
[----:B------:R-:W-:Y:S02]  /*89c0*/  ISETP.GE.AND P3, PT, R190, 0x40, PT ;  /* 0x00000040be00780c */ /* 0x000fe40003f66270 */
[----:B0-----:R-:W-:-:S04]  /*89d0*/  SEL R10, RZ, 0x8, P5 ;  /* 0x00000008ff0a7807 */ /* 0x001fc80002800000 */
[----:B------:R-:W-:Y:S01]  /*89e0*/  LOP3.LUT R12, R10, R3, R4, 0xfe, !PT ;  /* 0x000000030a0c7212 */ /* 0x000fe200078efe04 */
[----:B------:R-:W-:Y:S06]  /*89f0*/  @P2 BRA `(.L_x_294) ;  /* 0x0000000000102947 */ /* 0x000fec0003800000 */
[----:B------:R-:W-:Y:S05]  /*8a00*/  @!P1 BRA `(.L_x_294) ;  /* 0x00000000000c9947 */ /* 0x000fea0003800000 */
[----:B------:R-:W2:Y:S04]  /*8a10*/  LDG.E R3, desc[UR38][R8.64] ;  /* 0x0000002608037981 */ /* 0x000ea8000c1e1900 */
[----:B-----5:R-:W2:Y:S02]  /*8a20*/  LDG.E R0, desc[UR38][R8.64+0x4] ;  /* 0x0000042608007981 */ /* 0x020ea4000c1e1900 */
[----:B--2---:R-:W-:-:S07]  /*8a30*/  IADD3 R0, -R3, R0, RZ ;  /* 0x0000000003007210 */ /* 0x004fce0007ffe1ff */
.L_x_294:
[----:B------:R-:W-:Y:S01]  /*8a40*/  USHF.R.S32.HI UR7, URZ, 0x1f, UR46 ;  /* 0x0000001f3f077899 */ /* 0x000fe2000801142e */
[----:B------:R-:W-:Y:S01]  /*8a50*/  BSSY B1, `(.L_x_295) ;  /* 0x0000020000017945 */ /* 0x000fe20003800000 */
[----:B------:R-:W-:Y:S01]  /*8a60*/  USEL UR44, UR44, URZ, !UP0 ;  /* 0x0000003f2c2c7287 */ /* 0x000fe2000c000000 */
[C---:B------:R-:W-:Y:S01]  /*8a70*/  VIADD R26, R2.reuse, 0x100 ;  /* 0x00000100021a7836 */ /* 0x040fe20000000000 */
[----:B------:R-:W-:Y:S01]  /*8a80*/  USEL UR45, UR45, URZ, !UP0 ;  /* 0x0000003f2d2d7287 */ /* 0x000fe2000c000000 */
[----:B------:R-:W-:Y:S01]  /*8a90*/  VIADD R27, R2, 0x140 ;  /* 0x00000140021b7836 */ /* 0x000fe20000000000 */
[----:B------:R-:W-:Y:S02]  /*8aa0*/  SHF.R.S32.HI R15, RZ, 0x1f, R2 ;  /* 0x0000001fff0f7819 */ /* 0x000fe40000011402 */
[----:B-----5:R-:W-:Y:S01]  /*8ab0*/  SHF.R.S32.HI R4, RZ, 0x1f, R13 ;  /* 0x0000001fff047819 */ /* 0x020fe2000001140d */
[----:B------:R-:W-:Y:S07]  /*8ac0*/  @P3 BRA `(.L_x_296) ;  /* 0x0000000000603947 */ /* 0x000fee0003800000 */
[----:B------:R-:W0:Y:S02]  /*8ad0*/  S2R R3, SR_TID.X ;  /* 0x0000000000037919 */ /* 0x000e240000002100 */
[----:B0-----:R-:W-:-:S04]  /*8ae0*/  IMAD R3, R187, 0x40, R3 ;  /* 0x00000040bb037824 */ /* 0x001fc800078e0203 */
[----:B------:R-:W-:-:S05]  /*8af0*/  VIADD R3, R3, 0xffffff80 ;  /* 0xffffff8003037836 */ /* 0x000fca0000000000 */
[----:B------:R-:W-:-:S13]  /*8b00*/  ISETP.GE.AND P1, PT, R3, R0, PT ;  /* 0x000000000300720c */ /* 0x000fda0003f26270 */
[----:B------:R-:W-:Y:S05]  /*8b10*/  @P1 BRA `(.L_x_296) ;  /* 0x00000000004c1947 */ /* 0x000fea0003800000 */
[C---:B------:R-:W-:Y:S01]  /*8b20*/  IADD3 R8, P1, R3.reuse, R13, RZ ;  /* 0x0000000d03087210 */ /* 0x040fe20007f3e0ff */
[----:B------:R-:W-:Y:S02]  /*8b30*/  ULDC.64 UR8, c[0x0][0xb70] ;  /* 0x0002dc0000087ab9 */ /* 0x000fe40000000a00 */
[----:B------:R-:W-:Y:S01]  /*8b40*/  UIMAD UR4, UR7, UR8, URZ ;  /* 0x00000008070472a4 */ /* 0x000fe2000f8e023f */
[----:B------:R-:W-:Y:S01]  /*8b50*/  LEA.HI.X.SX32 R9, R3, R4, 0x1, P1 ;  /* 0x0000000403097211 */ /* 0x000fe200008f0eff */
[----:B------:R-:W-:Y:S02]  /*8b60*/  IMAD.U32 R3, RZ, RZ, UR8 ;  /* 0x00000008ff037e24 */ /* 0x000fe4000f8e00ff */
[----:B------:R-:W-:Y:S02]  /*8b70*/  UIMAD UR4, UR46, UR9, UR4 ;  /* 0x000000092e0472a4 */ /* 0x000fe4000f8e0204 */
[----:B------:R-:W-:Y:S01]  /*8b80*/  IMAD.WIDE.U32 R8, R3, UR46, R8 ;  /* 0x0000002e03087c25 */ /* 0x000fe2000f8e0008 */
[----:B------:R-:W-:-:S02]  /*8b90*/  ULDC.64 UR8, c[0x0][0xb78] ;  /* 0x0002de0000087ab9 */ /* 0x000fc40000000a00 */
[----:B------:R-:W-:Y:S02]  /*8ba0*/  UIMAD UR6, UR45, UR8, URZ ;  /* 0x000000082d0672a4 */ /* 0x000fe4000f8e023f */
[----:B------:R-:W-:Y:S01]  /*8bb0*/  IMAD.U32 R3, RZ, RZ, UR8 ;  /* 0x00000008ff037e24 */ /* 0x000fe2000f8e00ff */
[----:B------:R-:W-:Y:S01]  /*8bc0*/  IADD3 R9, R9, UR4, RZ ;  /* 0x0000000409097c10 */ /* 0x000fe2000fffe0ff */
[----:B------:R-:W-:Y:S02]  /*8bd0*/  UIMAD UR6, UR44, UR9, UR6 ;  /* 0x000000092c0672a4 */ /* 0x000fe4000f8e0206 */
[----:B------:R-:W-:Y:S01]  /*8be0*/  IMAD.WIDE.U32 R8, R3, UR44, R8 ;  /* 0x0000002c03087c25 */ /* 0x000fe2000f8e0008 */
[----:B------:R-:W-:-:S03]  /*8bf0*/  ULDC.64 UR8, c[0x0][0xb40] ;  /* 0x0002d00000087ab9 */ /* 0x000fc60000000a00 */
[----:B------:R-:W-:Y:S01]  /*8c00*/  VIADD R3, R9, UR6 ;  /* 0x0000000609037c36 */ /* 0x000fe20008000000 */
[----:B------:R-:W-:-:S04]  /*8c10*/  LEA R10, P1, R8, UR8, 0x2 ;  /* 0x00000008080a7c11 */ /* 0x000fc8000f8210ff */
[----:B------:R-:W-:Y:S01]  /*8c20*/  LEA.HI.X R11, R8, UR9, R3, 0x2, P1 ;  /* 0x00000009080b7c11 */ /* 0x000fe200088f1403 */
[----:B------:R-:W-:-:S05]  /*8c30*/  IMAD.MOV.U32 R3, RZ, RZ, -0x800000 ;  /* 0xff800000ff037424 */ /* 0x000fca00078e00ff */
[----:B------:R0:W-:Y:S03]  /*8c40*/  STG.E desc[UR38][R10.64], R3 ;  /* 0x000000030a007986 */ /* 0x0001e6000c101926 */
.L_x_296:
[----:B------:R-:W-:Y:S05]  /*8c50*/  BSYNC B1 ;  /* 0x0000000000017941 */ /* 0x000fea0003800000 */
.L_x_295:
[----:B------:R-:W-:Y:S01]  /*8c60*/  ULDC.64 UR8, c[0x0][0xaa0] ;  /* 0x0002a80000087ab9 */ /* 0x000fe20000000a00 */
[----:B0-----:R-:W-:Y:S01]  /*8c70*/  IMAD.MOV.U32 R3, RZ, RZ, R15 ;  /* 0x000000ffff037224 */ /* 0x001fe200078e000f */
[----:B------:R-:W-:Y:S01]  /*8c80*/  ISETP.GE.AND P1, PT, R26, UR10, PT ;  /* 0x0000000a1a007c0c */ /* 0x000fe2000bf26270 */
[----:B------:R-:W-:Y:S01]  /*8c90*/  IMAD R4, R4, UR8, RZ ;  /* 0x0000000804047c24 */ /* 0x000fe2000f8e02ff */
[----:B------:R-:W-:Y:S01]  /*8ca0*/  ISETP.GE.AND P2, PT, R27, UR10, PT ;  /* 0x0000000a1b007c0c */ /* 0x000fe2000bf46270 */
[C---:B------:R-:W-:Y:S01]  /*8cb0*/  IMAD.WIDE.U32 R8, R13.reuse, UR8, R2 ;  /* 0x000000080d087c25 */ /* 0x040fe2000f8e0002 */
[----:B------:R-:W-:Y:S01]  /*8cc0*/  SEL R3, RZ, 0x10, P1 ;  /* 0x00000010ff037807 */ /* 0x000fe20000800000 */
[----:B------:R-:W-:Y:S02]  /*8cd0*/  BSSY B1, `(.L_x_297) ;  /* 0x0000039000017945 */ /* 0x000fe40003800000 */
[----:B------:R-:W-:Y:S01]  /*8ce0*/  IMAD R13, R13, UR9, R4 ;  /* 0x000000090d0d7c24 */ /* 0x000fe2000f8e0204 */
[----:B------:R-:W-:Y:S01]  /*8cf0*/  ULDC.64 UR8, c[0x0][0xae0] ;  /* 0x0002b80000087ab9 */ /* 0x000fe20000000a00 */
[----:B------:R-:W-:Y:S01]  /*8d00*/  SEL R4, RZ, 0x20, P2 ;  /* 0x00000020ff047807 */ /* 0x000fe20001000000 */
[----:B------:R-:W-:Y:S01]  /*8d10*/  UIMAD UR4, UR7, UR8, URZ ;  /* 0x00000008070472a4 */ /* 0x000fe2000f8e023f */
[----:B------:R-:W-:Y:S01]  /*8d20*/  VIADD R10, R2, 0x1c0 ;  /* 0x000001c0020a7836 */ /* 0x000fe20000000000 */
[----:B------:R-:W-:Y:S01]  /*8d30*/  IADD3 R9, R9, R13, RZ ;  /* 0x0000000d09097210 */ /* 0x000fe20007ffe0ff */
[----:B------:R-:W-:Y:S01]  /*8d40*/  IMAD.U32 R13, RZ, RZ, UR8 ;  /* 0x00000008ff0d7e24 */ /* 0x000fe2000f8e00ff */
[----:B------:R-:W-:Y:S01]  /*8d50*/  LOP3.LUT R11, R4, R12, R3, 0xfe, !PT ;  /* 0x0000000c040b7212 */ /* 0x000fe200078efe03 */
[----:B------:R-:W-:Y:S01]  /*8d60*/  UIMAD UR4, UR46, UR9, UR4 ;  /* 0x000000092e0472a4 */ /* 0x000fe2000f8e0204 */
[----:B------:R-:W-:Y:S01]  /*8d70*/  IMAD R3, R187, -0x40, R0 ;  /* 0xffffffc0bb037824 */ /* 0x000fe200078e0200 */
[----:B------:R-:W-:Y:S01]  /*8d80*/  SEL R4, RZ, 0x40, P0 ;  /* 0x00000040ff047807 */ /* 0x000fe20000000000 */
[----:B------:R-:W-:Y:S01]  /*8d90*/  IMAD.WIDE.U32 R8, R13, UR46, R8 ;  /* 0x0000002e0d087c25 */ /* 0x000fe2000f8e0008 */
[----:B------:R-:W-:Y:S01]  /*8da0*/  ULDC.64 UR6, c[0x0][0xae8] ;  /* 0x0002ba0000067ab9 */ /* 0x000fe20000000a00 */
[----:B------:R-:W-:-:S02]  /*8db0*/  ISETP.GE.AND P2, PT, R10, UR10, PT ;  /* 0x0000000a0a007c0c */ /* 0x000fc4000bf46270 */
[C---:B------:R-:W-:Y:S01]  /*8dc0*/  ISETP.GE.AND P1, PT, R18.reuse, R3, PT ;  /* 0x000000031200720c */ /* 0x040fe20003f26270 */
[----:B------:R-:W-:Y:S01]  /*8dd0*/  VIADD R9, R9, UR4 ;  /* 0x0000000409097c36 */ /* 0x000fe20008000000 */
[----:B------:R-:W-:Y:S01]  /*8de0*/  LOP3.LUT R21, R11, R4, RZ, 0xfc, !PT ;  /* 0x000000040b157212 */ /* 0x000fe200078efcff */
[----:B------:R-:W-:Y:S02]  /*8df0*/  UIMAD UR4, UR45, UR6, URZ ;  /* 0x000000062d0472a4 */ /* 0x000fe4000f8e023f */
[----:B------:R-:W-:Y:S01]  /*8e00*/  IMAD.U32 R11, RZ, RZ, UR6 ;  /* 0x00000006ff0b7e24 */ /* 0x000fe2000f8e00ff */
[----:B------:R-:W-:Y:S01]  /*8e10*/  SHF.R.S32.HI R13, RZ, 0x1f, R18 ;  /* 0x0000001fff0d7819 */ /* 0x000fe20000011412 */
[----:B------:R-:W-:Y:S01]  /*8e20*/  VIADD R0, R18, 0x20 ;  /* 0x0000002012007836 */ /* 0x000fe20000000000 */
[----:B------:R-:W-:Y:S02]  /*8e30*/  UIMAD UR4, UR44, UR7, UR4 ;  /* 0x000000072c0472a4 */ /* 0x000fe4000f8e0204 */
[----:B------:R-:W-:-:S02]  /*8e40*/  IMAD.WIDE.U32 R10, R11, UR44, R8 ;  /* 0x0000002c0b0a7c25 */ /* 0x000fc4000f8e0008 */
[----:B------:R-:W-:Y:S02]  /*8e50*/  ISETP.GE.AND P0, PT, R0, R3, PT ;  /* 0x000000030000720c */ /* 0x000fe40003f06270 */
[----:B------:R-:W-:Y:S01]  /*8e60*/  IMAD.MOV.U32 R12, RZ, RZ, R18 ;  /* 0x000000ffff0c7224 */ /* 0x000fe200078e0012 */
[----:B------:R-:W-:Y:S02]  /*8e70*/  SEL R0, RZ, 0x80, P2 ;  /* 0x00000080ff007807 */ /* 0x000fe40001000000 */
[----:B------:R-:W-:Y:S01]  /*8e80*/  IADD3 R15, R11, UR4, RZ ;  /* 0x000000040b0f7c10 */ /* 0x000fe2000fffe0ff */
[----:B------:R-:W-:Y:S01]  /*8e90*/  IMAD.WIDE R12, R187, 0x40, R12 ;  /* 0x00000040bb0c7825 */ /* 0x000fe200078e020c */
[----:B------:R-:W-:Y:S01]  /*8ea0*/  LOP3.LUT R0, R21, R0, RZ, 0xfc, !PT ;  /* 0x0000000015007212 */ /* 0x000fe200078efcff */
[----:B------:R-:W-:Y:S06]  /*8eb0*/  @P1 BRA `(.L_x_298) ;  /* 0x0000000000681947 */ /* 0x000fec0003800000 */
[----:B------:R-:W-:Y:S01]  /*8ec0*/  ULDC.64 UR6, c[0x0][0xad8] ;  /* 0x0002b60000067ab9 */ /* 0x000fe20000000a00 */
[----:B------:R-:W-:Y:S01]  /*8ed0*/  IMAD.MOV.U32 R8, RZ, RZ, R10 ;  /* 0x000000ffff087224 */ /* 0x000fe200078e000a */
[----:B------:R-:W-:Y:S01]  /*8ee0*/  ISETP.GE.AND P6, PT, R2, UR10, PT ;  /* 0x0000000a02007c0c */ /* 0x000fe2000bfc6270 */
[----:B------:R-:W-:Y:S01]  /*8ef0*/  IMAD R3, R13, UR6, RZ ;  /* 0x000000060d037c24 */ /* 0x000fe2000f8e02ff */
[----:B------:R-:W-:Y:S01]  /*8f00*/  ISETP.GE.AND P5, PT, R6, UR10, PT ;  /* 0x0000000a06007c0c */ /* 0x000fe2000bfa6270 */
[----:B------:R-:W-:Y:S01]  /*8f10*/  IMAD.MOV.U32 R9, RZ, RZ, R15 ;  /* 0x000000ffff097224 */ /* 0x000fe200078e000f */
[----:B------:R-:W-:Y:S01]  /*8f20*/  ISETP.GE.AND P4, PT, R20, UR10, PT ;  /* 0x0000000a14007c0c */ /* 0x000fe2000bf86270 */
[----:B------:R-:W-:Y:S01]  /*8f30*/  IMAD R3, R12, UR7, R3 ;  /* 0x000000070c037c24 */ /* 0x000fe2000f8e0203 */
[----:B------:R-:W-:Y:S01]  /*8f40*/  ISETP.GE.AND P3, PT, R26, UR10, PT ;  /* 0x0000000a1a007c0c */ /* 0x000fe2000bf66270 */
[----:B------:R-:W-:Y:S01]  /*8f50*/  IMAD.WIDE.U32 R8, R12, UR6, R8 ;  /* 0x000000060c087c25 */ /* 0x000fe2000f8e0008 */
[----:B------:R-:W-:Y:S01]  /*8f60*/  ULDC.64 UR6, c[0x0][0xa80] ;  /* 0x0002a00000067ab9 */ /* 0x000fe20000000a00 */
[----:B------:R-:W-:-:S02]  /*8f70*/  ISETP.GE.AND P2, PT, R27, UR10, PT ;  /* 0x0000000a1b007c0c */ /* 0x000fc4000bf46270 */
[----:B------:R-:W-:Y:S01]  /*8f80*/  IMAD.IADD R3, R9, 0x1, R3 ;  /* 0x0000000109037824 */ /* 0x000fe200078e0203 */
[----:B------:R-:W-:-:S04]  /*8f90*/  LEA R24, P1, R8, UR6, 0x1 ;  /* 0x0000000608187c11 */ /* 0x000fc8000f8208ff */
[----:B------:R-:W-:Y:S02]  /*8fa0*/  LEA.HI.X R25, R8, UR7, R3, 0x1, P1 ;  /* 0x0000000708197c11 */ /* 0x000fe400088f0c03 */
[----:B------:R-:W-:-:S03]  /*8fb0*/  ISETP.GE.AND P1, PT, R14, UR10, PT ;  /* 0x0000000a0e007c0c */ /* 0x000fc6000bf26270 */
[----:B------:R0:W-:Y:S01]  /*8fc0*/  @!P6 STG.E.128 desc[UR38][R24.64], RZ ;  /* 0x000000ff1800e986 */ /* 0x0001e2000c101d26 */
[----:B------:R-:W-:-:S03]  /*8fd0*/  LOP3.LUT P6, RZ, R21, 0x40, RZ, 0xc0, !PT ;  /* 0x0000004015ff7812 */ /* 0x000fc600078cc0ff */
[----:B------:R0:W-:Y:S01]  /*8fe0*/  @!P5 STG.E.128 desc[UR38][R24.64+0x80], RZ ;  /* 0x000080ff1800d986 */ /* 0x0001e2000c101d26 */
[----:B------:R-:W-:-:S03]  /*8ff0*/  LOP3.LUT P5, RZ, R0, 0x80, RZ, 0xc0, !PT ;  /* 0x0000008000ff7812 */ /* 0x000fc600078ac0ff */
[----:B------:R0:W-:Y:S04]  /*9000*/  @!P4 STG.E.128 desc[UR38][R24.64+0x180], RZ ;  /* 0x000180ff1800c986 */ /* 0x0001e8000c101d26 */
[----:B------:R0:W-:Y:S04]  /*9010*/  @!P1 STG.E.128 desc[UR38][R24.64+0x100], RZ ;  /* 0x000100ff18009986 */ /* 0x0001e8000c101d26 */
[----:B------:R0:W-:Y:S04]  /*9020*/  @!P3 STG.E.128 desc[UR38][R24.64+0x200], RZ ;  /* 0x000200ff1800b986 */ /* 0x0001e8000c101d26 */
[----:B------:R0:W-:Y:S04]  /*9030*/  @!P2 STG.E.128 desc[UR38][R24.64+0x280], RZ ;  /* 0x000280ff1800a986 */ /* 0x0001e8000c101d26 */
[----:B------:R0:W-:Y:S04]  /*9040*/  @P6 STG.E.128 desc[UR38][R24.64+0x300], RZ ;  /* 0x000300ff18006986 */ /* 0x0001e8000c101d26 */
[----:B------:R0:W-:Y:S02]  /*9050*/  @P5 STG.E.128 desc[UR38][R24.64+0x380], RZ ;  /* 0x000380ff18005986 */ /* 0x0001e4000c101d26 */
.L_x_298:
[----:B------:R-:W-:Y:S05]  /*9060*/  BSYNC B1 ;  /* 0x0000000000017941 */ /* 0x000fea0003800000 */
.L_x_297:
[----:B------:R-:W-:Y:S05]  /*9070*/  @P0 BRA `(.L_x_293) ;  /* 0x0000000000700947 */ /* 0x000fea0003800000 */
[----:B------:R-:W-:Y:S01]  /*9080*/  IADD3 R3, P0, R12, 0x20, RZ ;  /* 0x000000200c037810 */ /* 0x000fe20007f1e0ff */
        /* <DEDUP_REMOVED lines=11> */
[----:B------:R-:W-:Y:S01]  /*9140*/  LOP3.LUT P4, RZ, R21, 0x40, RZ, 0xc0, !PT ;  /* 0x0000004015ff7812 */ /* 0x000fe2000788c0ff */
[----:B------:R-:W-:Y:S01]  /*9150*/  IMAD R3, R3, UR7, R12 ;  /* 0x0000000703037c24 */ /* 0x000fe2000f8e020c */
[----:B------:R-:W-:Y:S02]  /*9160*/  ULDC.64 UR6, c[0x0][0xa80] ;  /* 0x0002a00000067ab9 */ /* 0x000fe40000000a00 */
[----:B------:R-:W-:Y:S01]  /*9170*/  LEA R10, P3, R8, UR6, 0x1 ;  /* 0x00000006080a7c11 */ /* 0x000fe2000f8608ff */
[----:B------:R-:W-:-:S05]  /*9180*/  IMAD.IADD R3, R9, 0x1, R3 ;  /* 0x0000000109037824 */ /* 0x000fca00078e0203 */
[----:B------:R-:W-:Y:S02]  /*9190*/  LEA.HI.X R11, R8, UR7, R3, 0x1, P3 ;  /* 0x00000007080b7c11 */ /* 0x000fe400098f0c03 */
[----:B------:R-:W-:-:S03]  /*91a0*/  ISETP.GE.AND P3, PT, R2, UR10, PT ;  /* 0x0000000a02007c0c */ /* 0x000fc6000bf66270 */
[----:B------:R1:W-:Y:S01]  /*91b0*/  @!P0 STG.E.128 desc[UR38][R10.64+0x80], RZ ;  /* 0x000080ff0a008986 */ /* 0x0003e2000c101d26 */
[----:B------:R-:W-:-:S03]  /*91c0*/  LOP3.LUT P0, RZ, R0, 0x80, RZ, 0xc0, !PT ;  /* 0x0000008000ff7812 */ /* 0x000fc6000780c0ff */
[----:B------:R1:W-:Y:S04]  /*91d0*/  @!P1 STG.E.128 desc[UR38][R10.64+0x100], RZ ;  /* 0x000100ff0a009986 */ /* 0x0003e8000c101d26 */
[----:B------:R1:W-:Y:S04]  /*91e0*/  @!P2 STG.E.128 desc[UR38][R10.64+0x180], RZ ;  /* 0x000180ff0a00a986 */ /* 0x0003e8000c101d26 */
[----:B------:R1:W-:Y:S04]  /*91f0*/  @!P6 STG.E.128 desc[UR38][R10.64+0x200], RZ ;  /* 0x000200ff0a00e986 */ /* 0x0003e8000c101d26 */
[----:B------:R1:W-:Y:S04]  /*9200*/  @!P5 STG.E.128 desc[UR38][R10.64+0x280], RZ ;  /* 0x000280ff0a00d986 */ /* 0x0003e8000c101d26 */
[----:B------:R1:W-:Y:S04]  /*9210*/  @P4 STG.E.128 desc[UR38][R10.64+0x300], RZ ;  /* 0x000300ff0a004986 */ /* 0x0003e8000c101d26 */
[----:B------:R1:W-:Y:S04]  /*9220*/  @!P3 STG.E.128 desc[UR38][R10.64], RZ ;  /* 0x000000ff0a00b986 */ /* 0x0003e8000c101d26 */
[----:B------:R1:W-:Y:S02]  /*9230*/  @P0 STG.E.128 desc[UR38][R10.64+0x380], RZ ;  /* 0x000380ff0a000986 */ /* 0x0003e4000c101d26 */
.L_x_293:
[----:B------:R-:W-:Y:S05]  /*9240*/  BSYNC B0 ;  /* 0x0000000000007941 */ /* 0x000fea0003800000 */
.L_x_287:
[----:B------:R-:W-:Y:S02]  /*9250*/  ULDC UR4, c[0x0][0xc14] ;  /* 0x0003050000047ab9 */ /* 0x000fe40000000800 */
[----:B------:R-:W-:-:S13]  /*9260*/  ISETP.GE.AND P0, PT, R7, UR4, PT ;  /* 0x0000000407007c0c */ /* 0x000fda000bf06270 */
[----:B------:R-:W-:Y:S05]  /*9270*/  @!P0 BRA `(.L_x_299) ;  /* 0xffffff7c002c8947 */ /* 0x000fea000383ffff */
[----:B------:R-:W-:Y:S05]  /*9280*/  EXIT ;  /* 0x000000000000794d */ /* 0x000fea0003800000 */
.L_x_254:
[----:B------:R-:W-:-:S08]  /*9290*/  NOP ;  /* 0x0000000000007918 */ /* 0x000fd00000000000 */
[----:B------:R-:W0:-:S00]  /*92a0*/  USETMAXREG.DEALLOC.CTAPOOL 0x18 ;  /* 0x00000018000079c8 */ /* 0x000e0000080e0500 */
[----:B0-----:R-:W-:-:S06]  /*92b0*/  LOP3.LUT R0, R0, 0x3, RZ, 0xc0, !PT ;  /* 0x0000000300007812 */ /* 0x001fcc00078ec0ff */
[----:B------:R-:W0:Y:S02]  /*92c0*/  SHFL.IDX PT, R0, R0, RZ, 0x1f ;  /* 0x00001fff00007589 */ /* 0x000e2400000e0000 */
[----:B0-----:R-:W-:-:S13]  /*92d0*/  ISETP.NE.AND P0, PT, R0, RZ, PT ;  /* 0x000000ff0000720c */ /* 0x001fda0003f05270 */
[----:B------:R-:W-:Y:S05]  /*92e0*/  @P0 EXIT ;  /* 0x000000000000094d */ /* 0x000fea0003800000 */
[----:B------:R-:W0:Y:S01]  /*92f0*/  S2R R2, SR_TID.X ;  /* 0x0000000000027919 */ /* 0x000e220000002100 */
[----:B------:R-:W-:Y:S01]  /*9300*/  LOP3.LUT R4, R4, 0xffffffdf, RZ, 0xc0, !PT ;  /* 0xffffffdf04047812 */ /* 0x000fe200078ec0ff */
[----:B------:R-:W-:Y:S01]  /*9310*/  ULDC UR5, c[0x0][0xc14] ;  /* 0x0003050000057ab9 */ /* 0x000fe20000000800 */
[----:B------:R-:W-:Y:S01]  /*9320*/  IMAD.MOV.U32 R0, RZ, RZ, RZ ;  /* 0x000000ffff007224 */ /* 0x000fe200078e00ff */
[----:B------:R-:W1:Y:S01]  /*9330*/  S2UR UR6, SR_CTAID.X ;  /* 0x00000000000679c3 */ /* 0x000e620000002500 */
[----:B------:R-:W-:Y:S01]  /*9340*/  ULDC UR4, c[0x0][0xc10] ;  /* 0x0003040000047ab9 */ /* 0x000fe20000000800 */
[----:B0-----:R-:W-:-:S04]  /*9350*/  LOP3.LUT R8, R2, 0x1f, RZ, 0xc0, !PT ;  /* 0x0000001f02087812 */ /* 0x001fc800078ec0ff */
[----:B------:R-:W-:-:S13]  /*9360*/  ISETP.NE.AND P0, PT, R8, 0x1f, PT ;  /* 0x0000001f0800780c */ /* 0x000fda0003f05270 */
[----:B------:R-:W-:Y:S02]  /*9370*/  @P0 LOP3.LUT R4, R4, 0x20, RZ, 0xfc, !PT ;  /* 0x0000002004040812 */ /* 0x000fe400078efcff */
[----:B------:R-:W-:-:S13]  /*9380*/  ISETP.GE.OR P0, PT, R8, UR5, !P0 ;  /* 0x0000000508007c0c */ /* 0x000fda000c706670 */
[----:B------:R-:W0:Y:S02]  /*9390*/  @!P0 LDC.64 R2, c[0x0][0xc58] ;  /* 0x00031600ff028b82 */ /* 0x000e240000000a00 */
[----:B0-----:R-:W-:-:S05]  /*93a0*/  @!P0 IMAD.WIDE.U32 R2, R8, 0x4, R2 ;  /* 0x0000000408028825 */ /* 0x001fca00078e0002 */
[----:B------:R-:W2:Y:S01]  /*93b0*/  @!P0 LDG.E R0, desc[UR38][R2.64] ;  /* 0x0000002602008981 */ /* 0x000ea2000c1e1900 */
[C---:B------:R-:W-:Y:S01]  /*93c0*/  ISETP.NE.AND P1, PT, R8.reuse, RZ, PT ;  /* 0x000000ff0800720c */ /* 0x040fe20003f25270 */
[----:B------:R-:W-:Y:S01]  /*93d0*/  IMAD.MOV.U32 R16, RZ, RZ, RZ ;  /* 0x000000ffff107224 */ /* 0x000fe200078e00ff */
[----:B------:R-:W-:Y:S01]  /*93e0*/  ISETP.GE.U32.AND P0, PT, R8, 0x2, PT ;  /* 0x000000020800780c */ /* 0x000fe20003f06070 */
[----:B------:R-:W-:Y:S01]  /*93f0*/  IMAD.MOV.U32 R19, RZ, RZ, RZ ;  /* 0x000000ffff137224 */ /* 0x000fe200078e00ff */
[----:B------:R-:W-:-:S09]  /*9400*/  LOP3.LUT R4, R4, 0xfffffffe, RZ, 0xc0, !PT ;  /* 0xfffffffe04047812 */ /* 0x000fd200078ec0ff */
[----:B------:R-:W-:-:S04]  /*9410*/  @P1 LOP3.LUT R4, R4, 0x1, RZ, 0xfc, !PT ;  /* 0x0000000104041812 */ /* 0x000fc800078efcff */
[----:B------:R-:W-:-:S04]  /*9420*/  LOP3.LUT R4, R4, 0xffffffef, RZ, 0xc0, !PT ;  /* 0xffffffef04047812 */ /* 0x000fc800078ec0ff */
[----:B------:R-:W-:-:S04]  /*9430*/  @P0 LOP3.LUT R4, R4, 0x10, RZ, 0xfc, !PT ;  /* 0x0000001004040812 */ /* 0x000fc800078efcff */
[----:B------:R-:W-:Y:S01]  /*9440*/  LOP3.LUT R4, R4, 0xfffffff7, RZ, 0xc0, !PT ;  /* 0xfffffff704047812 */ /* 0x000fe200078ec0ff */
[----:B--2---:R-:W0:Y:S02]  /*9450*/  SHFL.UP PT, R5, R0, 0x1, RZ ;  /* 0x0420000000057989 */ /* 0x004e2400000e00ff */
[----:B0-----:R-:W-:-:S05]  /*9460*/  SEL R5, R5, RZ, P1 ;  /* 0x000000ff05057207 */ /* 0x001fca0000800000 */
[----:B------:R-:W-:-:S05]  /*9470*/  IMAD.IADD R5, R0, 0x1, R5 ;  /* 0x0000000100057824 */ /* 0x000fca00078e0205 */
[----:B------:R-:W0:Y:S02]  /*9480*/  SHFL.UP PT, R6, R5, 0x2, RZ ;  /* 0x0440000005067989 */ /* 0x000e2400000e00ff */
[----:B0-----:R-:W-:Y:S02]  /*9490*/  SEL R6, R6, RZ, P0 ;  /* 0x000000ff06067207 */ /* 0x001fe40000000000 */
[----:B------:R-:W-:-:S03]  /*94a0*/  ISETP.GE.U32.AND P0, PT, R8, 0x4, PT ;  /* 0x000000040800780c */ /* 0x000fc60003f06070 */
[----:B------:R-:W-:-:S05]  /*94b0*/  IMAD.IADD R6, R5, 0x1, R6 ;  /* 0x0000000105067824 */ /* 0x000fca00078e0206 */
[----:B------:R-:W0:Y:S05]  /*94c0*/  SHFL.UP PT, R7, R6, 0x4, RZ ;  /* 0x0480000006077989 */ /* 0x000e2a00000e00ff */
[----:B------:R-:W-:-:S04]  /*94d0*/  @P0 LOP3.LUT R4, R4, 0x8, RZ, 0xfc, !PT ;  /* 0x0000000804040812 */ /* 0x000fc800078efcff */
[----:B------:R-:W-:Y:S02]  /*94e0*/  LOP3.LUT R4, R4, 0xfffffffb, RZ, 0xc0, !PT ;  /* 0xfffffffb04047812 */ /* 0x000fe400078ec0ff */
[----:B0-----:R-:W-:Y:S02]  /*94f0*/  SEL R7, R7, RZ, P0 ;  /* 0x000000ff07077207 */ /* 0x001fe40000000000 */
[----:B------:R-:W-:-:S03]  /*9500*/  ISETP.GE.U32.AND P0, PT, R8, 0x8, PT ;  /* 0x000000080800780c */ /* 0x000fc60003f06070 */
[----:B------:R-:W-:-:S05]  /*9510*/  IMAD.IADD R7, R6, 0x1, R7 ;  /* 0x0000000106077824 */ /* 0x000fca00078e0207 */
[----:B------:R-:W0:Y:S05]  /*9520*/  SHFL.UP PT, R2, R7, 0x8, RZ ;  /* 0x0500000007027989 */ /* 0x000e2a00000e00ff */
[----:B------:R-:W-:-:S04]  /*9530*/  @P0 LOP3.LUT R4, R4, 0x4, RZ, 0xfc, !PT ;  /* 0x0000000404040812 */ /* 0x000fc800078efcff */
[----:B------:R-:W-:Y:S02]  /*9540*/  LOP3.LUT R4, R4, 0xfffffffd, RZ, 0xc0, !PT ;  /* 0xfffffffd04047812 */ /* 0x000fe400078ec0ff */
[----:B0-----:R-:W-:Y:S02]  /*9550*/  SEL R2, R2, RZ, P0 ;  /* 0x000000ff02027207 */ /* 0x001fe40000000000 */
[----:B------:R-:W-:Y:S02]  /*9560*/  ISETP.GE.U32.AND P0, PT, R8, 0x10, PT ;  /* 0x000000100800780c */ /* 0x000fe40003f06070 */
[----:B------:R-:W-:-:S05]  /*9570*/  IADD3 R3, R7, R2, RZ ;  /* 0x0000000207037210 */ /* 0x000fca0007ffe0ff */
[----:B------:R-:W0:Y:S06]  /*9580*/  SHFL.UP PT, R2, R3, 0x10, RZ ;  /* 0x0600000003027989 */ /* 0x000e2c00000e00ff */
[----:B------:R-:W-:Y:S02]  /*9590*/  @P0 LOP3.LUT R4, R4, 0x2, RZ, 0xfc, !PT ;  /* 0x0000000204040812 */ /* 0x000fe400078efcff */
[----:B0-----:R-:W-:-:S05]  /*95a0*/  SEL R2, R2, RZ, P0 ;  /* 0x000000ff02027207 */ /* 0x001fca0000000000 */
[----:B------:R-:W-:-:S05]  /*95b0*/  IMAD.IADD R2, R3, 0x1, R2 ;  /* 0x0000000103027824 */ /* 0x000fca00078e0202 */
[----:B------:R-:W0:Y:S02]  /*95c0*/  SHFL.IDX PT, R5, R2, 0x1f, 0x1f ;  /* 0x03e01f0002057f89 */ /* 0x000e2400000e0000 */
[----:B0-----:R-:W-:-:S04]  /*95d0*/  IMAD R5, R5, UR4, RZ ;  /* 0x0000000405057c24 */ /* 0x001fc8000f8e02ff */
[----:B------:R-:W-:Y:S01]  /*95e0*/  IMAD.MOV.U32 R6, RZ, RZ, R5 ;  /* 0x000000ffff067224 */ /* 0x000fe200078e0005 */
[----:B-1----:R-:W-:-:S13]  /*95f0*/  ISETP.GT.AND P0, PT, R5, UR6, PT ;  /* 0x0000000605007c0c */ /* 0x002fda000bf04270 */
[----:B------:R-:W-:Y:S05]  /*9600*/  @P0 BRA `(.L_x_300) ;  /* 0x0000000000c00947 */ /* 0x000fea0003800000 */
[----:B------:R-:W-:Y:S01]  /*9610*/  IMAD.MOV.U32 R5, RZ, RZ, R6 ;  /* 0x000000ffff057224 */ /* 0x000fe200078e0006 */
[----:B------:R-:W-:Y:S01]  /*9620*/  MOV R19, RZ ;  /* 0x000000ff00137202 */ /* 0x000fe20000000f00 */
[----:B------:R-:W-:Y:S01]  /*9630*/  ULDC UR5, c[0x0][0xc14] ;  /* 0x0003050000057ab9 */ /* 0x000fe20000000800 */
[----:B------:R-:W-:Y:S01]  /*9640*/  ULDC UR7, c[0x0][0xc14] ;  /* 0x0003050000077ab9 */ /* 0x000fe20000000800 */
[----:B------:R-:W-:-:S05]  /*9650*/  ULDC UR4, c[0x0][0xc10] ;  /* 0x0003040000047ab9 */ /* 0x000fca0000000800 */
.L_x_304:
[----:B------:R-:W-:Y:S02]  /*9660*/  VIADD R0, R19, 0x1f ;  /* 0x0000001f13007836 */ /* 0x000fe40000000000 */
[----:B------:R-:W-:-:S03]  /*9670*/  IMAD.U32 R19, RZ, RZ, UR7 ;  /* 0x00000007ff137e24 */ /* 0x000fc6000f8e00ff */
[----:B------:R-:W-:-:S13]  /*9680*/  ISETP.GE.AND P0, PT, R0, UR5, PT ;  /* 0x0000000500007c0c */ /* 0x000fda000bf06270 */
[----:B------:R-:W-:Y:S05]  /*9690*/  @P0 BRA `(.L_x_301) ;  /* 0x0000000400400947 */ /* 0x000fea0003800000 */
[----:B------:R-:W0:Y:S01]  /*96a0*/  S2R R2, SR_TID.X ;  /* 0x0000000000027919 */ /* 0x000e220000002100 */
[----:B------:R-:W-:Y:S01]  /*96b0*/  IMAD.MOV.U32 R19, RZ, RZ, R0 ;  /* 0x000000ffff137224 */ /* 0x000fe200078e0000 */
[----:B------:R-:W-:Y:S01]  /*96c0*/  BSSY B0, `(.L_x_302) ;  /* 0x000000a000007945 */ /* 0x000fe20003800000 */
[----:B------:R-:W-:Y:S01]  /*96d0*/  IMAD.MOV.U32 R0, RZ, RZ, RZ ;  /* 0x000000ffff007224 */ /* 0x000fe200078e00ff */
[----:B0-----:R-:W-:-:S04]  /*96e0*/  LOP3.LUT R8, R2, 0x1f, RZ, 0xc0, !PT ;  /* 0x0000001f02087812 */ /* 0x001fc800078ec0ff */
[C---:B------:R-:W-:Y:S01]  /*96f0*/  ISETP.NE.AND P1, PT, R8.reuse, 0x1f, PT ;  /* 0x0000001f0800780c */ /* 0x040fe20003f25270 */
[----:B------:R-:W-:-:S05]  /*9700*/  IMAD.IADD R7, R8, 0x1, R19 ;  /* 0x0000000108077824 */ /* 0x000fca00078e0213 */
[----:B------:R-:W-:-:S13]  /*9710*/  ISETP.GE.OR P0, PT, R7, UR5, !P1 ;  /* 0x0000000507007c0c */ /* 0x000fda000cf06670 */
[----:B------:R-:W-:Y:S05]  /*9720*/  @P0 BRA `(.L_x_303) ;  /* 0x00000000000c0947 */ /* 0x000fea0003800000 */
[----:B------:R-:W0:Y:S02]  /*9730*/  LDC.64 R2, c[0x0][0xc58] ;  /* 0x00031600ff027b82 */ /* 0x000e240000000a00 */
[----:B0-----:R-:W-:-:S05]  /*9740*/  IMAD.WIDE R2, R7, 0x4, R2 ;  /* 0x0000000407027825 */ /* 0x001fca00078e0202 */
[----:B------:R0:W5:Y:S02]  /*9750*/  LDG.E R0, desc[UR38][R2.64] ;  /* 0x0000002602007981 */ /* 0x000164000c1e1900 */
.L_x_303:
[----:B------:R-:W-:Y:S05]  /*9760*/  BSYNC B0 ;  /* 0x0000000000007941 */ /* 0x000fea0003800000 */
.L_x_302:
[----:B0----5:R-:W0:Y:S01]  /*9770*/  SHFL.UP PT, R2, R0, 0x1, RZ ;  /* 0x0420000000027989 */ /* 0x021e2200000e00ff */
[C---:B------:R-:W-:Y:S02]  /*9780*/  ISETP.NE.AND P0, PT, R8.reuse, RZ, PT ;  /* 0x000000ff0800720c */ /* 0x040fe40003f05270 */
[----:B------:R-:W-:Y:S02]  /*9790*/  ISETP.GE.U32.AND P1, PT, R8, 0x2, PT ;  /* 0x000000020800780c */ /* 0x000fe40003f26070 */
[----:B0-----:R-:W-:Y:S02]  /*97a0*/  SEL R3, R2, RZ, P0 ;  /* 0x000000ff02037207 */ /* 0x001fe40000000000 */
[----:B------:R-:W-:Y:S02]  /*97b0*/  ISETP.GE.U32.AND P0, PT, R8, 0x4, PT ;  /* 0x000000040800780c */ /* 0x000fe40003f06070 */
[----:B------:R-:W-:-:S05]  /*97c0*/  IADD3 R3, R0, R3, RZ ;  /* 0x0000000300037210 */ /* 0x000fca0007ffe0ff */
[----:B------:R-:W0:Y:S02]  /*97d0*/  SHFL.UP PT, R2, R3, 0x2, RZ ;  /* 0x0440000003027989 */ /* 0x000e2400000e00ff */
[----:B0-----:R-:W-:Y:S02]  /*97e0*/  SEL R2, R2, RZ, P1 ;  /* 0x000000ff02027207 */ /* 0x001fe40000800000 */
[----:B------:R-:W-:-:S03]  /*97f0*/  ISETP.GE.U32.AND P1, PT, R8, 0x8, PT ;  /* 0x000000080800780c */ /* 0x000fc60003f26070 */
[----:B------:R-:W-:-:S05]  /*9800*/  IMAD.IADD R2, R3, 0x1, R2 ;  /* 0x0000000103027824 */ /* 0x000fca00078e0202 */
[----:B------:R-:W0:Y:S02]  /*9810*/  SHFL.UP PT, R6, R2, 0x4, RZ ;  /* 0x0480000002067989 */ /* 0x000e2400000e00ff */
[----:B0-----:R-:W-:Y:S02]  /*9820*/  SEL R7, R6, RZ, P0 ;  /* 0x000000ff06077207 */ /* 0x001fe40000000000 */
[----:B------:R-:W-:-:S03]  /*9830*/  ISETP.GE.U32.AND P0, PT, R8, 0x10, PT ;  /* 0x000000100800780c */ /* 0x000fc60003f06070 */
[----:B------:R-:W-:-:S05]  /*9840*/  IMAD.IADD R7, R2, 0x1, R7 ;  /* 0x0000000102077824 */ /* 0x000fca00078e0207 */
[----:B------:R-:W0:Y:S02]  /*9850*/  SHFL.UP PT, R6, R7, 0x8, RZ ;  /* 0x0500000007067989 */ /* 0x000e2400000e00ff */
[----:B0-----:R-:W-:-:S05]  /*9860*/  SEL R6, R6, RZ, P1 ;  /* 0x000000ff06067207 */ /* 0x001fca0000800000 */
[----:B------:R-:W-:-:S05]  /*9870*/  IMAD.IADD R6, R7, 0x1, R6 ;  /* 0x0000000107067824 */ /* 0x000fca00078e0206 */
[----:B------:R-:W0:Y:S02]  /*9880*/  SHFL.UP PT, R8, R6, 0x10, RZ ;  /* 0x0600000006087989 */ /* 0x000e2400000e00ff */
[----:B0-----:R-:W-:-:S05]  /*9890*/  SEL R9, R8, RZ, P0 ;  /* 0x000000ff08097207 */ /* 0x001fca0000000000 */
[----:B------:R-:W-:-:S05]  /*98a0*/  IMAD.IADD R9, R6, 0x1, R9 ;  /* 0x0000000106097824 */ /* 0x000fca00078e0209 */
[----:B------:R-:W0:Y:S02]  /*98b0*/  SHFL.IDX PT, R3, R9, 0x1f, 0x1f ;  /* 0x03e01f0009037f89 */ /* 0x000e2400000e0000 */
[----:B0-----:R-:W-:-:S04]  /*98c0*/  IMAD R6, R3, UR4, RZ ;  /* 0x0000000403067c24 */ /* 0x001fc8000f8e02ff */
[----:B------:R-:W-:-:S05]  /*98d0*/  IMAD.IADD R5, R6, 0x1, R5 ;  /* 0x0000000106057824 */ /* 0x000fca00078e0205 */
[----:B------:R-:W-:-:S13]  /*98e0*/  ISETP.GT.AND P0, PT, R5, UR6, PT ;  /* 0x0000000605007c0c */ /* 0x000fda000bf04270 */
[----:B------:R-:W-:Y:S05]  /*98f0*/  @!P0 BRA `(.L_x_304) ;  /* 0xfffffffc00588947 */ /* 0x000fea000383ffff */
[----:B------:R-:W-:-:S07]  /*9900*/  MOV R2, R9 ;  /* 0x0000000900027202 */ /* 0x000fce0000000f00 */
.L_x_300:
[----:B------:R-:W-:-:S04]  /*9910*/  IMAD.IADD R7, R5, 0x1, -R6 ;  /* 0x0000000105077824 */ /* 0x000fc800078e0a06 */
[----:B------:R-:W-:-:S05]  /*9920*/  IMAD R3, R2, UR4, R7 ;  /* 0x0000000402037c24 */ /* 0x000fca000f8e0207 */
[----:B------:R-:W-:-:S13]  /*9930*/  ISETP.GT.AND P0, PT, R3, UR6, PT ;  /* 0x0000000603007c0c */ /* 0x000fda000bf04270 */
[----:B------:R-:W-:-:S04]  /*9940*/  VOTE.ANY R8, PT, !P0 ;  /* 0x0000000000087806 */ /* 0x000fc800040e0100 */
[----:B------:R-:W0:Y:S01]  /*9950*/  POPC R5, R8 ;  /* 0x0000000800057309 */ /* 0x000e220000000000 */
[----:B------:R-:W-:Y:S01]  /*9960*/  ISETP.NE.AND P0, PT, R8, RZ, PT ;  /* 0x000000ff0800720c */ /* 0x000fe20003f05270 */
[----:B0-----:R-:W0:Y:S02]  /*9970*/  SHFL.IDX PT, R0, R0, R5, 0x1f ;  /* 0x00001f0500007589 */ /* 0x001e2400000e0000 */
[----:B0-----:R-:W-:-:S04]  /*9980*/  IABS R6, R0 ;  /* 0x0000000000067213 */ /* 0x001fc80000000000 */
[----:B------:R-:W0:Y:S08]  /*9990*/  I2F.RP R9, R6 ;  /* 0x0000000600097306 */ /* 0x000e300000209400 */
[----:B0-----:R-:W0:Y:S02]  /*99a0*/  MUFU.RCP R9, R9 ;  /* 0x0000000900097308 */ /* 0x001e240000001000 */
[----:B0-----:R-:W-:-:S06]  /*99b0*/  VIADD R3, R9, 0xffffffe ;  /* 0x0ffffffe09037836 */ /* 0x001fcc0000000000 */
[----:B------:R-:W0:Y:S02]  /*99c0*/  F2I.FTZ.U32.TRUNC.NTZ R3, R3 ;  /* 0x0000000300037305 */ /* 0x000e24000021f000 */
[----:B0-----:R-:W-:Y:S01]  /*99d0*/  IMAD.MOV R11, RZ, RZ, -R3 ;  /* 0x000000ffff0b7224 */ /* 0x001fe200078e0a03 */
[----:B------:R-:W-:Y:S06]  /*99e0*/  @!P0 BRA `(.L_x_305) ;  /* 0x0000000000088947 */ /* 0x000fec0003800000 */
[----:B------:R-:W-:-:S05]  /*99f0*/  VIADD R9, R5, 0xffffffff ;  /* 0xffffffff05097836 */ /* 0x000fca0000000000 */
[----:B------:R0:W1:Y:S02]  /*9a00*/  SHFL.IDX PT, R16, R2, R9, 0x1f ;  /* 0x00001f0902107589 */ /* 0x00006400000e0000 */
.L_x_305:
[----:B-1----:R-:W-:Y:S01]  /*9a10*/  IMAD R16, R16, UR4, R7 ;  /* 0x0000000410107c24 */ /* 0x002fe2000f8e0207 */
[----:B------:R-:W-:Y:S01]  /*9a20*/  IADD3 R19, R5, R19, RZ ;  /* 0x0000001305137210 */ /* 0x000fe20007ffe0ff */
[----:B------:R-:W-:Y:S02]  /*9a30*/  IMAD R7, R11, R6, RZ ;  /* 0x000000060b077224 */ /* 0x000fe400078e02ff */
[----:B0-----:R-:W-:Y:S01]  /*9a40*/  IMAD.MOV.U32 R2, RZ, RZ, RZ ;  /* 0x000000ffff027224 */ /* 0x001fe200078e00ff */
[----:B------:R-:W-:-:S03]  /*9a50*/  IADD3 R9, -R16, UR6, RZ ;  /* 0x0000000610097c10 */ /* 0x000fc6000fffe1ff */
[----:B------:R-:W-:Y:S01]  /*9a60*/  IMAD.HI.U32 R2, R3, R7, R2 ;  /* 0x0000000703027227 */ /* 0x000fe200078e0002 */
[----:B------:R-:W-:Y:S02]  /*9a70*/  IABS R7, R0 ;  /* 0x0000000000077213 */ /* 0x000fe40000000000 */
[----:B------:R-:W-:Y:S02]  /*9a80*/  IABS R3, R9 ;  /* 0x0000000900037213 */ /* 0x000fe40000000000 */
[----:B------:R-:W-:-:S03]  /*9a90*/  IADD3 R7, RZ, -R7, RZ ;  /* 0x80000007ff077210 */ /* 0x000fc60007ffe0ff */
[----:B------:R-:W-:-:S04]  /*9aa0*/  IMAD.HI.U32 R2, R2, R3, RZ ;  /* 0x0000000302027227 */ /* 0x000fc800078e00ff */
[----:B------:R-:W-:-:S05]  /*9ab0*/  IMAD R3, R2, R7, R3 ;  /* 0x0000000702037224 */ /* 0x000fca00078e0203 */
[----:B------:R-:W-:-:S13]  /*9ac0*/  ISETP.GT.U32.AND P0, PT, R6, R3, PT ;  /* 0x000000030600720c */ /* 0x000fda0003f04070 */
[----:B------:R-:W-:Y:S02]  /*9ad0*/  @!P0 IMAD.IADD R3, R3, 0x1, -R6 ;  /* 0x0000000103038824 */ /* 0x000fe400078e0a06 */
[----:B------:R-:W-:-:S03]  /*9ae0*/  @!P0 VIADD R2, R2, 0x1 ;  /* 0x0000000102028836 */ /* 0x000fc60000000000 */
[----:B------:R-:W-:Y:S02]  /*9af0*/  ISETP.GE.U32.AND P0, PT, R3, R6, PT ;  /* 0x000000060300720c */ /* 0x000fe40003f06070 */
[----:B------:R-:W-:-:S11]  /*9b00*/  LOP3.LUT R3, R9, R0, RZ, 0x3c, !PT ;  /* 0x0000000009037212 */ /* 0x000fd600078e3cff */
[----:B------:R-:W-:Y:S01]  /*9b10*/  @P0 VIADD R2, R2, 0x1 ;  /* 0x0000000102020836 */ /* 0x000fe20000000000 */
[----:B------:R-:W-:-:S13]  /*9b20*/  ISETP.GE.AND P0, PT, R3, RZ, PT ;  /* 0x000000ff0300720c */ /* 0x000fda0003f06270 */
[----:B------:R-:W-:Y:S01]  /*9b30*/  @!P0 IMAD.MOV R2, RZ, RZ, -R2 ;  /* 0x000000ffff028224 */ /* 0x000fe200078e0a02 */
[----:B------:R-:W-:-:S13]  /*9b40*/  ISETP.NE.AND P0, PT, R0, RZ, PT ;  /* 0x000000ff0000720c */ /* 0x000fda0003f05270 */
[----:B------:R-:W-:-:S05]  /*9b50*/  @!P0 LOP3.LUT R2, RZ, R0, RZ, 0x33, !PT ;  /* 0x00000000ff028212 */ /* 0x000fca00078e33ff */
[--C-:B------:R-:W-:Y:S02]  /*9b60*/  IMAD.MOV R17, RZ, RZ, -R2.reuse ;  /* 0x000000ffff117224 */ /* 0x100fe400078e0a02 */
[----:B------:R-:W-:Y:S02]  /*9b70*/  IMAD.MOV.U32 R18, RZ, RZ, R2 ;  /* 0x000000ffff127224 */ /* 0x000fe400078e0002 */
[----:B------:R-:W-:Y:S01]  /*9b80*/  IMAD R17, R0, R17, R9 ;  /* 0x0000001100117224 */ /* 0x000fe200078e0209 */
[----:B------:R-:W-:Y:S06]  /*9b90*/  BRA `(.L_x_306) ;  /* 0x00000000000c7947 */ /* 0x000fec0003800000 */
.L_x_301:
[----:B------:R-:W-:Y:S02]  /*9ba0*/  IMAD.MOV.U32 R17, RZ, RZ, RZ ;  /* 0x000000ffff117224 */ /* 0x000fe400078e00ff */
[----:B------:R-:W-:Y:S02]  /*9bb0*/  IMAD.U32 R16, RZ, RZ, UR6 ;  /* 0x00000006ff107e24 */ /* 0x000fe4000f8e00ff */
[----:B------:R-:W-:-:S07]  /*9bc0*/  IMAD.MOV.U32 R18, RZ, RZ, RZ ;  /* 0x000000ffff127224 */ /* 0x000fce00078e00ff */
.L_x_306:
[----:B------:R-:W0:Y:S01]  /*9bd0*/  S2R R0, SR_TID.X ;  /* 0x0000000000007919 */ /* 0x000e220000002100 */
[----:B------:R-:W-:Y:S01]  /*9be0*/  STL [R1+0x24], RZ ;  /* 0x000024ff01007387 */ /* 0x000fe20000100800 */
[----:B0-----:R-:W-:-:S04]  /*9bf0*/  LOP3.LUT R0, R0, 0x1f, RZ, 0xc0, !PT ;  /* 0x0000001f00007812 */ /* 0x001fc800078ec0ff */
[----:B------:R-:W-:-:S13]  /*9c00*/  ISETP.NE.AND P0, PT, R0, RZ, PT ;  /* 0x000000ff0000720c */ /* 0x000fda0003f05270 */
[----:B------:R-:W0:Y:S01]  /*9c10*/  @!P0 S2R R3, SR_CgaCtaId ;  /* 0x0000000000038919 */ /* 0x000e220000008800 */
[----:B------:R-:W-:-:S04]  /*9c20*/  @!P0 MOV R0, 0x400 ;  /* 0x0000040000008802 */ /* 0x000fc80000000f00 */
[----:B0-----:R-:W-:-:S05]  /*9c30*/  @!P0 LEA R0, R3, R0, 0x18 ;  /* 0x0000000003008211 */ /* 0x001fca00078ec0ff */
[----:B------:R0:W-:Y:S01]  /*9c40*/  @!P0 STS.128 [R0+0x28cd0], R16 ;  /* 0x028cd01000008388 */ /* 0x0001e20000000c00 */
[----:B------:R-:W-:Y:S06]  /*9c50*/  BAR.ARV 0x5, 0x120 ;  /* 0x0144800000007b1d */ /* 0x000fec0000002000 */
[----:B------:R-:W-:Y:S01]  /*9c60*/  ISETP.GE.AND P0, PT, R19, UR5, PT ;  /* 0x0000000513007c0c */ /* 0x000fe2000bf06270 */
[----:B0-----:R-:W-:-:S05]  /*9c70*/  IMAD.MOV.U32 R0, RZ, RZ, 0x1 ;  /* 0x00000001ff007424 */ /* 0x001fca00078e00ff */
[----:B------:R0:W-:Y:S04]  /*9c80*/  STL [R1+0x4], R0 ;  /* 0x0000040001007387 */ /* 0x0001e80000100800 */
[----:B------:R0:W-:Y:S03]  /*9c90*/  STL [R1], RZ ;  /* 0x000000ff01007387 */ /* 0x0001e60000100800 */
[----:B------:R-:W-:Y:S05]  /*9ca0*/  @P0 BRA `(.L_x_307) ;  /* 0x0000003c00780947 */ /* 0x000fea0003800000 */
[----:B0-----:R-:W-:Y:S01]  /*9cb0*/  MOV R0, 0x1 ;  /* 0x0000000100007802 */ /* 0x001fe20000000f00 */
[----:B------:R0:W-:Y:S01]  /*9cc0*/  STL [R1], RZ ;  /* 0x000000ff01007387 */ /* 0x0001e20000100800 */
[----:B------:R-:W-:Y:S01]  /*9cd0*/  ULDC UR37, c[0x0][0xc] ;  /* 0x0000030000257ab9 */ /* 0x000fe20000000800 */
[----:B------:R-:W-:Y:S02]  /*9ce0*/  ULDC.64 UR40, c[0x0][0x198] ;  /* 0x0000660000287ab9 */ /* 0x000fe40000000a00 */
[----:B------:R0:W-:Y:S04]  /*9cf0*/  STL [R1+0x4], R0 ;  /* 0x0000040001007387 */ /* 0x0001e80000100800 */
[----:B------:R0:W-:Y:S02]  /*9d00*/  STL [R1+0x24], RZ ;  /* 0x000024ff01007387 */ /* 0x0001e40000100800 */
.L_x_370:
[----:B-12---:R-:W1:Y:S02]  /*9d10*/  LDC.64 R2, c[0x0][0xc60] ;  /* 0x00031800ff027b82 */ /* 0x006e640000000a00 */
[----:B-1----:R-:W-:-:S05]  /*9d20*/  IMAD.WIDE R2, R19, 0x4, R2 ;  /* 0x0000000413027825 */ /* 0x002fca00078e0202 */
[----:B------:R-:W2:Y:S01]  /*9d30*/  LDG.E R5, desc[UR38][R2.64] ;  /* 0x0000002602057981 */ /* 0x000ea2000c1e1900 */
[----:B------:R-:W-:Y:S05]  /*9d40*/  YIELD ;  /* 0x0000000000007946 */ /* 0x000fea0003800000 */
[----:B------:R-:W-:Y:S01]  /*9d50*/  ULDC.64 UR4, c[0x0][0xa28] ;  /* 0x00028a0000047ab9 */ /* 0x000fe20000000a00 */
[----:B0-----:R-:W-:Y:S01]  /*9d60*/  IMAD.MOV.U32 R0, RZ, RZ, RZ ;  /* 0x000000ffff007224 */ /* 0x001fe200078e00ff */
[----:B------:R-:W-:-:S04]  /*9d70*/  ISETP.NE.U32.AND P0, PT, RZ, UR4, PT ;  /* 0x00000004ff007c0c */ /* 0x000fc8000bf05070 */
[----:B------:R-:W-:Y:S01]  /*9d80*/  ISETP.NE.AND.EX P0, PT, RZ, UR5, PT, P0 ;  /* 0x00000005ff007c0c */ /* 0x000fe2000bf05300 */
[----:B------:R-:W-:Y:S01]  /*9d90*/  IMAD.MOV.U32 R6, RZ, RZ, RZ ;  /* 0x000000ffff067224 */ /* 0x000fe200078e00ff */
[----:B--2---:R-:W-:Y:S01]  /*9da0*/  SHF.R.S32.HI R4, RZ, 0x1f, R5 ;  /* 0x0000001fff047819 */ /* 0x004fe20000011405 */
[----:B------:R-:W-:-:S10]  /*9db0*/  IMAD.SHL.U32 R7, R5, 0x4, RZ ;  /* 0x0000000405077824 */ /* 0x000fd400078e00ff */
[C---:B------:R-:W-:Y:S01]  /*9dc0*/  @P0 LEA R2, P1, R5.reuse, UR4, 0x2 ;  /* 0x0000000405020c11 */ /* 0x040fe2000f8210ff */
[----:B------:R-:W-:Y:S03]  /*9dd0*/  STL [R1+0x10], R5 ;  /* 0x0000100501007387 */ /* 0x000fe60000100800 */
[----:B------:R-:W-:Y:S01]  /*9de0*/  @P0 LEA.HI.X R3, R5, UR5, R4, 0x2, P1 ;  /* 0x0000000505030c11 */ /* 0x000fe200088f1404 */
[----:B------:R-:W-:-:S04]  /*9df0*/  ULDC.64 UR4, c[0x0][0xa00] ;  /* 0x0002800000047ab9 */ /* 0x000fc80000000a00 */
[----:B------:R0:W5:Y:S01]  /*9e00*/  @P0 LDG.E R0, desc[UR38][R2.64] ;  /* 0x0000002602000981 */ /* 0x000162000c1e1900 */
[----:B------:R-:W-:-:S04]  /*9e10*/  ISETP.NE.U32.AND P0, PT, RZ, UR4, PT ;  /* 0x00000004ff007c0c */ /* 0x000fc8000bf05070 */
[----:B------:R-:W-:-:S13]  /*9e20*/  ISETP.NE.AND.EX P0, PT, RZ, UR5, PT, P0 ;  /* 0x00000005ff007c0c */ /* 0x000fda000bf05300 */
[----:B0-----:R-:W-:-:S04]  /*9e30*/  @P0 LEA R2, P1, R5, UR4, 0x2 ;  /* 0x0000000405020c11 */ /* 0x001fc8000f8210ff */
[----:B------:R-:W-:Y:S01]  /*9e40*/  @P0 LEA.HI.X R3, R5, UR5, R4, 0x2, P1 ;  /* 0x0000000505030c11 */ /* 0x000fe200088f1404 */
[----:B------:R-:W-:-:S04]  /*9e50*/  ULDC.64 UR4, c[0x0][0xa20] ;  /* 0x0002880000047ab9 */ /* 0x000fc80000000a00 */
[----:B------:R-:W2:Y:S01]  /*9e60*/  @P0 LDG.E R6, desc[UR38][R2.64] ;  /* 0x0000002602060981 */ /* 0x000ea2000c1e1900 */
[----:B------:R-:W-:-:S04]  /*9e70*/  ISETP.NE.U32.AND P0, PT, RZ, UR4, PT ;  /* 0x00000004ff007c0c */ /* 0x000fc8000bf05070 */
[----:B------:R-:W-:Y:S01]  /*9e80*/  ISETP.NE.AND.EX P0, PT, RZ, UR5, PT, P0 ;  /* 0x00000005ff007c0c */ /* 0x000fe2000bf05300 */
[----:B--2---:R0:W-:Y:S04]  /*9e90*/  STL [R1+0x2c], R6 ;  /* 0x00002c0601007387 */ /* 0x0041e80000100800 */
[----:B------:R1:W-:Y:S01]  /*9ea0*/  STL [R1+0x18], R7 ;  /* 0x0000180701007387 */ /* 0x0003e20000100800 */
[----:B0-----:R-:W-:-:S07]  /*9eb0*/  SHF.L.U64.HI R6, R5, 0x2, R4 ;  /* 0x0000000205067819 */ /* 0x001fce0000010204 */
[C---:B------:R-:W-:Y:S01]  /*9ec0*/  @P0 IADD3 R4, P1, R7.reuse, UR4, RZ ;  /* 0x0000000407040c10 */ /* 0x040fe2000ff3e0ff */
[----:B------:R0:W-:Y:S03]  /*9ed0*/  STL [R1+0x1c], R6 ;  /* 0x00001c0601007387 */ /* 0x0001e60000100800 */
[----:B------:R-:W-:Y:S01]  /*9ee0*/  @P0 IADD3.X R5, R6, UR5, RZ, P1, !PT ;  /* 0x0000000506050c10 */ /* 0x000fe20008ffe4ff */
[----:B------:R-:W-:Y:S02]  /*9ef0*/  ULDC.64 UR4, c[0x0][0xa08] ;  /* 0x0002820000047ab9 */ /* 0x000fe40000000a00 */
[----:B------:R-:W-:Y:S01]  /*9f00*/  IADD3 R2, P1, R7, UR4, RZ ;  /* 0x0000000407027c10 */ /* 0x000fe2000ff3e0ff */
[----:B-1----:R-:W-:-:S03]  /*9f10*/  IMAD.MOV.U32 R7, RZ, RZ, RZ ;  /* 0x000000ffff077224 */ /* 0x002fc600078e00ff */
[----:B------:R-:W-:Y:S02]  /*9f20*/  IADD3.X R3, R6, UR5, RZ, P1, !PT ;  /* 0x0000000506037c10 */ /* 0x000fe40008ffe4ff */
[----:B------:R-:W-:-:S04]  /*9f30*/  ISETP.NE.U32.AND P1, PT, RZ, UR4, PT ;  /* 0x00000004ff007c0c */ /* 0x000fc8000bf25070 */
[----:B------:R-:W-:Y:S01]  /*9f40*/  ISETP.NE.AND.EX P1, PT, RZ, UR5, PT, P1 ;  /* 0x00000005ff007c0c */ /* 0x000fe2000bf25310 */
[----:B------:R-:W-:Y:S02]  /*9f50*/  ULDC.64 UR4, c[0x0][0x3f8] ;  /* 0x0000fe0000047ab9 */ /* 0x000fe40000000a00 */
[----:B------:R-:W-:-:S03]  /*9f60*/  UISETP.NE.U32.AND UP0, UPT, UR4, URZ, UPT ;  /* 0x0000003f0400728c */ /* 0x000fc6000bf05070 */
[----:B------:R-:W-:Y:S01]  /*9f70*/  ULDC UR4, c[0x0][0x404] ;  /* 0x0001010000047ab9 */ /* 0x000fe20000000800 */
[----:B------:R-:W-:-:S03]  /*9f80*/  UISETP.NE.AND.EX UP0, UPT, UR5, URZ, UPT, UP0 ;  /* 0x0000003f0500728c */ /* 0x000fc6000bf05300 */
[----:B------:R-:W-:Y:S01]  /*9f90*/  ULDC UR5, c[0x0][0x2e0] ;  /* 0x0000b80000057ab9 */ /* 0x000fe20000000800 */
[----:B------:R-:W-:Y:S02]  /*9fa0*/  USEL UR4, UR4, 0x1, UP0 ;  /* 0x0000000104047887 */ /* 0x000fe40008000000 */
[----:B------:R1:W5:Y:S02]  /*9fb0*/  @P1 LDG.E R7, desc[UR38][R2.64] ;  /* 0x0000002602071981 */ /* 0x000364000c1e1900 */
[----:B------:R-:W-:-:S06]  /*9fc0*/  UIMAD UR4, UR4, UR5, URZ ;  /* 0x00000005040472a4 */ /* 0x000fcc000f8e023f */
[----:B0-----:R-:W-:-:S06]  /*9fd0*/  IMAD.U32 R6, RZ, RZ, UR4 ;  /* 0x00000004ff067e24 */ /* 0x001fcc000f8e00ff */
[----:B------:R1:W5:Y:S01]  /*9fe0*/  @P0 LDG.E R6, desc[UR38][R4.64] ;  /* 0x0000002604060981 */ /* 0x000362000c1e1900 */
[----:B------:R-:W-:Y:S05]  /*9ff0*/  @P0 BRA `(.L_x_308) ;  /* 0x0000000000100947 */ /* 0x000fea0003800000 */
[----:B------:R-:W-:Y:S05]  /*a000*/  @!P1 BRA `(.L_x_308) ;  /* 0x00000000000c9947 */ /* 0x000fea0003800000 */
[----:B-1----:R-:W2:Y:S04]  /*a010*/  LDG.E R5, desc[UR38][R2.64] ;  /* 0x0000002602057981 */ /* 0x002ea8000c1e1900 */
[----:B-----5:R-:W2:Y:S02]  /*a020*/  LDG.E R6, desc[UR38][R2.64+0x4] ;  /* 0x0000042602067981 */ /* 0x020ea4000c1e1900 */
[----:B--2---:R-:W-:-:S07]  /*a030*/  IADD3 R6, -R5, R6, RZ ;  /* 0x0000000605067210 */ /* 0x004fce0007ffe1ff */
.L_x_308:
[--C-:B-1---5:R-:W-:Y:S01]  /*a040*/  IMAD.IADD R2, R6, 0x1, -R0.reuse ;  /* 0x0000000106027824 */ /* 0x122fe200078e0a00 */
[----:B------:R-:W-:Y:S01]  /*a050*/  BSSY B6, `(.L_x_309) ;  /* 0x0000306000067945 */ /* 0x000fe20003800000 */
[----:B------:R-:W-:Y:S02]  /*a060*/  IMAD.IADD R3, R7, 0x1, R0 ;  /* 0x0000000107037824 */ /* 0x000fe400078e0200 */
[C---:B------:R-:W-:Y:S01]  /*a070*/  VIADD R0, R2.reuse, 0x3f ;  /* 0x0000003f02007836 */ /* 0x040fe20000000000 */
[----:B------:R-:W-:Y:S01]  /*a080*/  STL [R1+0x20], R2 ;  /* 0x0000200201007387 */ /* 0x000fe20000100800 */
[----:B------:R-:W-:-:S03]  /*a090*/  ISETP.GT.AND P0, PT, R2, RZ, PT ;  /* 0x000000ff0200720c */ /* 0x000fc60003f04270 */
[----:B------:R0:W-:Y:S02]  /*a0a0*/  STL [R1+0x8], R3 ;  /* 0x0000080301007387 */ /* 0x0001e40000100800 */
[----:B0-----:R-:W-:-:S04]  /*a0b0*/  SHF.R.S32.HI R3, RZ, 0x1f, R0 ;  /* 0x0000001fff037819 */ /* 0x001fc80000011400 */
[----:B------:R-:W-:-:S04]  /*a0c0*/  LEA.HI R3, R3, R0, RZ, 0x6 ;  /* 0x0000000003037211 */ /* 0x000fc800078f30ff */
[----:B------:R-:W-:-:S05]  /*a0d0*/  SHF.R.S32.HI R0, RZ, 0x6, R3 ;  /* 0x00000006ff007819 */ /* 0x000fca0000011403 */
[----:B------:R0:W-:Y:S01]  /*a0e0*/  STL [R1+0x14], R0 ;  /* 0x0000140001007387 */ /* 0x0001e20000100800 */
[----:B------:R-:W-:Y:S05]  /*a0f0*/  @P0 BRA `(.L_x_310) ;  /* 0x0000000000440947 */ /* 0x000fea0003800000 */
[----:B------:R-:W1:Y:S02]  /*a100*/  S2R R2, SR_TID.X ;  /* 0x0000000000027919 */ /* 0x000e640000002100 */
[----:B-1----:R-:W-:-:S04]  /*a110*/  LOP3.LUT R2, R2, 0x1f, RZ, 0xc0, !PT ;  /* 0x0000001f02027812 */ /* 0x002fc800078ec0ff */
[----:B------:R-:W-:-:S13]  /*a120*/  ISETP.NE.AND P1, PT, R2, RZ, PT ;  /* 0x000000ff0200720c */ /* 0x000fda0003f25270 */
[----:B------:R-:W-:Y:S05]  /*a130*/  @P1 BRA `(.L_x_311) ;  /* 0x0000002c00dc1947 */ /* 0x000fea0003800000 */
[----:B------:R-:W1:Y:S01]  /*a140*/  S2R R7, SR_LANEID ;  /* 0x0000000000077919 */ /* 0x000e620000000000 */
[----:B------:R-:W-:Y:S01]  /*a150*/  VOTEU.ANY UR4, UPT, PT ;  /* 0x0000000000047886 */ /* 0x000fe200038e0100 */
[----:B------:R-:W2:Y:S01]  /*a160*/  LDC.64 R2, c[0x0][0xc38] ;  /* 0x00030e00ff027b82 */ /* 0x000ea20000000a00 */
[----:B0-----:R-:W1:Y:S08]  /*a170*/  FLO.U32 R0, UR4 ;  /* 0x0000000400007d00 */ /* 0x001e7000080e0000 */
[----:B------:R-:W2:Y:S01]  /*a180*/  POPC R5, UR4 ;  /* 0x0000000400057d09 */ /* 0x000ea20008000000 */
[----:B-1----:R-:W-:-:S13]  /*a190*/  ISETP.EQ.U32.AND P0, PT, R0, R7, PT ;  /* 0x000000070000720c */ /* 0x002fda0003f02070 */
[----:B--2---:R-:W2:Y:S01]  /*a1a0*/  @P0 ATOMG.E.ADD.STRONG.GPU PT, R3, desc[UR38][R2.64], R5 ;  /* 0x00000005020309a8 */ /* 0x004ea200081ee1e6 */
[----:B------:R-:W0:Y:S02]  /*a1b0*/  S2R R4, SR_LTMASK ;  /* 0x0000000000047919 */ /* 0x000e240000003900 */
[----:B0-----:R-:W-:-:S04]  /*a1c0*/  LOP3.LUT R4, R4, UR4, RZ, 0xc0, !PT ;  /* 0x0000000404047c12 */ /* 0x001fc8000f8ec0ff */
[----:B------:R-:W0:Y:S01]  /*a1d0*/  POPC R7, R4 ;  /* 0x0000000400077309 */ /* 0x000e220000000000 */
[----:B--2---:R-:W0:Y:S02]  /*a1e0*/  SHFL.IDX PT, R0, R3, R0, 0x1f ;  /* 0x00001f0003007589 */ /* 0x004e2400000e0000 */
[----:B0-----:R-:W-:Y:S01]  /*a1f0*/  IADD3 R16, R0, UR37, R7 ;  /* 0x0000002500107c10 */ /* 0x001fe2000fffe007 */
[----:B------:R-:W-:Y:S06]  /*a200*/  BRA `(.L_x_311) ;  /* 0x0000002c00a87947 */ /* 0x000fec0003800000 */
.L_x_310:
[----:B------:R-:W1:Y:S01]  /*a210*/  S2R R3, SR_CgaCtaId ;  /* 0x0000000000037919 */ /* 0x000e620000008800 */
[----:B0-----:R-:W-:-:S04]  /*a220*/  MOV R0, 0x400 ;  /* 0x0000040000007802 */ /* 0x001fc80000000f00 */
[----:B-1----:R-:W-:-:S05]  /*a230*/  LEA R2, R3, R0, 0x18 ;  /* 0x0000000003027211 */ /* 0x002fca00078ec0ff */
[----:B------:R0:W-:Y:S01]  /*a240*/  STL [R1+0xc], R2 ;  /* 0x00000c0201007387 */ /* 0x0001e20000100800 */
[----:B------:R-:W-:-:S05]  /*a250*/  VIADD R0, R2, 0x22400 ;  /* 0x0002240002007836 */ /* 0x000fca0000000000 */
[----:B------:R-:W-:-:S13]  /*a260*/  LOP3.LUT P0, RZ, R0, 0x3ff, RZ, 0xc0, !PT ;  /* 0x000003ff00ff7812 */ /* 0x000fda000780c0ff */
[----:B0-----:R-:W-:Y:S05]  /*a270*/  @!P0 BRA `(.L_x_312) ;  /* 0x0000000000408947 */ /* 0x001fea0003800000 */
[----:B------:R-:W-:Y:S01]  /*a280*/  MOV R2, 0x0 ;  /* 0x0000000000027802 */ /* 0x000fe20000000f00 */
[----:B------:R-:W-:Y:S01]  /*a290*/  ULDC.64 UR6, c[0x4][0x88] ;  /* 0x0100220000067ab9 */ /* 0x000fe20000000a00 */
[----:B------:R-:W-:Y:S01]  /*a2a0*/  ULDC.64 UR8, c[0x4][0x90] ;  /* 0x0100240000087ab9 */ /* 0x000fe20000000a00 */
[----:B------:R-:W-:Y:S01]  /*a2b0*/  ULDC.64 UR4, c[0x4][0x8] ;  /* 0x0100020000047ab9 */ /* 0x000fe20000000a00 */
[----:B------:R-:W-:Y:S01]  /*a2c0*/  IMAD.U32 R4, RZ, RZ, UR6 ;  /* 0x00000006ff047e24 */ /* 0x000fe2000f8e00ff */
[----:B------:R-:W-:Y:S01]  /*a2d0*/  MOV R5, UR7 ;  /* 0x0000000700057c02 */ /* 0x000fe20008000f00 */
[----:B------:R-:W0:Y:S01]  /*a2e0*/  LDC.64 R2, c[0x4][R2] ;  /* 0x0100000002027b82 */ /* 0x000e220000000a00 */
[----:B------:R-:W-:Y:S01]  /*a2f0*/  IMAD.U32 R6, RZ, RZ, UR8 ;  /* 0x00000008ff067e24 */ /* 0x000fe2000f8e00ff */
[----:B------:R-:W-:Y:S01]  /*a300*/  MOV R12, 0x1 ;  /* 0x00000001000c7802 */ /* 0x000fe20000000f00 */
[----:B------:R-:W-:Y:S02]  /*a310*/  IMAD.U32 R7, RZ, RZ, UR9 ;  /* 0x00000009ff077e24 */ /* 0x000fe4000f8e00ff */
[----:B------:R-:W-:-:S02]  /*a320*/  IMAD.U32 R10, RZ, RZ, UR4 ;  /* 0x00000004ff0a7e24 */ /* 0x000fc4000f8e00ff */
[----:B------:R-:W-:Y:S02]  /*a330*/  IMAD.U32 R11, RZ, RZ, UR5 ;  /* 0x00000005ff0b7e24 */ /* 0x000fe4000f8e00ff */
[----:B------:R-:W-:Y:S02]  /*a340*/  IMAD.MOV.U32 R8, RZ, RZ, 0x70 ;  /* 0x00000070ff087424 */ /* 0x000fe400078e00ff */
[----:B------:R-:W-:-:S07]  /*a350*/  IMAD.MOV.U32 R13, RZ, RZ, RZ ;  /* 0x000000ffff0d7224 */ /* 0x000fce00078e00ff */
[----:B------:R-:W-:-:S07]  /*a360*/  LEPC R20, `(.L_x_312) ;  /* 0x000000001014794e */ /* 0x000fce0000000000 */
[----:B0-----:R-:W-:Y:S05]  /*a370*/  CALL.ABS.NOINC R2 ;  /* 0x0000000002007343 */ /* 0x001fea0003c00000 */
.L_x_312:
[----:B------:R-:W2:Y:S02]  /*a380*/  LDL R2, [R1+0xc] ;  /* 0x00000c0001027983 */ /* 0x000ea40000100800 */
[----:B--2---:R-:W-:-:S05]  /*a390*/  VIADD R0, R2, 0x400 ;  /* 0x0000040002007836 */ /* 0x004fca0000000000 */
[----:B------:R-:W-:-:S13]  /*a3a0*/  LOP3.LUT P0, RZ, R0, 0x3ff, RZ, 0xc0, !PT ;  /* 0x000003ff00ff7812 */ /* 0x000fda000780c0ff */
[----:B------:R-:W-:Y:S05]  /*a3b0*/  @!P0 BRA `(.L_x_313) ;  /* 0x0000000000808947 */ /* 0x000fea0003800000 */
[----:B------:R-:W-:Y:S01]  /*a3c0*/  MOV R0, 0x0 ;  /* 0x0000000000007802 */ /* 0x000fe20000000f00 */
[----:B------:R-:W-:Y:S01]  /*a3d0*/  ULDC.64 UR6, c[0x4][0x88] ;  /* 0x0100220000067ab9 */ /* 0x000fe20000000a00 */
[----:B------:R-:W-:Y:S01]  /*a3e0*/  ULDC.64 UR8, c[0x4][0x90] ;  /* 0x0100240000087ab9 */ /* 0x000fe20000000a00 */
[----:B------:R-:W-:Y:S01]  /*a3f0*/  ULDC.64 UR4, c[0x4][0x10] ;  /* 0x0100040000047ab9 */ /* 0x000fe20000000a00 */
[----:B------:R0:W1:Y:S01]  /*a400*/  LDC.64 R2, c[0x4][R0] ;  /* 0x0100000000027b82 */ /* 0x0000620000000a00 */
[----:B------:R-:W-:Y:S01]  /*a410*/  IMAD.U32 R4, RZ, RZ, UR6 ;  /* 0x00000006ff047e24 */ /* 0x000fe2000f8e00ff */
[----:B------:R-:W-:Y:S01]  /*a420*/  MOV R7, UR9 ;  /* 0x0000000900077c02 */ /* 0x000fe20008000f00 */
[----:B------:R-:W-:Y:S02]  /*a430*/  IMAD.U32 R5, RZ, RZ, UR7 ;  /* 0x00000007ff057e24 */ /* 0x000fe4000f8e00ff */
        /* <DEDUP_REMOVED lines=8> */
.L_x_314:
[----:B------:R-:W-:Y:S01]  /*a4c0*/  MOV R2, 0x0 ;  /* 0x0000000000027802 */ /* 0x000fe20000000f00 */
[----:B------:R-:W-:Y:S01]  /*a4d0*/  ULDC.64 UR6, c[0x4][0x88] ;  /* 0x0100220000067ab9 */ /* 0x000fe20000000a00 */
[----:B------:R-:W-:Y:S01]  /*a4e0*/  ULDC.64 UR8, c[0x4][0x90] ;  /* 0x0100240000087ab9 */ /* 0x000fe20000000a00 */
[----:B------:R-:W-:Y:S01]  /*a4f0*/  ULDC.64 UR4, c[0x4][0x18] ;  /* 0x0100060000047ab9 */ /* 0x000fe20000000a00 */
[----:B------:R-:W-:Y:S01]  /*a500*/  MOV R4, UR6 ;  /* 0x0000000600047c02 */ /* 0x000fe20008000f00 */
[----:B------:R-:W-:Y:S01]  /*a510*/  IMAD.U32 R5, RZ, RZ, UR7 ;  /* 0x00000007ff057e24 */ /* 0x000fe2000f8e00ff */
        /* <DEDUP_REMOVED lines=10> */
.L_x_313:
[----:B------:R-:W2:Y:S01]  /*a5c0*/  LDL.LU R2, [R1+0x18] ;  /* 0x0000180001027983 */ /* 0x000ea20000300800 */
[----:B------:R-:W-:-:S03]  /*a5d0*/  ULDC.64 UR4, c[0x0][0x9f8] ;  /* 0x00027e0000047ab9 */ /* 0x000fc60000000a00 */
[----:B------:R-:W3:Y:S04]  /*a5e0*/  LDL.LU R0, [R1+0x1c] ;  /* 0x00001c0001007983 */ /* 0x000ee80000300800 */
[----:B------:R-:W4:Y:S04]  /*a5f0*/  LDL.LU R4, [R1+0x2c] ;  /* 0x00002c0001047983 */ /* 0x000f280000300800 */
[----:B------:R-:W4:Y:S01]  /*a600*/  LDL.LU R7, [R1+0x10] ;  /* 0x0000100001077983 */ /* 0x000f220000300800 */
[----:B------:R-:W-:-:S04]  /*a610*/  ISETP.NE.U32.AND P0, PT, RZ, UR4, PT ;  /* 0x00000004ff007c0c */ /* 0x000fc8000bf05070 */
[----:B------:R-:W-:Y:S01]  /*a620*/  ISETP.NE.AND.EX P0, PT, RZ, UR5, PT, P0 ;  /* 0x00000005ff007c0c */ /* 0x000fe2000bf05300 */
[----:B------:R-:W0:Y:S02]  /*a630*/  S2R R8, SR_TID.X ;  /* 0x0000000000087919 */ /* 0x000e240000002100 */
[----:B0-----:R-:W-:-:S04]  /*a640*/  LOP3.LUT R8, R8, 0x1f, RZ, 0xc0, !PT ;  /* 0x0000001f08087812 */ /* 0x001fc800078ec0ff */
[----:B------:R-:W-:-:S13]  /*a650*/  ISETP.NE.AND P6, PT, R8, RZ, PT ;  /* 0x000000ff0800720c */ /* 0x000fda0003fc5270 */
[----:B------:R-:W-:-:S05]  /*a660*/  VOTEU.ALL UP1, P6 ;  /* 0x00000000003f7886 */ /* 0x000fca0003020000 */
[----:B------:R-:W-:-:S04]  /*a670*/  @!UP1 UIADD3 UR8, UP0, UR40, 0x270, URZ ;  /* 0x0000027028089890 */ /* 0x000fc8000ff1e03f */
[----:B------:R-:W-:-:S03]  /*a680*/  @!UP1 UIADD3.X UR9, URZ, UR41, URZ, UP0, !UPT ;  /* 0x000000293f099290 */ /* 0x000fc600087fe43f */
[----:B------:R-:W-:Y:S01]  /*a690*/  VOTEU.ALL UP0, P6 ;  /* 0x00000000003f7886 */ /* 0x000fe20003000000 */
[----:B--2---:R-:W-:-:S04]  /*a6a0*/  @P0 IADD3 R2, P1, R2, UR4, RZ ;  /* 0x0000000402020c10 */ /* 0x004fc8000ff3e0ff */
[----:B---3--:R-:W-:Y:S01]  /*a6b0*/  @P0 IADD3.X R3, R0, UR5, RZ, P1, !PT ;  /* 0x0000000500030c10 */ /* 0x008fe20008ffe4ff */
[----:B------:R-:W-:Y:S01]  /*a6c0*/  ULDC.64 UR4, c[0x0][0xa00] ;  /* 0x0002800000047ab9 */ /* 0x000fe20000000a00 */
[----:B----4-:R-:W-:Y:S02]  /*a6d0*/  IMAD R17, R17, 0x40, R4 ;  /* 0x0000004011117824 */ /* 0x010fe400078e0204 */
[----:B------:R-:W0:Y:S01]  /*a6e0*/  LDC R4, c[0x0][0x428] ;  /* 0x00010a00ff047b82 */ /* 0x000e220000000800 */
[----:B------:R-:W-:-:S06]  /*a6f0*/  IMAD.MOV.U32 R0, RZ, RZ, R7 ;  /* 0x000000ffff007224 */ /* 0x000fcc00078e0007 */
[----:B------:R1:W5:Y:S01]  /*a700*/  @P0 LDG.E R0, desc[UR38][R2.64] ;  /* 0x0000002602000981 */ /* 0x000362000c1e1900 */
[----:B------:R-:W-:Y:S02]  /*a710*/  PLOP3.LUT P1, PT, P6, PT, PT, 0x8, 0x0 ;  /* 0x000000000000781c */ /* 0x000fe4000372e170 */
[----:B0-----:R-:W-:Y:S01]  /*a720*/  ISETP.NE.AND P0, PT, R4, 0x1, PT ;  /* 0x000000010400780c */ /* 0x001fe20003f05270 */
[----:B------:R-:W-:-:S12]  /*a730*/  IMAD.MOV.U32 R4, RZ, RZ, R18 ;  /* 0x000000ffff047224 */ /* 0x000fd800078e0012 */
[----:B------:R-:W0:Y:S08]  /*a740*/  @P0 LDC R5, c[0x0][0x42c] ;  /* 0x00010b00ff050b82 */ /* 0x000e300000000800 */
[----:B------:R-:W2:Y:S01]  /*a750*/  @P0 LDC R6, c[0x0][0x430] ;  /* 0x00010c00ff060b82 */ /* 0x000ea20000000800 */
[----:B0-----:R-:W-:-:S05]  /*a760*/  @P0 IMAD.HI.U32 R5, R18, R5, RZ ;  /* 0x0000000512050227 */ /* 0x001fca00078e00ff */
[----:B--2---:R-:W-:Y:S02]  /*a770*/  @P0 SHF.R.U32.HI R4, RZ, R6, R5 ;  /* 0x00000006ff040219 */ /* 0x004fe40000011605 */
[----:B------:R-:W-:-:S04]  /*a780*/  ISETP.NE.U32.AND P0, PT, RZ, UR4, PT ;  /* 0x00000004ff007c0c */ /* 0x000fc8000bf05070 */
[----:B------:R-:W-:-:S04]  /*a790*/  ISETP.NE.AND.EX P0, PT, RZ, UR5, PT, P0 ;  /* 0x00000005ff007c0c */ /* 0x000fc8000bf05300 */
[----:B-1----:R-:W-:-:S09]  /*a7a0*/  SEL R6, R7, RZ, !P0 ;  /* 0x000000ff07067207 */ /* 0x002fd20004000000 */
.L_x_315:
[----:B------:R-:W-:Y:S02]  /*a7b0*/  PLOP3.LUT P0, PT, P0, P1, PT, 0xa2, 0x0 ;  /* 0x000000000000781c */ /* 0x000fe40000703472 */
[----:B------:R-:W-:Y:S01]  /*a7c0*/  @P1 R2UR P0, UR7, R6 ;  /* 0x00000000060712ca */ /* 0x000fe20000000000 */
[----:B------:R-:W-:-:S07]  /*a7d0*/  UMOV UR4, URZ ;  /* 0x0000003f00047c82 */ /* 0x000fce0008000000 */
[----:B------:R-:W-:Y:S02]  /*a7e0*/  PLOP3.LUT P0, PT, P0, P1, PT, 0xa2, 0x0 ;  /* 0x000000000000781c */ /* 0x000fe40000703472 */
[----:B------:R-:W-:-:S08]  /*a7f0*/  @P1 R2UR.OR P0, UR6, R18 ;  /* 0x00000000120612ca */ /* 0x000fd00000100000 */
[----:B------:R-:W-:Y:S02]  /*a800*/  PLOP3.LUT P0, PT, P0, P1, PT, 0xa2, 0x0 ;  /* 0x000000000000781c */ /* 0x000fe40000703472 */
[----:B------:R-:W-:-:S08]  /*a810*/  @P1 R2UR.OR P0, UR5, R17 ;  /* 0x00000000110512ca */ /* 0x000fd00000100000 */
[----:B------:R-:W-:-:S05]  /*a820*/  @P1 PLOP3.LUT P1, PT, P0, PT, PT, 0x80, 0x0 ;  /* 0x000000000000181c */ /* 0x000fca000072f070 */
[----:B------:R0:W-:Y:S08]  /*a830*/  @!UP0 UTMAPF.L2.4D [UR4], [UR8] ;  /* 0x00000004080085b8 */ /* 0x0001f00008018000 */
[----:B0-----:R-:W-:Y:S05]  /*a840*/  @P1 BRA.U.ANY `(.L_x_315) ;  /* 0xfffffffd00d81947 */ /* 0x001fea000393ffff */
[----:B------:R-:W0:Y:S01]  /*a850*/  LDC.64 R2, c[0x0][0x3f8] ;  /* 0x0000fe00ff027b82 */ /* 0x000e220000000a00 */
[----:B------:R-:W-:Y:S02]  /*a860*/  ULDC.64 UR4, c[0x0][0xa08] ;  /* 0x0002820000047ab9 */ /* 0x000fe40000000a00 */
[----:B0-----:R-:W-:Y:S01]  /*a870*/  LOP3.LUT P0, RZ, R2, UR4, RZ, 0xfc, !PT ;  /* 0x0000000402ff7c12 */ /* 0x001fe2000f80fcff */
[----:B------:R-:W-:-:S03]  /*a880*/  UMOV UR4, 0xffffffff ;  /* 0xffffffff00047882 */ /* 0x000fc60000000000 */
[----:B------:R-:W-:-:S04]  /*a890*/  LOP3.LUT P0, RZ, R3, UR5, RZ, 0xfc, P0 ;  /* 0x0000000503ff7c12 */ /* 0x000fc8000800fcff */
[----:B-----5:R-:W-:Y:S01]  /*a8a0*/  SEL R7, R0, RZ, !P0 ;  /* 0x000000ff00077207 */ /* 0x020fe20004000000 */
[----:B------:R-:W-:Y:S08]  /*a8b0*/  BRA.DIV UR4, `(.L_x_316) ;  /* 0x0000003a04047947 */ /* 0x000ff0000b800000 */
.L_x_387:
[----:B------:R-:W2:Y:S01]  /*a8c0*/  LDL R8, [R1+0x14] ;  /* 0x0000140001087983 */ /* 0x000ea20000100800 */
[----:B------:R-:W-:Y:S01]  /*a8d0*/  UMOV UR4, 0xffffffff ;  /* 0xffffffff00047882 */ /* 0x000fe20000000000 */
[----:B------:R-:W-:Y:S02]  /*a8e0*/  SHF.R.S32.HI R5, RZ, 0x1f, R0 ;  /* 0x0000001fff057819 */ /* 0x000fe40000011400 */
[----:B--2---:R-:W-:Y:S01]  /*a8f0*/  IADD3 R9, R8, -0x1, RZ ;  /* 0xffffffff08097810 */ /* 0x004fe20007ffe0ff */
[----:B------:R-:W-:Y:S06]  /*a900*/  BRA.DIV UR4, `(.L_x_317) ;  /* 0x0000003a04247947 */ /* 0x000fec000b800000 */
[----:B------:R-:W-:-:S13]  /*a910*/  ELECT P6, URZ, PT ;  /* 0x00000000003f782f */ /* 0x000fda00038c0000 */
.L_x_390:
[----:B------:R-:W-:Y:S05]  /*a920*/  @!P6 BRA `(.L_x_318) ;  /* 0x000000040008e947 */ /* 0x000fea0003800000 */
[----:B------:R0:W-:Y:S01]  /*a930*/  STL [R1+0x28], R9 ;  /* 0x0000280901007387 */ /* 0x0001e20000100800 */
[----:B------:R-:W-:-:S04]  /*a940*/  ISETP.NE.U32.AND P0, PT, R2, RZ, PT ;  /* 0x000000ff0200720c */ /* 0x000fc80003f05070 */
[----:B------:R-:W-:-:S13]  /*a950*/  ISETP.NE.AND.EX P0, PT, R3, RZ, PT, P0 ;  /* 0x000000ff0300720c */ /* 0x000fda0003f05300 */
[----:B0-----:R-:W-:Y:S05]  /*a960*/  @!P0 BRA `(.L_x_319) ;  /* 0x00000000004c8947 */ /* 0x001fea0003800000 */
[----:B------:R-:W0:Y:S01]  /*a970*/  LDC R12, c[0x0][0x41c] ;  /* 0x00010700ff0c7b82 */ /* 0x000e220000000800 */
[----:B------:R-:W-:Y:S01]  /*a980*/  IMAD.MOV.U32 R7, RZ, RZ, R9 ;  /* 0x000000ffff077224 */ /* 0x000fe200078e0009 */
[----:B------:R-:W-:Y:S01]  /*a990*/  ULDC.64 UR4, c[0x0][0x408] ;  /* 0x0001020000047ab9 */ /* 0x000fe20000000a00 */
[----:B0-----:R-:W-:-:S13]  /*a9a0*/  ISETP.NE.AND P0, PT, R12, 0x1, PT ;  /* 0x000000010c00780c */ /* 0x001fda0003f05270 */
[----:B------:R-:W0:Y:S02]  /*a9b0*/  @P0 LDC.64 R10, c[0x0][0x420] ;  /* 0x00010800ff0a0b82 */ /* 0x000e240000000a00 */
[----:B0-----:R-:W-:-:S05]  /*a9c0*/  @P0 IMAD.HI.U32 R10, R9, R10, RZ ;  /* 0x0000000a090a0227 */ /* 0x001fca00078e00ff */
[----:B------:R-:W-:-:S05]  /*a9d0*/  @P0 SHF.R.U32.HI R7, RZ, R11, R10 ;  /* 0x0000000bff070219 */ /* 0x000fca000001160a */
[--C-:B------:R-:W-:Y:S02]  /*a9e0*/  IMAD.MOV R8, RZ, RZ, -R7.reuse ;  /* 0x000000ffff087224 */ /* 0x100fe400078e0a07 */
[----:B------:R-:W-:Y:S02]  /*a9f0*/  IMAD.MOV.U32 R10, RZ, RZ, R7 ;  /* 0x000000ffff0a7224 */ /* 0x000fe400078e0007 */
[----:B------:R-:W-:Y:S02]  /*aa00*/  IMAD R11, R12, R8, R9 ;  /* 0x000000080c0b7224 */ /* 0x000fe400078e0209 */
[----:B------:R-:W-:-:S03]  /*aa10*/  IMAD R8, R5, UR4, RZ ;  /* 0x0000000405087c24 */ /* 0x000fc6000f8e02ff */
[----:B------:R0:W-:Y:S01]  /*aa20*/  STL [R1+0x28], R11 ;  /* 0x0000280b01007387 */ /* 0x0001e20000100800 */
[----:B------:R-:W-:Y:S01]  /*aa30*/  IMAD R8, R0, UR5, R8 ;  /* 0x0000000500087c24 */ /* 0x000fe2000f8e0208 */
[----:B0-----:R-:W-:-:S03]  /*aa40*/  SHF.R.S32.HI R11, RZ, 0x1f, R7 ;  /* 0x0000001fff0b7819 */ /* 0x001fc60000011407 */
[----:B------:R-:W-:-:S04]  /*aa50*/  IMAD.WIDE.U32 R10, R0, UR4, R10 ;  /* 0x00000004000a7c25 */ /* 0x000fc8000f8e000a */
[----:B------:R-:W-:Y:S01]  /*aa60*/  IMAD.IADD R7, R11, 0x1, R8 ;  /* 0x000000010b077824 */ /* 0x000fe200078e0208 */
[----:B------:R-:W-:-:S04]  /*aa70*/  LEA R12, P0, R10, R2, 0x2 ;  /* 0x000000020a0c7211 */ /* 0x000fc800078010ff */
[----:B------:R-:W-:-:S05]  /*aa80*/  LEA.HI.X R13, R10, R3, R7, 0x2, P0 ;  /* 0x000000030a0d7211 */ /* 0x000fca00000f1407 */
[----:B------:R0:W5:Y:S04]  /*aa90*/  LDG.E R7, desc[UR38][R12.64] ;  /* 0x000000260c077981 */ /* 0x000168000c1e1900 */
.L_x_319:
[----:B------:R-:W2:Y:S01]  /*aaa0*/  LDL R8, [R1] ;  /* 0x0000000001087983 */ /* 0x000ea20000100800 */
[----:B------:R-:W-:-:S03]  /*aab0*/  MOV R11, 0x400 ;  /* 0x00000400000b7802 */ /* 0x000fc60000000f00 */
[----:B------:R-:W3:Y:S01]  /*aac0*/  LDL R10, [R1+0x4] ;  /* 0x00000400010a7983 */ /* 0x000ee20000100800 */
[----:B0-----:R-:W0:Y:S02]  /*aad0*/  S2R R12, SR_CgaCtaId ;  /* 0x00000000000c7919 */ /* 0x001e240000008800 */
[----:B0-----:R-:W-:-:S05]  /*aae0*/  LEA R11, R12, R11, 0x18 ;  /* 0x0000000b0c0b7211 */ /* 0x001fca00078ec0ff */
[----:B--2---:R-:W-:Y:S01]  /*aaf0*/  IMAD R8, R8, 0x8, R11 ;  /* 0x0000000808087824 */ /* 0x004fe200078e020b */
[----:B---3--:R-:W-:-:S04]  /*ab00*/  SHF.L.U32 R10, R10, 0x1f, RZ ;  /* 0x0000001f0a0a7819 */ /* 0x008fc800000006ff */
[----:B------:R-:W0:Y:S02]  /*ab10*/  SYNCS.PHASECHK.TRANS64.TRYWAIT P0, [R8+URZ+0x28c40], R10 ;  /* 0x028c400a080075a7 */ /* 0x000e24000800017f */
[----:B0-----:R-:W-:Y:S05]  /*ab20*/  @!P0 BRA `(.L_x_320) ;  /* 0x0000003400bc8947 */ /* 0x001fea0003800000 */
.L_x_391:
[----:B------:R-:W1:Y:S02]  /*ab30*/  S2R R11, SR_TID.X ;  /* 0x00000000000b7919 */ /* 0x000e640000002100 */
[----:B-1----:R-:W-:-:S04]  /*ab40*/  LOP3.LUT R11, R11, 0x7f, RZ, 0xc0, !PT ;  /* 0x0000007f0b0b7812 */ /* 0x002fc800078ec0ff */
[----:B------:R-:W-:-:S13]  /*ab50*/  ISETP.NE.AND P0, PT, R11, RZ, PT ;  /* 0x000000ff0b00720c */ /* 0x000fda0003f05270 */
[----:B------:R-:W-:Y:S05]  /*ab60*/  @P0 BRA `(.L_x_321) ;  /* 0x00000000001c0947 */ /* 0x000fea0003800000 */
[----:B------:R-:W1:Y:S01]  /*ab70*/  S2R R11, SR_TID.X ;  /* 0x00000000000b7919 */ /* 0x000e620000002100 */
[----:B0-----:R-:W-:-:S04]  /*ab80*/  MOV R10, 0x2000 ;  /* 0x00002000000a7802 */ /* 0x001fc80000000f00 */
[----:B------:R2:W-:Y:S01]  /*ab90*/  SYNCS.ARRIVE.TRANS64 RZ, [R8+URZ+0x28c30], R10 ;  /* 0x028c300a08ff79a7 */ /* 0x0005e2000800003f */
[----:B-1----:R-:W-:-:S04]  /*aba0*/  LOP3.LUT R11, R11, 0x1f, RZ, 0xc0, !PT ;  /* 0x0000001f0b0b7812 */ /* 0x002fc800078ec0ff */
[----:B------:R-:W-:-:S13]  /*abb0*/  ISETP.NE.AND P1, PT, R11, RZ, PT ;  /* 0x000000ff0b00720c */ /* 0x000fda0003f25270 */
[----:B--2---:R-:W-:Y:S05]  /*abc0*/  @!P1 BRA `(.L_x_321) ;  /* 0x0000000000049947 */ /* 0x004fea0003800000 */
[----:B------:R-:W-:Y:S01]  /*abd0*/  BPT.TRAP 0x1 ;  /* 0x000000040000795c */ /* 0x000fe20000300000 */
.L_x_321:
[----:B------:R-:W2:Y:S04]  /*abe0*/  LDL R11, [R1] ;  /* 0x00000000010b7983 */ /* 0x000ea80000100800 */
[----:B------:R-:W3:Y:S04]  /*abf0*/  LDL R14, [R1+0x28] ;  /* 0x00002800010e7983 */ /* 0x000ee80000100800 */
[----:B0-----:R-:W4:Y:S01]  /*ac00*/  LDL R10, [R1+0x8] ;  /* 0x00000800010a7983 */ /* 0x001f220000100800 */
[----:B------:R-:W0:Y:S01]  /*ac10*/  S2R R13, SR_CgaCtaId ;  /* 0x00000000000d7919 */ /* 0x000e220000008800 */
[----:B------:R-:W-:-:S02]  /*ac20*/  MOV R12, 0x400 ;  /* 0x00000400000c7802 */ /* 0x000fc40000000f00 */
[----:B------:R-:W-:Y:S01]  /*ac30*/  R2UR UR9, R8 ;  /* 0x00000000080972ca */ /* 0x000fe200000e0000 */
[----:B------:R-:W-:Y:S01]  /*ac40*/  UIADD3 UR6, UP0, UR40, 0x370, URZ ;  /* 0x0000037028067890 */ /* 0x000fe2000ff1e03f */
[----:B------:R-:W-:Y:S02]  /*ac50*/  R2UR UR12, R4 ;  /* 0x00000000040c72ca */ /* 0x000fe400000e0000 */
[----:B-----5:R-:W-:Y:S01]  /*ac60*/  R2UR UR13, R7 ;  /* 0x00000000070d72ca */ /* 0x020fe200000e0000 */
[----:B------:R-:W-:Y:S01]  /*ac70*/  UIADD3.X UR7, URZ, UR41, URZ, UP0, !UPT ;  /* 0x000000293f077290 */ /* 0x000fe200087fe43f */
[----:B0-----:R-:W-:-:S07]  /*ac80*/  LEA R12, R13, R12, 0x18 ;  /* 0x0000000c0d0c7211 */ /* 0x001fce00078ec0ff */
[----:B------:R-:W-:Y:S01]  /*ac90*/  UIADD3 UR9, UR9, 0x28c30, URZ ;  /* 0x00028c3009097890 */ /* 0x000fe2000fffe03f */
[----:B------:R-:W-:Y:S01]  /*aca0*/  UMOV UR5, 0x14f00000 ;  /* 0x14f0000000057882 */ /* 0x000fe20000000000 */
[----:B------:R-:W-:Y:S01]  /*acb0*/  UMOV UR10, URZ ;  /* 0x0000003f000a7c82 */ /* 0x000fe20008000000 */
[----:B--2---:R-:W-:Y:S01]  /*acc0*/  IMAD R8, R11, 0x2000, R12 ;  /* 0x000020000b087824 */ /* 0x004fe200078e020c */
[----:B---3--:R-:W-:-:S04]  /*acd0*/  R2UR UR11, R14 ;  /* 0x000000000e0b72ca */ /* 0x008fc800000e0000 */
[----:B------:R-:W-:Y:S02]  /*ace0*/  R2UR UR8, R8 ;  /* 0x00000000080872ca */ /* 0x000fe400000e0000 */
[----:B----4-:R-:W-:-:S11]  /*acf0*/  R2UR UR4, R10 ;  /* 0x000000000a0472ca */ /* 0x010fd600000e0000 */
[----:B------:R-:W-:Y:S02]  /*ad00*/  UIADD3 UR8, UR8, 0x22400, URZ ;  /* 0x0002240008087890 */ /* 0x000fe4000fffe03f */
[----:B------:R-:W-:-:S03]  /*ad10*/  ULEA UR11, UR11, UR4, 0x6 ;  /* 0x000000040b0b7291 */ /* 0x000fc6000f8e303f */
[----:B------:R-:W-:-:S06]  /*ad20*/  UMOV UR4, 0x0 ;  /* 0x0000000000047882 */ /* 0x000fcc0000000000 */
[----:B------:R0:W-:Y:S02]  /*ad30*/  UTMALDG.4D [UR8], [UR6], desc[UR4] ;  /* 0x00000408060075b4 */ /* 0x0001e40008019000 */
[----:B0-----:R-:W-:Y:S01]  /*ad40*/  NOP ;  /* 0x0000000000007918 */ /* 0x001fe20000000000 */
.L_x_318:
[----:B------:R-:W2:Y:S01]  /*ad50*/  LDL.LU R12, [R1+0x24] ;  /* 0x00002400010c7983 */ /* 0x000ea20000300800 */
[----:B------:R-:W-:Y:S01]  /*ad60*/  MOV R10, 0x400 ;  /* 0x00000400000a7802 */ /* 0x000fe20000000f00 */
[----:B------:R-:W-:Y:S05]  /*ad70*/  WARPSYNC.ALL ;  /* 0x0000000000007948 */ /* 0x000fea0003800000 */
[----:B------:R-:W0:Y:S01]  /*ad80*/  S2R R11, SR_CgaCtaId ;  /* 0x00000000000b7919 */ /* 0x000e220000008800 */
[----:B------:R-:W-:-:S13]  /*ad90*/  ELECT P0, URZ, PT ;  /* 0x00000000003f782f */ /* 0x000fda0003800000 */
[----:B------:R-:W-:Y:S01]  /*ada0*/  @P0 R2UR UR13, R6 ;  /* 0x00000000060d02ca */ /* 0x000fe200000e0000 */
[----:B------:R-:W-:Y:S01]  /*adb0*/  UIADD3 UR4, UP0, UR40, 0x270, URZ ;  /* 0x0000027028047890 */ /* 0x000fe2000ff1e03f */
[----:B------:R-:W-:Y:S01]  /*adc0*/  @P0 R2UR UR12, R18 ;  /* 0x00000000120c02ca */ /* 0x000fe200000e0000 */
[----:B------:R-:W-:Y:S01]  /*add0*/  UMOV UR6, 0x0 ;  /* 0x0000000000067882 */ /* 0x000fe20000000000 */
[----:B------:R-:W-:Y:S01]  /*ade0*/  @P0 R2UR UR11, R17 ;  /* 0x00000000110b02ca */ /* 0x000fe200000e0000 */
[----:B------:R-:W-:Y:S01]  /*adf0*/  UIADD3.X UR5, URZ, UR41, URZ, UP0, !UPT ;  /* 0x000000293f057290 */ /* 0x000fe200087fe43f */
[----:B------:R-:W-:Y:S01]  /*ae00*/  BSSY B0, `(.L_x_322) ;  /* 0x0000013000007945 */ /* 0x000fe20003800000 */
[----:B------:R-:W-:Y:S01]  /*ae10*/  UMOV UR7, 0x12f00000 ;  /* 0x12f0000000077882 */ /* 0x000fe20000000000 */
[----:B------:R-:W-:Y:S01]  /*ae20*/  UMOV UR10, URZ ;  /* 0x0000003f000a7c82 */ /* 0x000fe20008000000 */
[----:B------:R-:W-:Y:S01]  /*ae30*/  @P0 IMAD.MOV.U32 R8, RZ, RZ, 0x2000 ;  /* 0x00002000ff080424 */ /* 0x000fe200078e00ff */
[----:B0-----:R-:W-:Y:S01]  /*ae40*/  LEA R10, R11, R10, 0x18 ;  /* 0x0000000a0b0a7211 */ /* 0x001fe200078ec0ff */
[----:B------:R-:W-:Y:S03]  /*ae50*/  BAR.SYNC.DEFER_BLOCKING 0x8, 0xa0 ;  /* 0x0202800000007b1d */ /* 0x000fe60000010000 */
[----:B------:R-:W-:-:S13]  /*ae60*/  R2UR UR9, R10 ;  /* 0x000000000a0972ca */ /* 0x000fda00000e0000 */
[----:B------:R-:W-:Y:S02]  /*ae70*/  UIADD3 UR8, UR9, 0x20400, URZ ;  /* 0x0002040009087890 */ /* 0x000fe4000fffe03f */
[----:B------:R-:W-:Y:S01]  /*ae80*/  UIADD3 UR9, UR9, 0x28c00, URZ ;  /* 0x00028c0009097890 */ /* 0x000fe2000fffe03f */
[----:B------:R0:W-:Y:S08]  /*ae90*/  @P0 SYNCS.ARRIVE.TRANS64 RZ, [R10+URZ+0x28c00], R8 ;  /* 0x028c00080aff09a7 */ /* 0x0001f0000800003f */
[----:B------:R0:W-:Y:S01]  /*aea0*/  UTMALDG.4D [UR8], [UR4], desc[UR6] ;  /* 0x00000608040075b4 */ /* 0x0001e20008019000 */
[----:B--2---:R-:W-:-:S05]  /*aeb0*/  VIADD R12, R12, 0x1 ;  /* 0x000000010c0c7836 */ /* 0x004fca0000000000 */
[----:B------:R-:W-:Y:S01]  /*aec0*/  LEA.HI R6, R12, R12, RZ, 0x1 ;  /* 0x0000000c0c067211 */ /* 0x000fe200078f08ff */
[----:B------:R0:W-:Y:S03]  /*aed0*/  STL [R1+0x24], R12 ;  /* 0x0000240c01007387 */ /* 0x0001e60000100800 */
[----:B------:R-:W-:-:S05]  /*aee0*/  LOP3.LUT R6, R6, 0xfffffffe, RZ, 0xc0, !PT ;  /* 0xfffffffe06067812 */ /* 0x000fca00078ec0ff */
[----:B------:R-:W-:-:S05]  /*aef0*/  IMAD.IADD R6, R12, 0x1, -R6 ;  /* 0x000000010c067824 */ /* 0x000fca00078e0a06 */
[----:B------:R-:W-:-:S04]  /*af00*/  SHF.L.U32 R6, R6, 0x1f, RZ ;  /* 0x0000001f06067819 */ /* 0x000fc800000006ff */
[----:B------:R-:W1:Y:S02]  /*af10*/  SYNCS.PHASECHK.TRANS64.TRYWAIT P0, [R10+URZ+0x28c20], R6 ;  /* 0x028c20060a0075a7 */ /* 0x000e64000800017f */
[----:B01----:R-:W-:Y:S05]  /*af20*/  @!P0 BRA `(.L_x_323) ;  /* 0x0000003000d08947 */ /* 0x003fea0003800000 */
.L_x_392:
[----:B------:R-:W-:Y:S05]  /*af30*/  BSYNC B0 ;  /* 0x0000000000007941 */ /* 0x000fea0003800000 */
.L_x_322:
[----:B------:R-:W-:Y:S04]  /*af40*/  BSSY B0, `(.L_x_324) ;  /* 0x0000050000007945 */ /* 0x000fe80003800000 */
[----:B------:R-:W-:Y:S05]  /*af50*/  @!P6 BRA `(.L_x_325) ;  /* 0x000000040038e947 */ /* 0x000fea0003800000 */
[----:B0-----:R-:W2:Y:S01]  /*af60*/  LDL R8, [R1] ;  /* 0x0000000001087983 */ /* 0x001ea20000100800 */
[----:B------:R-:W-:-:S03]  /*af70*/  MOV R11, 0x400 ;  /* 0x00000400000b7802 */ /* 0x000fc60000000f00 */
[----:B------:R-:W3:Y:S01]  /*af80*/  LDL R10, [R1+0x4] ;  /* 0x00000400010a7983 */ /* 0x000ee20000100800 */
[----:B------:R-:W0:Y:S02]  /*af90*/  S2R R12, SR_CgaCtaId ;  /* 0x00000000000c7919 */ /* 0x000e240000008800 */
[----:B0-----:R-:W-:-:S05]  /*afa0*/  LEA R11, R12, R11, 0x18 ;  /* 0x0000000b0c0b7211 */ /* 0x001fca00078ec0ff */
[----:B--2---:R-:W-:Y:S01]  /*afb0*/  IMAD R8, R8, 0x8, R11 ;  /* 0x0000000808087824 */ /* 0x004fe200078e020b */
[----:B---3--:R-:W-:-:S04]  /*afc0*/  SHF.L.U32 R6, R10, 0x1f, RZ ;  /* 0x0000001f0a067819 */ /* 0x008fc800000006ff */
[----:B------:R-:W0:Y:S02]  /*afd0*/  SYNCS.PHASECHK.TRANS64.TRYWAIT P0, [R8+URZ+0x28c60], R6 ;  /* 0x028c6006080075a7 */ /* 0x000e24000800017f */
[----:B0-----:R-:W-:Y:S05]  /*afe0*/  @!P0 BRA `(.L_x_326) ;  /* 0x0000003000c08947 */ /* 0x001fea0003800000 */
.L_x_393:
        /* <DEDUP_REMOVED lines=11> */
.L_x_327:
[----:B0-----:R-:W2:Y:S04]  /*b0a0*/  LDL R6, [R1] ;  /* 0x0000000001067983 */ /* 0x001ea80000100800 */
[----:B------:R-:W3:Y:S04]  /*b0b0*/  LDL R13, [R1+0x28] ;  /* 0x00002800010d7983 */ /* 0x000ee80000100800 */
[----:B------:R-:W4:Y:S01]  /*b0c0*/  LDL R10, [R1+0x8] ;  /* 0x00000800010a7983 */ /* 0x000f220000100800 */
[----:B------:R-:W0:Y:S01]  /*b0d0*/  S2R R12, SR_CgaCtaId ;  /* 0x00000000000c7919 */ /* 0x000e220000008800 */
[----:B------:R-:W-:-:S02]  /*b0e0*/  MOV R11, 0x400 ;  /* 0x00000400000b7802 */ /* 0x000fc40000000f00 */
[----:B------:R-:W-:Y:S01]  /*b0f0*/  R2UR UR9, R8 ;  /* 0x00000000080972ca */ /* 0x000fe200000e0000 */
[----:B------:R-:W-:Y:S01]  /*b100*/  UIADD3 UR4, UP0, UR40, 0x470, URZ ;  /* 0x0000047028047890 */ /* 0x000fe2000ff1e03f */
[----:B------:R-:W-:Y:S02]  /*b110*/  R2UR UR12, R4 ;  /* 0x00000000040c72ca */ /* 0x000fe400000e0000 */
[----:B------:R-:W-:Y:S02]  /*b120*/  R2UR UR13, R7 ;  /* 0x00000000070d72ca */ /* 0x000fe400000e0000 */
[----:B0-----:R-:W-:-:S07]  /*b130*/  LEA R11, R12, R11, 0x18 ;  /* 0x0000000b0c0b7211 */ /* 0x001fce00078ec0ff */
[----:B------:R-:W-:Y:S01]  /*b140*/  UIADD3 UR9, UR9, 0x28c50, URZ ;  /* 0x00028c5009097890 */ /* 0x000fe2000fffe03f */
[----:B------:R-:W-:Y:S01]  /*b150*/  UMOV UR10, URZ ;  /* 0x0000003f000a7c82 */ /* 0x000fe20008000000 */
[----:B------:R-:W-:Y:S01]  /*b160*/  UMOV UR6, 0x0 ;  /* 0x0000000000067882 */ /* 0x000fe20000000000 */
[----:B------:R-:W-:Y:S01]  /*b170*/  UMOV UR7, 0x14f00000 ;  /* 0x14f0000000077882 */ /* 0x000fe20000000000 */
[----:B------:R-:W-:Y:S01]  /*b180*/  UMOV UR16, 0x40 ;  /* 0x0000004000107882 */ /* 0x000fe20000000000 */
[----:B------:R-:W-:Y:S01]  /*b190*/  UMOV UR18, 0x80 ;  /* 0x0000008000127882 */ /* 0x000fe20000000000 */
[----:B------:R-:W-:Y:S01]  /*b1a0*/  UMOV UR20, 0xc0 ;  /* 0x000000c000147882 */ /* 0x000fe20000000000 */
[----:B------:R-:W-:Y:S01]  /*b1b0*/  UMOV UR21, 0x100 ;  /* 0x0000010000157882 */ /* 0x000fe20000000000 */
[----:B------:R-:W-:Y:S01]  /*b1c0*/  UMOV UR22, 0x140 ;  /* 0x0000014000167882 */ /* 0x000fe20000000000 */
[----:B--2---:R-:W-:Y:S01]  /*b1d0*/  IMAD R6, R6, 0x10000, R11 ;  /* 0x0001000006067824 */ /* 0x004fe200078e020b */
[----:B---3--:R-:W-:-:S04]  /*b1e0*/  R2UR UR11, R13 ;  /* 0x000000000d0b72ca */ /* 0x008fc800000e0000 */
[----:B------:R-:W-:Y:S02]  /*b1f0*/  R2UR UR14, R6 ;  /* 0x00000000060e72ca */ /* 0x000fe400000e0000 */
[----:B----4-:R-:W-:-:S11]  /*b200*/  R2UR UR5, R10 ;  /* 0x000000000a0572ca */ /* 0x010fd600000e0000 */
[----:B------:R-:W-:Y:S02]  /*b210*/  UIADD3 UR8, UR14, 0x400, URZ ;  /* 0x000004000e087890 */ /* 0x000fe4000fffe03f */
[----:B------:R-:W-:Y:S02]  /*b220*/  ULEA UR11, UR11, UR5, 0x6 ;  /* 0x000000050b0b7291 */ /* 0x000fe4000f8e303f */
[----:B------:R-:W-:Y:S02]  /*b230*/  UIADD3.X UR5, URZ, UR41, URZ, UP0, !UPT ;  /* 0x000000293f057290 */ /* 0x000fe400087fe43f */
[----:B------:R-:W-:Y:S02]  /*b240*/  UIADD3 UR15, UR14, 0x2400, URZ ;  /* 0x000024000e0f7890 */ /* 0x000fe4000fffe03f */
[----:B------:R-:W-:Y:S02]  /*b250*/  UIADD3 UR17, UR14, 0x4400, URZ ;  /* 0x000044000e117890 */ /* 0x000fe4000fffe03f */
[----:B------:R-:W-:-:S03]  /*b260*/  UIADD3 UR19, UR14, 0x6400, URZ ;  /* 0x000064000e137890 */ /* 0x000fc6000fffe03f */
[----:B------:R0:W-:Y:S02]  /*b270*/  UTMALDG.4D [UR8], [UR4], desc[UR6] ;  /* 0x00000608040075b4 */ /* 0x0001e40008019000 */
[----:B0-----:R-:W-:Y:S01]  /*b280*/  UMOV UR8, UR15 ;  /* 0x0000000f00087c82 */ /* 0x001fe20008000000 */
[----:B------:R-:W-:Y:S01]  /*b290*/  UMOV UR10, UR16 ;  /* 0x00000010000a7c82 */ /* 0x000fe20008000000 */
[----:B------:R-:W-:Y:S01]  /*b2a0*/  UIADD3 UR15, UR14, 0x8400, URZ ;  /* 0x000084000e0f7890 */ /* 0x000fe2000fffe03f */
[----:B------:R0:W-:Y:S01]  /*b2b0*/  UTMALDG.4D [UR8], [UR4], desc[UR6] ;  /* 0x00000608040075b4 */ /* 0x0001e20008019000 */
[----:B------:R-:W-:Y:S01]  /*b2c0*/  UIADD3 UR16, UR14, 0xa400, URZ ;  /* 0x0000a4000e107890 */ /* 0x000fe2000fffe03f */
[----:B0-----:R-:W-:Y:S01]  /*b2d0*/  UMOV UR8, UR17 ;  /* 0x0000001100087c82 */ /* 0x001fe20008000000 */
[----:B------:R-:W-:Y:S02]  /*b2e0*/  UMOV UR10, UR18 ;  /* 0x00000012000a7c82 */ /* 0x000fe40008000000 */
[----:B------:R0:W-:Y:S01]  /*b2f0*/  UTMALDG.4D [UR8], [UR4], desc[UR6] ;  /* 0x00000608040075b4 */ /* 0x0001e20008019000 */
[----:B------:R-:W-:Y:S01]  /*b300*/  UIADD3 UR17, UR14, 0xc400, URZ ;  /* 0x0000c4000e117890 */ /* 0x000fe2000fffe03f */
[----:B0-----:R-:W-:Y:S01]  /*b310*/  UMOV UR8, UR19 ;  /* 0x0000001300087c82 */ /* 0x001fe20008000000 */
[----:B------:R-:W-:-:S02]  /*b320*/  UMOV UR10, UR20 ;  /* 0x00000014000a7c82 */ /* 0x000fc40008000000 */
[----:B------:R0:W-:Y:S02]  /*b330*/  UTMALDG.4D [UR8], [UR4], desc[UR6] ;  /* 0x00000608040075b4 */ /* 0x0001e40008019000 */
[----:B0-----:R-:W-:Y:S01]  /*b340*/  UMOV UR8, UR15 ;  /* 0x0000000f00087c82 */ /* 0x001fe20008000000 */
[----:B------:R-:W-:Y:S01]  /*b350*/  UMOV UR10, UR21 ;  /* 0x00000015000a7c82 */ /* 0x000fe20008000000 */
[----:B------:R-:W-:Y:S01]  /*b360*/  UIADD3 UR15, UR14, 0xe400, URZ ;  /* 0x0000e4000e0f7890 */ /* 0x000fe2000fffe03f */
[----:B------:R0:W-:Y:S02]  /*b370*/  UTMALDG.4D [UR8], [UR4], desc[UR6] ;  /* 0x00000608040075b4 */ /* 0x0001e40008019000 */
[----:B------:R-:W-:Y:S01]  /*b380*/  UMOV UR14, 0x180 ;  /* 0x00000180000e7882 */ /* 0x000fe20000000000 */
[----:B0-----:R-:W-:Y:S01]  /*b390*/  UMOV UR8, UR16 ;  /* 0x0000001000087c82 */ /* 0x001fe20008000000 */
[----:B------:R-:W-:Y:S02]  /*b3a0*/  UMOV UR10, UR22 ;  /* 0x00000016000a7c82 */ /* 0x000fe40008000000 */
[----:B------:R0:W-:Y:S02]  /*b3b0*/  UTMALDG.4D [UR8], [UR4], desc[UR6] ;  /* 0x00000608040075b4 */ /* 0x0001e40008019000 */
[----:B0-----:R-:W-:Y:S01]  /*b3c0*/  UMOV UR8, UR17 ;  /* 0x0000001100087c82 */ /* 0x001fe20008000000 */
[----:B------:R-:W-:Y:S01]  /*b3d0*/  UMOV UR10, UR14 ;  /* 0x0000000e000a7c82 */ /* 0x000fe20008000000 */
[----:B------:R-:W-:Y:S01]  /*b3e0*/  UMOV UR14, 0x1c0 ;  /* 0x000001c0000e7882 */ /* 0x000fe20000000000 */
[----:B------:R0:W-:Y:S02]  /*b3f0*/  UTMALDG.4D [UR8], [UR4], desc[UR6] ;  /* 0x00000608040075b4 */ /* 0x0001e40008019000 */
[----:B0-----:R-:W-:Y:S01]  /*b400*/  UMOV UR8, UR15 ;  /* 0x0000000f00087c82 */ /* 0x001fe20008000000 */
[----:B------:R-:W-:-:S02]  /*b410*/  UMOV UR10, UR14 ;  /* 0x0000000e000a7c82 */ /* 0x000fc40008000000 */
[----:B------:R1:W-:Y:S02]  /*b420*/  UTMALDG.4D [UR8], [UR4], desc[UR6] ;  /* 0x00000608040075b4 */ /* 0x0003e40008019000 */
[----:B-1----:R-:W-:Y:S01]  /*b430*/  NOP ;  /* 0x0000000000007918 */ /* 0x002fe20000000000 */
.L_x_325:
[----:B------:R-:W-:Y:S05]  /*b440*/  BSYNC B0 ;  /* 0x0000000000007941 */ /* 0x000fea0003800000 */
.L_x_324:
[----:B0-----:R-:W2:Y:S01]  /*b450*/  LDL.LU R6, [R1+0x20] ;  /* 0x0000200001067983 */ /* 0x001ea20000300800 */
[----:B------:R-:W-:Y:S01]  /*b460*/  BSSY B0, `(.L_x_328) ;  /* 0x00001a9000007945 */ /* 0x000fe20003800000 */
[----:B--2---:R-:W-:-:S13]  /*b470*/  ISETP.GE.AND P0, PT, R6, 0x41, PT ;  /* 0x000000410600780c */ /* 0x004fda0003f06270 */
[----:B------:R-:W-:Y:S05]  /*b480*/  @!P0 BRA `(.L_x_329) ;  /* 0x0000001800988947 */ /* 0x000fea0003800000 */
[----:B------:R-:W2:Y:S01]  /*b490*/  LDL R8, [R1+0x14] ;  /* 0x0000140001087983 */ /* 0x000ea20000100800 */
[----:B------:R-:W-:Y:S01]  /*b4a0*/  IMAD.MOV.U32 R6, RZ, RZ, 0x1 ;  /* 0x00000001ff067424 */ /* 0x000fe200078e00ff */
[----:B------:R-:W-:Y:S01]  /*b4b0*/  BSSY B1, `(.L_x_330) ;  /* 0x0000091000017945 */ /* 0x000fe20003800000 */
[----:B--2---:R-:W-:-:S05]  /*b4c0*/  IMAD.MOV R11, RZ, RZ, -R8 ;  /* 0x000000ffff0b7224 */ /* 0x004fca00078e0a08 */
[----:B------:R-:W-:-:S05]  /*b4d0*/  VIADDMNMX R11, R11, R6, 0xffffffff, !PT ;  /* 0xffffffff0b0b7446 */ /* 0x000fca0007800106 */
[C---:B------:R-:W-:Y:S02]  /*b4e0*/  IMAD.IADD R6, R8.reuse, 0x1, R11 ;  /* 0x0000000108067824 */ /* 0x040fe400078e020b */
[----:B------:R-:W-:-:S03]  /*b4f0*/  VIADD R8, R8, 0xfffffffe ;  /* 0xfffffffe08087836 */ /* 0x000fc60000000000 */
[----:B------:R-:W-:-:S04]  /*b500*/  LOP3.LUT R6, R6, 0x1, RZ, 0xc0, !PT ;  /* 0x0000000106067812 */ /* 0x000fc800078ec0ff */
[----:B------:R-:W-:-:S13]  /*b510*/  ISETP.NE.U32.AND P0, PT, R6, 0x1, PT ;  /* 0x000000010600780c */ /* 0x000fda0003f05070 */
[----:B------:R-:W-:Y:S05]  /*b520*/  @P0 BRA `(.L_x_331) ;  /* 0x0000000800240947 */ /* 0x000fea0003800000 */
[----:B------:R-:W2:Y:S04]  /*b530*/  LDL.LU R10, [R1] ;  /* 0x00000000010a7983 */ /* 0x000ea80000300800 */
[----:B------:R-:W3:Y:S01]  /*b540*/  LDL.LU R14, [R1+0x4] ;  /* 0x00000400010e7983 */ /* 0x000ee20000300800 */
[----:B------:R-:W-:Y:S01]  /*b550*/  BSSY B2, `(.L_x_332) ;  /* 0x0000084000027945 */ /* 0x000fe20003800000 */
[----:B--2---:R-:W-:-:S04]  /*b560*/  IADD3 R10, R10, 0x1, RZ ;  /* 0x000000010a0a7810 */ /* 0x004fc80007ffe0ff */
[----:B------:R-:W-:-:S04]  /*b570*/  ISETP.NE.AND P0, PT, R10, 0x2, PT ;  /* 0x000000020a00780c */ /* 0x000fc80003f05270 */
[----:B------:R-:W-:Y:S02]  /*b580*/  SEL R6, RZ, 0x1, P0 ;  /* 0x00000001ff067807 */ /* 0x000fe40000000000 */
[----:B------:R-:W-:Y:S02]  /*b590*/  SEL R15, R10, RZ, P0 ;  /* 0x000000ff0a0f7207 */ /* 0x000fe40000000000 */
[----:B---3--:R-:W-:-:S05]  /*b5a0*/  LOP3.LUT R14, R14, R6, RZ, 0x3c, !PT ;  /* 0x000000060e0e7212 */ /* 0x008fca00078e3cff */
[----:B------:R0:W-:Y:S04]  /*b5b0*/  STL [R1+0x4], R14 ;  /* 0x0000040e01007387 */ /* 0x0001e80000100800 */
[----:B------:R0:W-:Y:S01]  /*b5c0*/  STL [R1], R15 ;  /* 0x0000000f01007387 */ /* 0x0001e20000100800 */
[----:B------:R-:W-:Y:S05]  /*b5d0*/  @!P6 BRA `(.L_x_333) ;  /* 0x0000000400ece947 */ /* 0x000fea0003800000 */
[----:B------:R-:W-:-:S04]  /*b5e0*/  ISETP.NE.U32.AND P0, PT, R2, RZ, PT ;  /* 0x000000ff0200720c */ /* 0x000fc80003f05070 */
[----:B------:R-:W-:-:S13]  /*b5f0*/  ISETP.NE.AND.EX P0, PT, R3, RZ, PT, P0 ;  /* 0x000000ff0300720c */ /* 0x000fda0003f05300 */
[----:B------:R-:W-:Y:S05]  /*b600*/  @!P0 BRA `(.L_x_334) ;  /* 0x0000000000488947 */ /* 0x000fea0003800000 */
[----:B------:R-:W1:Y:S01]  /*b610*/  LDC R13, c[0x0][0x41c] ;  /* 0x00010700ff0d7b82 */ /* 0x000e620000000800 */
[----:B------:R-:W-:Y:S01]  /*b620*/  IMAD.MOV.U32 R10, RZ, RZ, R8 ;  /* 0x000000ffff0a7224 */ /* 0x000fe200078e0008 */
[----:B------:R-:W-:Y:S01]  /*b630*/  ULDC.64 UR4, c[0x0][0x408] ;  /* 0x0001020000047ab9 */ /* 0x000fe20000000a00 */
[----:B-1----:R-:W-:-:S13]  /*b640*/  ISETP.NE.AND P0, PT, R13, 0x1, PT ;  /* 0x000000010d00780c */ /* 0x002fda0003f05270 */
[----:B------:R-:W1:Y:S02]  /*b650*/  @P0 LDC.64 R6, c[0x0][0x420] ;  /* 0x00010800ff060b82 */ /* 0x000e640000000a00 */
[----:B-1----:R-:W-:-:S05]  /*b660*/  @P0 IMAD.HI.U32 R6, R8, R6, RZ ;  /* 0x0000000608060227 */ /* 0x002fca00078e00ff */
[----:B------:R-:W-:Y:S01]  /*b670*/  @P0 SHF.R.U32.HI R10, RZ, R7, R6 ;  /* 0x00000007ff0a0219 */ /* 0x000fe20000011606 */
[----:B------:R-:W-:-:S03]  /*b680*/  IMAD R6, R5, UR4, RZ ;  /* 0x0000000405067c24 */ /* 0x000fc6000f8e02ff */
[----:B------:R-:W-:Y:S01]  /*b690*/  SHF.R.S32.HI R7, RZ, 0x1f, R10 ;  /* 0x0000001fff077819 */ /* 0x000fe2000001140a */
[----:B------:R-:W-:Y:S02]  /*b6a0*/  IMAD R12, R0, UR5, R6 ;  /* 0x00000005000c7c24 */ /* 0x000fe4000f8e0206 */
[----:B------:R-:W-:-:S04]  /*b6b0*/  IMAD.MOV.U32 R6, RZ, RZ, R10 ;  /* 0x000000ffff067224 */ /* 0x000fc800078e000a */
[----:B------:R-:W-:-:S04]  /*b6c0*/  IMAD.WIDE.U32 R6, R0, UR4, R6 ;  /* 0x0000000400067c25 */ /* 0x000fc8000f8e0006 */
[----:B------:R-:W-:Y:S01]  /*b6d0*/  IMAD.IADD R12, R12, 0x1, R7 ;  /* 0x000000010c0c7824 */ /* 0x000fe200078e0207 */
[----:B------:R-:W-:-:S04]  /*b6e0*/  LEA R2, P0, R6, R2, 0x2 ;  /* 0x0000000206027211 */ /* 0x000fc800078010ff */
[----:B------:R-:W-:Y:S01]  /*b6f0*/  LEA.HI.X R3, R6, R3, R12, 0x2, P0 ;  /* 0x0000000306037211 */ /* 0x000fe200000f140c */
[----:B------:R-:W-:-:S04]  /*b700*/  IMAD.MOV R6, RZ, RZ, -R10 ;  /* 0x000000ffff067224 */ /* 0x000fc800078e0a0a */
[----:B------:R1:W5:Y:S01]  /*b710*/  LDG.E R7, desc[UR38][R2.64] ;  /* 0x0000002602077981 */ /* 0x000362000c1e1900 */
[----:B------:R-:W-:-:S07]  /*b720*/  IMAD R8, R13, R6, R8 ;  /* 0x000000060d087224 */ /* 0x000fce00078e0208 */
.L_x_334:
[----:B-1----:R-:W1:Y:S01]  /*b730*/  S2R R3, SR_CgaCtaId ;  /* 0x0000000000037919 */ /* 0x002e620000008800 */
[----:B------:R-:W-:Y:S02]  /*b740*/  MOV R2, 0x400 ;  /* 0x0000040000027802 */ /* 0x000fe40000000f00 */
[----:B------:R-:W-:Y:S02]  /*b750*/  SHF.L.U32 R6, R14, 0x1f, RZ ;  /* 0x0000001f0e067819 */ /* 0x000fe400000006ff */
[----:B-1----:R-:W-:-:S05]  /*b760*/  LEA R2, R3, R2, 0x18 ;  /* 0x0000000203027211 */ /* 0x002fca00078ec0ff */
[----:B------:R-:W-:-:S04]  /*b770*/  IMAD R3, R15, 0x8, R2 ;  /* 0x000000080f037824 */ /* 0x000fc800078e0202 */
[----:B------:R-:W1:Y:S02]  /*b780*/  SYNCS.PHASECHK.TRANS64.TRYWAIT P0, [R3+URZ+0x28c40], R6 ;  /* 0x028c4006030075a7 */ /* 0x000e64000800017f */
[----:B-1----:R-:W-:Y:S05]  /*b790*/  @!P0 BRA `(.L_x_335) ;  /* 0x0000002800e88947 */ /* 0x002fea0003800000 */
.L_x_394:
[----:B------:R-:W2:Y:S02]  /*b7a0*/  S2R R2, SR_TID.X ;  /* 0x0000000000027919 */ /* 0x000ea40000002100 */
[----:B--2---:R-:W-:-:S04]  /*b7b0*/  LOP3.LUT R2, R2, 0x7f, RZ, 0xc0, !PT ;  /* 0x0000007f02027812 */ /* 0x004fc800078ec0ff */
[----:B------:R-:W-:-:S13]  /*b7c0*/  ISETP.NE.AND P1, PT, R2, RZ, PT ;  /* 0x000000ff0200720c */ /* 0x000fda0003f25270 */
[----:B------:R-:W-:Y:S05]  /*b7d0*/  @P1 BRA `(.L_x_336) ;  /* 0x00000000001c1947 */ /* 0x000fea0003800000 */
[----:B------:R-:W2:Y:S02]  /*b7e0*/  S2R R2, SR_TID.X ;  /* 0x0000000000027919 */ /* 0x000ea40000002100 */
[----:B--2---:R-:W-:-:S04]  /*b7f0*/  LOP3.LUT R2, R2, 0x1f, RZ, 0xc0, !PT ;  /* 0x0000001f02027812 */ /* 0x004fc800078ec0ff */
[----:B------:R-:W-:Y:S02]  /*b800*/  ISETP.NE.AND P0, PT, R2, RZ, PT ;  /* 0x000000ff0200720c */ /* 0x000fe40003f05270 */
[----:B------:R-:W-:-:S04]  /*b810*/  MOV R2, 0x2000 ;  /* 0x0000200000027802 */ /* 0x000fc80000000f00 */
[----:B------:R2:W-:Y:S07]  /*b820*/  SYNCS.ARRIVE.TRANS64 RZ, [R3+URZ+0x28c30], R2 ;  /* 0x028c300203ff79a7 */ /* 0x0005ee000800003f */
[----:B------:R-:W-:Y:S05]  /*b830*/  @!P0 BRA `(.L_x_336) ;  /* 0x0000000000048947 */ /* 0x000fea0003800000 */
[----:B------:R-:W-:Y:S01]  /*b840*/  BPT.TRAP 0x1 ;  /* 0x000000040000795c */ /* 0x000fe20000300000 */
.L_x_336:
[----:B--2---:R-:W2:Y:S01]  /*b850*/  LDL R2, [R1] ;  /* 0x0000000001027983 */ /* 0x004ea20000100800 */
[----:B------:R-:W-:-:S03]  /*b860*/  MOV R12, 0x400 ;  /* 0x00000400000c7802 */ /* 0x000fc60000000f00 */
[----:B------:R-:W3:Y:S01]  /*b870*/  LDL R10, [R1+0x8] ;  /* 0x00000800010a7983 */ /* 0x000ee20000100800 */
[----:B------:R-:W4:Y:S01]  /*b880*/  S2R R13, SR_CgaCtaId ;  /* 0x00000000000d7919 */ /* 0x000f220000008800 */
[----:B------:R-:W-:Y:S01]  /*b890*/  R2UR UR9, R3 ;  /* 0x00000000030972ca */ /* 0x000fe200000e0000 */
[----:B------:R-:W-:Y:S01]  /*b8a0*/  UIADD3 UR4, UP0, UR40, 0x370, URZ ;  /* 0x0000037028047890 */ /* 0x000fe2000ff1e03f */
[----:B------:R-:W-:Y:S02]  /*b8b0*/  R2UR UR12, R4 ;  /* 0x00000000040c72ca */ /* 0x000fe400000e0000 */
[----:B-----5:R-:W-:Y:S01]  /*b8c0*/  R2UR UR13, R7 ;  /* 0x00000000070d72ca */ /* 0x020fe200000e0000 */
[----:B------:R-:W-:Y:S01]  /*b8d0*/  UIADD3.X UR5, URZ, UR41, URZ, UP0, !UPT ;  /* 0x000000293f057290 */ /* 0x000fe200087fe43f */
[----:B----4-:R-:W-:-:S07]  /*b8e0*/  LEA R12, R13, R12, 0x18 ;  /* 0x0000000c0d0c7211 */ /* 0x010fce00078ec0ff */
[----:B------:R-:W-:Y:S01]  /*b8f0*/  UIADD3 UR9, UR9, 0x28c30, URZ ;  /* 0x00028c3009097890 */ /* 0x000fe2000fffe03f */
[----:B------:R-:W-:Y:S01]  /*b900*/  UMOV UR6, 0x0 ;  /* 0x0000000000067882 */ /* 0x000fe20000000000 */
[----:B------:R-:W-:Y:S01]  /*b910*/  UMOV UR7, 0x14f00000 ;  /* 0x14f0000000077882 */ /* 0x000fe20000000000 */
[----:B------:R-:W-:Y:S01]  /*b920*/  UMOV UR10, URZ ;  /* 0x0000003f000a7c82 */ /* 0x000fe20008000000 */
[----:B--2---:R-:W-:-:S05]  /*b930*/  IMAD R2, R2, 0x2000, R12 ;  /* 0x0000200002027824 */ /* 0x004fca00078e020c */
[----:B------:R-:W-:Y:S01]  /*b940*/  R2UR UR8, R2 ;  /* 0x00000000020872ca */ /* 0x000fe200000e0000 */
[----:B---3--:R-:W-:-:S05]  /*b950*/  IMAD R8, R8, 0x40, R10 ;  /* 0x0000004008087824 */ /* 0x008fca00078e020a */
[----:B------:R-:W-:-:S07]  /*b960*/  R2UR UR11, R8 ;  /* 0x00000000080b72ca */ /* 0x000fce00000e0000 */
[----:B------:R-:W-:-:S09]  /*b970*/  UIADD3 UR8, UR8, 0x22400, URZ ;  /* 0x0002240008087890 */ /* 0x000fd2000fffe03f */
[----:B------:R2:W-:Y:S01]  /*b980*/  UTMALDG.4D [UR8], [UR4], desc[UR6] ;  /* 0x00000608040075b4 */ /* 0x0005e20008019000 */
[----:B------:R-:W3:Y:S02]  /*b990*/  SYNCS.PHASECHK.TRANS64.TRYWAIT P0, [R3+URZ+0x28c60], R6 ;  /* 0x028c6006030075a7 */ /* 0x000ee4000800017f */
[----:B--23--:R-:W-:Y:S05]  /*b9a0*/  @!P0 BRA `(.L_x_337) ;  /* 0x0000002800788947 */ /* 0x00cfea0003800000 */
.L_x_395:
[----:B------:R-:W-:Y:S05]  /*b9b0*/  @P1 BRA `(.L_x_338) ;  /* 0x00000000001c1947 */ /* 0x000fea0003800000 */
[----:B------:R-:W3:Y:S02]  /*b9c0*/  S2R R2, SR_TID.X ;  /* 0x0000000000027919 */ /* 0x000ee40000002100 */
[----:B---3--:R-:W-:-:S04]  /*b9d0*/  LOP3.LUT R2, R2, 0x1f, RZ, 0xc0, !PT ;  /* 0x0000001f02027812 */ /* 0x008fc800078ec0ff */
[----:B------:R-:W-:Y:S01]  /*b9e0*/  ISETP.NE.AND P0, PT, R2, RZ, PT ;  /* 0x000000ff0200720c */ /* 0x000fe20003f05270 */
[----:B------:R-:W-:-:S04]  /*b9f0*/  IMAD.MOV.U32 R2, RZ, RZ, 0x10000 ;  /* 0x00010000ff027424 */ /* 0x000fc800078e00ff */
[----:B------:R3:W-:Y:S08]  /*ba00*/  SYNCS.ARRIVE.TRANS64 RZ, [R3+URZ+0x28c50], R2 ;  /* 0x028c500203ff79a7 */ /* 0x0007f0000800003f */
[----:B------:R-:W-:Y:S05]  /*ba10*/  @!P0 BRA `(.L_x_338) ;  /* 0x0000000000048947 */ /* 0x000fea0003800000 */
[----:B------:R-:W-:Y:S01]  /*ba20*/  BPT.TRAP 0x1 ;  /* 0x000000040000795c */ /* 0x000fe20000300000 */
.L_x_338:
[----:B---3--:R-:W3:Y:S01]  /*ba30*/  LDL R2, [R1] ;  /* 0x0000000001027983 */ /* 0x008ee20000100800 */
[----:B-12---:R-:W-:Y:S01]  /*ba40*/  MOV R6, 0x400 ;  /* 0x0000040000067802 */ /* 0x006fe20000000f00 */
[----:B------:R-:W1:Y:S01]  /*ba50*/  S2R R10, SR_CgaCtaId ;  /* 0x00000000000a7919 */ /* 0x000e620000008800 */
[----:B------:R-:W-:Y:S01]  /*ba60*/  R2UR UR9, R3 ;  /* 0x00000000030972ca */ /* 0x000fe200000e0000 */
[----:B------:R-:W-:Y:S01]  /*ba70*/  UIADD3 UR4, UP0, UR40, 0x470, URZ ;  /* 0x0000047028047890 */ /* 0x000fe2000ff1e03f */
[----:B------:R-:W-:Y:S02]  /*ba80*/  R2UR UR11, R8 ;  /* 0x00000000080b72ca */ /* 0x000fe400000e0000 */
[----:B------:R-:W-:Y:S02]  /*ba90*/  R2UR UR12, R4 ;  /* 0x00000000040c72ca */ /* 0x000fe400000e0000 */
[----:B------:R-:W-:Y:S01]  /*baa0*/  R2UR UR13, R7 ;  /* 0x00000000070d72ca */ /* 0x000fe200000e0000 */
[----:B------:R-:W-:Y:S01]  /*bab0*/  UIADD3.X UR5, URZ, UR41, URZ, UP0, !UPT ;  /* 0x000000293f057290 */ /* 0x000fe200087fe43f */
[----:B-1----:R-:W-:-:S05]  /*bac0*/  LEA R6, R10, R6, 0x18 ;  /* 0x000000060a067211 */ /* 0x002fca00078ec0ff */
        /* <DEDUP_REMOVED lines=9> */
[----:B---3--:R-:W-:-:S05]  /*bb60*/  IMAD R2, R2, 0x10000, R6 ;  /* 0x0001000002027824 */ /* 0x008fca00078e0206 */
        /* <DEDUP_REMOVED lines=9> */
[----:B------:R1:W-:Y:S01]  /*bc00*/  UTMALDG.4D [UR8], [UR4], desc[UR6] ;  /* 0x00000608040075b4 */ /* 0x0003e20008019000 */
[----:B------:R-:W-:Y:S01]  /*bc10*/  UIADD3 UR16, UR14, 0xa400, URZ ;  /* 0x0000a4000e107890 */ /* 0x000fe2000fffe03f */
[----:B-1----:R-:W-:Y:S01]  /*bc20*/  UMOV UR8, UR17 ;  /* 0x0000001100087c82 */ /* 0x002fe20008000000 */
[----:B------:R-:W-:Y:S02]  /*bc30*/  UMOV UR10, UR18 ;  /* 0x00000012000a7c82 */ /* 0x000fe40008000000 */
[----:B------:R1:W-:Y:S01]  /*bc40*/  UTMALDG.4D [UR8], [UR4], desc[UR6] ;  /* 0x00000608040075b4 */ /* 0x0003e20008019000 */
[----:B------:R-:W-:Y:S01]  /*bc50*/  UIADD3 UR17, UR14, 0xc400, URZ ;  /* 0x0000c4000e117890 */ /* 0x000fe2000fffe03f */
[----:B-1----:R-:W-:Y:S01]  /*bc60*/  UMOV UR8, UR19 ;  /* 0x0000001300087c82 */ /* 0x002fe20008000000 */
[----:B------:R-:W-:-:S02]  /*bc70*/  UMOV UR10, UR20 ;  /* 0x00000014000a7c82 */ /* 0x000fc40008000000 */
[----:B------:R1:W-:Y:S02]  /*bc80*/  UTMALDG.4D [UR8], [UR4], desc[UR6] ;  /* 0x00000608040075b4 */ /* 0x0003e40008019000 */
[----:B-1----:R-:W-:Y:S01]  /*bc90*/  UMOV UR8, UR15 ;  /* 0x0000000f00087c82 */ /* 0x002fe20008000000 */
[----:B------:R-:W-:Y:S01]  /*bca0*/  UMOV UR10, UR21 ;  /* 0x00000015000a7c82 */ /* 0x000fe20008000000 */
[----:B------:R-:W-:Y:S01]  /*bcb0*/  UIADD3 UR15, UR14, 0xe400, URZ ;  /* 0x0000e4000e0f7890 */ /* 0x000fe2000fffe03f */
[----:B------:R1:W-:Y:S02]  /*bcc0*/  UTMALDG.4D [UR8], [UR4], desc[UR6] ;  /* 0x00000608040075b4 */ /* 0x0003e40008019000 */
[----:B------:R-:W-:Y:S01]  /*bcd0*/  UMOV UR14, 0x180 ;  /* 0x00000180000e7882 */ /* 0x000fe20000000000 */
[----:B-1----:R-:W-:Y:S01]  /*bce0*/  UMOV UR8, UR16 ;  /* 0x0000001000087c82 */ /* 0x002fe20008000000 */
[----:B------:R-:W-:Y:S02]  /*bcf0*/  UMOV UR10, UR22 ;  /* 0x00000016000a7c82 */ /* 0x000fe40008000000 */
[----:B------:R1:W-:Y:S02]  /*bd00*/  UTMALDG.4D [UR8], [UR4], desc[UR6] ;  /* 0x00000608040075b4 */ /* 0x0003e40008019000 */
[----:B-1----:R-:W-:Y:S01]  /*bd10*/  UMOV UR8, UR17 ;  /* 0x0000001100087c82 */ /* 0x002fe20008000000 */
[----:B------:R-:W-:Y:S01]  /*bd20*/  UMOV UR10, UR14 ;  /* 0x0000000e000a7c82 */ /* 0x000fe20008000000 */
[----:B------:R-:W-:Y:S01]  /*bd30*/  UMOV UR14, 0x1c0 ;  /* 0x000001c0000e7882 */ /* 0x000fe20000000000 */
[----:B------:R1:W-:Y:S02]  /*bd40*/  UTMALDG.4D [UR8], [UR4], desc[UR6] ;  /* 0x00000608040075b4 */ /* 0x0003e40008019000 */
[----:B-1----:R-:W-:Y:S01]  /*bd50*/  UMOV UR8, UR15 ;  /* 0x0000000f00087c82 */ /* 0x002fe20008000000 */
[----:B------:R-:W-:-:S02]  /*bd60*/  UMOV UR10, UR14 ;  /* 0x0000000e000a7c82 */ /* 0x000fc40008000000 */
[----:B------:R1:W-:Y:S02]  /*bd70*/  UTMALDG.4D [UR8], [UR4], desc[UR6] ;  /* 0x00000608040075b4 */ /* 0x0003e40008019000 */
[----:B-1----:R-:W-:Y:S01]  /*bd80*/  NOP ;  /* 0x0000000000007918 */ /* 0x002fe20000000000 */
.L_x_333:
[----:B------:R-:W-:Y:S05]  /*bd90*/  BSYNC B2 ;  /* 0x0000000000027941 */ /* 0x000fea0003800000 */
.L_x_332:
[----:B------:R-:W2:Y:S02]  /*bda0*/  LDL.LU R2, [R1+0x14] ;  /* 0x0000140001027983 */ /* 0x000ea40000300800 */
[----:B--2---:R-:W-:-:S07]  /*bdb0*/  VIADD R8, R2, 0xfffffffd ;  /* 0xfffffffd02087836 */ /* 0x004fce0000000000 */
.L_x_331:
[----:B------:R-:W-:Y:S05]  /*bdc0*/  BSYNC B1 ;  /* 0x0000000000017941 */ /* 0x000fea0003800000 */
.L_x_330:
[----:B------:R-:W-:-:S04]  /*bdd0*/  IADD3 R2, -R11, RZ, RZ ;  /* 0x000000ff0b027210 */ /* 0x000fc80007ffe1ff */
[----:B------:R-:W-:-:S13]  /*bde0*/  ISETP.NE.AND P0, PT, R9, R2, PT ;  /* 0x000000020900720c */ /* 0x000fda0003f05270 */
[----:B------:R-:W-:Y:S05]  /*bdf0*/  @!P0 BRA `(.L_x_329) ;  /* 0x00000010003c8947 */ /* 0x000fea0003800000 */
.L_x_353:
[----:B------:R-:W2:Y:S04]  /*be00*/  LDL.LU R3, [R1] ;  /* 0x0000000001037983 */ /* 0x000ea80000300800 */
[----:B------:R-:W3:Y:S01]  /*be10*/  LDL.LU R2, [R1+0x4] ;  /* 0x0000040001027983 */ /* 0x000ee20000300800 */
[----:B------:R-:W-:Y:S05]  /*be20*/  YIELD ;  /* 0x0000000000007946 */ /* 0x000fea0003800000 */
[----:B------:R-:W-:Y:S01]  /*be30*/  BSSY B1, `(.L_x_339) ;  /* 0x0000081000017945 */ /* 0x000fe20003800000 */
[----:B--2---:R-:W-:-:S05]  /*be40*/  VIADD R9, R3, 0x1 ;  /* 0x0000000103097836 */ /* 0x004fca0000000000 */
[----:B------:R-:W-:-:S04]  /*be50*/  ISETP.NE.AND P0, PT, R9, 0x2, PT ;  /* 0x000000020900780c */ /* 0x000fc80003f05270 */
[----:B------:R-:W-:Y:S02]  /*be60*/  SEL R10, RZ, 0x1, P0 ;  /* 0x00000001ff0a7807 */ /* 0x000fe40000000000 */
[----:B------:R-:W-:Y:S02]  /*be70*/  SEL R9, R9, RZ, P0 ;  /* 0x000000ff09097207 */ /* 0x000fe40000000000 */
[----:B---3--:R-:W-:Y:S01]  /*be80*/  LOP3.LUT R10, R2, R10, RZ, 0x3c, !PT ;  /* 0x0000000a020a7212 */ /* 0x008fe200078e3cff */
[----:B-1----:R-:W-:Y:S06]  /*be90*/  @!P6 BRA `(.L_x_340) ;  /* 0x0000000400e8e947 */ /* 0x002fec0003800000 */
[----:B------:R-:W-:Y:S01]  /*bea0*/  ULDC.64 UR4, c[0x0][0x3f8] ;  /* 0x0000fe0000047ab9 */ /* 0x000fe20000000a00 */
[----:B------:R-:W-:Y:S01]  /*beb0*/  IMAD.MOV.U32 R11, RZ, RZ, R8 ;  /* 0x000000ffff0b7224 */ /* 0x000fe200078e0008 */
[----:B------:R-:W-:-:S04]  /*bec0*/  ISETP.NE.U32.AND P0, PT, RZ, UR4, PT ;  /* 0x00000004ff007c0c */ /* 0x000fc8000bf05070 */
[----:B------:R-:W-:-:S13]  /*bed0*/  ISETP.NE.AND.EX P0, PT, RZ, UR5, PT, P0 ;  /* 0x00000005ff007c0c */ /* 0x000fda000bf05300 */
[----:B------:R-:W-:Y:S05]  /*bee0*/  @!P0 BRA `(.L_x_341) ;  /* 0x0000000000448947 */ /* 0x000fea0003800000 */
[----:B------:R-:W1:Y:S01]  /*bef0*/  LDC R7, c[0x0][0x41c] ;  /* 0x00010700ff077b82 */ /* 0x000e620000000800 */
[----:B------:R-:W-:Y:S01]  /*bf00*/  ULDC.64 UR6, c[0x0][0x408] ;  /* 0x0001020000067ab9 */ /* 0x000fe20000000a00 */
[----:B-1----:R-:W-:-:S13]  /*bf10*/  ISETP.NE.AND P0, PT, R7, 0x1, PT ;  /* 0x000000010700780c */ /* 0x002fda0003f05270 */
[----:B------:R-:W1:Y:S02]  /*bf20*/  @P0 LDC.64 R2, c[0x0][0x420] ;  /* 0x00010800ff020b82 */ /* 0x000e640000000a00 */
[----:B-1----:R-:W-:-:S04]  /*bf30*/  @P0 IMAD.HI.U32 R6, R8, R2, RZ ;  /* 0x0000000208060227 */ /* 0x002fc800078e00ff */
[----:B------:R-:W-:Y:S01]  /*bf40*/  IMAD.MOV.U32 R2, RZ, RZ, R8 ;  /* 0x000000ffff027224 */ /* 0x000fe200078e0008 */
[----:B------:R-:W-:-:S04]  /*bf50*/  @P0 SHF.R.U32.HI R2, RZ, R3, R6 ;  /* 0x00000003ff020219 */ /* 0x000fc80000011606 */
[--C-:B------:R-:W-:Y:S01]  /*bf60*/  SHF.R.S32.HI R3, RZ, 0x1f, R2.reuse ;  /* 0x0000001fff037819 */ /* 0x100fe20000011402 */
[----:B------:R-:W-:-:S04]  /*bf70*/  IMAD.MOV R11, RZ, RZ, -R2 ;  /* 0x000000ffff0b7224 */ /* 0x000fc800078e0a02 */
[----:B------:R-:W-:Y:S02]  /*bf80*/  IMAD R11, R7, R11, R8 ;  /* 0x0000000b070b7224 */ /* 0x000fe400078e0208 */
[----:B------:R-:W-:Y:S02]  /*bf90*/  IMAD R7, R5, UR6, RZ ;  /* 0x0000000605077c24 */ /* 0x000fe4000f8e02ff */
[----:B------:R-:W-:-:S04]  /*bfa0*/  IMAD.WIDE.U32 R2, R0, UR6, R2 ;  /* 0x0000000600027c25 */ /* 0x000fc8000f8e0002 */
[----:B------:R-:W-:Y:S01]  /*bfb0*/  IMAD R7, R0, UR7, R7 ;  /* 0x0000000700077c24 */ /* 0x000fe2000f8e0207 */
[----:B------:R-:W-:-:S03]  /*bfc0*/  LEA R6, P0, R2, UR4, 0x2 ;  /* 0x0000000402067c11 */ /* 0x000fc6000f8010ff */
[----:B------:R-:W-:-:S05]  /*bfd0*/  IMAD.IADD R7, R7, 0x1, R3 ;  /* 0x0000000107077824 */ /* 0x000fca00078e0203 */
[----:B------:R-:W-:-:S06]  /*bfe0*/  LEA.HI.X R7, R2, UR5, R7, 0x2, P0 ;  /* 0x0000000502077c11 */ /* 0x000fcc00080f1407 */
[----:B------:R1:W5:Y:S02]  /*bff0*/  LDG.E R7, desc[UR38][R6.64] ;  /* 0x0000002606077981 */ /* 0x000364000c1e1900 */
.L_x_341:
[----:B------:R-:W2:Y:S01]  /*c000*/  S2R R3, SR_CgaCtaId ;  /* 0x0000000000037919 */ /* 0x000ea20000008800 */
[----:B------:R-:W-:-:S04]  /*c010*/  MOV R2, 0x400 ;  /* 0x0000040000027802 */ /* 0x000fc80000000f00 */
[----:B--2---:R-:W-:Y:S02]  /*c020*/  LEA R2, R3, R2, 0x18 ;  /* 0x0000000203027211 */ /* 0x004fe400078ec0ff */
[----:B------:R-:W-:Y:S02]  /*c030*/  SHF.L.U32 R3, R10, 0x1f, RZ ;  /* 0x0000001f0a037819 */ /* 0x000fe400000006ff */
[----:B------:R-:W-:-:S04]  /*c040*/  LEA R2, R9, R2, 0x3 ;  /* 0x0000000209027211 */ /* 0x000fc800078e18ff */
[----:B------:R-:W2:Y:S02]  /*c050*/  SYNCS.PHASECHK.TRANS64.TRYWAIT P0, [R2+URZ+0x28c40], R3 ;  /* 0x028c4003020075a7 */ /* 0x000ea4000800017f */
[----:B--2---:R-:W-:Y:S05]  /*c060*/  @!P0 BRA `(.L_x_342) ;  /* 0x0000002000dc8947 */ /* 0x004fea0003800000 */
.L_x_396:
[----:B-1----:R-:W1:Y:S02]  /*c070*/  S2R R6, SR_TID.X ;  /* 0x0000000000067919 */ /* 0x002e640000002100 */
[----:B-1----:R-:W-:-:S04]  /*c080*/  LOP3.LUT R6, R6, 0x7f, RZ, 0xc0, !PT ;  /* 0x0000007f06067812 */ /* 0x002fc800078ec0ff */
[----:B------:R-:W-:-:S13]  /*c090*/  ISETP.NE.AND P0, PT, R6, RZ, PT ;  /* 0x000000ff0600720c */ /* 0x000fda0003f05270 */
[----:B------:R-:W-:Y:S05]  /*c0a0*/  @P0 BRA `(.L_x_343) ;  /* 0x00000000001c0947 */ /* 0x000fea0003800000 */
[----:B------:R-:W1:Y:S01]  /*c0b0*/  S2R R6, SR_TID.X ;  /* 0x0000000000067919 */ /* 0x000e620000002100 */
[----:B------:R-:W-:-:S04]  /*c0c0*/  IMAD.MOV.U32 R13, RZ, RZ, 0x2000 ;  /* 0x00002000ff0d7424 */ /* 0x000fc800078e00ff */
[----:B------:R3:W-:Y:S01]  /*c0d0*/  SYNCS.ARRIVE.TRANS64 RZ, [R2+URZ+0x28c30], R13 ;  /* 0x028c300d02ff79a7 */ /* 0x0007e2000800003f */
[----:B-1----:R-:W-:-:S04]  /*c0e0*/  LOP3.LUT R6, R6, 0x1f, RZ, 0xc0, !PT ;  /* 0x0000001f06067812 */ /* 0x002fc800078ec0ff */
[----:B------:R-:W-:-:S13]  /*c0f0*/  ISETP.NE.AND P1, PT, R6, RZ, PT ;  /* 0x000000ff0600720c */ /* 0x000fda0003f25270 */
[----:B---3--:R-:W-:Y:S05]  /*c100*/  @!P1 BRA `(.L_x_343) ;  /* 0x0000000000049947 */ /* 0x008fea0003800000 */
[----:B------:R-:W-:Y:S01]  /*c110*/  BPT.TRAP 0x1 ;  /* 0x000000040000795c */ /* 0x000fe20000300000 */
.L_x_343:
[----:B------:R-:W3:Y:S01]  /*c120*/  LDL R12, [R1+0x8] ;  /* 0x00000800010c7983 */ /* 0x000ee20000100800 */
[----:B------:R-:W-:Y:S01]  /*c130*/  MOV R6, 0x400 ;  /* 0x0000040000067802 */ /* 0x000fe20000000f00 */
[----:B------:R-:W1:Y:S01]  /*c140*/  S2R R13, SR_CgaCtaId ;  /* 0x00000000000d7919 */ /* 0x000e620000008800 */
[----:B------:R-:W-:Y:S01]  /*c150*/  R2UR UR9, R2 ;  /* 0x00000000020972ca */ /* 0x000fe200000e0000 */
[----:B------:R-:W-:Y:S01]  /*c160*/  UIADD3 UR4, UP0, UR40, 0x370, URZ ;  /* 0x0000037028047890 */ /* 0x000fe2000ff1e03f */
[----:B------:R-:W-:Y:S02]  /*c170*/  R2UR UR12, R4 ;  /* 0x00000000040c72ca */ /* 0x000fe400000e0000 */
[----:B-----5:R-:W-:Y:S01]  /*c180*/  R2UR UR13, R7 ;  /* 0x00000000070d72ca */ /* 0x020fe200000e0000 */
[----:B------:R-:W-:Y:S01]  /*c190*/  UIADD3.X UR5, URZ, UR41, URZ, UP0, !UPT ;  /* 0x000000293f057290 */ /* 0x000fe200087fe43f */
[----:B-1----:R-:W-:-:S05]  /*c1a0*/  LEA R6, R13, R6, 0x18 ;  /* 0x000000060d067211 */ /* 0x002fca00078ec0ff */
[----:B------:R-:W-:-:S05]  /*c1b0*/  IMAD R6, R9, 0x2000, R6 ;  /* 0x0000200009067824 */ /* 0x000fca00078e0206 */
[----:B------:R-:W-:Y:S01]  /*c1c0*/  R2UR UR8, R6 ;  /* 0x00000000060872ca */ /* 0x000fe200000e0000 */
[----:B------:R-:W-:Y:S01]  /*c1d0*/  UIADD3 UR9, UR9, 0x28c30, URZ ;  /* 0x00028c3009097890 */ /* 0x000fe2000fffe03f */
[----:B------:R-:W-:Y:S01]  /*c1e0*/  UMOV UR6, 0x0 ;  /* 0x0000000000067882 */ /* 0x000fe20000000000 */
[----:B------:R-:W-:Y:S01]  /*c1f0*/  UMOV UR7, 0x14f00000 ;  /* 0x14f0000000077882 */ /* 0x000fe20000000000 */
[----:B------:R-:W-:-:S09]  /*c200*/  UMOV UR10, URZ ;  /* 0x0000003f000a7c82 */ /* 0x000fd20008000000 */
[----:B------:R-:W-:Y:S01]  /*c210*/  UIADD3 UR8, UR8, 0x22400, URZ ;  /* 0x0002240008087890 */ /* 0x000fe2000fffe03f */
[----:B---3--:R-:W-:-:S05]  /*c220*/  IMAD R6, R11, 0x40, R12 ;  /* 0x000000400b067824 */ /* 0x008fca00078e020c */
[----:B------:R-:W-:-:S13]  /*c230*/  R2UR UR11, R6 ;  /* 0x00000000060b72ca */ /* 0x000fda00000e0000 */
[----:B------:R1:W-:Y:S01]  /*c240*/  UTMALDG.4D [UR8], [UR4], desc[UR6] ;  /* 0x00000608040075b4 */ /* 0x0003e20008019000 */
[----:B------:R-:W3:Y:S02]  /*c250*/  SYNCS.PHASECHK.TRANS64.TRYWAIT P1, [R2+URZ+0x28c60], R3 ;  /* 0x028c6003020075a7 */ /* 0x000ee4000802017f */
[----:B-1-3--:R-:W-:Y:S05]  /*c260*/  @!P1 BRA `(.L_x_344) ;  /* 0x0000002000709947 */ /* 0x00afea0003800000 */
.L_x_397:
        /* <DEDUP_REMOVED lines=8> */
.L_x_345:
        /* <DEDUP_REMOVED lines=53> */
.L_x_340:
[----:B------:R-:W-:Y:S05]  /*c640*/  BSYNC B1 ;  /* 0x0000000000017941 */ /* 0x000fea0003800000 */
.L_x_339:
[----:B------:R-:W-:Y:S01]  /*c650*/  IADD3 R9, R9, 0x1, RZ ;  /* 0x0000000109097810 */ /* 0x000fe20007ffe0ff */
[----:B------:R-:W-:Y:S03]  /*c660*/  BSSY B1, `(.L_x_346) ;  /* 0x0000084000017945 */ /* 0x000fe60003800000 */
[----:B------:R-:W-:-:S04]  /*c670*/  ISETP.NE.AND P0, PT, R9, 0x2, PT ;  /* 0x000000020900780c */ /* 0x000fc80003f05270 */
[----:B------:R-:W-:Y:S02]  /*c680*/  SEL R3, RZ, 0x1, P0 ;  /* 0x00000001ff037807 */ /* 0x000fe40000000000 */
[----:B------:R-:W-:Y:S02]  /*c690*/  SEL R12, R9, RZ, P0 ;  /* 0x000000ff090c7207 */ /* 0x000fe40000000000 */
[----:B------:R-:W-:-:S05]  /*c6a0*/  LOP3.LUT R11, R10, R3, RZ, 0x3c, !PT ;  /* 0x000000030a0b7212 */ /* 0x000fca00078e3cff */
[----:B------:R1:W-:Y:S04]  /*c6b0*/  STL [R1+0x4], R11 ;  /* 0x0000040b01007387 */ /* 0x0003e80000100800 */
[----:B------:R1:W-:Y:S01]  /*c6c0*/  STL [R1], R12 ;  /* 0x0000000c01007387 */ /* 0x0003e20000100800 */
[----:B------:R-:W-:Y:S05]  /*c6d0*/  @!P6 BRA `(.L_x_347) ;  /* 0x0000000400f0e947 */ /* 0x000fea0003800000 */
[----:B------:R-:W-:Y:S01]  /*c6e0*/  ULDC.64 UR4, c[0x0][0x3f8] ;  /* 0x0000fe0000047ab9 */ /* 0x000fe20000000a00 */
[----:B------:R-:W-:Y:S01]  /*c6f0*/  VIADD R9, R8, 0xffffffff ;  /* 0xffffffff08097836 */ /* 0x000fe20000000000 */
[----:B------:R-:W-:-:S04]  /*c700*/  ISETP.NE.U32.AND P0, PT, RZ, UR4, PT ;  /* 0x00000004ff007c0c */ /* 0x000fc8000bf05070 */
[----:B------:R-:W-:-:S13]  /*c710*/  ISETP.NE.AND.EX P0, PT, RZ, UR5, PT, P0 ;  /* 0x00000005ff007c0c */ /* 0x000fda000bf05300 */
[----:B------:R-:W-:Y:S05]  /*c720*/  @!P0 BRA `(.L_x_348) ;  /* 0x0000000000448947 */ /* 0x000fea0003800000 */
[----:B------:R-:W2:Y:S01]  /*c730*/  LDC R6, c[0x0][0x41c] ;  /* 0x00010700ff067b82 */ /* 0x000ea20000000800 */
[----:B------:R-:W-:Y:S02]  /*c740*/  ULDC.64 UR6, c[0x0][0x408] ;  /* 0x0001020000067ab9 */ /* 0x000fe40000000a00 */
[----:B------:R-:W-:-:S04]  /*c750*/  IMAD R7, R5, UR6, RZ ;  /* 0x0000000605077c24 */ /* 0x000fc8000f8e02ff */
[----:B------:R-:W-:Y:S01]  /*c760*/  IMAD R7, R0, UR7, R7 ;  /* 0x0000000700077c24 */ /* 0x000fe2000f8e0207 */
[----:B--2---:R-:W-:-:S13]  /*c770*/  ISETP.NE.AND P0, PT, R6, 0x1, PT ;  /* 0x000000010600780c */ /* 0x004fda0003f05270 */
[----:B------:R-:W2:Y:S02]  /*c780*/  @P0 LDC.64 R2, c[0x0][0x420] ;  /* 0x00010800ff020b82 */ /* 0x000ea40000000a00 */
[----:B--2---:R-:W-:-:S04]  /*c790*/  @P0 IMAD.HI.U32 R10, R9, R2, RZ ;  /* 0x00000002090a0227 */ /* 0x004fc800078e00ff */
[----:B------:R-:W-:Y:S01]  /*c7a0*/  IMAD.MOV.U32 R2, RZ, RZ, R9 ;  /* 0x000000ffff027224 */ /* 0x000fe200078e0009 */
[----:B------:R-:W-:-:S05]  /*c7b0*/  @P0 SHF.R.U32.HI R2, RZ, R3, R10 ;  /* 0x00000003ff020219 */ /* 0x000fca000001160a */
[----:B------:R-:W-:-:S04]  /*c7c0*/  IMAD.MOV R3, RZ, RZ, -R2 ;  /* 0x000000ffff037224 */ /* 0x000fc800078e0a02 */
[----:B------:R-:W-:Y:S01]  /*c7d0*/  IMAD R9, R6, R3, R9 ;  /* 0x0000000306097224 */ /* 0x000fe200078e0209 */
[----:B------:R-:W-:-:S03]  /*c7e0*/  SHF.R.S32.HI R3, RZ, 0x1f, R2 ;  /* 0x0000001fff037819 */ /* 0x000fc60000011402 */
[----:B------:R-:W-:-:S04]  /*c7f0*/  IMAD.WIDE.U32 R2, R0, UR6, R2 ;  /* 0x0000000600027c25 */ /* 0x000fc8000f8e0002 */
[----:B------:R-:W-:Y:S01]  /*c800*/  IMAD.IADD R7, R7, 0x1, R3 ;  /* 0x0000000107077824 */ /* 0x000fe200078e0203 */
[----:B------:R-:W-:-:S04]  /*c810*/  LEA R6, P0, R2, UR4, 0x2 ;  /* 0x0000000402067c11 */ /* 0x000fc8000f8010ff */
[----:B------:R-:W-:-:S06]  /*c820*/  LEA.HI.X R7, R2, UR5, R7, 0x2, P0 ;  /* 0x0000000502077c11 */ /* 0x000fcc00080f1407 */
[----:B------:R2:W5:Y:S03]  /*c830*/  LDG.E R7, desc[UR38][R6.64] ;  /* 0x0000002606077981 */ /* 0x000566000c1e1900 */
.L_x_348:
[----:B------:R-:W3:Y:S01]  /*c840*/  S2R R3, SR_CgaCtaId ;  /* 0x0000000000037919 */ /* 0x000ee20000008800 */
[----:B------:R-:W-:-:S04]  /*c850*/  MOV R2, 0x400 ;  /* 0x0000040000027802 */ /* 0x000fc80000000f00 */
[----:B---3--:R-:W-:Y:S02]  /*c860*/  LEA R2, R3, R2, 0x18 ;  /* 0x0000000203027211 */ /* 0x008fe400078ec0ff */
[----:B------:R-:W-:-:S03]  /*c870*/  SHF.L.U32 R3, R11, 0x1f, RZ ;  /* 0x0000001f0b037819 */ /* 0x000fc600000006ff */
[----:B------:R-:W-:-:S04]  /*c880*/  IMAD R2, R12, 0x8, R2 ;  /* 0x000000080c027824 */ /* 0x000fc800078e0202 */
[----:B------:R-:W3:Y:S02]  /*c890*/  SYNCS.PHASECHK.TRANS64.TRYWAIT P0, [R2+URZ+0x28c40], R3 ;  /* 0x028c4003020075a7 */ /* 0x000ee4000800017f */
[----:B---3--:R-:W-:Y:S05]  /*c8a0*/  @!P0 BRA `(.L_x_349) ;  /* 0x0000001800f48947 */ /* 0x008fea0003800000 */
.L_x_398:
[----:B--2---:R-:W2:Y:S02]  /*c8b0*/  S2R R6, SR_TID.X ;  /* 0x0000000000067919 */ /* 0x004ea40000002100 */
[----:B--2---:R-:W-:-:S04]  /*c8c0*/  LOP3.LUT R6, R6, 0x7f, RZ, 0xc0, !PT ;  /* 0x0000007f06067812 */ /* 0x004fc800078ec0ff */
[----:B------:R-:W-:-:S13]  /*c8d0*/  ISETP.NE.AND P0, PT, R6, RZ, PT ;  /* 0x000000ff0600720c */ /* 0x000fda0003f05270 */
[----:B------:R-:W-:Y:S05]  /*c8e0*/  @P0 BRA `(.L_x_350) ;  /* 0x00000000001c0947 */ /* 0x000fea0003800000 */
[----:B------:R-:W2:Y:S01]  /*c8f0*/  S2R R6, SR_TID.X ;  /* 0x0000000000067919 */ /* 0x000ea20000002100 */
[----:B-1----:R-:W-:-:S04]  /*c900*/  MOV R11, 0x2000 ;  /* 0x00002000000b7802 */ /* 0x002fc80000000f00 */
[----:B------:R4:W-:Y:S01]  /*c910*/  SYNCS.ARRIVE.TRANS64 RZ, [R2+URZ+0x28c30], R11 ;  /* 0x028c300b02ff79a7 */ /* 0x0009e2000800003f */
[----:B--2---:R-:W-:-:S04]  /*c920*/  LOP3.LUT R6, R6, 0x1f, RZ, 0xc0, !PT ;  /* 0x0000001f06067812 */ /* 0x004fc800078ec0ff */
[----:B------:R-:W-:-:S13]  /*c930*/  ISETP.NE.AND P1, PT, R6, RZ, PT ;  /* 0x000000ff0600720c */ /* 0x000fda0003f25270 */
[----:B----4-:R-:W-:Y:S05]  /*c940*/  @!P1 BRA `(.L_x_350) ;  /* 0x0000000000049947 */ /* 0x010fea0003800000 */
[----:B------:R-:W-:Y:S01]  /*c950*/  BPT.TRAP 0x1 ;  /* 0x000000040000795c */ /* 0x000fe20000300000 */
.L_x_350:
[----:B------:R-:W2:Y:S01]  /*c960*/  LDL R6, [R1] ;  /* 0x0000000001067983 */ /* 0x000ea20000100800 */
[----:B-1----:R-:W-:-:S03]  /*c970*/  MOV R11, 0x400 ;  /* 0x00000400000b7802 */ /* 0x002fc60000000f00 */
[----:B------:R-:W4:Y:S01]  /*c980*/  LDL R10, [R1+0x8] ;  /* 0x00000800010a7983 */ /* 0x000f220000100800 */
[----:B------:R-:W1:Y:S01]  /*c990*/  S2R R12, SR_CgaCtaId ;  /* 0x00000000000c7919 */ /* 0x000e620000008800 */
[----:B------:R-:W-:Y:S01]  /*c9a0*/  R2UR UR9, R2 ;  /* 0x00000000020972ca */ /* 0x000fe200000e0000 */
[----:B------:R-:W-:Y:S01]  /*c9b0*/  UIADD3 UR4, UP0, UR40, 0x370, URZ ;  /* 0x0000037028047890 */ /* 0x000fe2000ff1e03f */
[----:B------:R-:W-:Y:S02]  /*c9c0*/  R2UR UR12, R4 ;  /* 0x00000000040c72ca */ /* 0x000fe400000e0000 */
[----:B-----5:R-:W-:Y:S01]  /*c9d0*/  R2UR UR13, R7 ;  /* 0x00000000070d72ca */ /* 0x020fe200000e0000 */
[----:B------:R-:W-:Y:S01]  /*c9e0*/  UIADD3.X UR5, URZ, UR41, URZ, UP0, !UPT ;  /* 0x000000293f057290 */ /* 0x000fe200087fe43f */
[----:B-1----:R-:W-:-:S07]  /*c9f0*/  LEA R11, R12, R11, 0x18 ;  /* 0x0000000b0c0b7211 */ /* 0x002fce00078ec0ff */
[----:B------:R-:W-:Y:S01]  /*ca00*/  UIADD3 UR9, UR9, 0x28c30, URZ ;  /* 0x00028c3009097890 */ /* 0x000fe2000fffe03f */
[----:B------:R-:W-:Y:S01]  /*ca10*/  UMOV UR6, 0x0 ;  /* 0x0000000000067882 */ /* 0x000fe20000000000 */
[----:B------:R-:W-:Y:S01]  /*ca20*/  UMOV UR7, 0x14f00000 ;  /* 0x14f0000000077882 */ /* 0x000fe20000000000 */
[----:B------:R-:W-:Y:S01]  /*ca30*/  UMOV UR10, URZ ;  /* 0x0000003f000a7c82 */ /* 0x000fe20008000000 */
[----:B--2---:R-:W-:-:S05]  /*ca40*/  IMAD R6, R6, 0x2000, R11 ;  /* 0x0000200006067824 */ /* 0x004fca00078e020b */
[----:B------:R-:W-:Y:S01]  /*ca50*/  R2UR UR8, R6 ;  /* 0x00000000060872ca */ /* 0x000fe200000e0000 */
[----:B----4-:R-:W-:-:S05]  /*ca60*/  IMAD R9, R9, 0x40, R10 ;  /* 0x0000004009097824 */ /* 0x010fca00078e020a */
[----:B------:R-:W-:-:S07]  /*ca70*/  R2UR UR11, R9 ;  /* 0x00000000090b72ca */ /* 0x000fce00000e0000 */
[----:B------:R-:W-:-:S09]  /*ca80*/  UIADD3 UR8, UR8, 0x22400, URZ ;  /* 0x0002240008087890 */ /* 0x000fd2000fffe03f */
[----:B------:R1:W-:Y:S01]  /*ca90*/  UTMALDG.4D [UR8], [UR4], desc[UR6] ;  /* 0x00000608040075b4 */ /* 0x0003e20008019000 */
[----:B------:R-:W2:Y:S02]  /*caa0*/  SYNCS.PHASECHK.TRANS64.TRYWAIT P1, [R2+URZ+0x28c60], R3 ;  /* 0x028c6003020075a7 */ /* 0x000ea4000802017f */
[----:B-12---:R-:W-:Y:S05]  /*cab0*/  @!P1 BRA `(.L_x_351) ;  /* 0x0000001800849947 */ /* 0x006fea0003800000 */
.L_x_399:
[----:B------:R-:W-:Y:S05]  /*cac0*/  @P0 BRA `(.L_x_352) ;  /* 0x00000000001c0947 */ /* 0x000fea0003800000 */
[----:B------:R-:W2:Y:S01]  /*cad0*/  S2R R6, SR_TID.X ;  /* 0x0000000000067919 */ /* 0x000ea20000002100 */
[----:B-1-3--:R-:W-:-:S04]  /*cae0*/  IMAD.MOV.U32 R3, RZ, RZ, 0x10000 ;  /* 0x00010000ff037424 */ /* 0x00afc800078e00ff */
[----:B------:R4:W-:Y:S01]  /*caf0*/  SYNCS.ARRIVE.TRANS64 RZ, [R2+URZ+0x28c50], R3 ;  /* 0x028c500302ff79a7 */ /* 0x0009e2000800003f */
[----:B--2---:R-:W-:-:S04]  /*cb00*/  LOP3.LUT R6, R6, 0x1f, RZ, 0xc0, !PT ;  /* 0x0000001f06067812 */ /* 0x004fc800078ec0ff */
[----:B------:R-:W-:-:S13]  /*cb10*/  ISETP.NE.AND P1, PT, R6, RZ, PT ;  /* 0x000000ff0600720c */ /* 0x000fda0003f25270 */
[----:B----4-:R-:W-:Y:S05]  /*cb20*/  @!P1 BRA `(.L_x_352) ;  /* 0x0000000000049947 */ /* 0x010fea0003800000 */
[----:B------:R-:W-:Y:S01]  /*cb30*/  BPT.TRAP 0x1 ;  /* 0x000000040000795c */ /* 0x000fe20000300000 */
.L_x_352:
[----:B-1-3--:R-:W2:Y:S01]  /*cb40*/  LDL R3, [R1] ;  /* 0x0000000001037983 */ /* 0x00aea20000100800 */
[----:B------:R-:W-:Y:S01]  /*cb50*/  MOV R6, 0x400 ;  /* 0x0000040000067802 */ /* 0x000fe20000000f00 */
        /* <DEDUP_REMOVED lines=17> */
[----:B--2---:R-:W-:-:S05]  /*cc70*/  IMAD R2, R3, 0x10000, R6 ;  /* 0x0001000003027824 */ /* 0x004fca00078e0206 */
        /* <DEDUP_REMOVED lines=33> */
[----:B--2---:R-:W-:Y:S01]  /*ce90*/  NOP ;  /* 0x0000000000007918 */ /* 0x004fe20000000000 */
.L_x_347:
[----:B------:R-:W-:Y:S05]  /*cea0*/  BSYNC B1 ;  /* 0x0000000000017941 */ /* 0x000fea0003800000 */
.L_x_346:
[C---:B------:R-:W-:Y:S01]  /*ceb0*/  ISETP.GT.AND P0, PT, R8.reuse, 0x1, PT ;  /* 0x000000010800780c */ /* 0x040fe20003f04270 */
[----:B------:R-:W-:-:S05]  /*cec0*/  VIADD R2, R8, 0xfffffffe ;  /* 0xfffffffe08027836 */ /* 0x000fca0000000000 */
[----:B------:R-:W-:-:S07]  /*ced0*/  MOV R8, R2 ;  /* 0x0000000200087202 */ /* 0x000fce0000000f00 */
[----:B------:R-:W-:Y:S05]  /*cee0*/  @P0 BRA `(.L_x_353) ;  /* 0xffffffec00c40947 */ /* 0x000fea000383ffff */
.L_x_329:
[----:B------:R-:W-:Y:S05]  /*cef0*/  BSYNC B0 ;  /* 0x0000000000007941 */ /* 0x000fea0003800000 */
.L_x_328:
[----:B------:R-:W2:Y:S01]  /*cf00*/  LDL.LU R3, [R1] ;  /* 0x0000000001037983 */ /* 0x000ea20000300800 */
[----:B------:R-:W-:Y:S01]  /*cf10*/  BSSY B0, `(.L_x_354) ;  /* 0x0000016000007945 */ /* 0x000fe20003800000 */
[----:B------:R-:W3:Y:S02]  /*cf20*/  S2R R2, SR_TID.X ;  /* 0x0000000000027919 */ /* 0x000ee40000002100 */
[----:B---3--:R-:W-:-:S04]  /*cf30*/  LOP3.LUT R2, R2, 0x1f, RZ, 0xc0, !PT ;  /* 0x0000001f02027812 */ /* 0x008fc800078ec0ff */
[----:B------:R-:W-:Y:S01]  /*cf40*/  ISETP.NE.AND P1, PT, R2, RZ, PT ;  /* 0x000000ff0200720c */ /* 0x000fe20003f25270 */
[----:B--2---:R-:W-:-:S05]  /*cf50*/  VIADD R0, R3, 0x1 ;  /* 0x0000000103007836 */ /* 0x004fca0000000000 */
[----:B------:R-:W-:-:S04]  /*cf60*/  ISETP.NE.AND P0, PT, R0, 0x2, PT ;  /* 0x000000020000780c */ /* 0x000fc80003f05270 */
[----:B------:R-:W-:Y:S02]  /*cf70*/  SEL R2, R0, RZ, P0 ;  /* 0x000000ff00027207 */ /* 0x000fe40000000000 */
[----:B------:R-:W-:-:S03]  /*cf80*/  SEL R0, RZ, 0x1, P0 ;  /* 0x00000001ff007807 */ /* 0x000fc60000000000 */
[----:B------:R2:W-:Y:S01]  /*cf90*/  STL [R1], R2 ;  /* 0x0000000201007387 */ /* 0x0005e20000100800 */
[----:B------:R-:W-:Y:S05]  /*cfa0*/  @P1 BRA `(.L_x_355) ;  /* 0x0000000000301947 */ /* 0x000fea0003800000 */
[----:B------:R-:W3:Y:S01]  /*cfb0*/  S2R R7, SR_LANEID ;  /* 0x0000000000077919 */ /* 0x000ee20000000000 */
[----:B------:R-:W-:Y:S01]  /*cfc0*/  VOTEU.ANY UR4, UPT, PT ;  /* 0x0000000000047886 */ /* 0x000fe200038e0100 */
[----:B--2---:R-:W2:Y:S01]  /*cfd0*/  LDC.64 R2, c[0x0][0xc38] ;  /* 0x00030e00ff027b82 */ /* 0x004ea20000000a00 */
[----:B------:R-:W3:Y:S08]  /*cfe0*/  FLO.U32 R4, UR4 ;  /* 0x0000000400047d00 */ /* 0x000ef000080e0000 */
[----:B------:R-:W2:Y:S01]  /*cff0*/  POPC R5, UR4 ;  /* 0x0000000400057d09 */ /* 0x000ea20008000000 */
[----:B---3--:R-:W-:-:S13]  /*d000*/  ISETP.EQ.U32.AND P0, PT, R4, R7, PT ;  /* 0x000000070400720c */ /* 0x008fda0003f02070 */
[----:B--2---:R-:W2:Y:S01]  /*d010*/  @P0 ATOMG.E.ADD.STRONG.GPU PT, R3, desc[UR38][R2.64], R5 ;  /* 0x00000005020309a8 */ /* 0x004ea200081ee1e6 */
[----:B------:R-:W3:Y:S02]  /*d020*/  S2R R6, SR_LTMASK ;  /* 0x0000000000067919 */ /* 0x000ee40000003900 */
[----:B---3--:R-:W-:-:S04]  /*d030*/  LOP3.LUT R6, R6, UR4, RZ, 0xc0, !PT ;  /* 0x0000000406067c12 */ /* 0x008fc8000f8ec0ff */
[----:B------:R-:W3:Y:S01]  /*d040*/  POPC R7, R6 ;  /* 0x0000000600077309 */ /* 0x000ee20000000000 */
[----:B--2---:R-:W3:Y:S02]  /*d050*/  SHFL.IDX PT, R4, R3, R4, 0x1f ;  /* 0x00001f0403047589 */ /* 0x004ee400000e0000 */
[----:B---3--:R-:W-:-:S07]  /*d060*/  IADD3 R16, R4, UR37, R7 ;  /* 0x0000002504107c10 */ /* 0x008fce000fffe007 */
.L_x_355:
[----:B------:R-:W-:Y:S05]  /*d070*/  BSYNC B0 ;  /* 0x0000000000007941 */ /* 0x000fea0003800000 */
.L_x_354:
[----:B--2---:R-:W2:Y:S02]  /*d080*/  LDL.LU R2, [R1+0x4] ;  /* 0x0000040001027983 */ /* 0x004ea40000300800 */
[----:B--2---:R-:W-:-:S05]  /*d090*/  LOP3.LUT R2, R2, R0, RZ, 0x3c, !PT ;  /* 0x0000000002027212 */ /* 0x004fca00078e3cff */
[----:B------:R2:W-:Y:S02]  /*d0a0*/  STL [R1+0x4], R2 ;  /* 0x0000040201007387 */ /* 0x0005e40000100800 */
.L_x_311:
[----:B------:R-:W-:Y:S05]  /*d0b0*/  BSYNC B6 ;  /* 0x0000000000067941 */ /* 0x000fea0003800000 */
.L_x_309:
[----:B------:R-:W-:-:S03]  /*d0c0*/  UMOV UR4, 0xffffffff ;  /* 0xffffffff00047882 */ /* 0x000fc60000000000 */
[----:B------:R-:W-:Y:S05]  /*d0d0*/  BRA.DIV UR4, `(.L_x_356) ;  /* 0x0000001604107947 */ /* 0x000fea000b800000 */
[----:B------:R3:W4:Y:S04]  /*d0e0*/  SHFL.IDX PT, R4, R16, RZ, 0x1f ;  /* 0x00001fff10047589 */ /* 0x00072800000e0000 */
[----:B------:R3:W0:Y:S02]  /*d0f0*/  SHFL.IDX PT, R5, R16, 0x1, 0x1f ;  /* 0x00201f0010057f89 */ /* 0x00062400000e0000 */
.L_x_403:
[----:B0-----:R-:W0:Y:S01]  /*d100*/  S2R R0, SR_TID.X ;  /* 0x0000000000007919 */ /* 0x001e220000002100 */
[----:B------:R-:W-:Y:S01]  /*d110*/  ULDC UR4, c[0x0][0xc14] ;  /* 0x0003050000047ab9 */ /* 0x000fe20000000800 */
[----:B------:R-:W-:Y:S01]  /*d120*/  BSSY B0, `(.L_x_357) ;  /* 0x000000b000007945 */ /* 0x000fe20003800000 */
[----:B------:R-:W-:Y:S01]  /*d130*/  IMAD.MOV.U32 R3, RZ, RZ, RZ ;  /* 0x000000ffff037224 */ /* 0x000fe200078e00ff */
[----:B0-----:R-:W-:Y:S01]  /*d140*/  LOP3.LUT R8, R0, 0x1f, RZ, 0xc0, !PT ;  /* 0x0000001f00087812 */ /* 0x001fe200078ec0ff */
[----:B------:R-:W-:-:S03]  /*d150*/  IMAD.U32 R0, RZ, RZ, UR4 ;  /* 0x00000004ff007e24 */ /* 0x000fc6000f8e00ff */
[C---:B------:R-:W-:Y:S01]  /*d160*/  ISETP.NE.AND P0, PT, R8.reuse, 0x1f, PT ;  /* 0x0000001f0800780c */ /* 0x040fe20003f05270 */
[----:B------:R-:W-:-:S05]  /*d170*/  IMAD.IADD R7, R8, 0x1, R19 ;  /* 0x0000000108077824 */ /* 0x000fca00078e0213 */
[----:B------:R-:W-:-:S13]  /*d180*/  ISETP.GE.OR P0, PT, R7, R0, !P0 ;  /* 0x000000000700720c */ /* 0x000fda0004706670 */
[----:B------:R-:W-:Y:S05]  /*d190*/  @P0 BRA `(.L_x_358) ;  /* 0x00000000000c0947 */ /* 0x000fea0003800000 */
[----:B--2---:R-:W0:Y:S02]  /*d1a0*/  LDC.64 R2, c[0x0][0xc58] ;  /* 0x00031600ff027b82 */ /* 0x004e240000000a00 */
[----:B0-----:R-:W-:-:S06]  /*d1b0*/  IMAD.WIDE R2, R7, 0x4, R2 ;  /* 0x0000000407027825 */ /* 0x001fcc00078e0202 */
[----:B------:R0:W5:Y:S02]  /*d1c0*/  LDG.E R3, desc[UR38][R2.64] ;  /* 0x0000002602037981 */ /* 0x000164000c1e1900 */
.L_x_358:
[----:B------:R-:W-:Y:S05]  /*d1d0*/  BSYNC B0 ;  /* 0x0000000000007941 */ /* 0x000fea0003800000 */
.L_x_357:
[----:B------:R-:W-:-:S03]  /*d1e0*/  UMOV UR4, 0xffffffff ;  /* 0xffffffff00047882 */ /* 0x000fc60000000000 */
[----:B------:R-:W-:Y:S05]  /*d1f0*/  BRA.DIV UR4, `(.L_x_359) ;  /* 0x0000001604147947 */ /* 0x000fea000b800000 */
[----:B-----5:R-:W0:Y:S01]  /*d200*/  SHFL.UP PT, R14, R3, 0x1, RZ ;  /* 0x04200000030e7989 */ /* 0x020e2200000e00ff */
[C---:B------:R-:W-:Y:S02]  /*d210*/  ISETP.NE.AND P0, PT, R8.reuse, RZ, PT ;  /* 0x000000ff0800720c */ /* 0x040fe40003f05270 */
[----:B------:R-:W-:Y:S02]  /*d220*/  ISETP.GE.U32.AND P1, PT, R8, 0x2, PT ;  /* 0x000000020800780c */ /* 0x000fe40003f26070 */
[----:B0-----:R-:W-:Y:S02]  /*d230*/  SEL R14, R14, RZ, P0 ;  /* 0x000000ff0e0e7207 */ /* 0x001fe40000000000 */
[----:B------:R-:W-:-:S03]  /*d240*/  ISETP.GE.U32.AND P0, PT, R8, 0x4, PT ;  /* 0x000000040800780c */ /* 0x000fc60003f06070 */
[----:B------:R-:W-:-:S05]  /*d250*/  IMAD.IADD R13, R3, 0x1, R14 ;  /* 0x00000001030d7824 */ /* 0x000fca00078e020e */
[----:B------:R-:W2:Y:S02]  /*d260*/  SHFL.UP PT, R14, R13, 0x2, RZ ;  /* 0x044000000d0e7989 */ /* 0x000ea400000e00ff */
[----:B--2---:R-:W-:Y:S02]  /*d270*/  SEL R2, R14, RZ, P1 ;  /* 0x000000ff0e027207 */ /* 0x004fe40000800000 */
[----:B------:R-:W-:Y:S02]  /*d280*/  ISETP.GE.U32.AND P1, PT, R8, 0x8, PT ;  /* 0x000000080800780c */ /* 0x000fe40003f26070 */
[----:B------:R-:W-:-:S05]  /*d290*/  IADD3 R2, R13, R2, RZ ;  /* 0x000000020d027210 */ /* 0x000fca0007ffe0ff */
        /* <DEDUP_REMOVED lines=10> */
[----:B------:R0:W2:Y:S02]  /*d340*/  SHFL.IDX PT, R14, R2, 0x1f, 0x1f ;  /* 0x03e01f00020e7f89 */ /* 0x0000a400000e0000 */
.L_x_411:
[----:B------:R-:W-:Y:S02]  /*d350*/  ULDC UR4, c[0x0][0xc10] ;  /* 0x0003040000047ab9 */ /* 0x000fe40000000800 */
[----:B---3--:R-:W-:-:S04]  /*d360*/  IMAD.U32 R16, RZ, RZ, UR4 ;  /* 0x00000004ff107e24 */ /* 0x008fc8000f8e00ff */
[----:B--2---:R-:W-:-:S04]  /*d370*/  IMAD R6, R14, R16, RZ ;  /* 0x000000100e067224 */ /* 0x004fc800078e02ff */
[----:B------:R-:W-:-:S05]  /*d380*/  IMAD.IADD R5, R5, 0x1, R6 ;  /* 0x0000000105057824 */ /* 0x000fca00078e0206 */
[----:B----4-:R-:W-:-:S13]  /*d390*/  ISETP.GT.AND P0, PT, R5, R4, PT ;  /* 0x000000040500720c */ /* 0x010fda0003f04270 */
[----:B------:R-:W-:Y:S05]  /*d3a0*/  @P0 BRA `(.L_x_360) ;  /* 0x0000000000b40947 */ /* 0x000fea0003800000 */
[----:B------:R-:W2:Y:S02]  /*d3b0*/  LDC R0, c[0x0][0xc14] ;  /* 0x00030500ff007b82 */ /* 0x000ea40000000800 */
.L_x_365:
[----:B------:R-:W-:-:S04]  /*d3c0*/  IADD3 R19, R19, 0x1f, RZ ;  /* 0x0000001f13137810 */ /* 0x000fc80007ffe0ff */
[----:B--2---:R-:W-:-:S13]  /*d3d0*/  ISETP.GE.AND P0, PT, R19, R0, PT ;  /* 0x000000001300720c */ /* 0x004fda0003f06270 */
[----:B------:R-:W-:Y:S05]  /*d3e0*/  @P0 BRA `(.L_x_361) ;  /* 0x00000004005c0947 */ /* 0x000fea0003800000 */
[----:B0-----:R-:W0:Y:S01]  /*d3f0*/  S2R R2, SR_TID.X ;  /* 0x0000000000027919 */ /* 0x001e220000002100 */
[----:B------:R-:W-:Y:S01]  /*d400*/  BSSY B0, `(.L_x_362) ;  /* 0x000000a000007945 */ /* 0x000fe20003800000 */
[----:B------:R-:W-:Y:S01]  /*d410*/  IMAD.MOV.U32 R3, RZ, RZ, RZ ;  /* 0x000000ffff037224 */ /* 0x000fe200078e00ff */
[----:B0-----:R-:W-:-:S04]  /*d420*/  LOP3.LUT R8, R2, 0x1f, RZ, 0xc0, !PT ;  /* 0x0000001f02087812 */ /* 0x001fc800078ec0ff */
[C---:B------:R-:W-:Y:S01]  /*d430*/  ISETP.NE.AND P1, PT, R8.reuse, 0x1f, PT ;  /* 0x0000001f0800780c */ /* 0x040fe20003f25270 */
[----:B------:R-:W-:-:S05]  /*d440*/  IMAD.IADD R7, R8, 0x1, R19 ;  /* 0x0000000108077824 */ /* 0x000fca00078e0213 */
[----:B------:R-:W-:-:S13]  /*d450*/  ISETP.GE.OR P0, PT, R7, R0, !P1 ;  /* 0x000000000700720c */ /* 0x000fda0004f06670 */
[----:B------:R-:W-:Y:S05]  /*d460*/  @P0 BRA `(.L_x_363) ;  /* 0x00000000000c0947 */ /* 0x000fea0003800000 */
[----:B------:R-:W0:Y:S02]  /*d470*/  LDC.64 R2, c[0x0][0xc58] ;  /* 0x00031600ff027b82 */ /* 0x000e240000000a00 */
[----:B0-----:R-:W-:-:S06]  /*d480*/  IMAD.WIDE R2, R7, 0x4, R2 ;  /* 0x0000000407027825 */ /* 0x001fcc00078e0202 */
[----:B------:R0:W5:Y:S02]  /*d490*/  LDG.E R3, desc[UR38][R2.64] ;  /* 0x0000002602037981 */ /* 0x000164000c1e1900 */
.L_x_363:
[----:B------:R-:W-:Y:S05]  /*d4a0*/  BSYNC B0 ;  /* 0x0000000000007941 */ /* 0x000fea0003800000 */
.L_x_362:
[----:B------:R-:W-:-:S03]  /*d4b0*/  UMOV UR4, 0xffffffff ;  /* 0xffffffff00047882 */ /* 0x000fc60000000000 */
[----:B------:R-:W-:Y:S05]  /*d4c0*/  BRA.DIV UR4, `(.L_x_364) ;  /* 0x0000001604307947 */ /* 0x000fea000b800000 */
[----:B-----5:R-:W2:Y:S01]  /*d4d0*/  SHFL.UP PT, R14, R3, 0x1, RZ ;  /* 0x04200000030e7989 */ /* 0x020ea200000e00ff */
[C---:B------:R-:W-:Y:S02]  /*d4e0*/  ISETP.NE.AND P0, PT, R8.reuse, RZ, PT ;  /* 0x000000ff0800720c */ /* 0x040fe40003f05270 */
[----:B------:R-:W-:Y:S02]  /*d4f0*/  ISETP.GE.U32.AND P1, PT, R8, 0x2, PT ;  /* 0x000000020800780c */ /* 0x000fe40003f26070 */
[----:B--2---:R-:W-:Y:S02]  /*d500*/  SEL R14, R14, RZ, P0 ;  /* 0x000000ff0e0e7207 */ /* 0x004fe40000000000 */
[----:B------:R-:W-:-:S03]  /*d510*/  ISETP.GE.U32.AND P0, PT, R8, 0x4, PT ;  /* 0x000000040800780c */ /* 0x000fc60003f06070 */
[----:B------:R-:W-:-:S05]  /*d520*/  IMAD.IADD R13, R3, 0x1, R14 ;  /* 0x00000001030d7824 */ /* 0x000fca00078e020e */
        /* <DEDUP_REMOVED lines=9> */
[----:B0-----:R-:W-:-:S04]  /*d5c0*/  SEL R7, R14, RZ, P1 ;  /* 0x000000ff0e077207 */ /* 0x001fc80000800000 */
[----:B------:R-:W-:-:S05]  /*d5d0*/  IADD3 R7, R6, R7, RZ ;  /* 0x0000000706077210 */ /* 0x000fca0007ffe0ff */
[----:B------:R-:W0:Y:S02]  /*d5e0*/  SHFL.UP PT, R14, R7, 0x10, RZ ;  /* 0x06000000070e7989 */ /* 0x000e2400000e00ff */
[----:B0-----:R-:W-:-:S05]  /*d5f0*/  SEL R14, R14, RZ, P0 ;  /* 0x000000ff0e0e7207 */ /* 0x001fca0000000000 */
[----:B------:R-:W-:-:S05]  /*d600*/  IMAD.IADD R2, R7, 0x1, R14 ;  /* 0x0000000107027824 */ /* 0x000fca00078e020e */
[----:B------:R0:W2:Y:S02]  /*d610*/  SHFL.IDX PT, R14, R2, 0x1f, 0x1f ;  /* 0x03e01f00020e7f89 */ /* 0x0000a400000e0000 */
.L_x_419:
[----:B------:R-:W-:Y:S02]  /*d620*/  ULDC UR4, c[0x0][0xc10] ;  /* 0x0003040000047ab9 */ /* 0x000fe40000000800 */
[----:B------:R-:W-:-:S04]  /*d630*/  IMAD.U32 R16, RZ, RZ, UR4 ;  /* 0x00000004ff107e24 */ /* 0x000fc8000f8e00ff */
[----:B--2---:R-:W-:-:S04]  /*d640*/  IMAD R6, R14, R16, RZ ;  /* 0x000000100e067224 */ /* 0x004fc800078e02ff */
[----:B------:R-:W-:-:S05]  /*d650*/  IMAD.IADD R5, R6, 0x1, R5 ;  /* 0x0000000106057824 */ /* 0x000fca00078e0205 */
[----:B------:R-:W-:-:S13]  /*d660*/  ISETP.GT.AND P0, PT, R5, R4, PT ;  /* 0x000000040500720c */ /* 0x000fda0003f04270 */
[----:B------:R-:W-:Y:S05]  /*d670*/  @!P0 BRA `(.L_x_365) ;  /* 0xfffffffc00508947 */ /* 0x000fea000383ffff */
.L_x_360:
[----:B------:R-:W-:Y:S01]  /*d680*/  IMAD.IADD R6, R5, 0x1, -R6 ;  /* 0x0000000105067824 */ /* 0x000fe200078e0a06 */
[----:B------:R-:W-:-:S03]  /*d690*/  UMOV UR4, 0xffffffff ;  /* 0xffffffff00047882 */ /* 0x000fc60000000000 */
[----:B------:R-:W-:-:S05]  /*d6a0*/  IMAD R5, R2, R16, R6 ;  /* 0x0000001002057224 */ /* 0x000fca00078e0206 */
[----:B------:R-:W-:Y:S01]  /*d6b0*/  ISETP.GT.AND P6, PT, R5, R4, PT ;  /* 0x000000040500720c */ /* 0x000fe20003fc4270 */
[----:B------:R-:W-:-:S12]  /*d6c0*/  BRA.DIV UR4, `(.L_x_366) ;  /* 0x0000001604807947 */ /* 0x000fd8000b800000 */
[----:B------:R-:W-:-:S04]  /*d6d0*/  VOTE.ANY R7, PT, !P6 ;  /* 0x0000000000077806 */ /* 0x000fc800070e0100 */
[----:B------:R-:W2:Y:S02]  /*d6e0*/  POPC R5, R7 ;  /* 0x0000000700057309 */ /* 0x000ea40000000000 */
[----:B--2---:R2:W3:Y:S02]  /*d6f0*/  SHFL.IDX PT, R17, R3, R5, 0x1f ;  /* 0x00001f0503117589 */ /* 0x0044e400000e0000 */
.L_x_423:
[----:B------:R-:W-:Y:S02]  /*d700*/  ISETP.NE.AND P0, PT, R7, RZ, PT ;  /* 0x000000ff0700720c */ /* 0x000fe40003f05270 */
[----:B------:R-:W-:-:S11]  /*d710*/  MOV R14, RZ ;  /* 0x000000ff000e7202 */ /* 0x000fd60000000f00 */
[----:B------:R-:W-:Y:S05]  /*d720*/  @!P0 BRA `(.L_x_367) ;  /* 0x0000000000108947 */ /* 0x000fea0003800000 */
[----:B------:R-:W-:Y:S01]  /*d730*/  UMOV UR4, 0xffffffff ;  /* 0xffffffff00047882 */ /* 0x000fe20000000000 */
[----:B-1----:R-:W-:Y:S02]  /*d740*/  VIADD R12, R5, 0xffffffff ;  /* 0xffffffff050c7836 */ /* 0x002fe40000000000 */
[----:B------:R-:W-:Y:S05]  /*d750*/  BRA.DIV UR4, `(.L_x_368) ;  /* 0x0000001604a47947 */ /* 0x000fea000b800000 */
[----:B------:R4:W1:Y:S02]  /*d760*/  SHFL.IDX PT, R14, R2, R12, 0x1f ;  /* 0x00001f0c020e7589 */ /* 0x00086400000e0000 */
.L_x_367:
[----:B---3--:R-:W-:Y:S01]  /*d770*/  IABS R7, R17 ;  /* 0x0000001100077213 */ /* 0x008fe20000000000 */
[----:B-1----:R-:W-:Y:S02]  /*d780*/  IMAD R16, R14, R16, R6 ;  /* 0x000000100e107224 */ /* 0x002fe400078e0206 */
[----:B------:R-:W-:Y:S01]  /*d790*/  IMAD.IADD R19, R5, 0x1, R19 ;  /* 0x0000000105137824 */ /* 0x000fe200078e0213 */
[----:B------:R-:W1:Y:S08]  /*d7a0*/  I2F.RP R8, R7 ;  /* 0x0000000700087306 */ /* 0x000e700000209400 */
[----:B-1----:R-:W2:Y:S02]  /*d7b0*/  MUFU.RCP R8, R8 ;  /* 0x0000000800087308 */ /* 0x002ea40000001000 */
[----:B--2---:R-:W-:-:S06]  /*d7c0*/  VIADD R3, R8, 0xffffffe ;  /* 0x0ffffffe08037836 */ /* 0x004fcc0000000000 */
[----:B------:R-:W0:Y:S02]  /*d7d0*/  F2I.FTZ.U32.TRUNC.NTZ R3, R3 ;  /* 0x0000000300037305 */ /* 0x000e24000021f000 */
[----:B0---4-:R-:W-:-:S04]  /*d7e0*/  IMAD.MOV R2, RZ, RZ, -R3 ;  /* 0x000000ffff027224 */ /* 0x011fc800078e0a03 */
[----:B------:R-:W-:Y:S02]  /*d7f0*/  IMAD R9, R2, R7, RZ ;  /* 0x0000000702097224 */ /* 0x000fe400078e02ff */
[----:B------:R-:W-:-:S04]  /*d800*/  IMAD.MOV.U32 R2, RZ, RZ, RZ ;  /* 0x000000ffff027224 */ /* 0x000fc800078e00ff */
[----:B------:R-:W-:Y:S01]  /*d810*/  IMAD.HI.U32 R6, R3, R9, R2 ;  /* 0x0000000903067227 */ /* 0x000fe200078e0002 */
[----:B------:R-:W-:Y:S02]  /*d820*/  IADD3 R2, R4, -R16, RZ ;  /* 0x8000001004027210 */ /* 0x000fe40007ffe0ff */
[----:B------:R-:W-:Y:S02]  /*d830*/  IABS R4, R17 ;  /* 0x0000001100047213 */ /* 0x000fe40000000000 */
[----:B------:R-:W-:-:S03]  /*d840*/  IABS R3, R2 ;  /* 0x0000000200037213 */ /* 0x000fc60000000000 */
[----:B------:R-:W-:Y:S02]  /*d850*/  IMAD.MOV R4, RZ, RZ, -R4 ;  /* 0x000000ffff047224 */ /* 0x000fe400078e0a04 */
[----:B------:R-:W-:-:S04]  /*d860*/  IMAD.HI.U32 R6, R6, R3, RZ ;  /* 0x0000000306067227 */ /* 0x000fc800078e00ff */
[----:B------:R-:W-:Y:S01]  /*d870*/  IMAD R4, R6, R4, R3 ;  /* 0x0000000406047224 */ /* 0x000fe200078e0203 */
[----:B------:R-:W-:-:S04]  /*d880*/  LOP3.LUT R3, R2, R17, RZ, 0x3c, !PT ;  /* 0x0000001102037212 */ /* 0x000fc800078e3cff */
[----:B------:R-:W-:-:S13]  /*d890*/  ISETP.GT.U32.AND P0, PT, R7, R4, PT ;  /* 0x000000040700720c */ /* 0x000fda0003f04070 */
[----:B------:R-:W-:Y:S02]  /*d8a0*/  @!P0 IMAD.IADD R4, R4, 0x1, -R7 ;  /* 0x0000000104048824 */ /* 0x000fe400078e0a07 */
[----:B------:R-:W-:-:S03]  /*d8b0*/  @!P0 VIADD R6, R6, 0x1 ;  /* 0x0000000106068836 */ /* 0x000fc60000000000 */
[----:B------:R-:W-:-:S13]  /*d8c0*/  ISETP.GE.U32.AND P0, PT, R4, R7, PT ;  /* 0x000000070400720c */ /* 0x000fda0003f06070 */
[----:B------:R-:W-:Y:S01]  /*d8d0*/  @P0 VIADD R6, R6, 0x1 ;  /* 0x0000000106060836 */ /* 0x000fe20000000000 */
[----:B------:R-:W-:-:S13]  /*d8e0*/  ISETP.GE.AND P0, PT, R3, RZ, PT ;  /* 0x000000ff0300720c */ /* 0x000fda0003f06270 */
[----:B------:R-:W-:Y:S02]  /*d8f0*/  @!P0 IADD3 R6, -R6, RZ, RZ ;  /* 0x000000ff06068210 */ /* 0x000fe40007ffe1ff */
[----:B------:R-:W-:-:S13]  /*d900*/  ISETP.NE.AND P0, PT, R17, RZ, PT ;  /* 0x000000ff1100720c */ /* 0x000fda0003f05270 */
[----:B------:R-:W-:-:S05]  /*d910*/  @!P0 LOP3.LUT R6, RZ, R17, RZ, 0x33, !PT ;  /* 0x00000011ff068212 */ /* 0x000fca00078e33ff */
[--C-:B------:R-:W-:Y:S02]  /*d920*/  IMAD.MOV R3, RZ, RZ, -R6.reuse ;  /* 0x000000ffff037224 */ /* 0x100fe400078e0a06 */
[----:B------:R-:W-:Y:S02]  /*d930*/  IMAD.MOV.U32 R18, RZ, RZ, R6 ;  /* 0x000000ffff127224 */ /* 0x000fe400078e0006 */
[----:B------:R-:W-:Y:S01]  /*d940*/  IMAD R17, R17, R3, R2 ;  /* 0x0000000311117224 */ /* 0x000fe200078e0202 */
[----:B------:R-:W-:Y:S06]  /*d950*/  BRA `(.L_x_369) ;  /* 0x00000000001c7947 */ /* 0x000fec0003800000 */
.L_x_361:
[----:B------:R-:W-:Y:S01]  /*d960*/  UMOV UR4, URZ ;  /* 0x0000003f00047c82 */ /* 0x000fe20008000000 */
[----:B------:R-:W-:Y:S01]  /*d970*/  UMOV UR5, URZ ;  /* 0x0000003f00057c82 */ /* 0x000fe20008000000 */
[----:B------:R-:W-:Y:S01]  /*d980*/  ULDC UR6, c[0x0][0xc14] ;  /* 0x0003050000067ab9 */ /* 0x000fe20000000800 */
[----:B------:R-:W-:Y:S01]  /*d990*/  IMAD.MOV.U32 R16, RZ, RZ, R4 ;  /* 0x000000ffff107224 */ /* 0x000fe200078e0004 */
[----:B------:R-:W-:Y:S01]  /*d9a0*/  MOV R17, UR4 ;  /* 0x0000000400117c02 */ /* 0x000fe20008000f00 */
[----:B------:R-:W-:Y:S02]  /*d9b0*/  IMAD.U32 R18, RZ, RZ, UR5 ;  /* 0x00000005ff127e24 */ /* 0x000fe4000f8e00ff */
[----:B------:R-:W-:-:S07]  /*d9c0*/  IMAD.U32 R19, RZ, RZ, UR6 ;  /* 0x00000006ff137e24 */ /* 0x000fce000f8e00ff */
.L_x_369:
[----:B0-----:R-:W0:Y:S01]  /*d9d0*/  S2R R2, SR_TID.X ;  /* 0x0000000000027919 */ /* 0x001e220000002100 */
[----:B------:R-:W-:Y:S05]  /*d9e0*/  WARPSYNC.ALL ;  /* 0x0000000000007948 */ /* 0x000fea0003800000 */
[----:B------:R-:W-:Y:S01]  /*d9f0*/  BAR.SYNC.DEFER_BLOCKING 0x4, 0x120 ;  /* 0x0104800000007b1d */ /* 0x000fe20000010000 */
[----:B0-----:R-:W-:-:S04]  /*da00*/  LOP3.LUT R2, R2, 0x1f, RZ, 0xc0, !PT ;  /* 0x0000001f02027812 */ /* 0x001fc800078ec0ff */
[----:B------:R-:W-:-:S13]  /*da10*/  ISETP.NE.AND P0, PT, R2, RZ, PT ;  /* 0x000000ff0200720c */ /* 0x000fda0003f05270 */
[----:B------:R-:W0:Y:S01]  /*da20*/  @!P0 S2R R3, SR_CgaCtaId ;  /* 0x0000000000038919 */ /* 0x000e220000008800 */
[----:B------:R-:W-:-:S04]  /*da30*/  @!P0 MOV R2, 0x400 ;  /* 0x0000040000028802 */ /* 0x000fc80000000f00 */
[----:B0-----:R-:W-:-:S05]  /*da40*/  @!P0 LEA R2, R3, R2, 0x18 ;  /* 0x0000000203028211 */ /* 0x001fca00078ec0ff */
[----:B------:R2:W-:Y:S01]  /*da50*/  @!P0 STS.128 [R2+0x28cd0], R16 ;  /* 0x028cd01002008388 */ /* 0x0005e20000000c00 */
[----:B------:R-:W-:Y:S06]  /*da60*/  BAR.ARV 0x5, 0x120 ;  /* 0x0144800000007b1d */ /* 0x000fec0000002000 */
[----:B------:R-:W-:-:S13]  /*da70*/  ISETP.GE.AND P0, PT, R19, R0, PT ;  /* 0x000000001300720c */ /* 0x000fda0003f06270 */
[----:B------:R-:W-:Y:S05]  /*da80*/  @!P0 BRA `(.L_x_370) ;  /* 0xffffffc000a08947 */ /* 0x000fea000383ffff */
.L_x_307:
[----:B0-----:R-:W3:Y:S01]  /*da90*/  LDL.LU R0, [R1+0x24] ;  /* 0x0000240001007983 */ /* 0x001ee20000300800 */
[----:B------:R-:W-:Y:S01]  /*daa0*/  BSSY B0, `(.L_x_371) ;  /* 0x000000b000007945 */ /* 0x000fe20003800000 */
[----:B------:R-:W0:Y:S01]  /*dab0*/  S2R R5, SR_CgaCtaId ;  /* 0x0000000000057919 */ /* 0x000e220000008800 */
[----:B---3--:R-:W-:-:S05]  /*dac0*/  VIADD R0, R0, 0x1 ;  /* 0x0000000100007836 */ /* 0x008fca0000000000 */
[----:B--2---:R-:W-:-:S04]  /*dad0*/  LEA.HI R2, R0, R0, RZ, 0x1 ;  /* 0x0000000000027211 */ /* 0x004fc800078f08ff */
[----:B------:R-:W-:-:S05]  /*dae0*/  LOP3.LUT R3, R2, 0xfffffffe, RZ, 0xc0, !PT ;  /* 0xfffffffe02037812 */ /* 0x000fca00078ec0ff */
[----:B------:R-:W-:Y:S01]  /*daf0*/  IMAD.IADD R3, R0, 0x1, -R3 ;  /* 0x0000000100037824 */ /* 0x000fe200078e0a03 */
[----:B------:R-:W-:-:S04]  /*db00*/  MOV R0, 0x400 ;  /* 0x0000040000007802 */ /* 0x000fc80000000f00 */
[----:B0-----:R-:W-:Y:S02]  /*db10*/  LEA R0, R5, R0, 0x18 ;  /* 0x0000000005007211 */ /* 0x001fe400078ec0ff */
[----:B------:R-:W-:-:S04]  /*db20*/  SHF.L.U32 R3, R3, 0x1f, RZ ;  /* 0x0000001f03037819 */ /* 0x000fc800000006ff */
[----:B------:R-:W0:Y:S02]  /*db30*/  SYNCS.PHASECHK.TRANS64.TRYWAIT P0, [R0+URZ+0x28c20], R3 ;  /* 0x028c2003000075a7 */ /* 0x000e24000800017f */
[----:B0-----:R-:W-:Y:S05]  /*db40*/  @!P0 BRA `(.L_x_372) ;  /* 0x0000001000cc8947 */ /* 0x001fea0003800000 */
.L_x_426:
[----:B------:R-:W-:Y:S05]  /*db50*/  BSYNC B0 ;  /* 0x0000000000007941 */ /* 0x000fea0003800000 */
.L_x_371:
[----:B------:R-:W-:-:S03]  /*db60*/  UMOV UR4, 0xffffffff ;  /* 0xffffffff00047882 */ /* 0x000fc60000000000 */
[----:B------:R-:W-:Y:S05]  /*db70*/  BRA.DIV UR4, `(.L_x_373) ;  /* 0x0000001204d47947 */ /* 0x000fea000b800000 */
[----:B------:R-:W2:Y:S02]  /*db80*/  S2R R2, SR_TID.X ;  /* 0x0000000000027919 */ /* 0x000ea40000002100 */
[----:B--2---:R-:W-:-:S04]  /*db90*/  SHF.R.U32.HI R2, RZ, 0x5, R2 ;  /* 0x00000005ff027819 */ /* 0x004fc80000011602 */
[----:B------:R-:W-:-:S05]  /*dba0*/  LOP3.LUT R2, R2, 0x3, RZ, 0xc0, !PT ;  /* 0x0000000302027812 */ /* 0x000fca00078ec0ff */
[----:B------:R2:W3:Y:S02]  /*dbb0*/  SHFL.IDX PT, R14, R2, RZ, 0x1f ;  /* 0x00001fff020e7589 */ /* 0x0004e400000e0000 */
.L_x_429:
[----:B---3--:R-:W-:Y:S01]  /*dbc0*/  ISETP.NE.AND P0, PT, R14, RZ, PT ;  /* 0x000000ff0e00720c */ /* 0x008fe20003f05270 */
[----:B------:R-:W-:-:S12]  /*dbd0*/  BSSY B0, `(.L_x_374) ;  /* 0x0000027000007945 */ /* 0x000fd80003800000 */
[----:B------:R-:W-:Y:S05]  /*dbe0*/  @P0 BRA `(.L_x_375) ;  /* 0x0000000000940947 */ /* 0x000fea0003800000 */
[----:B------:R-:W-:-:S03]  /*dbf0*/  UMOV UR4, 0xffffffff ;  /* 0xffffffff00047882 */ /* 0x000fc60000000000 */
[----:B------:R-:W-:Y:S05]  /*dc00*/  BRA.DIV UR4, `(.L_x_376) ;  /* 0x0000001204e47947 */ /* 0x000fea000b800000 */
[----:B------:R-:W-:-:S13]  /*dc10*/  ELECT P6, URZ, PT ;  /* 0x00000000003f782f */ /* 0x000fda00038c0000 */
.L_x_432:
[----:B------:R-:W-:Y:S05]  /*dc20*/  @!P6 BRA `(.L_x_375) ;  /* 0x000000000084e947 */ /* 0x000fea0003800000 */
[----:B------:R-:W-:-:S06]  /*dc30*/  ULOP3.LUT UR4, UR36, 0x2, URZ, 0xfc, !UPT ;  /* 0x0000000224047892 */ /* 0x000fcc000f8efc3f */
[----:B--2---:R-:W-:-:S04]  /*dc40*/  MOV R2, UR4 ;  /* 0x0000000400027c02 */ /* 0x004fc80008000f00 */
[----:B------:R-:W-:-:S13]  /*dc50*/  ISETP.NE.AND P2, PT, R2, 0x3, PT ;  /* 0x000000030200780c */ /* 0x000fda0003f45270 */
[----:B------:R-:W-:Y:S05]  /*dc60*/  @!P2 BRA `(.L_x_377) ;  /* 0x000000000004a947 */ /* 0x000fea0003800000 */
[----:B------:R-:W-:Y:S01]  /*dc70*/  BPT.TRAP 0x1 ;  /* 0x000000040000795c */ /* 0x000fe20000300000 */
.L_x_377:
[----:B0-----:R-:W2:Y:S04]  /*dc80*/  LDL R3, [R1] ;  /* 0x0000000001037983 */ /* 0x001ea80000100800 */
[----:B------:R-:W3:Y:S01]  /*dc90*/  LDL.LU R7, [R1+0x4] ;  /* 0x0000040001077983 */ /* 0x000ee20000300800 */
[----:B------:R-:W-:-:S04]  /*dca0*/  VIADD R2, R0, 0x28c40 ;  /* 0x00028c4000027836 */ /* 0x000fc80000000000 */
[C---:B--2---:R-:W-:Y:S02]  /*dcb0*/  IMAD R6, R3.reuse, 0x8, R2 ;  /* 0x0000000803067824 */ /* 0x044fe400078e0202 */
[----:B------:R-:W-:Y:S01]  /*dcc0*/  VIADD R3, R3, 0x1 ;  /* 0x0000000103037836 */ /* 0x000fe20000000000 */
[----:B---3--:R-:W-:-:S04]  /*dcd0*/  SHF.L.U32 R5, R7, 0x1f, RZ ;  /* 0x0000001f07057819 */ /* 0x008fc800000006ff */
[C---:B------:R-:W-:Y:S01]  /*dce0*/  ISETP.NE.AND P1, PT, R3.reuse, 0x2, PT ;  /* 0x000000020300780c */ /* 0x040fe20003f25270 */
[----:B------:R-:W0:Y:S03]  /*dcf0*/  SYNCS.PHASECHK.TRANS64.TRYWAIT P0, [R6+URZ], R5 ;  /* 0x00000005060075a7 */ /* 0x000e26000800017f */
[----:B------:R-:W-:Y:S02]  /*dd00*/  SEL R4, RZ, 0x1, P1 ;  /* 0x00000001ff047807 */ /* 0x000fe40000800000 */
[----:B------:R-:W-:Y:S02]  /*dd10*/  SEL R3, R3, RZ, P1 ;  /* 0x000000ff03037207 */ /* 0x000fe40000800000 */
[----:B------:R-:W-:-:S03]  /*dd20*/  LOP3.LUT R4, R7, R4, RZ, 0x3c, !PT ;  /* 0x0000000407047212 */ /* 0x000fc600078e3cff */
[----:B------:R-:W-:Y:S01]  /*dd30*/  IMAD R7, R3, 0x8, R2 ;  /* 0x0000000803077824 */ /* 0x000fe200078e0202 */
[----:B------:R-:W-:Y:S01]  /*dd40*/  SHF.L.U32 R2, R4, 0x1f, RZ ;  /* 0x0000001f04027819 */ /* 0x000fe200000006ff */
[----:B0-----:R-:W-:Y:S06]  /*dd50*/  @!P0 BRA `(.L_x_378) ;  /* 0x0000001000b08947 */ /* 0x001fec0003800000 */
.L_x_433:
[----:B------:R-:W2:Y:S02]  /*dd60*/  SYNCS.PHASECHK.TRANS64.TRYWAIT P0, [R7+URZ], R2 ;  /* 0x00000002070075a7 */ /* 0x000ea4000800017f */
[----:B--2---:R-:W-:Y:S05]  /*dd70*/  @!P0 BRA `(.L_x_379) ;  /* 0x0000001000bc8947 */ /* 0x004fea0003800000 */
.L_x_434:
[----:B------:R-:W-:Y:S05]  /*dd80*/  @!P2 BRA `(.L_x_380) ;  /* 0x000000000004a947 */ /* 0x000fea0003800000 */
[----:B------:R-:W-:Y:S01]  /*dd90*/  BPT.TRAP 0x1 ;  /* 0x000000040000795c */ /* 0x000fe20000300000 */
.L_x_380:
[----:B------:R-:W3:Y:S01]  /*dda0*/  LDL.LU R4, [R1] ;  /* 0x0000000001047983 */ /* 0x000ee20000300800 */
[----:B------:R-:W-:-:S05]  /*ddb0*/  IADD3 R0, R0, 0x28c60, RZ ;  /* 0x00028c6000007810 */ /* 0x000fca0007ffe0ff */
[----:B---3--:R-:W-:-:S04]  /*ddc0*/  IMAD R4, R4, 0x8, R0 ;  /* 0x0000000804047824 */ /* 0x008fc800078e0200 */
[----:B------:R-:W3:Y:S02]  /*ddd0*/  SYNCS.PHASECHK.TRANS64.TRYWAIT P0, [R4+URZ], R5 ;  /* 0x00000005040075a7 */ /* 0x000ee4000800017f */
[----:B---3--:R-:W-:Y:S05]  /*dde0*/  @!P0 BRA `(.L_x_381) ;  /* 0x0000001000b48947 */ /* 0x008fea0003800000 */
.L_x_435:
[----:B------:R-:W-:-:S07]  /*ddf0*/  IMAD R3, R3, 0x8, R0 ;  /* 0x0000000803037824 */ /* 0x000fce00078e0200 */
.L_x_382:
[----:B----4-:R4:W0:Y:S02]  /*de00*/  SYNCS.PHASECHK.TRANS64.TRYWAIT P0, [R3+URZ], R2 ;  /* 0x00000002030075a7 */ /* 0x010824000800017f */
[----:B0-----:R-:W-:Y:S05]  /*de10*/  @!P0 NANOSLEEP.SYNCS 0x989680 ;  /* 0x009896800000895d */ /* 0x001fea0003900000 */
[----:B------:R-:W0:Y:S02]  /*de20*/  @!P0 SYNCS.PHASECHK.TRANS64 P0, [R3+URZ], R2 ;  /* 0x00000002030085a7 */ /* 0x000e24000800007f */
[----:B0-----:R-:W-:Y:S05]  /*de30*/  @!P0 BRA `(.L_x_382) ;  /* 0xfffffffc00f08947 */ /* 0x001fea000383ffff */
.L_x_375:
[----:B------:R-:W-:Y:S05]  /*de40*/  BSYNC B0 ;  /* 0x0000000000007941 */ /* 0x000fea0003800000 */
.L_x_374:
[----:B------:R-:W-:Y:S05]  /*de50*/  EXIT ;  /* 0x000000000000794d */ /* 0x000fea0003800000 */
.L_x_260:
[----:B0-----:R-:W-:-:S04]  /*de60*/  IMAD.U32 R3, RZ, RZ, UR16 ;  /* 0x00000010ff037e24 */ /* 0x001fc8000f8e00ff */
[----:B------:R0:W1:Y:S03]  /*de70*/  SYNCS.PHASECHK.TRANS64.TRYWAIT P0, [R3+URZ+0x28c50], R0 ;  /* 0x028c5000030075a7 */ /* 0x000066000800017f */
[----:B-1----:R-:W-:Y:S05]  /*de80*/  @!P0 NANOSLEEP.SYNCS 0x989680 ;  /* 0x009896800000895d */ /* 0x002fea0003900000 */
[----:B------:R-:W1:Y:S02]  /*de90*/  @!P0 SYNCS.PHASECHK.TRANS64 P0, [R3+URZ+0x28c50], R0 ;  /* 0x028c5000030085a7 */ /* 0x000e64000800007f */
[----:B-1----:R-:W-:Y:S05]  /*dea0*/  @!P0 BRA `(.L_x_260) ;  /* 0xfffffffc00ec8947 */ /* 0x002fea000383ffff */
[----:B------:R-:W-:Y:S05]  /*deb0*/  BRA `(.L_x_383) ;  /* 0xffffff3800587947 */ /* 0x000fea000383ffff */
.L_x_265:
[----:B-1----:R-:W-:-:S04]  /*dec0*/  IMAD.U32 R3, RZ, RZ, UR6 ;  /* 0x00000006ff037e24 */ /* 0x002fc8000f8e00ff */
[----:B------:R1:W2:Y:S03]  /*ded0*/  SYNCS.PHASECHK.TRANS64.TRYWAIT P0, [R3+URZ+0x28c50], R0 ;  /* 0x028c5000030075a7 */ /* 0x0002a6000800017f */
[----:B--2---:R-:W-:Y:S05]  /*dee0*/  @!P0 NANOSLEEP.SYNCS 0x989680 ;  /* 0x009896800000895d */ /* 0x004fea0003900000 */
[----:B------:R-:W2:Y:S02]  /*def0*/  @!P0 SYNCS.PHASECHK.TRANS64 P0, [R3+URZ+0x28c50], R0 ;  /* 0x028c5000030085a7 */ /* 0x000ea4000800007f */
[----:B--2---:R-:W-:Y:S05]  /*df00*/  @!P0 BRA `(.L_x_265) ;  /* 0xfffffffc00ec8947 */ /* 0x004fea000383ffff */
[----:B------:R-:W-:Y:S05]  /*df10*/  BRA `(.L_x_264) ;  /* 0xffffff4400647947 */ /* 0x000fea000383ffff */
.L_x_268:
[----:B0-----:R-:W-:-:S04]  /*df20*/  MOV R3, UR42 ;  /* 0x0000002a00037c02 */ /* 0x001fc80008000f00 */
[----:B------:R0:W1:Y:S03]  /*df30*/  SYNCS.PHASECHK.TRANS64.TRYWAIT P1, [R3+URZ+0x28c00], R0 ;  /* 0x028c0000030075a7 */ /* 0x000066000802017f */
[----:B-1----:R-:W-:Y:S05]  /*df40*/  @!P1 NANOSLEEP.SYNCS 0x989680 ;  /* 0x009896800000995d */ /* 0x002fea0003900000 */
[----:B------:R-:W1:Y:S02]  /*df50*/  @!P1 SYNCS.PHASECHK.TRANS64 P1, [R3+URZ+0x28c00], R0 ;  /* 0x028c0000030095a7 */ /* 0x000e64000802007f */
[----:B-1----:R-:W-:Y:S05]  /*df60*/  @!P1 BRA `(.L_x_268) ;  /* 0xfffffffc00ec9947 */ /* 0x002fea000383ffff */
[----:B------:R-:W-:Y:S05]  /*df70*/  BRA `(.L_x_384) ;  /* 0xffffff5000c47947 */ /* 0x000fea000383ffff */
.L_x_272:
[----:B--2---:R2:W3:Y:S02]  /*df80*/  SYNCS.PHASECHK.TRANS64.TRYWAIT P1, [R7+URZ+0x28c30], R8 ;  /* 0x028c3008070075a7 */ /* 0x0044e4000802017f */
[----:B---3--:R-:W-:Y:S05]  /*df90*/  @!P1 NANOSLEEP.SYNCS 0x989680 ;  /* 0x009896800000995d */ /* 0x008fea0003900000 */
[----:B------:R-:W3:Y:S02]  /*dfa0*/  @!P1 SYNCS.PHASECHK.TRANS64 P1, [R7+URZ+0x28c30], R8 ;  /* 0x028c3008070095a7 */ /* 0x000ee4000802007f */
[----:B---3--:R-:W-:Y:S05]  /*dfb0*/  @!P1 BRA `(.L_x_272) ;  /* 0xfffffffc00f09947 */ /* 0x008fea000383ffff */
[----:B------:R-:W-:Y:S05]  /*dfc0*/  BRA `(.L_x_271) ;  /* 0xffffff5000e07947 */ /* 0x000fea000383ffff */
.L_x_276:
[----:B---3--:R3:W4:Y:S02]  /*dfd0*/  SYNCS.PHASECHK.TRANS64.TRYWAIT P2, [R7+URZ+0x28c50], R8 ;  /* 0x028c5008070075a7 */ /* 0x008724000804017f */
[----:B----4-:R-:W-:Y:S05]  /*dfe0*/  @!P2 NANOSLEEP.SYNCS 0x989680 ;  /* 0x009896800000a95d */ /* 0x010fea0003900000 */
[----:B------:R-:W4:Y:S02]  /*dff0*/  @!P2 SYNCS.PHASECHK.TRANS64 P2, [R7+URZ+0x28c50], R8 ;  /* 0x028c50080700a5a7 */ /* 0x000f24000804007f */
[----:B----4-:R-:W-:Y:S05]  /*e000*/  @!P2 BRA `(.L_x_276) ;  /* 0xfffffffc00f0a947 */ /* 0x010fea000383ffff */
[----:B------:R-:W-:Y:S05]  /*e010*/  BRA `(.L_x_275) ;  /* 0xffffff6000f07947 */ /* 0x000fea000383ffff */
.L_x_281:
[----:B--2---:R-:W-:-:S04]  /*e020*/  IMAD.U32 R3, RZ, RZ, UR22 ;  /* 0x00000016ff037e24 */ /* 0x004fc8000f8e00ff */
[----:B------:R2:W3:Y:S03]  /*e030*/  SYNCS.PHASECHK.TRANS64.TRYWAIT P3, [R3+URZ+0x28c30], R8 ;  /* 0x028c3008030075a7 */ /* 0x0004e6000806017f */
[----:B---3--:R-:W-:Y:S05]  /*e040*/  @!P3 NANOSLEEP.SYNCS 0x989680 ;  /* 0x009896800000b95d */ /* 0x008fea0003900000 */
[----:B------:R-:W3:Y:S02]  /*e050*/  @!P3 SYNCS.PHASECHK.TRANS64 P3, [R3+URZ+0x28c30], R8 ;  /* 0x028c30080300b5a7 */ /* 0x000ee4000806007f */
[----:B---3--:R-:W-:Y:S05]  /*e060*/  @!P3 BRA `(.L_x_281) ;  /* 0xfffffffc00ecb947 */ /* 0x008fea000383ffff */
[----:B------:R-:W-:Y:S05]  /*e070*/  BRA `(.L_x_280) ;  /* 0xffffff6400c47947 */ /* 0x000fea000383ffff */
.L_x_285:
[----:B---3--:R3:W4:Y:S02]  /*e080*/  SYNCS.PHASECHK.TRANS64.TRYWAIT P3, [R171+URZ+0x28c50], R8 ;  /* 0x028c5008ab0075a7 */ /* 0x008724000806017f */
[----:B----4-:R-:W-:Y:S05]  /*e090*/  @!P3 NANOSLEEP.SYNCS 0x989680 ;  /* 0x009896800000b95d */ /* 0x010fea0003900000 */
[----:B------:R-:W4:Y:S02]  /*e0a0*/  @!P3 SYNCS.PHASECHK.TRANS64 P3, [R171+URZ+0x28c50], R8 ;  /* 0x028c5008ab00b5a7 */ /* 0x000f24000806007f */
[----:B----4-:R-:W-:Y:S05]  /*e0b0*/  @!P3 BRA `(.L_x_285) ;  /* 0xfffffffc00f0b947 */ /* 0x010fea000383ffff */
[----:B------:R-:W-:Y:S05]  /*e0c0*/  BRA `(.L_x_284) ;  /* 0xffffff7800f87947 */ /* 0x000fea000383ffff */
.L_x_316:
[----:B------:R-:W0:Y:S01]  /*e0d0*/  S2R R5, SR_TID.X ;  /* 0x0000000000057919 */ /* 0x000e220000002100 */
[----:B------:R-:W-:Y:S01]  /*e0e0*/  BSSY B0, `(.L_x_385) ;  /* 0x000000a000007945 */ /* 0x000fe20003800000 */
[----:B------:R-:W-:Y:S01]  /*e0f0*/  IMAD.MOV.U32 R12, RZ, RZ, RZ ;  /* 0x000000ffff0c7224 */ /* 0x000fe200078e00ff */
[----:B------:R-:W-:Y:S01]  /*e100*/  MOV R15, 0xffffffff ;  /* 0xffffffff000f7802 */ /* 0x000fe20000000f00 */
[----:B------:R-:W-:Y:S01]  /*e110*/  IMAD.MOV.U32 R11, RZ, RZ, 0x1f ;  /* 0x0000001fff0b7424 */ /* 0x000fe200078e00ff */
[----:B0-----:R-:W-:-:S04]  /*e120*/  SHF.R.U32.HI R5, RZ, 0x5, R5 ;  /* 0x00000005ff057819 */ /* 0x001fc80000011605 */
[----:B------:R-:W-:-:S05]  /*e130*/  LOP3.LUT R5, R5, 0x3, RZ, 0xc0, !PT ;  /* 0x0000000305057812 */ /* 0x000fca00078ec0ff */
[----:B------:R-:W-:-:S07]  /*e140*/  IMAD.MOV.U32 R13, RZ, RZ, R5 ;  /* 0x000000ffff0d7224 */ /* 0x000fce00078e0005 */
[----:B------:R-:W-:Y:S05]  /*e150*/  WARPSYNC.COLLECTIVE R15, `(.L_x_386) ;  /* 0x000000000f087348 */ /* 0x000fea0003c00000 */
[----:B------:R0:W1:Y:S02]  /*e160*/  SHFL.IDX P6, R14, R13, R12, R11 ;  /* 0x0000000c0d0e7389 */ /* 0x00006400000c000b */
[----:B01----:R-:W-:Y:S01]  /*e170*/  ENDCOLLECTIVE ;  /* 0x000000000000791b */ /* 0x003fe20003800000 */
.L_x_386:
[----:B------:R-:W-:Y:S05]  /*e180*/  BSYNC B0 ;  /* 0x0000000000007941 */ /* 0x000fea0003800000 */
.L_x_385:
[----:B------:R-:W-:Y:S05]  /*e190*/  BRA `(.L_x_387) ;  /* 0xffffffc400c87947 */ /* 0x000fea000383ffff */
.L_x_317:
[----:B------:R-:W-:Y:S01]  /*e1a0*/  BSSY B0, `(.L_x_388) ;  /* 0x0000006000007945 */ /* 0x000fe20003800000 */
[----:B------:R-:W-:-:S07]  /*e1b0*/  IMAD.MOV.U32 R15, RZ, RZ, -0x1 ;  /* 0xffffffffff0f7424 */ /* 0x000fce00078e00ff */
[----:B------:R-:W-:Y:S05]  /*e1c0*/  WARPSYNC.COLLECTIVE R15, `(.L_x_389) ;  /* 0x000000000f0c7348 */ /* 0x000fea0003c00000 */
[----:B------:R-:W-:Y:S02]  /*e1d0*/  ELECT P6, UR62, PT ;  /* 0x00000000003e782f */ /* 0x000fe400038c0000 */
[----:B------:R-:W-:Y:S01]  /*e1e0*/  MOV R14, UR62 ;  /* 0x0000003e000e7c02 */ /* 0x000fe20008000f00 */
[----:B------:R-:W-:Y:S10]  /*e1f0*/  ENDCOLLECTIVE ;  /* 0x000000000000791b */ /* 0x000ff40003800000 */
.L_x_389:
[----:B------:R-:W-:Y:S05]  /*e200*/  BSYNC B0 ;  /* 0x0000000000007941 */ /* 0x000fea0003800000 */
.L_x_388:
[----:B------:R-:W-:Y:S05]  /*e210*/  BRA `(.L_x_390) ;  /* 0xffffffc400c07947 */ /* 0x000fea000383ffff */
.L_x_320:
[----:B0-----:R0:W1:Y:S02]  /*e220*/  SYNCS.PHASECHK.TRANS64.TRYWAIT P0, [R8+URZ+0x28c40], R10 ;  /* 0x028c400a080075a7 */ /* 0x001064000800017f */
[----:B-1----:R-:W-:Y:S05]  /*e230*/  @!P0 NANOSLEEP.SYNCS 0x989680 ;  /* 0x009896800000895d */ /* 0x002fea0003900000 */
[----:B------:R-:W1:Y:S02]  /*e240*/  @!P0 SYNCS.PHASECHK.TRANS64 P0, [R8+URZ+0x28c40], R10 ;  /* 0x028c400a080085a7 */ /* 0x000e64000800007f */
[----:B-1----:R-:W-:Y:S05]  /*e250*/  @!P0 BRA `(.L_x_320) ;  /* 0xfffffffc00f08947 */ /* 0x002fea000383ffff */
[----:B------:R-:W-:Y:S05]  /*e260*/  BRA `(.L_x_391) ;  /* 0xffffffc800307947 */ /* 0x000fea000383ffff */
.L_x_323:
[----:B0-----:R-:W0:Y:S01]  /*e270*/  S2R R10, SR_CgaCtaId ;  /* 0x00000000000a7919 */ /* 0x001e220000008800 */
[----:B------:R-:W-:-:S04]  /*e280*/  MOV R8, 0x400 ;  /* 0x0000040000087802 */ /* 0x000fc80000000f00 */
[----:B0-----:R-:W-:-:S04]  /*e290*/  LEA R8, R10, R8, 0x18 ;  /* 0x000000080a087211 */ /* 0x001fc800078ec0ff */
[----:B------:R0:W1:Y:S03]  /*e2a0*/  SYNCS.PHASECHK.TRANS64.TRYWAIT P0, [R8+URZ+0x28c20], R6 ;  /* 0x028c2006080075a7 */ /* 0x000066000800017f */
[----:B-1----:R-:W-:Y:S05]  /*e2b0*/  @!P0 NANOSLEEP.SYNCS 0x989680 ;  /* 0x009896800000895d */ /* 0x002fea0003900000 */
[----:B------:R-:W1:Y:S02]  /*e2c0*/  @!P0 SYNCS.PHASECHK.TRANS64 P0, [R8+URZ+0x28c20], R6 ;  /* 0x028c2006080085a7 */ /* 0x000e64000800007f */
[----:B-1----:R-:W-:Y:S05]  /*e2d0*/  @!P0 BRA `(.L_x_323) ;  /* 0xfffffffc00e48947 */ /* 0x002fea000383ffff */
[----:B------:R-:W-:Y:S05]  /*e2e0*/  BRA `(.L_x_392) ;  /* 0xffffffcc00107947 */ /* 0x000fea000383ffff */
.L_x_326:
[----:B0-----:R0:W1:Y:S02]  /*e2f0*/  SYNCS.PHASECHK.TRANS64.TRYWAIT P0, [R8+URZ+0x28c60], R6 ;  /* 0x028c6006080075a7 */ /* 0x001064000800017f */
[----:B-1----:R-:W-:Y:S05]  /*e300*/  @!P0 NANOSLEEP.SYNCS 0x989680 ;  /* 0x009896800000895d */ /* 0x002fea0003900000 */
[----:B------:R-:W1:Y:S02]  /*e310*/  @!P0 SYNCS.PHASECHK.TRANS64 P0, [R8+URZ+0x28c60], R6 ;  /* 0x028c6006080085a7 */ /* 0x000e64000800007f */
[----:B-1----:R-:W-:Y:S05]  /*e320*/  @!P0 BRA `(.L_x_326) ;  /* 0xfffffffc00f08947 */ /* 0x002fea000383ffff */
[----:B------:R-:W-:Y:S05]  /*e330*/  BRA `(.L_x_393) ;  /* 0xffffffcc002c7947 */ /* 0x000fea000383ffff */
.L_x_335:
[----:B-1----:R1:W2:Y:S02]  /*e340*/  SYNCS.PHASECHK.TRANS64.TRYWAIT P0, [R3+URZ+0x28c40], R6 ;  /* 0x028c4006030075a7 */ /* 0x0022a4000800017f */
[----:B--2---:R-:W-:Y:S05]  /*e350*/  @!P0 NANOSLEEP.SYNCS 0x989680 ;  /* 0x009896800000895d */ /* 0x004fea0003900000 */
[----:B------:R-:W2:Y:S02]  /*e360*/  @!P0 SYNCS.PHASECHK.TRANS64 P0, [R3+URZ+0x28c40], R6 ;  /* 0x028c4006030085a7 */ /* 0x000ea4000800007f */
[----:B--2---:R-:W-:Y:S05]  /*e370*/  @!P0 BRA `(.L_x_335) ;  /* 0xfffffffc00f08947 */ /* 0x004fea000383ffff */
[----:B------:R-:W-:Y:S05]  /*e380*/  BRA `(.L_x_394) ;  /* 0xffffffd400047947 */ /* 0x000fea000383ffff */
.L_x_337:
[----:B--2---:R2:W3:Y:S02]  /*e390*/  SYNCS.PHASECHK.TRANS64.TRYWAIT P0, [R3+URZ+0x28c60], R6 ;  /* 0x028c6006030075a7 */ /* 0x0044e4000800017f */
[----:B---3--:R-:W-:Y:S05]  /*e3a0*/  @!P0 NANOSLEEP.SYNCS 0x989680 ;  /* 0x009896800000895d */ /* 0x008fea0003900000 */
[----:B------:R-:W3:Y:S02]  /*e3b0*/  @!P0 SYNCS.PHASECHK.TRANS64 P0, [R3+URZ+0x28c60], R6 ;  /* 0x028c6006030085a7 */ /* 0x000ee4000800007f */
[----:B---3--:R-:W-:Y:S05]  /*e3c0*/  @!P0 BRA `(.L_x_337) ;  /* 0xfffffffc00f08947 */ /* 0x008fea000383ffff */
[----:B------:R-:W-:Y:S05]  /*e3d0*/  BRA `(.L_x_395) ;  /* 0xffffffd400747947 */ /* 0x000fea000383ffff */
.L_x_342:
[----:B--2---:R2:W3:Y:S02]  /*e3e0*/  SYNCS.PHASECHK.TRANS64.TRYWAIT P0, [R2+URZ+0x28c40], R3 ;  /* 0x028c4003020075a7 */ /* 0x0044e4000800017f */
[----:B---3--:R-:W-:Y:S05]  /*e3f0*/  @!P0 NANOSLEEP.SYNCS 0x989680 ;  /* 0x009896800000895d */ /* 0x008fea0003900000 */
[----:B------:R-:W3:Y:S02]  /*e400*/  @!P0 SYNCS.PHASECHK.TRANS64 P0, [R2+URZ+0x28c40], R3 ;  /* 0x028c4003020085a7 */ /* 0x000ee4000800007f */
[----:B---3--:R-:W-:Y:S05]  /*e410*/  @!P0 BRA `(.L_x_342) ;  /* 0xfffffffc00f08947 */ /* 0x008fea000383ffff */
[----:B------:R-:W-:Y:S05]  /*e420*/  BRA `(.L_x_396) ;  /* 0xffffffdc00107947 */ /* 0x000fea000383ffff */
.L_x_344:
[----:B-1----:R1:W3:Y:S02]  /*e430*/  SYNCS.PHASECHK.TRANS64.TRYWAIT P1, [R2+URZ+0x28c60], R3 ;  /* 0x028c6003020075a7 */ /* 0x0022e4000802017f */
[----:B---3--:R-:W-:Y:S05]  /*e440*/  @!P1 NANOSLEEP.SYNCS 0x989680 ;  /* 0x009896800000995d */ /* 0x008fea0003900000 */
[----:B------:R-:W3:Y:S02]  /*e450*/  @!P1 SYNCS.PHASECHK.TRANS64 P1, [R2+URZ+0x28c60], R3 ;  /* 0x028c6003020095a7 */ /* 0x000ee4000802007f */
[----:B---3--:R-:W-:Y:S05]  /*e460*/  @!P1 BRA `(.L_x_344) ;  /* 0xfffffffc00f09947 */ /* 0x008fea000383ffff */
[----:B------:R-:W-:Y:S05]  /*e470*/  BRA `(.L_x_397) ;  /* 0xffffffdc007c7947 */ /* 0x000fea000383ffff */
.L_x_349:
[----:B---3--:R3:W4:Y:S02]  /*e480*/  SYNCS.PHASECHK.TRANS64.TRYWAIT P0, [R2+URZ+0x28c40], R3 ;  /* 0x028c4003020075a7 */ /* 0x008724000800017f */
[----:B----4-:R-:W-:Y:S05]  /*e490*/  @!P0 NANOSLEEP.SYNCS 0x989680 ;  /* 0x009896800000895d */ /* 0x010fea0003900000 */
[----:B------:R-:W4:Y:S02]  /*e4a0*/  @!P0 SYNCS.PHASECHK.TRANS64 P0, [R2+URZ+0x28c40], R3 ;  /* 0x028c4003020085a7 */ /* 0x000f24000800007f */
[----:B----4-:R-:W-:Y:S05]  /*e4b0*/  @!P0 BRA `(.L_x_349) ;  /* 0xfffffffc00f08947 */ /* 0x010fea000383ffff */
[----:B------:R-:W-:Y:S05]  /*e4c0*/  BRA `(.L_x_398) ;  /* 0xffffffe000f87947 */ /* 0x000fea000383ffff */
.L_x_351:
[----:B-1----:R1:W2:Y:S02]  /*e4d0*/  SYNCS.PHASECHK.TRANS64.TRYWAIT P1, [R2+URZ+0x28c60], R3 ;  /* 0x028c6003020075a7 */ /* 0x0022a4000802017f */
[----:B--2---:R-:W-:Y:S05]  /*e4e0*/  @!P1 NANOSLEEP.SYNCS 0x989680 ;  /* 0x009896800000995d */ /* 0x004fea0003900000 */
[----:B------:R-:W2:Y:S02]  /*e4f0*/  @!P1 SYNCS.PHASECHK.TRANS64 P1, [R2+URZ+0x28c60], R3 ;  /* 0x028c6003020095a7 */ /* 0x000ea4000802007f */
[----:B--2---:R-:W-:Y:S05]  /*e500*/  @!P1 BRA `(.L_x_351) ;  /* 0xfffffffc00f09947 */ /* 0x004fea000383ffff */
[----:B------:R-:W-:Y:S05]  /*e510*/  BRA `(.L_x_399) ;  /* 0xffffffe400687947 */ /* 0x000fea000383ffff */
.L_x_356:
[----:B------:R-:W-:Y:S01]  /*e520*/  BSSY B0, `(.L_x_400) ;  /* 0x0000008000007945 */ /* 0x000fe20003800000 */
[----:B------:R-:W-:Y:S01]  /*e530*/  IMAD.MOV.U32 R13, RZ, RZ, R16 ;  /* 0x000000ffff0d7224 */ /* 0x000fe200078e0010 */
[----:B0-----:R-:W-:Y:S01]  /*e540*/  MOV R15, 0xffffffff ;  /* 0xffffffff000f7802 */ /* 0x001fe20000000f00 */
[----:B-1----:R-:W-:Y:S02]  /*e550*/  IMAD.MOV.U32 R12, RZ, RZ, RZ ;  /* 0x000000ffff0c7224 */ /* 0x002fe400078e00ff */
[----:B------:R-:W-:-:S07]  /*e560*/  IMAD.MOV.U32 R11, RZ, RZ, 0x1f ;  /* 0x0000001fff0b7424 */ /* 0x000fce00078e00ff */
[----:B--2---:R-:W-:Y:S05]  /*e570*/  WARPSYNC.COLLECTIVE R15, `(.L_x_401) ;  /* 0x000000000f087348 */ /* 0x004fea0003c00000 */
[----:B------:R0:W1:Y:S02]  /*e580*/  SHFL.IDX P6, R14, R13, R12, R11 ;  /* 0x0000000c0d0e7389 */ /* 0x00006400000c000b */
[----:B012---:R-:W-:Y:S01]  /*e590*/  ENDCOLLECTIVE ;  /* 0x000000000000791b */ /* 0x007fe20003800000 */
.L_x_401:
[----:B------:R-:W-:Y:S05]  /*e5a0*/  BSYNC B0 ;  /* 0x0000000000007941 */ /* 0x000fea0003800000 */
.L_x_400:
[----:B------:R-:W-:Y:S01]  /*e5b0*/  IMAD.MOV.U32 R13, RZ, RZ, R16 ;  /* 0x000000ffff0d7224 */ /* 0x000fe200078e0010 */
[----:B------:R-:W-:Y:S01]  /*e5c0*/  MOV R15, 0xffffffff ;  /* 0xffffffff000f7802 */ /* 0x000fe20000000f00 */
[----:B------:R-:W-:Y:S02]  /*e5d0*/  IMAD.MOV.U32 R12, RZ, RZ, 0x1 ;  /* 0x00000001ff0c7424 */ /* 0x000fe400078e00ff */
[----:B------:R-:W-:Y:S02]  /*e5e0*/  IMAD.MOV.U32 R11, RZ, RZ, 0x1f ;  /* 0x0000001fff0b7424 */ /* 0x000fe400078e00ff */
[----:B------:R-:W-:-:S07]  /*e5f0*/  IMAD.MOV.U32 R4, RZ, RZ, R14 ;  /* 0x000000ffff047224 */ /* 0x000fce00078e000e */
[----:B------:R-:W-:Y:S05]  /*e600*/  WARPSYNC.COLLECTIVE R15, `(.L_x_402) ;  /* 0x000000000f087348 */ /* 0x000fea0003c00000 */
[----:B------:R0:W1:Y:S02]  /*e610*/  SHFL.IDX P6, R14, R13, R12, R11 ;  /* 0x0000000c0d0e7389 */ /* 0x00006400000c000b */
[----:B01----:R-:W-:Y:S01]  /*e620*/  ENDCOLLECTIVE ;  /* 0x000000000000791b */ /* 0x003fe20003800000 */
.L_x_402:
[----:B------:R-:W-:Y:S01]  /*e630*/  IMAD.MOV.U32 R5, RZ, RZ, R14 ;  /* 0x000000ffff057224 */ /* 0x000fe200078e000e */
[----:B------:R-:W-:Y:S06]  /*e640*/  BRA `(.L_x_403) ;  /* 0xffffffe800ac7947 */ /* 0x000fec000383ffff */
.L_x_359:
[----:B------:R-:W-:Y:S01]  /*e650*/  BSSY B0, `(.L_x_404) ;  /* 0x0000008000007945 */ /* 0x000fe20003800000 */
[----:B-----5:R-:W-:Y:S01]  /*e660*/  IMAD.MOV.U32 R13, RZ, RZ, R3 ;  /* 0x000000ffff0d7224 */ /* 0x020fe200078e0003 */
[----:B------:R-:W-:Y:S01]  /*e670*/  MOV R15, 0xffffffff ;  /* 0xffffffff000f7802 */ /* 0x000fe20000000f00 */
[----:B-1----:R-:W-:Y:S02]  /*e680*/  IMAD.MOV.U32 R12, RZ, RZ, 0x1 ;  /* 0x00000001ff0c7424 */ /* 0x002fe400078e00ff */
[----:B------:R-:W-:-:S07]  /*e690*/  IMAD.MOV.U32 R11, RZ, RZ, RZ ;  /* 0x000000ffff0b7224 */ /* 0x000fce00078e00ff */
[----:B0-234-:R-:W-:Y:S05]  /*e6a0*/  WARPSYNC.COLLECTIVE R15, `(.L_x_405) ;  /* 0x000000000f087348 */ /* 0x01dfea0003c00000 */
[----:B------:R1:W0:Y:S02]  /*e6b0*/  SHFL.UP P6, R14, R13, R12, R11 ;  /* 0x0400000c0d0e7389 */ /* 0x00022400000c000b */
[----:B01234-:R-:W-:Y:S01]  /*e6c0*/  ENDCOLLECTIVE ;  /* 0x000000000000791b */ /* 0x01ffe20003800000 */
.L_x_405:
[----:B------:R-:W-:Y:S05]  /*e6d0*/  BSYNC B0 ;  /* 0x0000000000007941 */ /* 0x000fea0003800000 */
.L_x_404:
[----:B------:R-:W-:Y:S01]  /*e6e0*/  ISETP.NE.AND P0, PT, R8, RZ, PT ;  /* 0x000000ff0800720c */ /* 0x000fe20003f05270 */
[----:B------:R-:W-:Y:S02]  /*e6f0*/  IMAD.MOV.U32 R12, RZ, RZ, 0x2 ;  /* 0x00000002ff0c7424 */ /* 0x000fe400078e00ff */
[----:B------:R-:W-:Y:S01]  /*e700*/  IMAD.MOV.U32 R11, RZ, RZ, RZ ;  /* 0x000000ffff0b7224 */ /* 0x000fe200078e00ff */
[----:B------:R-:W-:Y:S01]  /*e710*/  SEL R14, R14, RZ, P0 ;  /* 0x000000ff0e0e7207 */ /* 0x000fe20000000000 */
[----:B------:R-:W-:Y:S01]  /*e720*/  IMAD.MOV.U32 R15, RZ, RZ, -0x1 ;  /* 0xffffffffff0f7424 */ /* 0x000fe200078e00ff */
[----:B------:R-:W-:-:S03]  /*e730*/  ISETP.GE.U32.AND P0, PT, R8, 0x2, PT ;  /* 0x000000020800780c */ /* 0x000fc60003f06070 */
[----:B------:R-:W-:-:S10]  /*e740*/  IMAD.IADD R13, R3, 0x1, R14 ;  /* 0x00000001030d7824 */ /* 0x000fd400078e020e */
[----:B------:R-:W-:Y:S05]  /*e750*/  WARPSYNC.COLLECTIVE R15, `(.L_x_406) ;  /* 0x000000000f087348 */ /* 0x000fea0003c00000 */
[----:B------:R0:W1:Y:S02]  /*e760*/  SHFL.UP P6, R14, R13, R12, R11 ;  /* 0x0400000c0d0e7389 */ /* 0x00006400000c000b */
[----:B01----:R-:W-:Y:S01]  /*e770*/  ENDCOLLECTIVE ;  /* 0x000000000000791b */ /* 0x003fe20003800000 */
.L_x_406:
[----:B------:R-:W-:Y:S01]  /*e780*/  IMAD.MOV.U32 R12, RZ, RZ, 0x4 ;  /* 0x00000004ff0c7424 */ /* 0x000fe200078e00ff */
[----:B------:R-:W-:Y:S02]  /*e790*/  SEL R2, R14, RZ, P0 ;  /* 0x000000ff0e027207 */ /* 0x000fe40000000000 */
[----:B------:R-:W-:Y:S02]  /*e7a0*/  ISETP.GE.U32.AND P0, PT, R8, 0x4, PT ;  /* 0x000000040800780c */ /* 0x000fe40003f06070 */
[----:B------:R-:W-:-:S05]  /*e7b0*/  IADD3 R2, R13, R2, RZ ;  /* 0x000000020d027210 */ /* 0x000fca0007ffe0ff */
[----:B------:R-:W-:-:S07]  /*e7c0*/  IMAD.MOV.U32 R13, RZ, RZ, R2 ;  /* 0x000000ffff0d7224 */ /* 0x000fce00078e0002 */
[----:B------:R-:W-:Y:S05]  /*e7d0*/  WARPSYNC.COLLECTIVE R15, `(.L_x_407) ;  /* 0x000000000f087348 */ /* 0x000fea0003c00000 */
[----:B------:R0:W1:Y:S02]  /*e7e0*/  SHFL.UP P6, R14, R13, R12, R11 ;  /* 0x0400000c0d0e7389 */ /* 0x00006400000c000b */
[----:B01----:R-:W-:Y:S01]  /*e7f0*/  ENDCOLLECTIVE ;  /* 0x000000000000791b */ /* 0x003fe20003800000 */
.L_x_407:
[----:B------:R-:W-:Y:S02]  /*e800*/  MOV R12, 0x8 ;  /* 0x00000008000c7802 */ /* 0x000fe40000000f00 */
[----:B------:R-:W-:Y:S02]  /*e810*/  SEL R7, R14, RZ, P0 ;  /* 0x000000ff0e077207 */ /* 0x000fe40000000000 */
[----:B------:R-:W-:-:S03]  /*e820*/  ISETP.GE.U32.AND P0, PT, R8, 0x8, PT ;  /* 0x000000080800780c */ /* 0x000fc60003f06070 */
[----:B------:R-:W-:-:S04]  /*e830*/  IMAD.IADD R6, R2, 0x1, R7 ;  /* 0x0000000102067824 */ /* 0x000fc800078e0207 */
[----:B------:R-:W-:-:S07]  /*e840*/  IMAD.MOV.U32 R13, RZ, RZ, R6 ;  /* 0x000000ffff0d7224 */ /* 0x000fce00078e0006 */
[----:B------:R-:W-:Y:S05]  /*e850*/  WARPSYNC.COLLECTIVE R15, `(.L_x_408) ;  /* 0x000000000f087348 */ /* 0x000fea0003c00000 */
[----:B------:R0:W1:Y:S02]  /*e860*/  SHFL.UP P6, R14, R13, R12, R11 ;  /* 0x0400000c0d0e7389 */ /* 0x00006400000c000b */
[----:B01----:R-:W-:Y:S01]  /*e870*/  ENDCOLLECTIVE ;  /* 0x000000000000791b */ /* 0x003fe20003800000 */
.L_x_408:
[----:B------:R-:W-:Y:S01]  /*e880*/  IMAD.MOV.U32 R12, RZ, RZ, 0x10 ;  /* 0x00000010ff0c7424 */ /* 0x000fe200078e00ff */
[----:B------:R-:W-:Y:S02]  /*e890*/  SEL R7, R14, RZ, P0 ;  /* 0x000000ff0e077207 */ /* 0x000fe40000000000 */
[----:B------:R-:W-:-:S03]  /*e8a0*/  ISETP.GE.U32.AND P0, PT, R8, 0x10, PT ;  /* 0x000000100800780c */ /* 0x000fc60003f06070 */
[----:B------:R-:W-:-:S04]  /*e8b0*/  IMAD.IADD R7, R6, 0x1, R7 ;  /* 0x0000000106077824 */ /* 0x000fc800078e0207 */
[----:B------:R-:W-:-:S07]  /*e8c0*/  IMAD.MOV.U32 R13, RZ, RZ, R7 ;  /* 0x000000ffff0d7224 */ /* 0x000fce00078e0007 */
[----:B------:R-:W-:Y:S05]  /*e8d0*/  WARPSYNC.COLLECTIVE R15, `(.L_x_409) ;  /* 0x000000000f087348 */ /* 0x000fea0003c00000 */
[----:B------:R0:W1:Y:S02]  /*e8e0*/  SHFL.UP P6, R14, R13, R12, R11 ;  /* 0x0400000c0d0e7389 */ /* 0x00006400000c000b */
[----:B01----:R-:W-:Y:S01]  /*e8f0*/  ENDCOLLECTIVE ;  /* 0x000000000000791b */ /* 0x003fe20003800000 */
.L_x_409:
[----:B------:R-:W-:Y:S02]  /*e900*/  IMAD.MOV.U32 R12, RZ, RZ, 0x1f ;  /* 0x0000001fff0c7424 */ /* 0x000fe400078e00ff */
[----:B------:R-:W-:Y:S01]  /*e910*/  IMAD.MOV.U32 R11, RZ, RZ, 0x1f ;  /* 0x0000001fff0b7424 */ /* 0x000fe200078e00ff */
[----:B------:R-:W-:-:S05]  /*e920*/  SEL R2, R14, RZ, P0 ;  /* 0x000000ff0e027207 */ /* 0x000fca0000000000 */
[----:B------:R-:W-:-:S05]  /*e930*/  IMAD.IADD R2, R7, 0x1, R2 ;  /* 0x0000000107027824 */ /* 0x000fca00078e0202 */
[----:B------:R-:W-:-:S07]  /*e940*/  MOV R13, R2 ;  /* 0x00000002000d7202 */ /* 0x000fce0000000f00 */
[----:B------:R-:W-:Y:S05]  /*e950*/  WARPSYNC.COLLECTIVE R15, `(.L_x_410) ;  /* 0x000000000f087348 */ /* 0x000fea0003c00000 */
[----:B------:R0:W1:Y:S02]  /*e960*/  SHFL.IDX P6, R14, R13, R12, R11 ;  /* 0x0000000c0d0e7389 */ /* 0x00006400000c000b */
[----:B01----:R-:W-:Y:S01]  /*e970*/  ENDCOLLECTIVE ;  /* 0x000000000000791b */ /* 0x003fe20003800000 */
.L_x_410:
[----:B------:R-:W-:Y:S05]  /*e980*/  BRA `(.L_x_411) ;  /* 0xffffffe800707947 */ /* 0x000fea000383ffff */
.L_x_364:
[----:B------:R-:W-:Y:S01]  /*e990*/  BSSY B0, `(.L_x_412) ;  /* 0x0000008000007945 */ /* 0x000fe20003800000 */
[----:B-----5:R-:W-:Y:S01]  /*e9a0*/  IMAD.MOV.U32 R13, RZ, RZ, R3 ;  /* 0x000000ffff0d7224 */ /* 0x020fe200078e0003 */
[----:B-1----:R-:W-:Y:S01]  /*e9b0*/  MOV R11, RZ ;  /* 0x000000ff000b7202 */ /* 0x002fe20000000f00 */
[----:B------:R-:W-:Y:S02]  /*e9c0*/  IMAD.MOV.U32 R12, RZ, RZ, 0x1 ;  /* 0x00000001ff0c7424 */ /* 0x000fe400078e00ff */
[----:B------:R-:W-:-:S07]  /*e9d0*/  IMAD.MOV.U32 R15, RZ, RZ, -0x1 ;  /* 0xffffffffff0f7424 */ /* 0x000fce00078e00ff */
[----:B0-----:R-:W-:Y:S05]  /*e9e0*/  WARPSYNC.COLLECTIVE R15, `(.L_x_413) ;  /* 0x000000000f087348 */ /* 0x001fea0003c00000 */
[----:B------:R1:W2:Y:S02]  /*e9f0*/  SHFL.UP P6, R14, R13, R12, R11 ;  /* 0x0400000c0d0e7389 */ /* 0x0002a400000c000b */
[----:B012---:R-:W-:Y:S01]  /*ea00*/  ENDCOLLECTIVE ;  /* 0x000000000000791b */ /* 0x007fe20003800000 */
.L_x_413:
[----:B------:R-:W-:Y:S05]  /*ea10*/  BSYNC B0 ;  /* 0x0000000000007941 */ /* 0x000fea0003800000 */
.L_x_412:
[----:B------:R-:W-:Y:S01]  /*ea20*/  ISETP.NE.AND P0, PT, R8, RZ, PT ;  /* 0x000000ff0800720c */ /* 0x000fe20003f05270 */
[----:B------:R-:W-:Y:S01]  /*ea30*/  IMAD.MOV.U32 R12, RZ, RZ, 0x2 ;  /* 0x00000002ff0c7424 */ /* 0x000fe200078e00ff */
[----:B------:R-:W-:Y:S01]  /*ea40*/  MOV R15, 0xffffffff ;  /* 0xffffffff000f7802 */ /* 0x000fe20000000f00 */
[----:B------:R-:W-:Y:S01]  /*ea50*/  IMAD.MOV.U32 R11, RZ, RZ, RZ ;  /* 0x000000ffff0b7224 */ /* 0x000fe200078e00ff */
[----:B------:R-:W-:Y:S02]  /*ea60*/  SEL R14, R14, RZ, P0 ;  /* 0x000000ff0e0e7207 */ /* 0x000fe40000000000 */
[----:B------:R-:W-:-:S03]  /*ea70*/  ISETP.GE.U32.AND P0, PT, R8, 0x2, PT ;  /* 0x000000020800780c */ /* 0x000fc60003f06070 */
[----:B------:R-:W-:-:S10]  /*ea80*/  IMAD.IADD R13, R3, 0x1, R14 ;  /* 0x00000001030d7824 */ /* 0x000fd400078e020e */
[----:B------:R-:W-:Y:S05]  /*ea90*/  WARPSYNC.COLLECTIVE R15, `(.L_x_414) ;  /* 0x000000000f087348 */ /* 0x000fea0003c00000 */
[----:B------:R0:W1:Y:S02]  /*eaa0*/  SHFL.UP P6, R14, R13, R12, R11 ;  /* 0x0400000c0d0e7389 */ /* 0x00006400000c000b */
[----:B01----:R-:W-:Y:S01]  /*eab0*/  ENDCOLLECTIVE ;  /* 0x000000000000791b */ /* 0x003fe20003800000 */
.L_x_414:
        /* <DEDUP_REMOVED lines=8> */
.L_x_415:
[----:B------:R-:W-:Y:S01]  /*eb40*/  IMAD.MOV.U32 R12, RZ, RZ, 0x8 ;  /* 0x00000008ff0c7424 */ /* 0x000fe200078e00ff */
[----:B------:R-:W-:Y:S02]  /*eb50*/  SEL R7, R14, RZ, P0 ;  /* 0x000000ff0e077207 */ /* 0x000fe40000000000 */
[----:B------:R-:W-:-:S03]  /*eb60*/  ISETP.GE.U32.AND P0, PT, R8, 0x8, PT ;  /* 0x000000080800780c */ /* 0x000fc60003f06070 */
[----:B------:R-:W-:-:S05]  /*eb70*/  IMAD.IADD R6, R2, 0x1, R7 ;  /* 0x0000000102067824 */ /* 0x000fca00078e0207 */
[----:B------:R-:W-:-:S07]  /*eb80*/  MOV R13, R6 ;  /* 0x00000006000d7202 */ /* 0x000fce0000000f00 */
[----:B------:R-:W-:Y:S05]  /*eb90*/  WARPSYNC.COLLECTIVE R15, `(.L_x_416) ;  /* 0x000000000f087348 */ /* 0x000fea0003c00000 */
[----:B------:R0:W1:Y:S02]  /*eba0*/  SHFL.UP P6, R14, R13, R12, R11 ;  /* 0x0400000c0d0e7389 */ /* 0x00006400000c000b */
[----:B01----:R-:W-:Y:S01]  /*ebb0*/  ENDCOLLECTIVE ;  /* 0x000000000000791b */ /* 0x003fe20003800000 */
.L_x_416:
        /* <DEDUP_REMOVED lines=8> */
.L_x_417:
[----:B------:R-:W-:Y:S02]  /*ec40*/  IMAD.MOV.U32 R12, RZ, RZ, 0x1f ;  /* 0x0000001fff0c7424 */ /* 0x000fe400078e00ff */
[----:B------:R-:W-:Y:S01]  /*ec50*/  IMAD.MOV.U32 R11, RZ, RZ, 0x1f ;  /* 0x0000001fff0b7424 */ /* 0x000fe200078e00ff */
[----:B------:R-:W-:-:S04]  /*ec60*/  SEL R2, R14, RZ, P0 ;  /* 0x000000ff0e027207 */ /* 0x000fc80000000000 */
[----:B------:R-:W-:-:S05]  /*ec70*/  IADD3 R2, R7, R2, RZ ;  /* 0x0000000207027210 */ /* 0x000fca0007ffe0ff */
[----:B------:R-:W-:-:S07]  /*ec80*/  IMAD.MOV.U32 R13, RZ, RZ, R2 ;  /* 0x000000ffff0d7224 */ /* 0x000fce00078e0002 */
[----:B------:R-:W-:Y:S05]  /*ec90*/  WARPSYNC.COLLECTIVE R15, `(.L_x_418) ;  /* 0x000000000f087348 */ /* 0x000fea0003c00000 */
[----:B------:R0:W1:Y:S02]  /*eca0*/  SHFL.IDX P6, R14, R13, R12, R11 ;  /* 0x0000000c0d0e7389 */ /* 0x00006400000c000b */
[----:B01----:R-:W-:Y:S01]  /*ecb0*/  ENDCOLLECTIVE ;  /* 0x000000000000791b */ /* 0x003fe20003800000 */
.L_x_418:
[----:B------:R-:W-:Y:S05]  /*ecc0*/  BRA `(.L_x_419) ;  /* 0xffffffe800547947 */ /* 0x000fea000383ffff */
.L_x_366:
[----:B------:R-:W-:Y:S01]  /*ecd0*/  BSSY B0, `(.L_x_420) ;  /* 0x0000006000007945 */ /* 0x000fe20003800000 */
[----:B------:R-:W-:Y:S01]  /*ece0*/  PLOP3.LUT P6, PT, P6, PT, PT, 0x8, 0x0 ;  /* 0x000000000000781c */ /* 0x000fe200037ce170 */
[----:B------:R-:W-:-:S12]  /*ecf0*/  IMAD.MOV.U32 R15, RZ, RZ, -0x1 ;  /* 0xffffffffff0f7424 */ /* 0x000fd800078e00ff */
[----:B01----:R-:W-:Y:S05]  /*ed00*/  WARPSYNC.COLLECTIVE R15, `(.L_x_421) ;  /* 0x000000000f087348 */ /* 0x003fea0003c00000 */
[----:B------:R-:W-:Y:S01]  /*ed10*/  VOTE.ANY R14, PT, P6 ;  /* 0x00000000000e7806 */ /* 0x000fe200030e0100 */
[----:B01----:R-:W-:Y:S06]  /*ed20*/  ENDCOLLECTIVE ;  /* 0x000000000000791b */ /* 0x003fec0003800000 */
.L_x_421:
[----:B------:R-:W-:Y:S05]  /*ed30*/  BSYNC B0 ;  /* 0x0000000000007941 */ /* 0x000fea0003800000 */
.L_x_420:
[----:B------:R-:W-:Y:S01]  /*ed40*/  MOV R7, R14 ;  /* 0x0000000e00077202 */ /* 0x000fe20000000f00 */
[----:B------:R-:W-:Y:S02]  /*ed50*/  IMAD.MOV.U32 R13, RZ, RZ, R3 ;  /* 0x000000ffff0d7224 */ /* 0x000fe400078e0003 */
[----:B------:R-:W-:Y:S01]  /*ed60*/  IMAD.MOV.U32 R11, RZ, RZ, 0x1f ;  /* 0x0000001fff0b7424 */ /* 0x000fe200078e00ff */
[----:B------:R-:W0:Y:S01]  /*ed70*/  POPC R5, R7 ;  /* 0x0000000700057309 */ /* 0x000e220000000000 */
[----:B------:R-:W-:Y:S02]  /*ed80*/  IMAD.MOV.U32 R15, RZ, RZ, -0x1 ;  /* 0xffffffffff0f7424 */ /* 0x000fe400078e00ff */
[----:B0-----:R-:W-:-:S07]  /*ed90*/  IMAD.MOV.U32 R12, RZ, RZ, R5 ;  /* 0x000000ffff0c7224 */ /* 0x001fce00078e0005 */
[----:B------:R-:W-:Y:S05]  /*eda0*/  WARPSYNC.COLLECTIVE R15, `(.L_x_422) ;  /* 0x000000000f087348 */ /* 0x000fea0003c00000 */
[----:B------:R0:W1:Y:S02]  /*edb0*/  SHFL.IDX P6, R14, R13, R12, R11 ;  /* 0x0000000c0d0e7389 */ /* 0x00006400000c000b */
[----:B01----:R-:W-:Y:S01]  /*edc0*/  ENDCOLLECTIVE ;  /* 0x000000000000791b */ /* 0x003fe20003800000 */
.L_x_422:
[----:B------:R-:W-:Y:S01]  /*edd0*/  MOV R17, R14 ;  /* 0x0000000e00117202 */ /* 0x000fe20000000f00 */
[----:B------:R-:W-:Y:S06]  /*ede0*/  BRA `(.L_x_423) ;  /* 0xffffffe800447947 */ /* 0x000fec000383ffff */
.L_x_368:
[----:B------:R-:W-:Y:S01]  /*edf0*/  BSSY B0, `(.L_x_424) ;  /* 0x0000007000007945 */ /* 0x000fe20003800000 */
[----:B------:R-:W-:Y:S02]  /*ee00*/  IMAD.MOV.U32 R13, RZ, RZ, R2 ;  /* 0x000000ffff0d7224 */ /* 0x000fe400078e0002 */
[----:B------:R-:W-:Y:S02]  /*ee10*/  IMAD.MOV.U32 R11, RZ, RZ, 0x1f ;  /* 0x0000001fff0b7424 */ /* 0x000fe400078e00ff */
[----:B------:R-:W-:-:S07]  /*ee20*/  IMAD.MOV.U32 R15, RZ, RZ, -0x1 ;  /* 0xffffffffff0f7424 */ /* 0x000fce00078e00ff */
[----:B0-23--:R-:W-:Y:S05]  /*ee30*/  WARPSYNC.COLLECTIVE R15, `(.L_x_425) ;  /* 0x000000000f087348 */ /* 0x00dfea0003c00000 */
[----:B------:R1:W4:Y:S02]  /*ee40*/  SHFL.IDX P6, R14, R13, R12, R11 ;  /* 0x0000000c0d0e7389 */ /* 0x00032400000c000b */
[----:B01234-:R-:W-:Y:S01]  /*ee50*/  ENDCOLLECTIVE ;  /* 0x000000000000791b */ /* 0x01ffe20003800000 */
.L_x_425:
[----:B------:R-:W-:Y:S05]  /*ee60*/  BSYNC B0 ;  /* 0x0000000000007941 */ /* 0x000fea0003800000 */
.L_x_424:
[----:B------:R-:W-:Y:S05]  /*ee70*/  BRA `(.L_x_367) ;  /* 0xffffffe8003c7947 */ /* 0x000fea000383ffff */
.L_x_372:
[----:B0-----:R0:W2:Y:S02]  /*ee80*/  SYNCS.PHASECHK.TRANS64.TRYWAIT P0, [R0+URZ+0x28c20], R3 ;  /* 0x028c2003000075a7 */ /* 0x0010a4000800017f */
[----:B--2---:R-:W-:Y:S05]  /*ee90*/  @!P0 NANOSLEEP.SYNCS 0x989680 ;  /* 0x009896800000895d */ /* 0x004fea0003900000 */
[----:B------:R-:W2:Y:S02]  /*eea0*/  @!P0 SYNCS.PHASECHK.TRANS64 P0, [R0+URZ+0x28c20], R3 ;  /* 0x028c2003000085a7 */ /* 0x000ea4000800007f */
[----:B--2---:R-:W-:Y:S05]  /*eeb0*/  @!P0 BRA `(.L_x_372) ;  /* 0xfffffffc00f08947 */ /* 0x004fea000383ffff */
[----:B------:R-:W-:Y:S05]  /*eec0*/  BRA `(.L_x_426) ;  /* 0xffffffec00207947 */ /* 0x000fea000383ffff */
.L_x_373:
[----:B------:R-:W2:Y:S01]  /*eed0*/  S2R R2, SR_TID.X ;  /* 0x0000000000027919 */ /* 0x000ea20000002100 */
[----:B------:R-:W-:Y:S01]  /*eee0*/  BSSY B0, `(.L_x_427) ;  /* 0x000000a000007945 */ /* 0x000fe20003800000 */
[----:B-1----:R-:W-:Y:S01]  /*eef0*/  MOV R12, RZ ;  /* 0x000000ff000c7202 */ /* 0x002fe20000000f00 */
[----:B------:R-:W-:Y:S02]  /*ef00*/  IMAD.MOV.U32 R11, RZ, RZ, 0x1f ;  /* 0x0000001fff0b7424 */ /* 0x000fe400078e00ff */
[----:B------:R-:W-:Y:S01]  /*ef10*/  IMAD.MOV.U32 R15, RZ, RZ, -0x1 ;  /* 0xffffffffff0f7424 */ /* 0x000fe200078e00ff */
[----:B--2---:R-:W-:-:S04]  /*ef20*/  SHF.R.U32.HI R2, RZ, 0x5, R2 ;  /* 0x00000005ff027819 */ /* 0x004fc80000011602 */
[----:B------:R-:W-:-:S05]  /*ef30*/  LOP3.LUT R2, R2, 0x3, RZ, 0xc0, !PT ;  /* 0x0000000302027812 */ /* 0x000fca00078ec0ff */
[----:B------:R-:W-:-:S07]  /*ef40*/  IMAD.MOV.U32 R13, RZ, RZ, R2 ;  /* 0x000000ffff0d7224 */ /* 0x000fce00078e0002 */
[----:B0-----:R-:W-:Y:S05]  /*ef50*/  WARPSYNC.COLLECTIVE R15, `(.L_x_428) ;  /* 0x000000000f087348 */ /* 0x001fea0003c00000 */
[----:B------:R1:W2:Y:S02]  /*ef60*/  SHFL.IDX P6, R14, R13, R12, R11 ;  /* 0x0000000c0d0e7389 */ /* 0x0002a400000c000b */
[----:B012---:R-:W-:Y:S01]  /*ef70*/  ENDCOLLECTIVE ;  /* 0x000000000000791b */ /* 0x007fe20003800000 */
.L_x_428:
[----:B------:R-:W-:Y:S05]  /*ef80*/  BSYNC B0 ;  /* 0x0000000000007941 */ /* 0x000fea0003800000 */
.L_x_427:
[----:B------:R-:W-:Y:S05]  /*ef90*/  BRA `(.L_x_429) ;  /* 0xffffffec00087947 */ /* 0x000fea000383ffff */
.L_x_376:
[----:B------:R-:W-:Y:S01]  /*efa0*/  BSSY B1, `(.L_x_430) ;  /* 0x0000006000017945 */ /* 0x000fe20003800000 */
[----:B------:R-:W-:-:S07]  /*efb0*/  IMAD.MOV.U32 R15, RZ, RZ, -0x1 ;  /* 0xffffffffff0f7424 */ /* 0x000fce00078e00ff */
[----:B012---:R-:W-:Y:S05]  /*efc0*/  WARPSYNC.COLLECTIVE R15, `(.L_x_431) ;  /* 0x000000000f0c7348 */ /* 0x007fea0003c00000 */
[----:B------:R-:W-:Y:S02]  /*efd0*/  ELECT P6, UR62, PT ;  /* 0x00000000003e782f */ /* 0x000fe400038c0000 */
[----:B------:R-:W-:Y:S01]  /*efe0*/  MOV R14, UR62 ;  /* 0x0000003e000e7c02 */ /* 0x000fe20008000f00 */
[----:B012---:R-:W-:Y:S10]  /*eff0*/  ENDCOLLECTIVE ;  /* 0x000000000000791b */ /* 0x007ff40003800000 */
.L_x_431:
[----:B------:R-:W-:Y:S05]  /*f000*/  BSYNC B1 ;  /* 0x0000000000017941 */ /* 0x000fea0003800000 */
.L_x_430:
[----:B------:R-:W-:Y:S05]  /*f010*/  BRA `(.L_x_432) ;  /* 0xffffffec00007947 */ /* 0x000fea000383ffff */
.L_x_378:
[----:B0-----:R0:W2:Y:S02]  /*f020*/  SYNCS.PHASECHK.TRANS64.TRYWAIT P0, [R6+URZ], R5 ;  /* 0x00000005060075a7 */ /* 0x0010a4000800017f */
[----:B--2---:R-:W-:Y:S05]  /*f030*/  @!P0 NANOSLEEP.SYNCS 0x989680 ;  /* 0x009896800000895d */ /* 0x004fea0003900000 */
[----:B------:R-:W2:Y:S02]  /*f040*/  @!P0 SYNCS.PHASECHK.TRANS64 P0, [R6+URZ], R5 ;  /* 0x00000005060085a7 */ /* 0x000ea4000800007f */
[----:B--2---:R-:W-:Y:S05]  /*f050*/  @!P0 BRA `(.L_x_378) ;  /* 0xfffffffc00f08947 */ /* 0x004fea000383ffff */
[----:B------:R-:W-:Y:S05]  /*f060*/  BRA `(.L_x_433) ;  /* 0xffffffec003c7947 */ /* 0x000fea000383ffff */
.L_x_379:
[----:B--2---:R2:W3:Y:S02]  /*f070*/  SYNCS.PHASECHK.TRANS64.TRYWAIT P0, [R7+URZ], R2 ;  /* 0x00000002070075a7 */ /* 0x0044e4000800017f */
[----:B---3--:R-:W-:Y:S05]  /*f080*/  @!P0 NANOSLEEP.SYNCS 0x989680 ;  /* 0x009896800000895d */ /* 0x008fea0003900000 */
[----:B------:R-:W3:Y:S02]  /*f090*/  @!P0 SYNCS.PHASECHK.TRANS64 P0, [R7+URZ], R2 ;  /* 0x00000002070085a7 */ /* 0x000ee4000800007f */
[----:B---3--:R-:W-:Y:S05]  /*f0a0*/  @!P0 BRA `(.L_x_379) ;  /* 0xfffffffc00f08947 */ /* 0x008fea000383ffff */
[----:B------:R-:W-:Y:S05]  /*f0b0*/  BRA `(.L_x_434) ;  /* 0xffffffec00307947 */ /* 0x000fea000383ffff */
.L_x_381:
[----:B---3--:R3:W4:Y:S02]  /*f0c0*/  SYNCS.PHASECHK.TRANS64.TRYWAIT P0, [R4+URZ], R5 ;  /* 0x00000005040075a7 */ /* 0x008724000800017f */
[----:B----4-:R-:W-:Y:S05]  /*f0d0*/  @!P0 NANOSLEEP.SYNCS 0x989680 ;  /* 0x009896800000895d */ /* 0x010fea0003900000 */
[----:B------:R-:W4:Y:S02]  /*f0e0*/  @!P0 SYNCS.PHASECHK.TRANS64 P0, [R4+URZ], R5 ;  /* 0x00000005040085a7 */ /* 0x000f24000800007f */
[----:B----4-:R-:W-:Y:S05]  /*f0f0*/  @!P0 BRA `(.L_x_381) ;  /* 0xfffffffc00f08947 */ /* 0x010fea000383ffff */
[----:B------:R-:W-:Y:S05]  /*f100*/  BRA `(.L_x_435) ;  /* 0xffffffec00387947 */ /* 0x000fea000383ffff */
.L_x_436:
        /* <DEDUP_REMOVED lines=15> */
.L_x_4551:


//--------------------- .text._ZN7cutlass13device_kernelIN5flash11enable_sm90INS1_16FlashAttnFwdSm90INS1_25CollectiveMainloopFwdSm90ILi2EN4cute5tupleIJNS5_1CILi1EEES8_S8_EEENS6_IJNS7_ILi64EEESA_SA_EEELi512ENS_6half_tEfNS_4arch4Sm90ELb0ELb0ELb0ELb1ELb0ELb1ELb0ELb0ELb0ELb0ELb0ELb0EEENS1_21CollectiveEpilogueFwdINS6_IJSA_NS7_ILi512EEESA_EEES9_SC_SE_Li256ELb1ELb0ELb0ELb0EEENS1_36VarlenDynamicPersistentTileSchedulerILi64ELi64ELi256ELi32ELb0ELb0ELb1ELb0ELb1ELb1EEEEEEEEEvNT_6ParamsE --------------------------
	.section	.text._ZN7cutlass13device_kernelIN5flash11enable_sm90INS1_16FlashAttnFwdSm90INS1_25CollectiveMainloopFwdSm90ILi2EN4cute5tupleIJNS5_1CILi1EEES8_S8_EEENS6_IJNS7_ILi64EEESA_SA_EEELi512ENS_6half_tEfNS_4arch4Sm90ELb0ELb0ELb0ELb1ELb0ELb1ELb0ELb0ELb0ELb0ELb0ELb0EEENS1_21CollectiveEpilogueFwdINS6_IJSA_NS7_ILi512EEESA_EEES9_SC_SE_Li256ELb1ELb0ELb0ELb0EEENS1_36VarlenDynamicPersistentTileSchedulerILi64ELi64ELi256ELi32ELb0ELb0ELb1ELb0ELb1ELb1EEEEEEEEEvNT_6ParamsE,"ax",@progbits
	.align	128
.text._ZN7cutlass13device_kernelIN5flash11enable_sm90INS1_16FlashAttnFwdSm90INS1_25CollectiveMainloopFwdSm90ILi2EN4cute5tupleIJNS5_1CILi1EEES8_S8_EEENS6_IJNS7_ILi64EEESA_SA_EEELi512ENS_6half_tEfNS_4arch4Sm90ELb0ELb0ELb0ELb1ELb0ELb1ELb0ELb0ELb0ELb0ELb0ELb0EEENS1_21CollectiveEpilogueFwdINS6_IJSA_NS7_ILi512EEESA_EEES9_SC_SE_Li256ELb1ELb0ELb0ELb0EEENS1_36VarlenDynamicPersistentTileSchedulerILi64ELi64ELi256ELi32ELb0ELb0ELb1ELb0ELb1ELb1EEEEEEEEEvNT_6ParamsE:
        .type           _ZN7cutlass13device_kernelIN5flash11enable_sm90INS1_16FlashAttnFwdSm90INS1_25CollectiveMainloopFwdSm90ILi2EN4cute5tupleIJNS5_1CILi1EEES8_S8_EEENS6_IJNS7_ILi64EEESA_SA_EEELi512ENS_6half_tEfNS_4arch4Sm90ELb0ELb0ELb0ELb1ELb0ELb1ELb0ELb0ELb0ELb0ELb0ELb0EEENS1_21CollectiveEpilogueFwdINS6_IJSA_NS7_ILi512EEESA_EEES9_SC_SE_Li256ELb1ELb0ELb0ELb0EEENS1_36VarlenDynamicPersistentTileSchedulerILi64ELi64ELi256ELi32ELb0ELb0ELb1ELb0ELb1ELb1EEEEEEEEEvNT_6ParamsE,@function
        .size           _ZN7cutlass13device_kernelIN5flash11enable_sm90INS1_16FlashAttnFwdSm90INS1_25CollectiveMainloopFwdSm90ILi2EN4cute5tupleIJNS5_1CILi1EEES8_S8_EEENS6_IJNS7_ILi64EEESA_SA_EEELi512ENS_6half_tEfNS_4arch4Sm90ELb0ELb0ELb0ELb1ELb0ELb1ELb0ELb0ELb0ELb0ELb0ELb0EEENS1_21CollectiveEpilogueFwdINS6_IJSA_NS7_ILi512EEESA_EEES9_SC_SE_Li256ELb1ELb0ELb0ELb0EEENS1_36VarlenDynamicPersistentTileSchedulerILi64ELi64ELi256ELi32ELb0ELb0ELb1ELb0ELb1ELb1EEEEEEEEEvNT_6ParamsE,(.L_x_4552 - _ZN7cutlass13device_kernelIN5flash11enable_sm90INS1_16FlashAttnFwdSm90INS1_25CollectiveMainloopFwdSm90ILi2EN4cute5tupleIJNS5_1CILi1EEES8_S8_EEENS6_IJNS7_ILi64EEESA_SA_EEELi512ENS_6half_tEfNS_4arch4Sm90ELb0ELb0ELb0ELb1ELb0ELb1ELb0ELb0ELb0ELb0ELb0ELb0EEENS1_21CollectiveEpilogueFwdINS6_IJSA_NS7_ILi512EEESA_EEES9_SC_SE_Li256ELb1ELb0ELb0ELb0EEENS1_36VarlenDynamicPersistentTileSchedulerILi64ELi64ELi256ELi32ELb0ELb0ELb1ELb0ELb1ELb1EEEEEEEEEvNT_6ParamsE)
        .other          _ZN7cutlass13device_kernelIN5flash11enable_sm90INS1_16FlashAttnFwdSm90INS1_25CollectiveMainloopFwdSm90ILi2EN4cute5tupleIJNS5_1CILi1EEES8_S8_EEENS6_IJNS7_ILi64EEESA_SA_EEELi512ENS_6half_tEfNS_4arch4Sm90ELb0ELb0ELb0ELb1ELb0ELb1ELb0ELb0ELb0ELb0ELb0ELb0EEENS1_21CollectiveEpilogueFwdINS6_IJSA_NS7_ILi512EEESA_EEES9_SC_SE_Li256ELb1ELb0ELb0ELb0EEENS1_36VarlenDynamicPersistentTileSchedulerILi64ELi64ELi256ELi32ELb0ELb0ELb1ELb0ELb1ELb1EEEEEEEEEvNT_6ParamsE,@"STO_CUDA_ENTRY STV_DEFAULT"
_ZN7cutlass13device_kernelIN5flash11enable_sm90INS1_16FlashAttnFwdSm90INS1_25CollectiveMainloopFwdSm90ILi2EN4cute5tupleIJNS5_1CILi1EEES8_S8_EEENS6_IJNS7_ILi64EEESA_SA_EEELi512ENS_6half_tEfNS_4arch4Sm90ELb0ELb0ELb0ELb1ELb0ELb1ELb0ELb0ELb0ELb0ELb0ELb0EEENS1_21CollectiveEpilogueFwdINS6_IJSA_NS7_ILi512EEESA_EEES9_SC_SE_Li256ELb1ELb0ELb0ELb0EEENS1_36VarlenDynamicPersistentTileSchedulerILi64ELi64ELi256ELi32ELb0ELb0ELb1ELb0ELb1ELb1EEEEEEEEEvNT_6ParamsE:
[----:B------:R-:W0:Y:S02]  /*0000*/  LDC R1, c[0x0][0x28] ;  /* 0x00000a00ff017b82 */ /* 0x000e240000000800 */
[----:B0-----:R-:W-:Y:S01]  /*0010*/  VIADD R1, R1, 0xffffffc0 ;  /* 0xffffffc001017836 */ /* 0x001fe20000000000 */
[----:B------:R-:W0:Y:S01]  /*0020*/  S2R R3, SR_TID.X ;  /* 0x0000000000037919 */ /* 0x000e220000002100 */
[----:B------:R-:W-:Y:S01]  /*0030*/  ELECT P0, URZ, PT ;  /* 0x00000000003f782f */ /* 0x000fe20003800000 */
[----:B------:R-:W-:Y:S01]  /*0040*/  BSSY B0, `(.L_x_437) ;  /* 0x0000016000007945 */ /* 0x000fe20003800000 */
[----:B0-----:R-:W-:-:S05]  /*0050*/  SHF.R.U32.HI R0, RZ, 0x5, R3 ;  /* 0x00000005ff007819 */ /* 0x001fca0000011603 */
[----:B------:R-:W0:Y:S02]  /*0060*/  SHFL.IDX PT, R2, R0, RZ, 0x1f ;  /* 0x00001fff00027589 */ /* 0x000e2400000e0000 */
[----:B0-----:R-:W-:-:S13]  /*0070*/  ISETP.EQ.AND P0, PT, R2, RZ, P0 ;  /* 0x000000ff0200720c */ /* 0x001fda0000702270 */
        /* <DEDUP_REMOVED lines=17> */
[----:B0-----:R-:W-:Y:S01]  /*0190*/  NOP ;  /* 0x0000000000007918 */ /* 0x001fe20000000000 */
.L_x_438:
[----:B------:R-:W-:Y:S05]  /*01a0*/  BSYNC B0 ;  /* 0x0000000000007941 */ /* 0x000fea0003800000 */
.L_x_437:
[----:B------:R-:W-:Y:S01]  /*01b0*/  SHF.R.U32.HI R3, RZ, 0x7, R3 ;  /* 0x00000007ff037819 */ /* 0x000fe20000011603 */
[----:B------:R-:W-:Y:S01]  /*01c0*/  VOTEU.ANY UP0, P0 ;  /* 0x00000000003f7886 */ /* 0x000fe20000000100 */
[----:B------:R-:W0:Y:S01]  /*01d0*/  SHFL.IDX PT, R2, R0, RZ, 0x1f ;  /* 0x00001fff00027589 */ /* 0x000e2200000e0000 */
[----:B------:R-:W-:Y:S01]  /*01e0*/  UMOV UR4, 0x1 ;  /* 0x0000000100047882 */ /* 0x000fe20000000000 */
[----:B------:R-:W-:Y:S01]  /*01f0*/  UMOV UR7, 0x100 ;  /* 0x0000010000077882 */ /* 0x000fe20000000000 */
[----:B------:R-:W-:Y:S01]  /*0200*/  VOTEU.ANY UP1, P0 ;  /* 0x00000000003f7886 */ /* 0x000fe20000020100 */
[----:B------:R-:W1:Y:S01]  /*0210*/  SHFL.IDX PT, R3, R3, RZ, 0x1f ;  /* 0x00001fff03037589 */ /* 0x000e6200000e0000 */
[----:B------:R-:W2:Y:S01]  /*0220*/  @UP0 S2UR UR8, SR_CgaCtaId ;  /* 0x00000000000809c3 */ /* 0x000ea20000008800 */
[----:B------:R-:W-:Y:S01]  /*0230*/  @UP0 UMOV UR6, 0x400 ;  /* 0x0000040000060882 */ /* 0x000fe20000000000 */
[----:B------:R-:W-:-:S04]  /*0240*/  @UP0 UIADD3 UR4, -UR4, 0x100000, URZ ;  /* 0x0010000004040890 */ /* 0x000fc8000fffe13f */
[----:B------:R-:W-:Y:S02]  /*0250*/  @UP0 USHF.L.U32 UR5, UR4, 0xb, URZ ;  /* 0x0000000b04050899 */ /* 0x000fe4000800063f */
[----:B------:R-:W-:Y:S01]  /*0260*/  @UP0 USHF.L.U32 UR4, UR4, 0x1, URZ ;  /* 0x0000000104040899 */ /* 0x000fe2000800063f */
[----:B0-----:R-:W-:Y:S01]  /*0270*/  ISETP.NE.AND P1, PT, R2, RZ, PT ;  /* 0x000000ff0200720c */ /* 0x001fe20003f25270 */
[----:B-1----:R0:W-:Y:S01]  /*0280*/  STL [R1], R3 ;  /* 0x0000000301007387 */ /* 0x0021e20000100800 */
[----:B--2---:R-:W-:Y:S02]  /*0290*/  @UP0 ULEA UR8, UR8, UR6, 0x18 ;  /* 0x0000000608080291 */ /* 0x004fe4000f8ec03f */
[----:B------:R-:W-:-:S04]  /*02a0*/  @UP0 UIADD3 UR6, -UR7, 0x100000, URZ ;  /* 0x0010000007060890 */ /* 0x000fc8000fffe13f */
[----:B------:R-:W-:Y:S02]  /*02b0*/  @UP0 USHF.L.U32 UR7, UR6, 0xb, URZ ;  /* 0x0000000b06070899 */ /* 0x000fe4000800063f */
[----:B------:R-:W-:Y:S01]  /*02c0*/  @UP0 USHF.L.U32 UR6, UR6, 0x1, URZ ;  /* 0x0000000106060899 */ /* 0x000fe2000800063f */
[----:B------:R-:W-:Y:S01]  /*02d0*/  VOTEU.ANY UP0, P0 ;  /* 0x00000000003f7886 */ /* 0x000fe20000000100 */
[----:B------:R-:W1:Y:S04]  /*02e0*/  FENCE.VIEW.ASYNC.S ;  /* 0x00000000000073c6 */ /* 0x000e680000000000 */
[----:B-1----:R0:W1:Y:S06]  /*02f0*/  @UP0 SYNCS.EXCH.64 URZ, [UR8+0x28c00], UR4 ;  /* 0x028c0004083f05b2 */ /* 0x00206c0008000100 */
[----:B------:R0:W2:Y:S02]  /*0300*/  @UP1 SYNCS.EXCH.64 URZ, [UR8+0x28c20], UR6 ;  /* 0x028c2006083f15b2 */ /* 0x0000a40008000100 */
[----:B0-----:R-:W-:Y:S05]  /*0310*/  @P1 BRA `(.L_x_439) ;  /* 0x0000000000381947 */ /* 0x001fea0003800000 */
[----:B------:R-:W0:Y:S01]  /*0320*/  S2UR UR5, SR_CgaCtaId ;  /* 0x00000000000579c3 */ /* 0x000e220000008800 */
        /* <DEDUP_REMOVED lines=8> */
[----:B0-----:R0:W3:Y:S01]  /*03b0*/  SYNCS.EXCH.64 URZ, [UR6+0x28c30], UR4 ;  /* 0x028c3004063f75b2 */ /* 0x0010e20008000100 */
[----:B------:R0:W4:Y:S01]  /*03c0*/  SYNCS.EXCH.64 URZ, [UR6+0x28c40], UR4 ;  /* 0x028c4004063f75b2 */ /* 0x0001220008000100 */
[----:B------:R0:W0:Y:S01]  /*03d0*/  SYNCS.EXCH.64 URZ, [UR6+0x28c38], UR4 ;  /* 0x028c3804063f75b2 */ /* 0x0000220008000100 */
[----:B------:R0:W0:Y:S01]  /*03e0*/  SYNCS.EXCH.64 URZ, [UR6+0x28c48], UR4 ;  /* 0x028c4804063f75b2 */ /* 0x0000220008000100 */
[----:B------:R-:W-:Y:S01]  /*03f0*/  NOP ;  /* 0x0000000000007918 */ /* 0x000fe20000000000 */
.L_x_439:
[----:B------:R-:W5:Y:S01]  /*0400*/  SHFL.IDX PT, R2, R0, RZ, 0x1f ;  /* 0x00001fff00027589 */ /* 0x000f6200000e0000 */
[----:B------:R-:W-:Y:S01]  /*0410*/  NOP ;  /* 0x0000000000007918 */ /* 0x000fe20000000000 */
[----:B-----5:R-:W-:-:S13]  /*0420*/  ISETP.NE.AND P0, PT, R2, RZ, PT ;  /* 0x000000ff0200720c */ /* 0x020fda0003f05270 */
        /* <DEDUP_REMOVED lines=17> */
[----:B------:R0:W0:Y:S01]  /*0540*/  SYNCS.EXCH.64 URZ, [UR8+0x28c68], UR4 ;  /* 0x028c6804083f75b2 */ /* 0x0000220008000100 */
[----:B------:R-:W-:Y:S01]  /*0550*/  NOP ;  /* 0x0000000000007918 */ /* 0x000fe20000000000 */
.L_x_440:
[----:B------:R-:W5:Y:S01]  /*0560*/  SHFL.IDX PT, R2, R0, RZ, 0x1f ;  /* 0x00001fff00027589 */ /* 0x000f6200000e0000 */
[----:B------:R-:W-:Y:S01]  /*0570*/  NOP ;  /* 0x0000000000007918 */ /* 0x000fe20000000000 */
[----:B-----5:R-:W-:-:S13]  /*0580*/  ISETP.NE.AND P0, PT, R2, RZ, PT ;  /* 0x000000ff0200720c */ /* 0x020fda0003f05270 */
        /* <DEDUP_REMOVED lines=13> */
[----:B------:R0:W0:Y:S01]  /*0660*/  SYNCS.EXCH.64 URZ, [UR6+0x28c88], UR4 ;  /* 0x028c8804063f75b2 */ /* 0x0000220008000100 */
[----:B------:R-:W-:Y:S01]  /*0670*/  NOP ;  /* 0x0000000000007918 */ /* 0x000fe20000000000 */
.L_x_441:
        /* <DEDUP_REMOVED lines=22> */
.L_x_442:
        /* <DEDUP_REMOVED lines=22> */
.L_x_443:
[----:B------:R-:W-:Y:S01]  /*0940*/  IMAD.MOV.U32 R2, RZ, RZ, 0x1 ;  /* 0x00000001ff027424 */ /* 0x000fe200078e00ff */
[----:B------:R-:W-:Y:S01]  /*0950*/  ISETP.NE.AND P0, PT, R3, RZ, PT ;  /* 0x000000ff0300720c */ /* 0x000fe20003f05270 */
[----:B------:R-:W-:Y:S01]  /*0960*/  NOP ;  /* 0x0000000000007918 */ /* 0x000fe20000000000 */
[----:B------:R-:W-:Y:S01]  /*0970*/  ULDC.64 UR40, c[0x0][0x208] ;  /* 0x0000820000287ab9 */ /* 0x000fe20000000a00 */
[----:B------:R-:W-:Y:S01]  /*0980*/  BSSY B8, `(.L_x_444) ;  /* 0x00013a7000087945 */ /* 0x000fe20003800000 */
[----:B------:R-:W-:-:S05]  /*0990*/  SEL R2, R2, 0x2, !P0 ;  /* 0x0000000202027807 */ /* 0x000fca0004000000 */
[----:B------:R0:W-:Y:S02]  /*09a0*/  STL [R1+0x38], R2 ;  /* 0x0000380201007387 */ /* 0x0001e40000100800 */
[----:B01234-:R-:W-:Y:S06]  /*09b0*/  BAR.SYNC.DEFER_BLOCKING 0x0 ;  /* 0x0000000000007b1d */ /* 0x01ffec0000010000 */
[----:B------:R-:W-:Y:S05]  /*09c0*/  @!P0 BRA `(.L_x_445) ;  /* 0x000000dc00348947 */ /* 0x000fea0003800000 */
.L_x_446:
[----:B------:R-:W-:-:S08]  /*09d0*/  NOP ;  /* 0x0000000000007918 */ /* 0x000fd00000000000 */
[----:B------:R-:W0:Y:S02]  /*09e0*/  USETMAXREG.TRY_ALLOC.CTAPOOL UP0, 0xf0 ;  /* 0x000000f0000079c8 */ /* 0x000e240008000600 */
[----:B0-----:R-:W-:-:S13]  /*09f0*/  PLOP3.LUT P0, PT, PT, PT, UP0, 0x80, 0x0 ;  /* 0x000000000000781c */ /* 0x001fda0003f0f008 */
[----:B------:R-:W-:Y:S05]  /*0a00*/  @!P0 BRA `(.L_x_446) ;  /* 0xfffffffc00f08947 */ /* 0x000fea000383ffff */
[----:B------:R-:W0:Y:S01]  /*0a10*/  S2R R0, SR_TID.X ;  /* 0x0000000000007919 */ /* 0x000e220000002100 */
[----:B------:R-:W1:Y:S01]  /*0a20*/  S2UR UR5, SR_CgaCtaId ;  /* 0x00000000000579c3 */ /* 0x000e620000008800 */
[----:B------:R-:W-:Y:S02]  /*0a30*/  UMOV UR4, 0x400 ;  /* 0x0000040000047882 */ /* 0x000fe40000000000 */
[----:B-1----:R-:W-:-:S06]  /*0a40*/  ULEA UR4, UR5, UR4, 0x18 ;  /* 0x0000000405047291 */ /* 0x002fcc000f8ec03f */
[----:B------:R-:W-:Y:S01]  /*0a50*/  IMAD.U32 R2, RZ, RZ, UR4 ;  /* 0x00000004ff027e24 */ /* 0x000fe2000f8e00ff */
[----:B0-----:R-:W-:Y:S01]  /*0a60*/  SHF.R.U32.HI R0, RZ, 0x7, R0 ;  /* 0x00000007ff007819 */ /* 0x001fe20000011600 */
[----:B------:R-:W-:-:S03]  /*0a70*/  ULDC UR4, c[0x0][0xc14] ;  /* 0x0003050000047ab9 */ /* 0x000fc60000000800 */
[----:B------:R-:W-:Y:S02]  /*0a80*/  ISETP.NE.AND P0, PT, R0, 0x1, PT ;  /* 0x000000010000780c */ /* 0x000fe40003f05270 */
[----:B------:R-:W0:Y:S11]  /*0a90*/  S2R R0, SR_TID.X ;  /* 0x0000000000007919 */ /* 0x000e360000002100 */
[----:B------:R-:W-:Y:S06]  /*0aa0*/  @!P0 BAR.ARV 0x8, 0xa0 ;  /* 0x0202800000008b1d */ /* 0x000fec0000002000 */
[----:B0-----:R-:W-:-:S13]  /*0ab0*/  ISETP.GE.U32.AND P0, PT, R0, 0x100, PT ;  /* 0x000001000000780c */ /* 0x001fda0003f06070 */
[----:B------:R-:W-:Y:S08]  /*0ac0*/  @P0 BAR.ARV 0xf, 0x100 ;  /* 0x03c4000000000b1d */ /* 0x000ff00000002000 */
[----:B------:R-:W-:Y:S06]  /*0ad0*/  BAR.SYNC.DEFER_BLOCKING 0x5, 0x120 ;  /* 0x0144800000007b1d */ /* 0x000fec0000010000 */
[----:B------:R-:W0:Y:S02]  /*0ae0*/  LDS.128 R24, [R2+0x28cd0] ;  /* 0x028cd00002187984 */ /* 0x000e240000000c00 */
[----:B------:R-:W-:Y:S06]  /*0af0*/  BAR.ARV 0x4, 0x120 ;  /* 0x0104800000007b1d */ /* 0x000fec0000002000 */
[----:B0-----:R-:W-:-:S13]  /*0b00*/  ISETP.GE.AND P0, PT, R27, UR4, PT ;  /* 0x000000041b007c0c */ /* 0x001fda000bf06270 */
[----:B------:R-:W-:Y:S05]  /*0b10*/  @P0 BRA `(.L_x_447) ;  /* 0x0000013800340947 */ /* 0x000fea0003800000 */
[----:B------:R-:W2:Y:S01]  /*0b20*/  LDL.LU R16, [R1+0x38] ;  /* 0x0000380001107983 */ /* 0x000ea20000300800 */
[----:B------:R-:W-:-:S04]  /*0b30*/  IADD3 R214, R0, -0x80, RZ ;  /* 0xffffff8000d67810 */ /* 0x000fc80007ffe0ff */
[----:B------:R-:W-:-:S04]  /*0b40*/  SHF.R.S32.HI R3, RZ, 0x1f, R214 ;  /* 0x0000001fff037819 */ /* 0x000fc800000114d6 */
[CC--:B------:R-:W-:Y:S02]  /*0b50*/  LEA.HI R5, R3.reuse, R214.reuse, RZ, 0x7 ;  /* 0x000000d603057211 */ /* 0x0c0fe400078f38ff */
[-C--:B------:R-:W-:Y:S02]  /*0b60*/  LEA.HI R4, R3, R214.reuse, RZ, 0x4 ;  /* 0x000000d603047211 */ /* 0x080fe400078f20ff */
[----:B------:R-:W-:Y:S02]  /*0b70*/  LOP3.LUT R7, R5, 0xffffff80, RZ, 0xc0, !PT ;  /* 0xffffff8005077812 */ /* 0x000fe400078ec0ff */
[----:B------:R-:W-:Y:S02]  /*0b80*/  LOP3.LUT R9, R4, 0xfffffff0, RZ, 0xc0, !PT ;  /* 0xfffffff004097812 */ /* 0x000fe400078ec0ff */
[----:B------:R-:W-:Y:S01]  /*0b90*/  LEA.HI R0, R3, R214, RZ, 0x5 ;  /* 0x000000d603007211 */ /* 0x000fe200078f28ff */
[C---:B------:R-:W-:Y:S01]  /*0ba0*/  IMAD.IADD R7, R214.reuse, 0x1, -R7 ;  /* 0x00000001d6077824 */ /* 0x040fe200078e0a07 */
[----:B------:R-:W-:Y:S01]  /*0bb0*/  SHF.R.S32.HI R13, RZ, 0x4, R4 ;  /* 0x00000004ff0d7819 */ /* 0x000fe20000011404 */
[----:B------:R-:W-:Y:S01]  /*0bc0*/  IMAD.IADD R11, R214, 0x1, -R9 ;  /* 0x00000001d60b7824 */ /* 0x000fe200078e0a09 */
[----:B------:R-:W-:-:S02]  /*0bd0*/  SHF.R.S32.HI R189, RZ, 0x5, R0 ;  /* 0x00000005ffbd7819 */ /* 0x000fc40000011400 */
[----:B------:R-:W-:Y:S02]  /*0be0*/  SHF.R.S32.HI R10, RZ, 0x1f, R0 ;  /* 0x0000001fff0a7819 */ /* 0x000fe40000011400 */
[----:B------:R-:W-:Y:S02]  /*0bf0*/  SHF.R.S32.HI R0, RZ, 0x1f, R7 ;  /* 0x0000001fff007819 */ /* 0x000fe40000011407 */
[----:B------:R-:W-:Y:S02]  /*0c00*/  SHF.R.S32.HI R6, RZ, 0x1f, R11 ;  /* 0x0000001fff067819 */ /* 0x000fe4000001140b */
[----:B------:R-:W-:Y:S02]  /*0c10*/  LEA.HI R9, R4, R13, RZ, 0x1 ;  /* 0x0000000d04097211 */ /* 0x000fe400078f08ff */
[----:B------:R-:W-:Y:S02]  /*0c20*/  LEA.HI R4, R0, R7, RZ, 0x2 ;  /* 0x0000000700047211 */ /* 0x000fe400078f10ff */
[----:B------:R-:W-:-:S02]  /*0c30*/  LEA.HI R8, R6, R11, RZ, 0x3 ;  /* 0x0000000b06087211 */ /* 0x000fc400078f18ff */
[----:B------:R-:W-:Y:S02]  /*0c40*/  LOP3.LUT R12, R9, 0x1ffffffe, RZ, 0xc0, !PT ;  /* 0x1ffffffe090c7812 */ /* 0x000fe400078ec0ff */
[--C-:B------:R-:W-:Y:S02]  /*0c50*/  SHF.R.S32.HI R6, RZ, 0x2, R4.reuse ;  /* 0x00000002ff067819 */ /* 0x100fe40000011404 */
[----:B------:R-:W-:-:S04]  /*0c60*/  SHF.R.S32.HI R9, RZ, 0x1f, R4 ;  /* 0x0000001fff097819 */ /* 0x000fc80000011404 */
[----:B------:R-:W-:Y:S02]  /*0c70*/  LEA.HI R9, R9, R6, RZ, 0x3 ;  /* 0x0000000609097211 */ /* 0x000fe400078f18ff */
[----:B------:R-:W-:Y:S02]  /*0c80*/  LEA.HI R0, R0, R7, RZ, 0x5 ;  /* 0x0000000700007211 */ /* 0x000fe400078f28ff */
[----:B------:R-:W-:Y:S02]  /*0c90*/  LOP3.LUT R9, R9, 0xfffffff8, RZ, 0xc0, !PT ;  /* 0xfffffff809097812 */ /* 0x000fe400078ec0ff */
[----:B------:R-:W-:Y:S02]  /*0ca0*/  LEA.HI R14, R10, R189, RZ, 0x2 ;  /* 0x000000bd0a0e7211 */ /* 0x000fe400078f10ff */
[----:B------:R-:W-:Y:S01]  /*0cb0*/  LOP3.LUT R10, R8, 0xfffffff8, RZ, 0xc0, !PT ;  /* 0xfffffff8080a7812 */ /* 0x000fe200078ec0ff */
[----:B------:R-:W-:Y:S01]  /*0cc0*/  IMAD.IADD R9, R6, 0x1, -R9 ;  /* 0x0000000106097824 */ /* 0x000fe200078e0a09 */
[----:B------:R-:W-:-:S02]  /*0cd0*/  SHF.R.S32.HI R0, RZ, 0x5, R0 ;  /* 0x00000005ff007819 */ /* 0x000fc40000011400 */
[----:B------:R-:W-:Y:S01]  /*0ce0*/  LOP3.LUT R14, R14, 0x3ffffc, RZ, 0xc0, !PT ;  /* 0x003ffffc0e0e7812 */ /* 0x000fe200078ec0ff */
[----:B------:R-:W-:Y:S01]  /*0cf0*/  IMAD.IADD R10, R11, 0x1, -R10 ;  /* 0x000000010b0a7824 */ /* 0x000fe200078e0a0a */
[----:B------:R-:W-:Y:S01]  /*0d00*/  SHF.R.S32.HI R206, RZ, 0x7, R5 ;  /* 0x00000007ffce7819 */ /* 0x000fe20000011405 */
[----:B------:R-:W-:Y:S01]  /*0d10*/  IMAD R188, R0, 0x10, R9 ;  /* 0x0000001000bc7824 */ /* 0x000fe200078e0209 */
[-C--:B------:R-:W-:Y:S01]  /*0d20*/  LEA.HI R0, R3, R214.reuse, RZ, 0x3 ;  /* 0x000000d603007211 */ /* 0x080fe200078f18ff */
[----:B------:R-:W-:Y:S01]  /*0d30*/  IMAD.IADD R14, R189, 0x1, -R14 ;  /* 0x00000001bd0e7824 */ /* 0x000fe200078e0a0e */
[----:B------:R-:W-:Y:S01]  /*0d40*/  LEA R15, R206, R11, 0x8 ;  /* 0x0000000bce0f7211 */ /* 0x000fe200078e40ff */
[----:B------:R-:W-:Y:S01]  /*0d50*/  IMAD.IADD R12, R13, 0x1, -R12 ;  /* 0x000000010d0c7824 */ /* 0x000fe200078e0a0c */
[----:B------:R-:W-:Y:S01]  /*0d60*/  LEA.HI R6, R3, R214, RZ, 0x2 ;  /* 0x000000d603067211 */ /* 0x000fe200078f10ff */
[----:B------:R-:W-:Y:S01]  /*0d70*/  IMAD.SHL.U32 R11, R10, 0x40, RZ ;  /* 0x000000400a0b7824 */ /* 0x000fe200078e00ff */
[----:B------:R-:W-:Y:S01]  /*0d80*/  LOP3.LUT R3, R0, 0x1ffffff8, RZ, 0xc0, !PT ;  /* 0x1ffffff800037812 */ /* 0x000fe200078ec0ff */
[----:B------:R-:W-:Y:S01]  /*0d90*/  IMAD.SHL.U32 R12, R12, 0x8, RZ ;  /* 0x000000080c0c7824 */ /* 0x000fe200078e00ff */
[----:B------:R-:W-:Y:S01]  /*0da0*/  SHF.R.S32.HI R19, RZ, 0x2, R6 ;  /* 0x00000002ff137819 */ /* 0x000fe20000011406 */
[----:B------:R-:W-:Y:S01]  /*0db0*/  IMAD.SHL.U32 R8, R8, 0x40, RZ ;  /* 0x0000004008087824 */ /* 0x000fe200078e00ff */
[----:B------:R-:W-:-:S02]  /*0dc0*/  LEA R15, R14, R15, 0x4 ;  /* 0x0000000f0e0f7211 */ /* 0x000fc400078e20ff */
[----:B------:R-:W-:Y:S01]  /*0dd0*/  LOP3.LUT R11, R11, 0x1c0, RZ, 0xc0, !PT ;  /* 0x000001c00b0b7812 */ /* 0x000fe200078ec0ff */
[----:B------:R-:W-:Y:S01]  /*0de0*/  IMAD.IADD R3, R214, 0x1, -R3 ;  /* 0x00000001d6037824 */ /* 0x000fe200078e0a03 */
[----:B------:R-:W-:Y:S01]  /*0df0*/  LOP3.LUT R4, R4, 0x7ffffffc, RZ, 0xc0, !PT ;  /* 0x7ffffffc04047812 */ /* 0x000fe200078ec0ff */
[----:B------:R-:W-:Y:S01]  /*0e00*/  VIADD R216, R19, 0x20 ;  /* 0x0000002013d87836 */ /* 0x000fe20000000000 */
[----:B------:R-:W-:Y:S02]  /*0e10*/  LEA R212, R15, R12, 0x6 ;  /* 0x0000000c0fd47211 */ /* 0x000fe400078e30ff */
[----:B------:R-:W-:Y:S02]  /*0e20*/  LOP3.LUT R8, R8, 0x7ffffe00, RZ, 0xc0, !PT ;  /* 0x7ffffe0008087812 */ /* 0x000fe400078ec0ff */
[----:B------:R-:W-:Y:S02]  /*0e30*/  LOP3.LUT R12, R11, 0x8, R12, 0xf8, !PT ;  /* 0x000000080b0c7812 */ /* 0x000fe400078ef80c */
[----:B------:R-:W-:Y:S01]  /*0e40*/  SHF.R.U32.HI R11, RZ, 0x3, R11 ;  /* 0x00000003ff0b7819 */ /* 0x000fe2000001160b */
[----:B------:R-:W-:Y:S01]  /*0e50*/  IMAD.IADD R4, R7, 0x1, -R4 ;  /* 0x0000000107047824 */ /* 0x000fe200078e0a04 */
[----:B------:R-:W-:Y:S01]  /*0e60*/  SHF.L.U32 R187, R3, 0x3, RZ ;  /* 0x0000000303bb7819 */ /* 0x000fe200000006ff */
[----:B------:R-:W-:Y:S01]  /*0e70*/  IMAD R8, R189, 0x400, R8 ;  /* 0x00000400bd087824 */ /* 0x000fe200078e0208 */
[----:B------:R-:W-:-:S02]  /*0e80*/  LOP3.LUT R7, R6, 0xfffffffc, RZ, 0xc0, !PT ;  /* 0xfffffffc06077812 */ /* 0x000fc400078ec0ff */
[----:B------:R-:W-:Y:S02]  /*0e90*/  SHF.R.S32.HI R3, RZ, 0x1f, R216 ;  /* 0x0000001fff037819 */ /* 0x000fe400000114d8 */
[----:B------:R-:W-:Y:S01]  /*0ea0*/  LOP3.LUT R11, R12, R11, RZ, 0x3c, !PT ;  /* 0x0000000b0c0b7212 */ /* 0x000fe200078e3cff */
[----:B------:R-:W-:Y:S01]  /*0eb0*/  IMAD.IADD R204, R214, 0x1, -R7 ;  /* 0x00000001d6cc7824 */ /* 0x000fe200078e0a07 */
[----:B------:R-:W-:Y:S01]  /*0ec0*/  LEA.HI R3, R3, R216, RZ, 0x3 ;  /* 0x000000d803037211 */ /* 0x000fe200078f18ff */
[----:B------:R-:W-:Y:S01]  /*0ed0*/  IMAD.SHL.U32 R209, R216, 0x40, RZ ;  /* 0x00000040d8d17824 */ /* 0x000fe200078e00ff */
[----:B------:R-:W-:Y:S02]  /*0ee0*/  R2P PR, R10, 0x6 ;  /* 0x000000060a007804 */ /* 0x000fe40000000000 */
[----:B------:R-:W-:Y:S01]  /*0ef0*/  IADD3 R11, R8, R11, RZ ;  /* 0x0000000b080b7210 */ /* 0x000fe20007ffe0ff */
[----:B------:R-:W-:Y:S01]  /*0f00*/  IMAD.SHL.U32 R3, R3, 0x40, RZ ;  /* 0x0000004003037824 */ /* 0x000fe200078e00ff */
[----:B------:R-:W-:Y:S01]  /*0f10*/  LEA.HI R5, R5, R206, RZ, 0x1 ;  /* 0x000000ce05057211 */ /* 0x000fe200078f08ff */
[----:B------:R-:W-:Y:S01]  /*0f20*/  IMAD.MOV.U32 R196, RZ, RZ, 0x40 ;  /* 0x00000040ffc47424 */ /* 0x000fe200078e00ff */
[----:B------:R-:W-:Y:S01]  /*0f30*/  SHF.R.S32.HI R6, RZ, 0x1f, R6 ;  /* 0x0000001fff067819 */ /* 0x000fe20000011406 */
[----:B------:R-:W-:Y:S01]  /*0f40*/  IMAD R194, R11, 0x2, R2 ;  /* 0x000000020bc27824 */ /* 0x000fe200078e0202 */
[----:B------:R-:W-:-:S02]  /*0f50*/  LOP3.LUT R209, R209, 0x1c0, RZ, 0xc0, !PT ;  /* 0x000001c0d1d17812 */ /* 0x000fc400078ec0ff */
[----:B------:R-:W-:Y:S01]  /*0f60*/  SHF.R.S32.HI R192, RZ, 0x3, R0 ;  /* 0x00000003ffc07819 */ /* 0x000fe20000011400 */
[----:B------:R-:W-:Y:S01]  /*0f70*/  VIADD R197, R194, 0x26800 ;  /* 0x00026800c2c57836 */ /* 0x000fe20000000000 */
[----:B------:R-:W-:Y:S02]  /*0f80*/  LOP3.LUT R5, R5, 0xfffffe, RZ, 0xc0, !PT ;  /* 0x00fffffe05057812 */ /* 0x000fe400078ec0ff */
[----:B------:R-:W-:Y:S02]  /*0f90*/  LEA.HI R6, R6, R19, RZ, 0x3 ;  /* 0x0000001306067211 */ /* 0x000fe400078f18ff */
[----:B------:R-:W-:Y:S02]  /*0fa0*/  SHF.R.U32.HI R215, RZ, 0x3, R209 ;  /* 0x00000003ffd77819 */ /* 0x000fe400000116d1 */
[----:B------:R-:W-:Y:S02]  /*0fb0*/  LOP3.LUT R210, R3, 0xfffffe00, RZ, 0xc0, !PT ;  /* 0xfffffe0003d27812 */ /* 0x000fe400078ec0ff */
[----:B------:R-:W-:Y:S01]  /*0fc0*/  SEL R196, R196, 0xffffffc0, !P2 ;  /* 0xffffffc0c4c47807 */ /* 0x000fe20005000000 */
[----:B------:R-:W-:Y:S01]  /*0fd0*/  IMAD.IADD R5, R206, 0x1, -R5 ;  /* 0x00000001ce057824 */ /* 0x000fe200078e0a05 */
[----:B------:R-:W-:Y:S01]  /*0fe0*/  IADD3 R195, R194, 0x26820, RZ ;  /* 0x00026820c2c37810 */ /* 0x000fe20007ffe0ff */
[C---:B------:R-:W-:Y:S01]  /*0ff0*/  @P1 VIADD R195, R197.reuse, 0xffffffe0 ;  /* 0xffffffe0c5c31836 */ /* 0x040fe20000000000 */
[----:B------:R-:W-:Y:S01]  /*1000*/  LOP3.LUT R6, R6, 0xfffffff8, RZ, 0xc0, !PT ;  /* 0xfffffff806067812 */ /* 0x000fe200078ec0ff */
[----:B------:R-:W-:Y:S01]  /*1010*/  IMAD.IADD R197, R197, 0x1, R196 ;  /* 0x00000001c5c57824 */ /* 0x000fe200078e02c4 */
[----:B------:R-:W-:Y:S01]  /*1020*/  CS2R R22, SRZ ;  /* 0x0000000000167805 */ /* 0x000fe2000001ff00 */
[----:B------:R-:W-:Y:S01]  /*1030*/  IMAD.MOV.U32 R202, RZ, RZ, RZ ;  /* 0x000000ffffca7224 */ /* 0x000fe200078e00ff */
[----:B------:R-:W-:Y:S01]  /*1040*/  MOV R18, RZ ;  /* 0x000000ff00127202 */ /* 0x000fe20000000f00 */
[----:B------:R-:W-:Y:S01]  /*1050*/  IMAD.MOV.U32 R185, RZ, RZ, RZ ;  /* 0x000000ffffb97224 */ /* 0x000fe200078e00ff */
[----:B------:R-:W-:Y:S01]  /*1060*/  SHF.R.S32.HI R208, RZ, 0x1f, R19 ;  /* 0x0000001fffd07819 */ /* 0x000fe20000011413 */
[----:B------:R-:W-:Y:S01]  /*1070*/  IMAD.SHL.U32 R191, R5, 0x100, RZ ;  /* 0x0000010005bf7824 */ /* 0x000fe200078e00ff */
[----:B------:R-:W-:Y:S01]  /*1080*/  IADD3 R186, R19, -R6, RZ ;  /* 0x8000000613ba7210 */ /* 0x000fe20007ffe0ff */
[----:B------:R-:W-:-:S02]  /*1090*/  IMAD.SHL.U32 R190, R4, 0x2, RZ ;  /* 0x0000000204be7824 */ /* 0x000fc400078e00ff */
[----:B------:R-:W-:Y:S01]  /*10a0*/  IMAD.IADD R196, R196, 0x1, R195 ;  /* 0x00000001c4c47824 */ /* 0x000fe200078e02c3 */
[----:B--2---:R-:W-:Y:S01]  /*10b0*/  LOP3.LUT R184, R16, 0x1, RZ, 0xfc, !PT ;  /* 0x0000000110b87812 */ /* 0x004fe200078efcff */
[----:B------:R-:W-:-:S05]  /*10c0*/  IMAD.SHL.U32 R16, R204, 0x8, RZ ;  /* 0x00000008cc107824 */ /* 0x000fca00078e00ff */
[----:B------:R-:W-:-:S04]  /*10d0*/  LOP3.LUT R0, R209, 0x38, R16, 0xf8, !PT ;  /* 0x00000038d1007812 */ /* 0x000fc800078ef810 */
[----:B------:R-:W-:-:S04]  /*10e0*/  LOP3.LUT R207, R210, R0, R215, 0xf6, !PT ;  /* 0x00000000d2cf7212 */ /* 0x000fc800078ef6d7 */
[----:B------:R-:W-:-:S07]  /*10f0*/  LEA R207, R207, R2, 0x1 ;  /* 0x00000002cfcf7211 */ /* 0x000fce00078e08ff */
.L_x_570:
[----:B0----5:R-:W0:Y:S01]  /*1100*/  LDC.64 R4, c[0x0][0xc60] ;  /* 0x00031800ff047b82 */ /* 0x021e220000000a00 */
[----:B------:R-:W-:Y:S01]  /*1110*/  ULDC.64 UR4, c[0x0][0xa28] ;  /* 0x00028a0000047ab9 */ /* 0x000fe20000000a00 */
[----:B------:R-:W-:Y:S01]  /*1120*/  ULDC.64 UR8, c[0x0][0xa18] ;  /* 0x0002860000087ab9 */ /* 0x000fe20000000a00 */
[----:B------:R-:W-:Y:S01]  /*1130*/  ULDC.64 UR6, c[0x0][0xa08] ;  /* 0x0002820000067ab9 */ /* 0x000fe20000000a00 */
[----:B0-----:R-:W-:-:S05]  /*1140*/  IMAD.WIDE R4, R27, 0x4, R4 ;  /* 0x000000041b047825 */ /* 0x001fca00078e0204 */
[----:B--2---:R-:W2:Y:S01]  /*1150*/  LDG.E R201, desc[UR40][R4.64] ;  /* 0x0000002804c97981 */ /* 0x004ea2000c1e1900 */
[----:B------:R-:W-:Y:S01]  /*1160*/  ISETP.NE.U32.AND P2, PT, RZ, UR4, PT ;  /* 0x00000004ff007c0c */ /* 0x000fe2000bf45070 */
[----:B------:R-:W-:Y:S01]  /*1170*/  IMAD.MOV.U32 R33, RZ, RZ, RZ ;  /* 0x000000ffff217224 */ /* 0x000fe200078e00ff */
[----:B------:R-:W-:Y:S02]  /*1180*/  ISETP.NE.U32.AND P1, PT, RZ, UR8, PT ;  /* 0x00000008ff007c0c */ /* 0x000fe4000bf25070 */
[----:B------:R-:W-:Y:S02]  /*1190*/  ISETP.NE.AND.EX P2, PT, RZ, UR5, PT, P2 ;  /* 0x00000005ff007c0c */ /* 0x000fe4000bf45320 */
[----:B------:R-:W-:Y:S02]  /*11a0*/  ISETP.NE.AND.EX P1, PT, RZ, UR9, PT, P1 ;  /* 0x00000009ff007c0c */ /* 0x000fe4000bf25310 */
[----:B------:R-:W-:Y:S02]  /*11b0*/  ISETP.NE.U32.AND P0, PT, RZ, UR6, PT ;  /* 0x00000006ff007c0c */ /* 0x000fe4000bf05070 */
[----:B------:R-:W-:-:S02]  /*11c0*/  MOV R3, RZ ;  /* 0x000000ff00037202 */ /* 0x000fc40000000f00 */
[----:B------:R-:W-:Y:S02]  /*11d0*/  ISETP.NE.AND.EX P0, PT, RZ, UR7, PT, P0 ;  /* 0x00000007ff007c0c */ /* 0x000fe4000bf05300 */
[----:B--2---:R-:W-:Y:S01]  /*11e0*/  SHF.R.S32.HI R205, RZ, 0x1f, R201 ;  /* 0x0000001fffcd7819 */ /* 0x004fe200000114c9 */
[C---:B------:R-:W-:Y:S02]  /*11f0*/  IMAD.SHL.U32 R199, R201.reuse, 0x4, RZ ;  /* 0x00000004c9c77824 */ /* 0x040fe400078e00ff */
[C---:B------:R-:W-:Y:S02]  /*1200*/  @P2 LEA R4, P3, R201.reuse, UR4, 0x2 ;  /* 0x00000004c9042c11 */ /* 0x040fe4000f8610ff */
[C-C-:B------:R-:W-:Y:S02]  /*1210*/  SHF.L.U64.HI R200, R201.reuse, 0x2, R205.reuse ;  /* 0x00000002c9c87819 */ /* 0x140fe400000102cd */
[----:B------:R-:W-:Y:S01]  /*1220*/  @P2 LEA.HI.X R5, R201, UR5, R205, 0x2, P3 ;  /* 0x00000005c9052c11 */ /* 0x000fe200098f14cd */
[----:B------:R-:W-:Y:S01]  /*1230*/  ULDC UR4, c[0x0][0x288] ;  /* 0x0000a20000047ab9 */ /* 0x000fe20000000800 */
[----:B----4-:R-:W-:-:S03]  /*1240*/  IADD3 R8, P4, R199, UR6, RZ ;  /* 0x00000006c7087c10 */ /* 0x010fc6000ff9e0ff */
[----:B------:R0:W5:Y:S01]  /*1250*/  @P2 LDG.E R3, desc[UR40][R4.64] ;  /* 0x0000002804032981 */ /* 0x000162000c1e1900 */
[----:B---3--:R-:W-:Y:S01]  /*1260*/  @P1 IADD3 R6, P2, R199, UR8, RZ ;  /* 0x00000008c7061c10 */ /* 0x008fe2000ff5e0ff */
[----:B------:R-:W-:Y:S01]  /*1270*/  IMAD.U32 R30, RZ, RZ, UR4 ;  /* 0x00000004ff1e7e24 */ /* 0x000fe2000f8e00ff */
[C---:B------:R-:W-:Y:S01]  /*1280*/  IADD3.X R9, R200.reuse, UR7, RZ, P4, !PT ;  /* 0x00000007c8097c10 */ /* 0x040fe2000a7fe4ff */
[----:B------:R-:W-:Y:S01]  /*1290*/  ULDC.64 UR4, c[0x0][0x3f8] ;  /* 0x0000fe0000047ab9 */ /* 0x000fe20000000a00 */
[----:B------:R-:W-:-:S03]  /*12a0*/  @P1 IADD3.X R7, R200, UR9, RZ, P2, !PT ;  /* 0x00000009c8071c10 */ /* 0x000fc600097fe4ff */
[----:B------:R0:W5:Y:S01]  /*12b0*/  @P0 LDG.E R33, desc[UR40][R8.64] ;  /* 0x0000002808210981 */ /* 0x000162000c1e1900 */
[----:B------:R-:W-:Y:S01]  /*12c0*/  UISETP.NE.U32.AND UP0, UPT, UR4, URZ, UPT ;  /* 0x0000003f0400728c */ /* 0x000fe2000bf05070 */
[----:B------:R-:W-:Y:S02]  /*12d0*/  ULDC.64 UR8, c[0x0][0xa20] ;  /* 0x0002880000087ab9 */ /* 0x000fe40000000a00 */
[----:B------:R0:W5:Y:S01]  /*12e0*/  @P1 LDG.E R30, desc[UR40][R6.64] ;  /* 0x00000028061e1981 */ /* 0x000162000c1e1900 */
[----:B------:R-:W-:Y:S01]  /*12f0*/  UISETP.NE.AND.EX UP0, UPT, UR5, URZ, UPT, UP0 ;  /* 0x0000003f0500728c */ /* 0x000fe2000bf05300 */
[----:B------:R-:W-:Y:S01]  /*1300*/  ULDC UR4, c[0x0][0x404] ;  /* 0x0001010000047ab9 */ /* 0x000fe20000000800 */
[----:B------:R-:W-:Y:S02]  /*1310*/  ISETP.NE.U32.AND P2, PT, RZ, UR8, PT ;  /* 0x00000008ff007c0c */ /* 0x000fe4000bf45070 */
[----:B------:R-:W-:Y:S01]  /*1320*/  USEL UR4, UR4, 0x1, UP0 ;  /* 0x0000000104047887 */ /* 0x000fe20008000000 */
[----:B------:R-:W-:Y:S01]  /*1330*/  ULDC UR5, c[0x0][0x2e0] ;  /* 0x0000b80000057ab9 */ /* 0x000fe20000000800 */
[----:B------:R-:W-:-:S02]  /*1340*/  ISETP.NE.AND.EX P2, PT, RZ, UR9, PT, P2 ;  /* 0x00000009ff007c0c */ /* 0x000fc4000bf45320 */
[----:B------:R-:W-:-:S03]  /*1350*/  UIMAD UR4, UR4, UR5, URZ ;  /* 0x00000005040472a4 */ /* 0x000fc6000f8e023f */
[----:B------:R-:W-:Y:S01]  /*1360*/  ULDC UR5, c[0x0][0x338] ;  /* 0x0000ce0000057ab9 */ /* 0x000fe20000000800 */
[----:B------:R-:W-:Y:S01]  /*1370*/  IMAD.MOV.U32 R203, RZ, RZ, R25 ;  /* 0x000000ffffcb7224 */ /* 0x000fe200078e0019 */
[----:B------:R-:W-:Y:S01]  /*1380*/  MOV R198, R26 ;  /* 0x0000001a00c67202 */ /* 0x000fe20000000f00 */
[----:B------:R-:W-:Y:S01]  /*1390*/  IMAD.MOV.U32 R29, RZ, RZ, R201 ;  /* 0x000000ffff1d7224 */ /* 0x000fe200078e00c9 */
[----:B0-----:R-:W-:Y:S06]  /*13a0*/  @P1 BRA `(.L_x_448) ;  /* 0x0000000000241947 */ /* 0x001fec0003800000 */
[----:B------:R-:W-:Y:S02]  /*13b0*/  ULDC.64 UR6, c[0x0][0xa00] ;  /* 0x0002800000067ab9 */ /* 0x000fe40000000a00 */
[----:B------:R-:W-:-:S04]  /*13c0*/  ISETP.NE.U32.AND P1, PT, RZ, UR6, PT ;  /* 0x00000006ff007c0c */ /* 0x000fc8000bf25070 */
[----:B------:R-:W-:-:S13]  /*13d0*/  ISETP.NE.AND.EX P1, PT, RZ, UR7, PT, P1 ;  /* 0x00000007ff007c0c */ /* 0x000fda000bf25310 */
[----:B------:R-:W-:Y:S05]  /*13e0*/  @!P1 BRA `(.L_x_448) ;  /* 0x0000000000149947 */ /* 0x000fea0003800000 */
[----:B------:R-:W0:Y:S02]  /*13f0*/  LDC.64 R4, c[0x0][0xa00] ;  /* 0x00028000ff047b82 */ /* 0x000e240000000a00 */
[----:B0-----:R-:W-:-:S05]  /*1400*/  IMAD.WIDE R4, R29, 0x4, R4 ;  /* 0x000000041d047825 */ /* 0x001fca00078e0204 */
[----:B-----5:R-:W2:Y:S04]  /*1410*/  LDG.E R30, desc[UR40][R4.64] ;  /* 0x00000028041e7981 */ /* 0x020ea8000c1e1900 */
[----:B------:R-:W2:Y:S02]  /*1420*/  LDG.E R7, desc[UR40][R4.64+0x4] ;  /* 0x0000042804077981 */ /* 0x000ea4000c1e1900 */
[----:B--2---:R-:W-:-:S07]  /*1430*/  IMAD.IADD R30, R7, 0x1, -R30 ;  /* 0x00000001071e7824 */ /* 0x004fce00078e0a1e */
.L_x_448:
[----:B------:R-:W-:Y:S01]  /*1440*/  IMAD.U32 R24, RZ, RZ, UR5 ;  /* 0x00000005ff187e24 */ /* 0x000fe2000f8e00ff */
[----:B------:R-:W-:Y:S01]  /*1450*/  MOV R28, UR4 ;  /* 0x00000004001c7c02 */ /* 0x000fe20008000f00 */
[----:B------:R-:W-:Y:S06]  /*1460*/  @!P2 BRA `(.L_x_449) ;  /* 0x000000000010a947 */ /* 0x000fec0003800000 */
[----:B------:R-:W-:-:S04]  /*1470*/  IADD3 R4, P0, R199, UR8, RZ ;  /* 0x00000008c7047c10 */ /* 0x000fc8000ff1e0ff */
[----:B------:R-:W-:-:S05]  /*1480*/  IADD3.X R5, R200, UR9, RZ, P0, !PT ;  /* 0x00000009c8057c10 */ /* 0x000fca00087fe4ff */
[----:B------:R0:W5:Y:S01]  /*1490*/  LDG.E R28, desc[UR40][R4.64] ;  /* 0x00000028041c7981 */ /* 0x000162000c1e1900 */
[----:B------:R-:W-:Y:S05]  /*14a0*/  BRA `(.L_x_450) ;  /* 0x0000000000107947 */ /* 0x000fea0003800000 */
.L_x_449:
[----:B------:R-:W-:Y:S05]  /*14b0*/  @!P0 BRA `(.L_x_450) ;  /* 0x00000000000c8947 */ /* 0x000fea0003800000 */
[----:B------:R-:W2:Y:S04]  /*14c0*/  LDG.E R5, desc[UR40][R8.64] ;  /* 0x0000002808057981 */ /* 0x000ea8000c1e1900 */
[----:B------:R-:W2:Y:S02]  /*14d0*/  LDG.E R28, desc[UR40][R8.64+0x4] ;  /* 0x00000428081c7981 */ /* 0x000ea4000c1e1900 */
[----:B--2---:R-:W-:-:S07]  /*14e0*/  IMAD.IADD R28, R28, 0x1, -R5 ;  /* 0x000000011c1c7824 */ /* 0x004fce00078e0a05 */
.L_x_450:
[----:B------:R-:W-:Y:S02]  /*14f0*/  ULDC.64 UR4, c[0x0][0xa10] ;  /* 0x0002840000047ab9 */ /* 0x000fe40000000a00 */
[----:B------:R-:W-:-:S04]  /*1500*/  ISETP.NE.U32.AND P0, PT, RZ, UR4, PT ;  /* 0x00000004ff007c0c */ /* 0x000fc8000bf05070 */
[----:B------:R-:W-:Y:S01]  /*1510*/  ISETP.NE.AND.EX P0, PT, RZ, UR5, PT, P0 ;  /* 0x00000005ff007c0c */ /* 0x000fe2000bf05300 */
[----:B------:R-:W-:-:S12]  /*1520*/  ULDC.64 UR4, c[0x0][0xa30] ;  /* 0x00028c0000047ab9 */ /* 0x000fd80000000a00 */
[----:B0-----:R-:W0:Y:S02]  /*1530*/  @P0 LDC.64 R4, c[0x0][0xa10] ;  /* 0x00028400ff040b82 */ /* 0x001e240000000a00 */
[----:B0-----:R-:W-:-:S05]  /*1540*/  @P0 IMAD.WIDE R4, R29, 0x4, R4 ;  /* 0x000000041d040825 */ /* 0x001fca00078e0204 */
[----:B------:R-:W2:Y:S04]  /*1550*/  @P0 LDG.E R0, desc[UR40][R4.64] ;  /* 0x0000002804000981 */ /* 0x000ea8000c1e1900 */
[----:B------:R-:W2:Y:S01]  /*1560*/  @P0 LDG.E R9, desc[UR40][R4.64+0x4] ;  /* 0x0000042804090981 */ /* 0x000ea2000c1e1900 */
[----:B------:R-:W-:Y:S01]  /*1570*/  ISETP.NE.U32.AND P1, PT, RZ, UR4, PT ;  /* 0x00000004ff007c0c */ /* 0x000fe2000bf25070 */
[----:B-----5:R-:W-:-:S03]  /*1580*/  IMAD.MOV.U32 R27, RZ, RZ, R28 ;  /* 0x000000ffff1b7224 */ /* 0x020fc600078e001c */
[----:B------:R-:W-:-:S13]  /*1590*/  ISETP.NE.AND.EX P1, PT, RZ, UR5, PT, P1 ;  /* 0x00000005ff007c0c */ /* 0x000fda000bf25310 */
[----:B------:R-:W-:-:S04]  /*15a0*/  @P1 IADD3 R6, P2, R199, UR4, RZ ;  /* 0x00000004c7061c10 */ /* 0x000fc8000ff5e0ff */
[----:B------:R-:W-:-:S05]  /*15b0*/  @P1 IADD3.X R7, R200, UR5, RZ, P2, !PT ;  /* 0x00000005c8071c10 */ /* 0x000fca00097fe4ff */
[----:B------:R0:W5:Y:S01]  /*15c0*/  @P1 LDG.E R27, desc[UR40][R6.64] ;  /* 0x00000028061b1981 */ /* 0x000162000c1e1900 */
[----:B------:R-:W-:Y:S01]  /*15d0*/  IMAD.IADD R11, R28, 0x1, -R3 ;  /* 0x000000011c0b7824 */ /* 0x000fe200078e0a03 */
[----:B------:R-:W-:-:S03]  /*15e0*/  PLOP3.LUT P3, PT, PT, PT, PT, 0x80, 0x0 ;  /* 0x000000000000781c */ /* 0x000fc60003f6f070 */
[----:B------:R-:W-:-:S05]  /*15f0*/  IMAD.MOV R31, RZ, RZ, -R11 ;  /* 0x000000ffff1f7224 */ /* 0x000fca00078e0a0b */
[----:B------:R-:W-:Y:S02]  /*1600*/  VIMNMX R31, RZ, R31, !PT ;  /* 0x0000001fff1f7248 */ /* 0x000fe40007fe0100 */
[----:B--2---:R-:W-:-:S05]  /*1610*/  @P0 IADD3 R24, -R0, R9, RZ ;  /* 0x0000000900180210 */ /* 0x004fca0007ffe1ff */
[----:B------:R-:W-:-:S04]  /*1620*/  IMAD.IADD R168, R11, 0x1, R24 ;  /* 0x000000010ba87824 */ /* 0x000fc800078e0218 */
[----:B------:R-:W-:-:S05]  /*1630*/  VIADD R0, R168, 0x3f ;  /* 0x0000003fa8007836 */ /* 0x000fca0000000000 */
[----:B------:R-:W-:-:S04]  /*1640*/  SHF.R.S32.HI R3, RZ, 0x1f, R0 ;  /* 0x0000001fff037819 */ /* 0x000fc80000011400 */
[----:B------:R-:W-:-:S04]  /*1650*/  LEA.HI R3, R3, R0, RZ, 0x6 ;  /* 0x0000000003037211 */ /* 0x000fc800078f30ff */
[----:B------:R-:W-:Y:S02]  /*1660*/  LOP3.LUT R5, R3, 0xffffffc0, RZ, 0xc0, !PT ;  /* 0xffffffc003057812 */ /* 0x000fe400078ec0ff */
[----:B------:R-:W-:Y:S02]  /*1670*/  SHF.R.S32.HI R182, RZ, 0x6, R3 ;  /* 0x00000006ffb67819 */ /* 0x000fe40000011403 */
[----:B------:R-:W-:-:S04]  /*1680*/  VIADDMNMX R0, R5, -R11, R24, PT ;  /* 0x8000000b05007246 */ /* 0x000fc80003800118 */
[----:B------:R-:W-:Y:S02]  /*1690*/  ISETP.GT.AND P0, PT, R0, R31, PT ;  /* 0x0000001f0000720c */ /* 0x000fe40003f04270 */
[----:B------:R-:W-:-:S05]  /*16a0*/  SHF.R.U32.HI R31, RZ, 0x6, R31 ;  /* 0x00000006ff1f7819 */ /* 0x000fca000001161f */
[----:B------:R-:W-:-:S06]  /*16b0*/  IMAD.MOV.U32 R51, RZ, RZ, R31 ;  /* 0x000000ffff337224 */ /* 0x000fcc00078e001f */
[----:B------:R-:W-:-:S04]  /*16c0*/  @P0 IADD3 R0, R0, 0x3f, RZ ;  /* 0x0000003f00000810 */ /* 0x000fc80007ffe0ff */
[----:B------:R-:W-:-:S04]  /*16d0*/  @P0 SHF.R.S32.HI R5, RZ, 0x1f, R0 ;  /* 0x0000001fff050819 */ /* 0x000fc80000011400 */
[----:B------:R-:W-:-:S04]  /*16e0*/  @P0 LEA.HI R5, R5, R0, RZ, 0x6 ;  /* 0x0000000005050211 */ /* 0x000fc800078f30ff */
[----:B------:R-:W-:-:S04]  /*16f0*/  @P0 SHF.R.S32.HI R51, RZ, 0x6, R5 ;  /* 0x00000006ff330819 */ /* 0x000fc80000011405 */
[----:B------:R-:W-:-:S13]  /*1700*/  ISETP.GT.AND P0, PT, R51, R31, PT ;  /* 0x0000001f3300720c */ /* 0x000fda0003f04270 */
[----:B0-----:R-:W-:Y:S05]  /*1710*/  @!P0 BRA `(.L_x_451) ;  /* 0x0000002800588947 */ /* 0x001fea0003800000 */
[----:B------:R-:W-:Y:S01]  /*1720*/  VIADD R0, R2, 0x22400 ;  /* 0x0002240002007836 */ /* 0x000fe20000000000 */
[----:B------:R-:W-:Y:S04]  /*1730*/  BSSY B6, `(.L_x_452) ;  /* 0x0000013000067945 */ /* 0x000fe80003800000 */
[----:B------:R-:W-:-:S13]  /*1740*/  LOP3.LUT P0, RZ, R0, 0x3ff, RZ, 0xc0, !PT ;  /* 0x000003ff00ff7812 */ /* 0x000fda000780c0ff */
[----:B------:R-:W-:Y:S05]  /*1750*/  @!P0 BRA `(.L_x_453) ;  /* 0x0000000000408947 */ /* 0x000fea0003800000 */
[----:B------:R-:W-:Y:S01]  /*1760*/  MOV R0, 0x0 ;  /* 0x0000000000007802 */ /* 0x000fe20000000f00 */
[----:B------:R-:W-:Y:S01]  /*1770*/  ULDC.64 UR4, c[0x4][0x88] ;  /* 0x0100220000047ab9 */ /* 0x000fe20000000a00 */
[----:B------:R-:W-:Y:S01]  /*1780*/  ULDC.64 UR6, c[0x4][0x20] ;  /* 0x0100080000067ab9 */ /* 0x000fe20000000a00 */
[----:B------:R-:W-:Y:S01]  /*1790*/  IMAD.U32 R4, RZ, RZ, UR4 ;  /* 0x00000004ff047e24 */ /* 0x000fe2000f8e00ff */
[----:B------:R0:W1:Y:S01]  /*17a0*/  LDC.64 R14, c[0x4][R0] ;  /* 0x01000000000e7b82 */ /* 0x0000620000000a00 */
[----:B------:R-:W-:Y:S01]  /*17b0*/  MOV R5, UR5 ;  /* 0x0000000500057c02 */ /* 0x000fe20008000f00 */
[----:B------:R-:W-:Y:S01]  /*17c0*/  ULDC.64 UR4, c[0x4][0x90] ;  /* 0x0100240000047ab9 */ /* 0x000fe20000000a00 */
[----:B------:R-:W-:Y:S01]  /*17d0*/  IMAD.U32 R10, RZ, RZ, UR6 ;  /* 0x00000006ff0a7e24 */ /* 0x000fe2000f8e00ff */
[----:B------:R-:W-:Y:S01]  /*17e0*/  MOV R11, UR7 ;  /* 0x00000007000b7c02 */ /* 0x000fe20008000f00 */
[----:B------:R-:W-:Y:S02]  /*17f0*/  IMAD.U32 R6, RZ, RZ, UR4 ;  /* 0x00000004ff067e24 */ /* 0x000fe4000f8e00ff */
[----:B------:R-:W-:-:S02]  /*1800*/  IMAD.U32 R7, RZ, RZ, UR5 ;  /* 0x00000005ff077e24 */ /* 0x000fc4000f8e00ff */
[----:B------:R-:W-:Y:S02]  /*1810*/  IMAD.MOV.U32 R8, RZ, RZ, 0x70 ;  /* 0x00000070ff087424 */ /* 0x000fe400078e00ff */
[----:B------:R-:W-:Y:S02]  /*1820*/  IMAD.MOV.U32 R12, RZ, RZ, 0x1 ;  /* 0x00000001ff0c7424 */ /* 0x000fe400078e00ff */
[----:B0-----:R-:W-:-:S07]  /*1830*/  IMAD.MOV.U32 R13, RZ, RZ, RZ ;  /* 0x000000ffff0d7224 */ /* 0x001fce00078e00ff */
[----:B------:R-:W-:-:S07]  /*1840*/  LEPC R20, `(.L_x_453) ;  /* 0x000000001014794e */ /* 0x000fce0000000000 */
[----:B-1---5:R-:W-:Y:S05]  /*1850*/  CALL.ABS.NOINC R14 ;  /* 0x000000000e007343 */ /* 0x022fea0003c00000 */
.L_x_453:
[----:B------:R-:W-:Y:S05]  /*1860*/  BSYNC B6 ;  /* 0x0000000000067941 */ /* 0x000fea0003800000 */
.L_x_452:
[----:B------:R-:W-:Y:S01]  /*1870*/  IADD3 R0, R2, 0x400, RZ ;  /* 0x0000040002007810 */ /* 0x000fe20007ffe0ff */
[----:B------:R-:W-:Y:S03]  /*1880*/  BSSY B6, `(.L_x_454) ;  /* 0x0000013000067945 */ /* 0x000fe60003800000 */
[----:B------:R-:W-:-:S13]  /*1890*/  LOP3.LUT P0, RZ, R0, 0x3ff, RZ, 0xc0, !PT ;  /* 0x000003ff00ff7812 */ /* 0x000fda000780c0ff */
        /* <DEDUP_REMOVED lines=14> */
[----:B0-----:R-:W-:-:S07]  /*1980*/  IMAD.MOV.U32 R13, RZ, RZ, RZ ;  /* 0x000000ffff0d7224 */ /* 0x001fce00078e00ff */
[----:B------:R-:W-:-:S07]  /*1990*/  LEPC R20, `(.L_x_455) ;  /* 0x000000001014794e */ /* 0x000fce0000000000 */
[----:B-1---5:R-:W-:Y:S05]  /*19a0*/  CALL.ABS.NOINC R14 ;  /* 0x000000000e007343 */ /* 0x022fea0003c00000 */
.L_x_455:
[----:B------:R-:W-:Y:S05]  /*19b0*/  BSYNC B6 ;  /* 0x0000000000067941 */ /* 0x000fea0003800000 */
.L_x_454:
[----:B------:R-:W-:Y:S01]  /*19c0*/  ULDC.64 UR4, c[0x0][0x9f8] ;  /* 0x00027e0000047ab9 */ /* 0x000fe20000000a00 */
[----:B------:R-:W0:Y:S01]  /*19d0*/  LDC R0, c[0x0][0x428] ;  /* 0x00010a00ff007b82 */ /* 0x000e220000000800 */
[----:B------:R-:W-:-:S07]  /*19e0*/  ISETP.NE.U32.AND P0, PT, RZ, UR4, PT ;  /* 0x00000004ff007c0c */ /* 0x000fce000bf05070 */
[----:B------:R-:W1:Y:S01]  /*19f0*/  LDC.64 R34, c[0x0][0x2f0] ;  /* 0x0000bc00ff227b82 */ /* 0x000e620000000a00 */
[----:B------:R-:W-:Y:S01]  /*1a00*/  ISETP.NE.AND.EX P0, PT, RZ, UR5, PT, P0 ;  /* 0x00000005ff007c0c */ /* 0x000fe2000bf05300 */
[----:B------:R-:W-:Y:S01]  /*1a10*/  IMAD.IADD R48, R33, 0x1, R28 ;  /* 0x0000000121307824 */ /* 0x000fe200078e021c */
[----:B------:R-:W-:Y:S01]  /*1a20*/  ULDC.64 UR6, c[0x0][0xa08] ;  /* 0x0002820000067ab9 */ /* 0x000fe20000000a00 */
[----:B------:R-:W-:-:S04]  /*1a30*/  SHF.R.S32.HI R17, RZ, 0x1f, R16 ;  /* 0x0000001fff117819 */ /* 0x000fc80000011410 */
[----:B------:R-:W2:Y:S06]  /*1a40*/  LDC R65, c[0x0][0x3d4] ;  /* 0x0000f500ff417b82 */ /* 0x000eac0000000800 */
[----:B------:R-:W-:Y:S02]  /*1a50*/  @P0 IADD3 R4, P1, R199, UR4, RZ ;  /* 0x00000004c7040c10 */ /* 0x000fe4000ff3e0ff */
[----:B------:R-:W3:Y:S02]  /*1a60*/  LDC.64 R32, c[0x0][0x3d8] ;  /* 0x0000f600ff207b82 */ /* 0x000ee40000000a00 */
[----:B------:R-:W-:Y:S01]  /*1a70*/  @P0 IADD3.X R5, R200, UR5, RZ, P1, !PT ;  /* 0x00000005c8050c10 */ /* 0x000fe20008ffe4ff */
[----:B------:R-:W-:-:S04]  /*1a80*/  ULDC.64 UR4, c[0x0][0x2f8] ;  /* 0x0000be0000047ab9 */ /* 0x000fc80000000a00 */
[----:B------:R4:W3:Y:S01]  /*1a90*/  @P0 LDG.E R29, desc[UR40][R4.64] ;  /* 0x00000028041d0981 */ /* 0x0008e2000c1e1900 */
[----:B0-----:R-:W-:Y:S01]  /*1aa0*/  ISETP.NE.AND P0, PT, R0, 0x1, PT ;  /* 0x000000010000780c */ /* 0x001fe20003f05270 */
[----:B------:R-:W0:Y:S01]  /*1ab0*/  LDC.64 R46, c[0x0][0x3e8] ;  /* 0x0000fa00ff2e7b82 */ /* 0x000e220000000a00 */
[----:B------:R-:W-:Y:S01]  /*1ac0*/  SHF.R.S32.HI R15, RZ, 0x1f, R48 ;  /* 0x0000001fff0f7819 */ /* 0x000fe20000011430 */
[----:B------:R-:W-:Y:S01]  /*1ad0*/  IMAD.SHL.U32 R42, R204, 0x4, RZ ;  /* 0x00000004cc2a7824 */ /* 0x000fe200078e00ff */
[----:B------:R-:W0:Y:S01]  /*1ae0*/  S2R R49, SR_TID.X ;  /* 0x0000000000317919 */ /* 0x000e220000002100 */
[----:B------:R-:W-:Y:S01]  /*1af0*/  IMAD.SHL.U32 R61, R186, 0x40, RZ ;  /* 0x00000040ba3d7824 */ /* 0x000fe200078e00ff */
[----:B-1----:R-:W-:Y:S01]  /*1b00*/  SHF.L.U64.HI R52, R34, 0x6, R35 ;  /* 0x0000000622347819 */ /* 0x002fe20000010223 */
[-C--:B------:R-:W-:Y:S01]  /*1b10*/  IMAD R3, R15, R34.reuse, RZ ;  /* 0x000000220f037224 */ /* 0x080fe200078e02ff */
[----:B------:R-:W-:Y:S01]  /*1b20*/  SHF.R.S32.HI R43, RZ, 0x1f, R42 ;  /* 0x0000001fff2b7819 */ /* 0x000fe2000001142a */
[----:B----4-:R-:W-:Y:S01]  /*1b30*/  IMAD.WIDE.U32 R4, R48, R34, RZ ;  /* 0x0000002230047225 */ /* 0x010fe200078e00ff */
[----:B--2---:R-:W-:Y:S01]  /*1b40*/  ISETP.GE.AND P2, PT, R16, R65, PT ;  /* 0x000000411000720c */ /* 0x004fe20003f46270 */
[----:B------:R-:W1:Y:S01]  /*1b50*/  LDC R63, c[0x0][0x3d4] ;  /* 0x0000f500ff3f7b82 */ /* 0x000e620000000800 */
[----:B------:R-:W-:Y:S01]  /*1b60*/  LOP3.LUT R61, R61, 0x1c0, RZ, 0xc0, !PT ;  /* 0x000001c03d3d7812 */ /* 0x000fe200078ec0ff */
[----:B------:R-:W-:Y:S01]  /*1b70*/  IMAD R3, R48, R35, R3 ;  /* 0x0000002330037224 */ /* 0x000fe200078e0203 */
[----:B------:R-:W-:Y:S01]  /*1b80*/  SEL R13, R65, RZ, P2 ;  /* 0x000000ff410d7207 */ /* 0x000fe20001000000 */
[C---:B------:R-:W-:Y:S01]  /*1b90*/  VIADD R82, R16.reuse, 0x20 ;  /* 0x0000002010527836 */ /* 0x040fe20000000000 */
[----:B------:R-:W-:Y:S01]  /*1ba0*/  SHF.R.U32.HI R64, RZ, 0x3, R61 ;  /* 0x00000003ff407819 */ /* 0x000fe2000001163d */
[----:B------:R-:W-:Y:S01]  /*1bb0*/  IMAD.IADD R5, R5, 0x1, R3 ;  /* 0x0000000105057824 */ /* 0x000fe200078e0203 */
[----:B------:R-:W-:Y:S01]  /*1bc0*/  P2R R74, PR, RZ, 0x4 ;  /* 0x00000004ff4a7803 */ /* 0x000fe20000000000 */
[----:B------:R-:W2:Y:S01]  /*1bd0*/  @P0 LDC R7, c[0x0][0x42c] ;  /* 0x00010b00ff070b82 */ /* 0x000ea20000000800 */
[----:B------:R-:W-:Y:S01]  /*1be0*/  IMAD.IADD R13, R16, 0x1, R13 ;  /* 0x00000001100d7824 */ /* 0x000fe200078e020d */
[----:B------:R-:W-:Y:S01]  /*1bf0*/  IADD3 R48, P2, R19, R48, RZ ;  /* 0x0000003013307210 */ /* 0x000fe20007f5e0ff */
[----:B------:R-:W-:Y:S01]  /*1c00*/  IMAD.SHL.U32 R53, R34, 0x40, RZ ;  /* 0x0000004022357824 */ /* 0x000fe200078e00ff */
[C---:B---3--:R-:W-:Y:S01]  /*1c10*/  SHF.L.U64.HI R54, R32.reuse, 0x6, R33 ;  /* 0x0000000620367819 */ /* 0x048fe20000010221 */
[----:B------:R-:W-:Y:S01]  /*1c20*/  IMAD.SHL.U32 R55, R32, 0x40, RZ ;  /* 0x0000004020377824 */ /* 0x000fe200078e00ff */
[----:B------:R-:W-:Y:S01]  /*1c30*/  SHF.R.S32.HI R50, RZ, 0x1f, R13 ;  /* 0x0000001fff327819 */ /* 0x000fe2000001140d */
[----:B------:R-:W-:Y:S01]  /*1c40*/  IMAD.SHL.U32 R65, R65, 0x2, RZ ;  /* 0x0000000241417824 */ /* 0x000fe200078e00ff */
[----:B------:R-:W3:Y:S01]  /*1c50*/  @P0 LDC R9, c[0x0][0x430] ;  /* 0x00010c00ff090b82 */ /* 0x000ee20000000800 */
[----:B0-----:R-:W-:-:S02]  /*1c60*/  SHF.L.U64.HI R56, R46, 0x6, R47 ;  /* 0x000000062e387819 */ /* 0x001fc4000001022f */
[----:B------:R-:W-:Y:S02]  /*1c70*/  LEA.HI R50, R50, R13, RZ, 0x3 ;  /* 0x0000000d32327211 */ /* 0x000fe400078f18ff */
[----:B------:R-:W-:Y:S02]  /*1c80*/  SHF.L.U32 R57, R46, 0x6, RZ ;  /* 0x000000062e397819 */ /* 0x000fe400000006ff */
[----:B------:R-:W-:Y:S01]  /*1c90*/  LOP3.LUT R71, R50, 0xfffffff8, RZ, 0xc0, !PT ;  /* 0xfffffff832477812 */ /* 0x000fe200078ec0ff */
[----:B------:R-:W0:Y:S01]  /*1ca0*/  LDC R62, c[0x0][0x2e4] ;  /* 0x0000b900ff3e7b82 */ /* 0x000e220000000800 */
[----:B------:R-:W-:Y:S02]  /*1cb0*/  SHF.R.U32.HI R49, RZ, 0x7, R49 ;  /* 0x00000007ff317819 */ /* 0x000fe40000011631 */
[----:B------:R-:W-:-:S03]  /*1cc0*/  SHF.R.S32.HI R75, RZ, 0x1f, R71 ;  /* 0x0000001fff4b7819 */ /* 0x000fc60000011447 */
[----:B------:R-:W-:Y:S01]  /*1cd0*/  VIADD R60, R49, 0x8 ;  /* 0x00000008313c7836 */ /* 0x000fe20000000000 */
[----:B------:R-:W-:Y:S01]  /*1ce0*/  IADD3.X R49, R208, R15, RZ, P2, !PT ;  /* 0x0000000fd0317210 */ /* 0x000fe200017fe4ff */
[----:B--2---:R-:W-:-:S05]  /*1cf0*/  @P0 IMAD.HI.U32 R0, R26, R7, RZ ;  /* 0x000000071a000227 */ /* 0x004fca00078e00ff */
[----:B---3--:R-:W-:Y:S02]  /*1d00*/  @P0 SHF.R.U32.HI R26, RZ, R9, R0 ;  /* 0x00000009ff1a0219 */ /* 0x008fe40000011600 */
[----:B------:R-:W-:Y:S02]  /*1d10*/  ISETP.NE.U32.AND P0, PT, RZ, UR6, PT ;  /* 0x00000006ff007c0c */ /* 0x000fe4000bf05070 */
[----:B------:R-:W-:Y:S01]  /*1d20*/  SHF.R.S32.HI R0, RZ, 0x1f, R26 ;  /* 0x0000001fff007819 */ /* 0x000fe2000001141a */
[----:B------:R-:W-:Y:S01]  /*1d30*/  IMAD.WIDE.U32 R4, R26, UR4, R4 ;  /* 0x000000041a047c25 */ /* 0x000fe2000f8e0004 */
[----:B------:R-:W-:Y:S01]  /*1d40*/  ISETP.NE.AND.EX P0, PT, RZ, UR7, PT, P0 ;  /* 0x00000007ff007c0c */ /* 0x000fe2000bf05300 */
[----:B------:R-:W-:Y:S02]  /*1d50*/  ULDC.64 UR6, c[0x0][0x320] ;  /* 0x0000c80000067ab9 */ /* 0x000fe40000000a00 */
[C---:B------:R-:W-:Y:S02]  /*1d60*/  IMAD R7, R0.reuse, UR6, RZ ;  /* 0x0000000600077c24 */ /* 0x040fe4000f8e02ff */
[----:B------:R-:W-:-:S02]  /*1d70*/  IMAD R3, R0, UR4, RZ ;  /* 0x0000000400037c24 */ /* 0x000fc4000f8e02ff */
[C---:B------:R-:W-:Y:S02]  /*1d80*/  IMAD R9, R26.reuse, UR7, R7 ;  /* 0x000000071a097c24 */ /* 0x040fe4000f8e0207 */
[----:B------:R-:W-:-:S04]  /*1d90*/  IMAD.WIDE.U32 R6, R26, UR6, R16 ;  /* 0x000000061a067c25 */ /* 0x000fc8000f8e0010 */
[----:B------:R-:W-:Y:S01]  /*1da0*/  IMAD R3, R26, UR5, R3 ;  /* 0x000000051a037c24 */ /* 0x000fe2000f8e0203 */
[----:B------:R-:W-:Y:S01]  /*1db0*/  ULDC.64 UR4, c[0x0][0x300] ;  /* 0x0000c00000047ab9 */ /* 0x000fe20000000a00 */
[----:B------:R-:W-:Y:S02]  /*1dc0*/  IADD3 R7, R7, R9, RZ ;  /* 0x0000000907077210 */ /* 0x000fe40007ffe0ff */
[----:B------:R-:W-:Y:S01]  /*1dd0*/  IMAD.IADD R5, R5, 0x1, R3 ;  /* 0x0000000105057824 */ /* 0x000fe200078e0203 */
[----:B------:R-:W-:Y:S02]  /*1de0*/  SHF.R.S32.HI R0, RZ, 0x1f, R29 ;  /* 0x0000001fff007819 */ /* 0x000fe4000001141d */
[----:B------:R-:W-:Y:S02]  /*1df0*/  SEL R9, R29, RZ, !P0 ;  /* 0x000000ff1d097207 */ /* 0x000fe40004000000 */
[----:B------:R-:W-:-:S03]  /*1e00*/  SEL R0, R0, RZ, !P0 ;  /* 0x000000ff00007207 */ /* 0x000fc60004000000 */
[----:B------:R-:W-:-:S04]  /*1e10*/  IMAD.WIDE.U32 R44, R9, UR4, R4 ;  /* 0x00000004092c7c25 */ /* 0x000fc8000f8e0004 */
[----:B------:R-:W-:Y:S02]  /*1e20*/  IMAD R8, R0, UR4, RZ ;  /* 0x0000000400087c24 */ /* 0x000fe4000f8e02ff */
[----:B------:R-:W-:-:S04]  /*1e30*/  IMAD.WIDE.U32 R4, R19, R34, R16 ;  /* 0x0000002213047225 */ /* 0x000fc800078e0010 */
[C---:B------:R-:W-:Y:S01]  /*1e40*/  IMAD R3, R9.reuse, UR5, R8 ;  /* 0x0000000509037c24 */ /* 0x040fe2000f8e0208 */
[----:B------:R-:W-:Y:S01]  /*1e50*/  ULDC.64 UR4, c[0x0][0x328] ;  /* 0x0000ca0000047ab9 */ /* 0x000fe20000000a00 */
[----:B------:R-:W-:Y:S02]  /*1e60*/  IMAD R8, R208, R34, RZ ;  /* 0x00000022d0087224 */ /* 0x000fe400078e02ff */
[----:B------:R-:W-:-:S04]  /*1e70*/  IMAD.WIDE.U32 R40, R9, UR4, R6 ;  /* 0x0000000409287c25 */ /* 0x000fc8000f8e0006 */
[----:B------:R-:W-:Y:S02]  /*1e80*/  IMAD R11, R19, R35, R8 ;  /* 0x00000023130b7224 */ /* 0x000fe400078e0208 */
[----:B------:R-:W-:Y:S01]  /*1e90*/  IMAD R8, R0, UR4, RZ ;  /* 0x0000000400087c24 */ /* 0x000fe2000f8e02ff */
[----:B------:R-:W-:Y:S01]  /*1ea0*/  ULDC UR4, c[0x0][0x2e4] ;  /* 0x0000b90000047ab9 */ /* 0x000fe20000000800 */
[----:B------:R-:W-:Y:S01]  /*1eb0*/  IMAD.IADD R0, R45, 0x1, R3 ;  /* 0x000000012d007824 */ /* 0x000fe200078e0203 */
[----:B------:R-:W-:Y:S01]  /*1ec0*/  IADD3 R3, P0, R44, R4, RZ ;  /* 0x000000042c037210 */ /* 0x000fe20007f1e0ff */
[-C--:B------:R-:W-:Y:S01]  /*1ed0*/  IMAD R4, R208, R32.reuse, RZ ;  /* 0x00000020d0047224 */ /* 0x080fe200078e02ff */
[----:B------:R-:W-:Y:S01]  /*1ee0*/  ISETP.GE.AND P1, PT, R82, UR4, PT ;  /* 0x0000000452007c0c */ /* 0x000fe2000bf26270 */
[----:B------:R-:W-:Y:S01]  /*1ef0*/  IMAD R77, R9, UR5, R8 ;  /* 0x00000005094d7c24 */ /* 0x000fe2000f8e0208 */
[----:B------:R-:W-:Y:S01]  /*1f00*/  IADD3.X R26, R0, R5, R11, P0, !PT ;  /* 0x00000005001a7210 */ /* 0x000fe200007fe40b */
[C---:B------:R-:W-:Y:S01]  /*1f10*/  IMAD R21, R19.reuse, R33, R4 ;  /* 0x0000002113157224 */ /* 0x040fe200078e0204 */
[----:B------:R-:W-:Y:S01]  /*1f20*/  ISETP.GE.AND P0, PT, R16, UR4, PT ;  /* 0x0000000410007c0c */ /* 0x000fe2000bf06270 */
[----:B------:R-:W-:-:S04]  /*1f30*/  IMAD.WIDE.U32 R8, R19, R32, R16 ;  /* 0x0000002013087225 */ /* 0x000fc800078e0010 */
[----:B------:R-:W-:Y:S01]  /*1f40*/  IMAD.WIDE.U32 R4, R19, R32, R42 ;  /* 0x0000002013047225 */ /* 0x000fe200078e002a */
[----:B------:R-:W-:-:S03]  /*1f50*/  IADD3 R9, R21, R9, RZ ;  /* 0x0000000915097210 */ /* 0x000fc60007ffe0ff */
[-C--:B------:R-:W-:Y:S02]  /*1f60*/  IMAD R6, R208, R46.reuse, RZ ;  /* 0x0000002ed0067224 */ /* 0x080fe400078e02ff */
[----:B------:R-:W-:Y:S01]  /*1f70*/  IMAD.IADD R5, R5, 0x1, R21 ;  /* 0x0000000105057824 */ /* 0x000fe200078e0215 */
[----:B-----5:R-:W-:Y:S01]  /*1f80*/  SHF.R.S32.HI R21, RZ, 0x1f, R27 ;  /* 0x0000001fff157819 */ /* 0x020fe2000001141b */
[C---:B------:R-:W-:Y:S02]  /*1f90*/  IMAD R29, R19.reuse, R47, R6 ;  /* 0x0000002f131d7224 */ /* 0x040fe400078e0206 */
[----:B------:R-:W-:-:S04]  /*1fa0*/  IMAD.WIDE.U32 R6, R19, R46, R42 ;  /* 0x0000002e13067225 */ /* 0x000fc800078e002a */
[----:B------:R-:W-:Y:S01]  /*1fb0*/  IMAD R12, R21, R32, RZ ;  /* 0x00000020150c7224 */ /* 0x000fe200078e02ff */
[----:B------:R-:W-:Y:S01]  /*1fc0*/  IADD3 R7, R7, R29, RZ ;  /* 0x0000001d07077210 */ /* 0x000fe20007ffe0ff */
[----:B------:R-:W-:-:S04]  /*1fd0*/  IMAD.WIDE.U32 R10, R19, R46, R16 ;  /* 0x0000002e130a7225 */ /* 0x000fc800078e0010 */
[----:B------:R-:W-:Y:S02]  /*1fe0*/  IMAD R13, R27, R33, R12 ;  /* 0x000000211b0d7224 */ /* 0x000fe400078e020c */
[----:B------:R-:W-:Y:S02]  /*1ff0*/  IMAD.IADD R11, R29, 0x1, R11 ;  /* 0x000000011d0b7824 */ /* 0x000fe400078e020b */
[-C--:B------:R-:W-:Y:S02]  /*2000*/  IMAD R12, R21, R46.reuse, RZ ;  /* 0x0000002e150c7224 */ /* 0x080fe400078e02ff */
[----:B------:R-:W-:-:S04]  /*2010*/  IMAD.WIDE.U32 R28, R27, R46, R10 ;  /* 0x0000002e1b1c7225 */ /* 0x000fc800078e000a */
[C---:B------:R-:W-:Y:S02]  /*2020*/  IMAD R73, R27.reuse, R47, R12 ;  /* 0x0000002f1b497224 */ /* 0x040fe400078e020c */
[C---:B------:R-:W-:Y:S02]  /*2030*/  IMAD.WIDE.U32 R20, R27.reuse, R46, R6 ;  /* 0x0000002e1b147225 */ /* 0x040fe400078e0006 */
[----:B------:R-:W2:Y:S02]  /*2040*/  LDC.64 R46, c[0x0][0x2d8] ;  /* 0x0000b600ff2e7b82 */ /* 0x000ea40000000a00 */
[----:B------:R-:W-:Y:S01]  /*2050*/  IMAD.WIDE.U32 R36, R27, R32, R4 ;  /* 0x000000201b247225 */ /* 0x000fe200078e0004 */
[----:B------:R-:W-:-:S03]  /*2060*/  LOP3.LUT R5, R61, 0x18, R16, 0xf8, !PT ;  /* 0x000000183d057812 */ /* 0x000fc600078ef810 */
[----:B------:R-:W-:Y:S01]  /*2070*/  IMAD.WIDE.U32 R38, R27, R32, R8 ;  /* 0x000000201b267225 */ /* 0x000fe200078e0008 */
[-C--:B------:R-:W-:Y:S02]  /*2080*/  LOP3.LUT R4, R5, R64.reuse, RZ, 0x3c, !PT ;  /* 0x0000004005047212 */ /* 0x080fe400078e3cff */
[----:B------:R-:W-:Y:S01]  /*2090*/  LOP3.LUT R5, R61, 0x38, R50, 0xf8, !PT ;  /* 0x000000383d057812 */ /* 0x000fe200078ef832 */
[----:B------:R-:W-:Y:S01]  /*20a0*/  IMAD.IADD R69, R73, 0x1, R29 ;  /* 0x0000000149457824 */ /* 0x000fe200078e021d */
[----:B------:R-:W-:Y:S01]  /*20b0*/  IADD3 R68, R37, R13, RZ ;  /* 0x0000000d25447210 */ /* 0x000fe20007ffe0ff */
[----:B------:R-:W-:Y:S01]  /*20c0*/  IMAD R67, R189, 0x200, R4 ;  /* 0x00000200bd437824 */ /* 0x000fe200078e0204 */
[----:B------:R-:W-:Y:S01]  /*20d0*/  LOP3.LUT R70, R5, R64, RZ, 0x3c, !PT ;  /* 0x0000004005467212 */ /* 0x000fe200078e3cff */
[----:B------:R-:W-:Y:S02]  /*20e0*/  IMAD.IADD R66, R13, 0x1, R39 ;  /* 0x000000010d427824 */ /* 0x000fe400078e0227 */
[----:B------:R-:W-:-:S02]  /*20f0*/  IMAD.IADD R73, R21, 0x1, R73 ;  /* 0x0000000115497824 */ /* 0x000fc400078e0249 */
[----:B------:R-:W-:Y:S02]  /*2100*/  IMAD R70, R189, 0x200, R70 ;  /* 0x00000200bd467824 */ /* 0x000fe400078e0246 */
[----:B01----:R-:W-:-:S07]  /*2110*/  IMAD.IADD R77, R41, 0x1, R77 ;  /* 0x00000001294d7824 */ /* 0x003fce00078e024d */
.L_x_485:
[----:B------:R-:W-:Y:S01]  /*2120*/  IADD3 R51, R51, -0x1, RZ ;  /* 0xffffffff33337810 */ /* 0x000fe20007ffe0ff */
[----:B--2---:R-:W-:Y:S01]  /*2130*/  IMAD.SHL.U32 R32, R22, 0x1000, RZ ;  /* 0x0000100016207824 */ /* 0x004fe200078e00ff */
[----:B------:R-:W-:Y:S01]  /*2140*/  ISETP.GE.AND P3, PT, R63, 0x1, PT ;  /* 0x000000013f00780c */ /* 0x000fe20003f66270 */
[----:B------:R-:W-:Y:S05]  /*2150*/  YIELD ;  /* 0x0000000000007946 */ /* 0x000fea0003800000 */
[----:B------:R-:W-:Y:S01]  /*2160*/  SHF.R.S32.HI R76, RZ, 0x1f, R51 ;  /* 0x0000001fff4c7819 */ /* 0x000fe20000011433 */
[-C--:B------:R-:W-:Y:S01]  /*2170*/  IMAD R4, R52, R51.reuse, RZ ;  /* 0x0000003334047224 */ /* 0x080fe200078e02ff */
[----:B------:R-:W-:Y:S01]  /*2180*/  BSSY B0, `(.L_x_456) ;  /* 0x0000175000007945 */ /* 0x000fe20003800000 */
[----:B---3--:R-:W-:-:S04]  /*2190*/  IMAD.WIDE.U32 R14, R53, R51, RZ ;  /* 0x00000033350e7225 */ /* 0x008fc800078e00ff */
[----:B------:R-:W-:Y:S01]  /*21a0*/  IMAD R5, R76, R53, R4 ;  /* 0x000000354c057224 */ /* 0x000fe200078e0204 */
[----:B------:R-:W-:-:S03]  /*21b0*/  IADD3 R4, P2, R3, R14, RZ ;  /* 0x0000000e03047210 */ /* 0x000fc60007f5e0ff */
[----:B------:R-:W-:Y:S01]  /*21c0*/  IMAD.IADD R79, R15, 0x1, R5 ;  /* 0x000000010f4f7824 */ /* 0x000fe200078e0205 */
[----:B------:R-:W-:Y:S02]  /*21d0*/  IADD3 R5, R67, R32, RZ ;  /* 0x0000002043057210 */ /* 0x000fe40007ffe0ff */
[----:B--2---:R-:W-:Y:S01]  /*21e0*/  LEA R12, P4, R4, R46, 0x1 ;  /* 0x0000002e040c7211 */ /* 0x004fe200078808ff */
[----:B------:R-:W-:Y:S01]  /*21f0*/  IMAD.X R6, R79, 0x1, R26, P2 ;  /* 0x000000014f067824 */ /* 0x000fe200010e061a */
[----:B------:R-:W-:Y:S01]  /*2200*/  ISETP.GT.AND P2, PT, R51, R31, PT ;  /* 0x0000001f3300720c */ /* 0x000fe20003f44270 */
[----:B------:R-:W-:-:S03]  /*2210*/  IMAD R33, R5, 0x2, R2 ;  /* 0x0000000205217824 */ /* 0x000fc600078e0202 */
[----:B------:R-:W-:Y:S01]  /*2220*/  LEA.HI.X R13, R4, R47, R6, 0x1, P4 ;  /* 0x0000002f040d7211 */ /* 0x000fe200020f0c06 */
[----:B------:R-:W-:Y:S08]  /*2230*/  @!P3 BRA `(.L_x_457) ;  /* 0x000000140044b947 */ /* 0x000ff00003800000 */
[----:B------:R-:W-:Y:S01]  /*2240*/  ULDC.U8 UR4, c[0x0][0x3f0] ;  /* 0x0000fc0000047ab9 */ /* 0x000fe20000000000 */
[-C--:B------:R-:W-:Y:S01]  /*2250*/  IMAD R6, R54, R51.reuse, RZ ;  /* 0x0000003336067224 */ /* 0x080fe200078e02ff */
[----:B------:R-:W-:Y:S01]  /*2260*/  ISETP.NE.AND P3, PT, RZ, UR4, PT ;  /* 0x00000004ff007c0c */ /* 0x000fe2000bf65270 */
[----:B------:R-:W-:-:S04]  /*2270*/  IMAD.WIDE.U32 R4, R55, R51, RZ ;  /* 0x0000003337047225 */ /* 0x000fc800078e00ff */
[----:B------:R-:W-:-:S04]  /*2280*/  IMAD R7, R76, R55, R6 ;  /* 0x000000374c077224 */ /* 0x000fc800078e0206 */
[----:B------:R-:W-:-:S04]  /*2290*/  IMAD.IADD R59, R5, 0x1, R7 ;  /* 0x00000001053b7824 */ /* 0x000fc800078e0207 */
[----:B------:R-:W-:Y:S05]  /*22a0*/  @!P3 BRA `(.L_x_458) ;  /* 0x00000008007cb947 */ /* 0x000fea0003800000 */
[----:B------:R-:W-:Y:S01]  /*22b0*/  IMAD R58, R51, -0x40, R24 ;  /* 0xffffffc0333a7824 */ /* 0x000fe200078e0218 */
[----:B------:R-:W-:Y:S01]  /*22c0*/  BSSY B1, `(.L_x_459) ;  /* 0x000001e000017945 */ /* 0x000fe20003800000 */
[----:B------:R-:W-:Y:S02]  /*22d0*/  CS2R R8, SRZ ;  /* 0x0000000000087805 */ /* 0x000fe4000001ff00 */
[----:B------:R-:W-:Y:S02]  /*22e0*/  CS2R R34, SRZ ;  /* 0x0000000000227805 */ /* 0x000fe4000001ff00 */
[----:B------:R-:W-:Y:S02]  /*22f0*/  CS2R R10, SRZ ;  /* 0x00000000000a7805 */ /* 0x000fe4000001ff00 */
[----:B------:R-:W-:Y:S02]  /*2300*/  VIMNMX R58, R58, 0x40, PT ;  /* 0x000000403a3a7848 */ /* 0x000fe40003fe0100 */
[----:B------:R-:W-:-:S02]  /*2310*/  CS2R R14, SRZ ;  /* 0x00000000000e7805 */ /* 0x000fc4000001ff00 */
[----:B------:R-:W-:-:S13]  /*2320*/  ISETP.GE.AND P4, PT, R19, R58, PT ;  /* 0x0000003a1300720c */ /* 0x000fda0003f86270 */
[----:B------:R-:W-:Y:S05]  /*2330*/  @P4 BRA `(.L_x_460) ;  /* 0x0000000000584947 */ /* 0x000fea0003800000 */
[----:B------:R-:W-:Y:S01]  /*2340*/  IMAD R6, R56, R51, RZ ;  /* 0x0000003338067224 */ /* 0x000fe200078e02ff */
[----:B------:R-:W-:Y:S01]  /*2350*/  IADD3 R7, P3, R36, R4, RZ ;  /* 0x0000000424077210 */ /* 0x000fe20007f7e0ff */
[----:B------:R-:W-:Y:S01]  /*2360*/  IMAD.MOV.U32 R72, RZ, RZ, R20 ;  /* 0x000000ffff487224 */ /* 0x000fe200078e0014 */
[----:B------:R-:W-:Y:S01]  /*2370*/  ULDC.64 UR4, c[0x0][0x3c8] ;  /* 0x0000f20000047ab9 */ /* 0x000fe20000000a00 */
[-C--:B------:R-:W-:Y:S01]  /*2380*/  IMAD R9, R76, R57.reuse, R6 ;  /* 0x000000394c097224 */ /* 0x080fe200078e0206 */
[----:B------:R-:W-:Y:S01]  /*2390*/  ULDC.64 UR6, c[0x0][0x3e0] ;  /* 0x0000f80000067ab9 */ /* 0x000fe20000000a00 */
[----:B------:R-:W-:Y:S01]  /*23a0*/  IMAD.WIDE.U32 R4, R51, R57, R72 ;  /* 0x0000003933047225 */ /* 0x000fe200078e0048 */
[----:B------:R-:W-:Y:S02]  /*23b0*/  IADD3.X R10, R59, R68, RZ, P3, !PT ;  /* 0x000000443b0a7210 */ /* 0x000fe40001ffe4ff */
[----:B------:R-:W-:Y:S01]  /*23c0*/  LEA R6, P3, R7, UR4, 0x1 ;  /* 0x0000000407067c11 */ /* 0x000fe2000f8608ff */
[----:B------:R-:W-:Y:S01]  /*23d0*/  IMAD.IADD R5, R5, 0x1, R9 ;  /* 0x0000000105057824 */ /* 0x000fe200078e0209 */
[----:B------:R-:W-:Y:S01]  /*23e0*/  LEA R78, P5, R4, UR6, 0x1 ;  /* 0x00000006044e7c11 */ /* 0x000fe2000f8a08ff */
[----:B------:R-:W-:Y:S01]  /*23f0*/  VIADD R8, R42, 0x10 ;  /* 0x000000102a087836 */ /* 0x000fe20000000000 */
[----:B------:R-:W-:-:S02]  /*2400*/  LEA.HI.X R7, R7, UR5, R10, 0x1, P3 ;  /* 0x0000000507077c11 */ /* 0x000fc400098f0c0a */
[----:B------:R-:W-:Y:S02]  /*2410*/  CS2R R10, SRZ ;  /* 0x00000000000a7805 */ /* 0x000fe4000001ff00 */
[----:B------:R-:W-:Y:S02]  /*2420*/  LEA.HI.X R79, R4, UR7, R5, 0x1, P5 ;  /* 0x00000007044f7c11 */ /* 0x000fe4000a8f0c05 */
[-C--:B------:R-:W-:Y:S02]  /*2430*/  ISETP.GE.AND P3, PT, R42, R63.reuse, PT ;  /* 0x0000003f2a00720c */ /* 0x080fe40003f66270 */
[----:B------:R-:W-:Y:S02]  /*2440*/  ISETP.GE.AND P5, PT, R8, R63, PT ;  /* 0x0000003f0800720c */ /* 0x000fe40003fa6270 */
[----:B------:R-:W-:-:S09]  /*2450*/  CS2R R8, SRZ ;  /* 0x0000000000087805 */ /* 0x000fd2000001ff00 */
[----:B------:R0:W5:Y:S04]  /*2460*/  @!P3 LDG.E.64 R34, desc[UR40][R6.64] ;  /* 0x000000280622b981 */ /* 0x000168000c1e1b00 */
[----:B------:R0:W5:Y:S04]  /*2470*/  @!P5 LDG.E.64 R8, desc[UR40][R6.64+0x20] ;  /* 0x000020280608d981 */ /* 0x000168000c1e1b00 */
[----:B------:R0:W5:Y:S04]  /*2480*/  @!P3 LDG.E.64 R14, desc[UR40][R78.64] ;  /* 0x000000284e0eb981 */ /* 0x000168000c1e1b00 */
[----:B------:R0:W5:Y:S02]  /*2490*/  @!P5 LDG.E.64 R10, desc[UR40][R78.64+0x20] ;  /* 0x000020284e0ad981 */ /* 0x000164000c1e1b00 */
.L_x_460:
[----:B------:R-:W-:Y:S05]  /*24a0*/  BSYNC B1 ;  /* 0x0000000000017941 */ /* 0x000fea0003800000 */
.L_x_459:
[----:B------:R-:W-:Y:S01]  /*24b0*/  ISETP.NE.AND P3, PT, R184, 0x3, PT ;  /* 0x00000003b800780c */ /* 0x000fe20003f65270 */
[----:B-----5:R-:W-:Y:S01]  /*24c0*/  IMAD.MOV.U32 R4, RZ, RZ, R8 ;  /* 0x000000ffff047224 */ /* 0x020fe200078e0008 */
[----:B------:R-:W-:Y:S01]  /*24d0*/  MOV R5, R9 ;  /* 0x0000000900057202 */ /* 0x000fe20000000f00 */
[----:B0-----:R-:W-:Y:S02]  /*24e0*/  IMAD.MOV.U32 R6, RZ, RZ, R34 ;  /* 0x000000ffff067224 */ /* 0x001fe400078e0022 */
[----:B------:R-:W-:Y:S01]  /*24f0*/  IMAD.MOV.U32 R7, RZ, RZ, R35 ;  /* 0x000000ffff077224 */ /* 0x000fe200078e0023 */
[----:B------:R-:W-:Y:S01]  /*2500*/  PRMT R84, R4, 0x5410, R5 ;  /* 0x0000541004547816 */ /* 0x000fe20000000005 */
[----:B------:R-:W-:Y:S01]  /*2510*/  IMAD.MOV.U32 R4, RZ, RZ, R10 ;  /* 0x000000ffff047224 */ /* 0x000fe200078e000a */
[----:B------:R-:W-:Y:S02]  /*2520*/  MOV R5, R11 ;  /* 0x0000000b00057202 */ /* 0x000fe40000000f00 */
[----:B------:R-:W-:Y:S01]  /*2530*/  PRMT R79, R6, 0x5410, R7 ;  /* 0x00005410064f7816 */ /* 0x000fe20000000007 */
[----:B------:R-:W-:Y:S01]  /*2540*/  IMAD.MOV.U32 R6, RZ, RZ, R14 ;  /* 0x000000ffff067224 */ /* 0x000fe200078e000e */
[----:B------:R-:W-:Y:S01]  /*2550*/  PRMT R85, R4, 0x5410, R5 ;  /* 0x0000541004557816 */ /* 0x000fe20000000005 */
[----:B------:R-:W-:-:S05]  /*2560*/  IMAD.MOV.U32 R7, RZ, RZ, R15 ;  /* 0x000000ffff077224 */ /* 0x000fca00078e000f */
[----:B------:R-:W-:Y:S01]  /*2570*/  PRMT R86, R6, 0x5410, R7 ;  /* 0x0000541006567816 */ /* 0x000fe20000000007 */
[----:B------:R-:W-:Y:S06]  /*2580*/  @!P3 BRA `(.L_x_461) ;  /* 0x000000000004b947 */ /* 0x000fec0003800000 */
[----:B------:R-:W-:Y:S01]  /*2590*/  BPT.TRAP 0x1 ;  /* 0x000000040000795c */ /* 0x000fe20000300000 */
.L_x_461:
[----:B------:R-:W-:Y:S01]  /*25a0*/  IMAD R72, R22, 0x8, R2 ;  /* 0x0000000816487824 */ /* 0x000fe200078e0202 */
[----:B------:R-:W-:Y:S01]  /*25b0*/  SHF.L.U32 R59, R185, 0x1f, RZ ;  /* 0x0000001fb93b7819 */ /* 0x000fe200000006ff */
[----:B------:R-:W-:Y:S03]  /*25c0*/  BSSY B1, `(.L_x_462) ;  /* 0x0000003000017945 */ /* 0x000fe60003800000 */
[----:B------:R-:W0:Y:S02]  /*25d0*/  SYNCS.PHASECHK.TRANS64.TRYWAIT P5, [R72+URZ+0x28c90], R59 ;  /* 0x028c903b480075a7 */ /* 0x000e2400080a017f */
[----:B0-----:R-:W-:Y:S05]  /*25e0*/  @!P5 BRA `(.L_x_463) ;  /* 0x0000011c0088d947 */ /* 0x001fea0003800000 */
.L_x_671:
[----:B------:R-:W-:Y:S05]  /*25f0*/  BSYNC B1 ;  /* 0x0000000000017941 */ /* 0x000fea0003800000 */
.L_x_462:
[----:B------:R-:W-:Y:S05]  /*2600*/  @P4 BRA `(.L_x_464) ;  /* 0x0000001000b04947 */ /* 0x000fea0003800000 */
[----:B------:R-:W-:Y:S04]  /*2610*/  BSSY B1, `(.L_x_465) ;  /* 0x0000031000017945 */ /* 0x000fe80003800000 */
[----:B------:R-:W-:Y:S05]  /*2620*/  @P0 BRA `(.L_x_466) ;  /* 0x0000000000bc0947 */ /* 0x000fea0003800000 */
[----:B------:R1:W2:Y:S01]  /*2630*/  LDS.128 R4, [R33+0x22400] ;  /* 0x0224000021047984 */ /* 0x0002a20000000c00 */
[----:B------:R-:W-:Y:S01]  /*2640*/  ISETP.GE.AND P4, PT, R42, R63, PT ;  /* 0x0000003f2a00720c */ /* 0x000fe20003f86270 */
[----:B------:R-:W-:-:S12]  /*2650*/  BSSY B2, `(.L_x_467) ;  /* 0x000002b000027945 */ /* 0x000fd80003800000 */
[----:B-1----:R-:W-:Y:S05]  /*2660*/  @P4 BRA `(.L_x_468) ;  /* 0x0000000000a44947 */ /* 0x002fea0003800000 */
[--C-:B------:R-:W-:Y:S02]  /*2670*/  SHF.R.U64 R33, R34, 0x10, R35.reuse ;  /* 0x0000001022217819 */ /* 0x100fe40000001223 */
[----:B------:R-:W-:Y:S02]  /*2680*/  SHF.R.U32.HI R34, RZ, 0x10, R35 ;  /* 0x00000010ff227819 */ /* 0x000fe40000011623 */
[--C-:B------:R-:W-:Y:S01]  /*2690*/  SHF.R.U64 R35, R14, 0x10, R15.reuse ;  /* 0x000000100e237819 */ /* 0x100fe2000000120f */
[----:B------:R-:W-:Y:S01]  /*26a0*/  HADD2.F32 R33, -RZ, R33.H0_H0 ;  /* 0x20000021ff217230 */ /* 0x000fe20000004100 */
[----:B------:R-:W-:Y:S01]  /*26b0*/  SHF.R.U32.HI R76, RZ, 0x10, R15 ;  /* 0x00000010ff4c7819 */ /* 0x000fe2000001160f */
[----:B--2---:R-:W-:Y:S01]  /*26c0*/  HADD2.F32 R15, -RZ, R7.H1_H1 ;  /* 0x30000007ff0f7230 */ /* 0x004fe20000004100 */
[----:B------:R-:W-:Y:S01]  /*26d0*/  MOV R14, R6 ;  /* 0x00000006000e7202 */ /* 0x000fe20000000f00 */
[----:B------:R-:W-:Y:S02]  /*26e0*/  HADD2.F32 R35, -RZ, R35.H0_H0 ;  /* 0x20000023ff237230 */ /* 0x000fe40000004100 */
[----:B------:R-:W-:-:S02]  /*26f0*/  HADD2.F32 R6, -RZ, R5.H1_H1 ;  /* 0x30000005ff067230 */ /* 0x000fc40000004100 */
[----:B------:R-:W-:Y:S02]  /*2700*/  HADD2.F32 R5, -RZ, R5.H0_H0 ;  /* 0x20000005ff057230 */ /* 0x000fe40000004100 */
[----:B------:R-:W-:Y:S02]  /*2710*/  HADD2.F32 R76, -RZ, R76.H0_H0 ;  /* 0x2000004cff4c7230 */ /* 0x000fe40000004100 */
[CC--:B------:R-:W-:Y:S01]  /*2720*/  FMUL.FTZ R78, R6.reuse, R35.reuse ;  /* 0x00000023064e7220 */ /* 0x0c0fe20000410000 */
[----:B------:R-:W-:Y:S02]  /*2730*/  HADD2.F32 R7, -RZ, R7.H0_H0 ;  /* 0x20000007ff077230 */ /* 0x000fe40000004100 */
[----:B------:R-:W-:Y:S01]  /*2740*/  FMUL.FTZ R35, R5, R35 ;  /* 0x0000002305237220 */ /* 0x000fe20000410000 */
[----:B------:R-:W-:Y:S02]  /*2750*/  HADD2.F32 R34, -RZ, R34.H0_H0 ;  /* 0x20000022ff227230 */ /* 0x000fe40000004100 */
[-C--:B------:R-:W-:Y:S01]  /*2760*/  FMUL.FTZ R80, R15, R76.reuse ;  /* 0x0000004c0f507220 */ /* 0x080fe20000410000 */
[-C--:B------:R-:W-:Y:S01]  /*2770*/  FFMA.FTZ R78, R5, R33.reuse, -R78 ;  /* 0x00000021054e7223 */ /* 0x080fe2000001084e */
[----:B------:R-:W-:Y:S01]  /*2780*/  FMUL.FTZ R76, R7, R76 ;  /* 0x0000004c074c7220 */ /* 0x000fe20000410000 */
[----:B------:R-:W-:Y:S01]  /*2790*/  FFMA.FTZ R81, R6, R33, R35 ;  /* 0x0000002106517223 */ /* 0x000fe20000010023 */
[----:B------:R-:W-:-:S02]  /*27a0*/  HADD2.F32 R5, -RZ, R4.H1_H1 ;  /* 0x30000004ff057230 */ /* 0x000fc40000004100 */
[-C--:B------:R-:W-:Y:S01]  /*27b0*/  FFMA.FTZ R80, R7, R34.reuse, -R80 ;  /* 0x0000002207507223 */ /* 0x080fe20000010850 */
[----:B------:R-:W-:Y:S02]  /*27c0*/  HADD2.F32 R33, -RZ, R86.H0_H0 ;  /* 0x20000056ff217230 */ /* 0x000fe40000004100 */
[----:B------:R-:W-:Y:S01]  /*27d0*/  FFMA.FTZ R83, R15, R34, R76 ;  /* 0x000000220f537223 */ /* 0x000fe2000001004c */
[----:B------:R-:W-:Y:S02]  /*27e0*/  HADD2.F32 R4, -RZ, R4.H0_H0 ;  /* 0x20000004ff047230 */ /* 0x000fe40000004100 */
[----:B------:R-:W-:Y:S02]  /*27f0*/  HADD2.F32 R35, -RZ, R86.H1_H1 ;  /* 0x30000056ff237230 */ /* 0x000fe40000004100 */
[--C-:B------:R-:W-:Y:S02]  /*2800*/  HADD2.F32 R6, -RZ, R14.reuse.H1_H1 ;  /* 0x3000000eff067230 */ /* 0x100fe40000004100 */
[----:B------:R-:W-:Y:S01]  /*2810*/  FMUL.FTZ R34, R4, R33 ;  /* 0x0000002104227220 */ /* 0x000fe20000410000 */
[----:B------:R-:W-:-:S02]  /*2820*/  HADD2.F32 R14, -RZ, R14.H0_H0 ;  /* 0x2000000eff0e7230 */ /* 0x000fc40000004100 */
[--C-:B------:R-:W-:Y:S02]  /*2830*/  HADD2.F32 R7, -RZ, R79.reuse.H0_H0 ;  /* 0x2000004fff077230 */ /* 0x100fe40000004100 */
[----:B------:R-:W-:Y:S02]  /*2840*/  HADD2.F32 R15, -RZ, R79.H1_H1 ;  /* 0x3000004fff0f7230 */ /* 0x000fe40000004100 */
[C---:B------:R-:W-:Y:S01]  /*2850*/  FMUL.FTZ R79, R5.reuse, R33 ;  /* 0x00000021054f7220 */ /* 0x040fe20000410000 */
[-C--:B------:R-:W-:Y:S01]  /*2860*/  FMUL.FTZ R33, R6, R35.reuse ;  /* 0x0000002306217220 */ /* 0x080fe20000410000 */
[----:B------:R-:W-:Y:S01]  /*2870*/  FMUL.FTZ R35, R14, R35 ;  /* 0x000000230e237220 */ /* 0x000fe20000410000 */
[-C--:B------:R-:W-:Y:S01]  /*2880*/  FFMA.FTZ R34, R5, R7.reuse, R34 ;  /* 0x0000000705227223 */ /* 0x080fe20000010022 */
[----:B------:R-:W-:Y:S01]  /*2890*/  FFMA.FTZ R79, R4, R7, -R79 ;  /* 0x00000007044f7223 */ /* 0x000fe2000001084f */
[-C--:B------:R-:W-:Y:S01]  /*28a0*/  FFMA.FTZ R33, R14, R15.reuse, -R33 ;  /* 0x0000000f0e217223 */ /* 0x080fe20000010821 */
[----:B------:R-:W-:Y:S01]  /*28b0*/  FFMA.FTZ R6, R6, R15, R35 ;  /* 0x0000000f06067223 */ /* 0x000fe20000010023 */
[----:B------:R-:W-:-:S02]  /*28c0*/  F2FP.F16.F32.PACK_AB R5, R81, R78 ;  /* 0x0000004e5105723e */ /* 0x000fc400000000ff */
[----:B------:R-:W-:Y:S02]  /*28d0*/  F2FP.F16.F32.PACK_AB R7, R83, R80 ;  /* 0x000000505307723e */ /* 0x000fe400000000ff */
[----:B------:R-:W-:Y:S02]  /*28e0*/  F2FP.F16.F32.PACK_AB R4, R34, R79 ;  /* 0x0000004f2204723e */ /* 0x000fe400000000ff */
[----:B------:R-:W-:-:S07]  /*28f0*/  F2FP.F16.F32.PACK_AB R6, R6, R33 ;  /* 0x000000210606723e */ /* 0x000fce00000000ff */
.L_x_468:
[----:B------:R-:W-:Y:S05]  /*2900*/  BSYNC B2 ;  /* 0x0000000000027941 */ /* 0x000fea0003800000 */
.L_x_467:
[----:B--2---:R1:W-:Y:S02]  /*2910*/  STG.E.128 desc[UR40][R12.64], R4 ;  /* 0x000000040c007986 */ /* 0x0043e4000c101d28 */
.L_x_466:
[----:B------:R-:W-:Y:S05]  /*2920*/  BSYNC B1 ;  /* 0x0000000000017941 */ /* 0x000fea0003800000 */
.L_x_465:
[----:B------:R-:W-:Y:S05]  /*2930*/  @P1 BRA `(.L_x_464) ;  /* 0x0000000c00e41947 */ /* 0x000fea0003800000 */
[----:B-1----:R-:W-:Y:S01]  /*2940*/  IMAD.MOV.U32 R5, RZ, RZ, 0x20 ;  /* 0x00000020ff057424 */ /* 0x002fe200078e00ff */
[----:B------:R-:W-:Y:S01]  /*2950*/  LOP3.LUT P4, RZ, R186, 0x4, RZ, 0xc0, !PT ;  /* 0x00000004baff7812 */ /* 0x000fe2000788c0ff */
[----:B------:R-:W-:Y:S01]  /*2960*/  VIADD R14, R42, 0x10 ;  /* 0x000000102a0e7836 */ /* 0x000fe20000000000 */
[----:B------:R-:W-:Y:S02]  /*2970*/  BSSY B1, `(.L_x_469) ;  /* 0x0000030000017945 */ /* 0x000fe40003800000 */
[----:B------:R-:W-:Y:S02]  /*2980*/  SEL R5, R5, 0xffffffe0, !P4 ;  /* 0xffffffe005057807 */ /* 0x000fe40006000000 */
[----:B------:R-:W-:Y:S02]  /*2990*/  ISETP.GE.AND P4, PT, R14, R63, PT ;  /* 0x0000003f0e00720c */ /* 0x000fe40003f86270 */
[----:B------:R-:W-:-:S05]  /*29a0*/  IADD3 R5, R5, R67, R32 ;  /* 0x0000004305057210 */ /* 0x000fca0007ffe020 */
[----:B------:R-:W-:-:S06]  /*29b0*/  IMAD R4, R5, 0x2, R2 ;  /* 0x0000000205047824 */ /* 0x000fcc00078e0202 */
[----:B------:R-:W1:Y:S01]  /*29c0*/  LDS.128 R4, [R4+0x22400] ;  /* 0x0224000004047984 */ /* 0x000e620000000c00 */
[----:B------:R-:W-:Y:S05]  /*29d0*/  @P4 BRA `(.L_x_470) ;  /* 0x0000000000a44947 */ /* 0x000fea0003800000 */
[--C-:B------:R-:W-:Y:S02]  /*29e0*/  SHF.R.U64 R15, R8, 0x10, R9.reuse ;  /* 0x00000010080f7819 */ /* 0x100fe40000001209 */
[----:B------:R-:W-:Y:S02]  /*29f0*/  SHF.R.U32.HI R14, RZ, 0x10, R9 ;  /* 0x00000010ff0e7819 */ /* 0x000fe40000011609 */
[--C-:B------:R-:W-:Y:S01]  /*2a00*/  SHF.R.U64 R9, R10, 0x10, R11.reuse ;  /* 0x000000100a097819 */ /* 0x100fe2000000120b */
[----:B------:R-:W-:Y:S01]  /*2a10*/  HADD2.F32 R10, -RZ, R15.H0_H0 ;  /* 0x2000000fff0a7230 */ /* 0x000fe20000004100 */
[----:B------:R-:W-:Y:S01]  /*2a20*/  SHF.R.U32.HI R32, RZ, 0x10, R11 ;  /* 0x00000010ff207819 */ /* 0x000fe2000001160b */
[----:B------:R-:W-:Y:S01]  /*2a30*/  HADD2.F32 R14, -RZ, R14.H0_H0 ;  /* 0x2000000eff0e7230 */ /* 0x000fe20000004100 */
[----:B-1----:R-:W-:Y:S01]  /*2a40*/  MOV R8, R6 ;  /* 0x0000000600087202 */ /* 0x002fe20000000f00 */
[----:B------:R-:W-:Y:S02]  /*2a50*/  HADD2.F32 R11, -RZ, R9.H0_H0 ;  /* 0x20000009ff0b7230 */ /* 0x000fe40000004100 */
[----:B------:R-:W-:-:S02]  /*2a60*/  HADD2.F32 R6, -RZ, R5.H1_H1 ;  /* 0x30000005ff067230 */ /* 0x000fc40000004100 */
[----:B------:R-:W-:Y:S02]  /*2a70*/  HADD2.F32 R5, -RZ, R5.H0_H0 ;  /* 0x20000005ff057230 */ /* 0x000fe40000004100 */
[----:B------:R-:W-:Y:S02]  /*2a80*/  HADD2.F32 R32, -RZ, R32.H0_H0 ;  /* 0x20000020ff207230 */ /* 0x000fe40000004100 */
[-C--:B------:R-:W-:Y:S01]  /*2a90*/  FMUL.FTZ R34, R6, R11.reuse ;  /* 0x0000000b06227220 */ /* 0x080fe20000410000 */
[--C-:B------:R-:W-:Y:S02]  /*2aa0*/  HADD2.F32 R9, -RZ, R7.reuse.H1_H1 ;  /* 0x30000007ff097230 */ /* 0x100fe40000004100 */
[C---:B------:R-:W-:Y:S01]  /*2ab0*/  FMUL.FTZ R11, R5.reuse, R11 ;  /* 0x0000000b050b7220 */ /* 0x040fe20000410000 */
[----:B------:R-:W-:Y:S02]  /*2ac0*/  HADD2.F32 R7, -RZ, R7.H0_H0 ;  /* 0x20000007ff077230 */ /* 0x000fe40000004100 */
[----:B------:R-:W-:Y:S01]  /*2ad0*/  FFMA.FTZ R34, R5, R10, -R34 ;  /* 0x0000000a05227223 */ /* 0x000fe20000010822 */
[----:B------:R-:W-:-:S02]  /*2ae0*/  HADD2.F32 R5, -RZ, R4.H1_H1 ;  /* 0x30000004ff057230 */ /* 0x000fc40000004100 */
[----:B------:R-:W-:Y:S01]  /*2af0*/  FMUL.FTZ R76, R9, R32 ;  /* 0x00000020094c7220 */ /* 0x000fe20000410000 */
[----:B------:R-:W-:Y:S01]  /*2b00*/  FFMA.FTZ R33, R6, R10, R11 ;  /* 0x0000000a06217223 */ /* 0x000fe2000001000b */
[C---:B------:R-:W-:Y:S01]  /*2b10*/  FMUL.FTZ R32, R7.reuse, R32 ;  /* 0x0000002007207220 */ /* 0x040fe20000410000 */
[--C-:B------:R-:W-:Y:S02]  /*2b20*/  HADD2.F32 R10, -RZ, R85.reuse.H0_H0 ;  /* 0x20000055ff0a7230 */ /* 0x100fe40000004100 */
[-C--:B------:R-:W-:Y:S01]  /*2b30*/  FFMA.FTZ R76, R7, R14.reuse, -R76 ;  /* 0x0000000e074c7223 */ /* 0x080fe2000001084c */
[----:B------:R-:W-:Y:S02]  /*2b40*/  HADD2.F32 R11, -RZ, R85.H1_H1 ;  /* 0x30000055ff0b7230 */ /* 0x000fe40000004100 */
[----:B------:R-:W-:Y:S01]  /*2b50*/  FFMA.FTZ R79, R9, R14, R32 ;  /* 0x0000000e094f7223 */ /* 0x000fe20000010020 */
[----:B------:R-:W-:Y:S02]  /*2b60*/  HADD2.F32 R6, -RZ, R8.H1_H1 ;  /* 0x30000008ff067230 */ /* 0x000fe40000004100 */
[----:B------:R-:W-:Y:S01]  /*2b70*/  FMUL.FTZ R15, R5, R10 ;  /* 0x0000000a050f7220 */ /* 0x000fe20000410000 */
[----:B------:R-:W-:-:S02]  /*2b80*/  HADD2.F32 R4, -RZ, R4.H0_H0 ;  /* 0x20000004ff047230 */ /* 0x000fc40000004100 */
[----:B------:R-:W-:Y:S02]  /*2b90*/  HADD2.F32 R8, -RZ, R8.H0_H0 ;  /* 0x20000008ff087230 */ /* 0x000fe40000004100 */
[-C--:B------:R-:W-:Y:S01]  /*2ba0*/  FMUL.FTZ R35, R6, R11.reuse ;  /* 0x0000000b06237220 */ /* 0x080fe20000410000 */
[--C-:B------:R-:W-:Y:S02]  /*2bb0*/  HADD2.F32 R7, -RZ, R84.reuse.H0_H0 ;  /* 0x20000054ff077230 */ /* 0x100fe40000004100 */
[----:B------:R-:W-:Y:S01]  /*2bc0*/  FMUL.FTZ R10, R4, R10 ;  /* 0x0000000a040a7220 */ /* 0x000fe20000410000 */
[----:B------:R-:W-:Y:S02]  /*2bd0*/  HADD2.F32 R9, -RZ, R84.H1_H1 ;  /* 0x30000054ff097230 */ /* 0x000fe40000004100 */
[----:B------:R-:W-:Y:S01]  /*2be0*/  FMUL.FTZ R11, R8, R11 ;  /* 0x0000000b080b7220 */ /* 0x000fe20000410000 */
[-C--:B------:R-:W-:Y:S01]  /*2bf0*/  FFMA.FTZ R15, R4, R7.reuse, -R15 ;  /* 0x00000007040f7223 */ /* 0x080fe2000001080f */
[----:B------:R-:W-:Y:S01]  /*2c00*/  FFMA.FTZ R10, R5, R7, R10 ;  /* 0x00000007050a7223 */ /* 0x000fe2000001000a */
[-C--:B------:R-:W-:Y:S01]  /*2c10*/  FFMA.FTZ R35, R8, R9.reuse, -R35 ;  /* 0x0000000908237223 */ /* 0x080fe20000010823 */
[----:B------:R-:W-:Y:S01]  /*2c20*/  FFMA.FTZ R6, R6, R9, R11 ;  /* 0x0000000906067223 */ /* 0x000fe2000001000b */
[----:B------:R-:W-:-:S02]  /*2c30*/  F2FP.F16.F32.PACK_AB R5, R33, R34 ;  /* 0x000000222105723e */ /* 0x000fc400000000ff */
[----:B------:R-:W-:Y:S02]  /*2c40*/  F2FP.F16.F32.PACK_AB R7, R79, R76 ;  /* 0x0000004c4f07723e */ /* 0x000fe400000000ff */
[----:B------:R-:W-:Y:S02]  /*2c50*/  F2FP.F16.F32.PACK_AB R4, R10, R15 ;  /* 0x0000000f0a04723e */ /* 0x000fe400000000ff */
[----:B------:R-:W-:-:S07]  /*2c60*/  F2FP.F16.F32.PACK_AB R6, R6, R35 ;  /* 0x000000230606723e */ /* 0x000fce00000000ff */
.L_x_470:
[----:B------:R-:W-:Y:S05]  /*2c70*/  BSYNC B1 ;  /* 0x0000000000017941 */ /* 0x000fea0003800000 */
.L_x_469:
[----:B-1----:R1:W-:Y:S01]  /*2c80*/  STG.E.128 desc[UR40][R12.64+0x40], R4 ;  /* 0x000040040c007986 */ /* 0x0023e2000c101d28 */
[----:B------:R-:W-:Y:S05]  /*2c90*/  BRA `(.L_x_464) ;  /* 0x0000000c000c7947 */ /* 0x000fea0003800000 */
.L_x_458:
[----:B------:R-:W-:Y:S01]  /*2ca0*/  IMAD R58, R51, -0x40, R24 ;  /* 0xffffffc0333a7824 */ /* 0x000fe200078e0218 */
[----:B------:R-:W-:-:S04]  /*2cb0*/  ISETP.GE.AND P4, PT, R16, R63, PT ;  /* 0x0000003f1000720c */ /* 0x000fc80003f86270 */
[----:B------:R-:W-:-:S04]  /*2cc0*/  VIMNMX R58, R58, 0x40, PT ;  /* 0x000000403a3a7848 */ /* 0x000fc80003fe0100 */
[----:B------:R-:W-:-:S13]  /*2cd0*/  ISETP.GE.OR P3, PT, R19, R58, P4 ;  /* 0x0000003a1300720c */ /* 0x000fda0002766670 */
[----:B------:R-:W0:Y:S01]  /*2ce0*/  @!P3 LDC.64 R12, c[0x0][0x3c8] ;  /* 0x0000f200ff0cbb82 */ /* 0x000e220000000a00 */
[----:B------:R-:W-:Y:S01]  /*2cf0*/  @!P3 IADD3 R6, P5, R38, R4, RZ ;  /* 0x000000042606b210 */ /* 0x000fe20007fbe0ff */
[----:B------:R-:W-:Y:S02]  /*2d00*/  @!P3 IMAD R4, R56, R51, RZ ;  /* 0x000000333804b224 */ /* 0x000fe400078e02ff */
[----:B------:R-:W-:Y:S02]  /*2d10*/  @!P3 IMAD.MOV.U32 R5, RZ, RZ, R69 ;  /* 0x000000ffff05b224 */ /* 0x000fe400078e0045 */
[----:B------:R-:W-:Y:S02]  /*2d20*/  @!P3 IMAD R11, R76, R57, R4 ;  /* 0x000000394c0bb224 */ /* 0x000fe400078e0204 */
[----:B------:R-:W1:Y:S01]  /*2d30*/  @!P3 LDC.64 R34, c[0x0][0x3e0] ;  /* 0x0000f800ff22bb82 */ /* 0x000e620000000a00 */
[----:B------:R-:W-:Y:S02]  /*2d40*/  @!P3 IMAD.MOV.U32 R4, RZ, RZ, R28 ;  /* 0x000000ffff04b224 */ /* 0x000fe400078e001c */
[----:B------:R-:W-:-:S02]  /*2d50*/  @!P3 IMAD.X R7, R59, 0x1, R66, P5 ;  /* 0x000000013b07b824 */ /* 0x000fc400028e0642 */
[----:B------:R-:W-:Y:S01]  /*2d60*/  @!P3 IMAD.WIDE.U32 R8, R51, R57, R4 ;  /* 0x000000393308b225 */ /* 0x000fe200078e0004 */
[----:B------:R-:W-:-:S04]  /*2d70*/  CS2R R4, SRZ ;  /* 0x0000000000047805 */ /* 0x000fc8000001ff00 */
[----:B------:R-:W-:Y:S02]  /*2d80*/  @!P3 IADD3 R9, R11, R9, RZ ;  /* 0x000000090b09b210 */ /* 0x000fe40007ffe0ff */
[----:B0-----:R-:W-:-:S04]  /*2d90*/  @!P3 LEA R12, P5, R6, R12, 0x1 ;  /* 0x0000000c060cb211 */ /* 0x001fc800078a08ff */
[----:B------:R-:W-:Y:S02]  /*2da0*/  @!P3 LEA.HI.X R13, R6, R13, R7, 0x1, P5 ;  /* 0x0000000d060db211 */ /* 0x000fe400028f0c07 */
[----:B------:R-:W-:Y:S02]  /*2db0*/  CS2R R6, SRZ ;  /* 0x0000000000067805 */ /* 0x000fe4000001ff00 */
[C---:B-1----:R-:W-:Y:S02]  /*2dc0*/  @!P3 LEA R34, P5, R8.reuse, R34, 0x1 ;  /* 0x000000220822b211 */ /* 0x042fe400078a08ff */
[----:B------:R-:W-:Y:S02]  /*2dd0*/  CS2R R10, SRZ ;  /* 0x00000000000a7805 */ /* 0x000fe4000001ff00 */
[----:B------:R-:W2:Y:S01]  /*2de0*/  @!P3 LDG.E.128 R4, desc[UR40][R12.64] ;  /* 0x000000280c04b981 */ /* 0x000ea2000c1e1d00 */
[----:B------:R-:W-:Y:S02]  /*2df0*/  @!P3 LEA.HI.X R35, R8, R35, R9, 0x1, P5 ;  /* 0x000000230823b211 */ /* 0x000fe400028f0c09 */
[----:B------:R-:W-:-:S06]  /*2e00*/  CS2R R8, SRZ ;  /* 0x0000000000087805 */ /* 0x000fcc000001ff00 */
[----:B------:R-:W3:Y:S01]  /*2e10*/  @!P3 LDG.E.128 R8, desc[UR40][R34.64] ;  /* 0x000000282208b981 */ /* 0x000ee2000c1e1d00 */
[----:B------:R-:W-:Y:S01]  /*2e20*/  ISETP.NE.AND P3, PT, R184, 0x3, PT ;  /* 0x00000003b800780c */ /* 0x000fe20003f65270 */
[----:B--2---:R-:W-:Y:S01]  /*2e30*/  IMAD.MOV.U32 R33, RZ, RZ, R6 ;  /* 0x000000ffff217224 */ /* 0x004fe200078e0006 */
[----:B------:R-:W-:Y:S01]  /*2e40*/  MOV R76, R5 ;  /* 0x00000005004c7202 */ /* 0x000fe20000000f00 */
[----:B------:R-:W-:Y:S02]  /*2e50*/  IMAD.MOV.U32 R72, RZ, RZ, R4 ;  /* 0x000000ffff487224 */ /* 0x000fe400078e0004 */
[----:B------:R-:W-:Y:S01]  /*2e60*/  IMAD.MOV.U32 R59, RZ, RZ, R7 ;  /* 0x000000ffff3b7224 */ /* 0x000fe200078e0007 */
[----:B------:R-:W-:Y:S02]  /*2e70*/  PRMT R84, R84, 0x5410, R76 ;  /* 0x0000541054547816 */ /* 0x000fe4000000004c */
[----:B------:R-:W-:Y:S01]  /*2e80*/  PRMT R97, R33, 0x5410, R72 ;  /* 0x0000541021617816 */ /* 0x000fe20000000048 */
[----:B---3--:R-:W-:Y:S01]  /*2e90*/  IMAD.MOV.U32 R12, RZ, RZ, R10 ;  /* 0x000000ffff0c7224 */ /* 0x008fe200078e000a */
[----:B------:R-:W-:Y:S01]  /*2ea0*/  PRMT R88, R88, 0x5410, R59 ;  /* 0x0000541058587816 */ /* 0x000fe2000000003b */
[----:B------:R-:W-:Y:S01]  /*2eb0*/  IMAD.MOV.U32 R13, RZ, RZ, R11 ;  /* 0x000000ffff0d7224 */ /* 0x000fe200078e000b */
[----:B------:R-:W-:Y:S01]  /*2ec0*/  MOV R34, R9 ;  /* 0x0000000900227202 */ /* 0x000fe20000000f00 */
[----:B------:R-:W-:-:S03]  /*2ed0*/  IMAD.MOV.U32 R33, RZ, RZ, R8 ;  /* 0x000000ffff217224 */ /* 0x000fc600078e0008 */
[----:B------:R-:W-:Y:S02]  /*2ee0*/  PRMT R88, R13, 0x7610, R88 ;  /* 0x000076100d587816 */ /* 0x000fe40000000058 */
[----:B------:R-:W-:Y:S02]  /*2ef0*/  PRMT R96, R12, 0x5410, R33 ;  /* 0x000054100c607816 */ /* 0x000fe40000000021 */
[----:B------:R-:W-:Y:S01]  /*2f00*/  PRMT R84, R34, 0x7610, R84 ;  /* 0x0000761022547816 */ /* 0x000fe20000000054 */
[----:B------:R-:W-:Y:S06]  /*2f10*/  @!P3 BRA `(.L_x_471) ;  /* 0x000000000004b947 */ /* 0x000fec0003800000 */
[----:B------:R-:W-:Y:S01]  /*2f20*/  BPT.TRAP 0x1 ;  /* 0x000000040000795c */ /* 0x000fe20000300000 */
.L_x_471:
[----:B------:R-:W-:Y:S01]  /*2f30*/  IMAD R72, R22, 0x8, R2 ;  /* 0x0000000816487824 */ /* 0x000fe200078e0202 */
[----:B------:R-:W-:Y:S01]  /*2f40*/  SHF.L.U32 R59, R185, 0x1f, RZ ;  /* 0x0000001fb93b7819 */ /* 0x000fe200000006ff */
[----:B------:R-:W-:Y:S03]  /*2f50*/  BSSY B1, `(.L_x_472) ;  /* 0x0000003000017945 */ /* 0x000fe60003800000 */
[----:B------:R-:W0:Y:S02]  /*2f60*/  SYNCS.PHASECHK.TRANS64.TRYWAIT P5, [R72+URZ+0x28c90], R59 ;  /* 0x028c903b480075a7 */ /* 0x000e2400080a017f */
[----:B0-----:R-:W-:Y:S05]  /*2f70*/  @!P5 BRA `(.L_x_473) ;  /* 0x000001140038d947 */ /* 0x001fea0003800000 */
.L_x_672:
[----:B------:R-:W-:Y:S05]  /*2f80*/  BSYNC B1 ;  /* 0x0000000000017941 */ /* 0x000fea0003800000 */
.L_x_472:
[C---:B------:R-:W-:Y:S01]  /*2f90*/  ISETP.GE.OR P5, PT, R19.reuse, R58, P0 ;  /* 0x0000003a1300720c */ /* 0x040fe200007a6670 */
[----:B------:R-:W-:Y:S01]  /*2fa0*/  ULDC.64 UR4, c[0x0][0x2f0] ;  /* 0x0000bc0000047ab9 */ /* 0x000fe20000000a00 */
[----:B------:R-:W-:Y:S02]  /*2fb0*/  IMAD.MOV.U32 R78, RZ, RZ, R14 ;  /* 0x000000ffff4e7224 */ /* 0x000fe400078e000e */
[----:B------:R-:W-:Y:S02]  /*2fc0*/  IMAD R12, R208, UR4, RZ ;  /* 0x00000004d00c7c24 */ /* 0x000fe4000f8e02ff */
[----:B------:R-:W-:-:S04]  /*2fd0*/  IMAD.WIDE.U32 R78, R19, UR4, R78 ;  /* 0x00000004134e7c25 */ /* 0x000fc8000f8e004e */
[----:B------:R-:W-:-:S03]  /*2fe0*/  IMAD R95, R19, UR5, R12 ;  /* 0x00000005135f7c24 */ /* 0x000fc6000f8e020c */
[----:B------:R-:W-:Y:S05]  /*2ff0*/  @P5 BRA `(.L_x_464) ;  /* 0x0000000800345947 */ /* 0x000fea0003800000 */
[----:B------:R-:W-:Y:S01]  /*3000*/  IMAD.IADD R95, R95, 0x1, R79 ;  /* 0x000000015f5f7824 */ /* 0x000fe200078e024f */
[----:B------:R-:W-:Y:S01]  /*3010*/  IADD3 R76, P5, P6, R44, R78, R71 ;  /* 0x0000004e2c4c7210 */ /* 0x000fe20007ebe047 */
[----:B------:R-:W-:Y:S01]  /*3020*/  BSSY B1, `(.L_x_474) ;  /* 0x0000068000017945 */ /* 0x000fe20003800000 */
[C---:B------:R-:W-:Y:S02]  /*3030*/  IADD3 R12, -R65.reuse, R62, RZ ;  /* 0x0000003e410c7210 */ /* 0x040fe40007ffe1ff */
[----:B------:R-:W-:Y:S02]  /*3040*/  IADD3.X R81, R0, R95, R75, P5, P6 ;  /* 0x0000005f00517210 */ /* 0x000fe40002fec44b */
[----:B------:R-:W-:Y:S02]  /*3050*/  ISETP.NE.AND P6, PT, R74, RZ, PT ;  /* 0x000000ff4a00720c */ /* 0x000fe40003fc5270 */
[----:B------:R-:W-:Y:S02]  /*3060*/  LEA R80, P5, R76, R46, 0x1 ;  /* 0x0000002e4c507211 */ /* 0x000fe400078a08ff */
[----:B------:R-:W-:-:S02]  /*3070*/  SEL R12, R65, R12, !P6 ;  /* 0x0000000c410c7207 */ /* 0x000fc40007000000 */
[----:B------:R-:W-:Y:S02]  /*3080*/  LEA.HI.X R81, R76, R47, R81, 0x1, P5 ;  /* 0x0000002f4c517211 */ /* 0x000fe400028f0c51 */
[----:B------:R-:W-:-:S04]  /*3090*/  SHF.R.S32.HI R13, RZ, 0x1f, R12 ;  /* 0x0000001fff0d7819 */ /* 0x000fc8000001140c */
[----:B------:R-:W-:-:S04]  /*30a0*/  LEA.HI R13, R13, R12, RZ, 0x4 ;  /* 0x0000000c0d0d7211 */ /* 0x000fc800078f20ff */
[----:B------:R-:W-:-:S04]  /*30b0*/  SHF.R.S32.HI R13, RZ, 0x4, R13 ;  /* 0x00000004ff0d7819 */ /* 0x000fc8000001140d */
[----:B------:R-:W-:-:S05]  /*30c0*/  LEA.HI.SX32 R13, R50, R13, 0x1d ;  /* 0x0000000d320d7211 */ /* 0x000fca00078feaff */
[----:B------:R-:W-:-:S05]  /*30d0*/  IMAD.SHL.U32 R83, R13, 0x8, RZ ;  /* 0x000000080d537824 */ /* 0x000fca00078e00ff */
[----:B------:R-:W-:-:S04]  /*30e0*/  LOP3.LUT R13, R61, 0x38, R83, 0xf8, !PT ;  /* 0x000000383d0d7812 */ /* 0x000fc800078ef853 */
[----:B------:R-:W-:Y:S01]  /*30f0*/  LOP3.LUT R12, R13, R64, RZ, 0x3c, !PT ;  /* 0x000000400d0c7212 */ /* 0x000fe200078e3cff */
[----:B------:R-:W-:-:S04]  /*3100*/  IMAD.IADD R13, R70, 0x1, R32 ;  /* 0x00000001460d7824 */ /* 0x000fc800078e0220 */
[----:B------:R-:W-:Y:S02]  /*3110*/  IMAD R15, R189, 0x200, R12 ;  /* 0x00000200bd0f7824 */ /* 0x000fe400078e020c */
[----:B------:R-:W-:-:S03]  /*3120*/  IMAD R13, R13, 0x2, R2 ;  /* 0x000000020d0d7824 */ /* 0x000fc600078e0202 */
[----:B------:R-:W-:-:S05]  /*3130*/  IADD3 R15, R32, R15, RZ ;  /* 0x0000000f200f7210 */ /* 0x000fca0007ffe0ff */
[----:B------:R-:W-:Y:S02]  /*3140*/  IMAD R32, R15, 0x2, R2 ;  /* 0x000000020f207824 */ /* 0x000fe400078e0202 */
[----:B------:R-:W1:Y:S04]  /*3150*/  LDS.128 R12, [R13+0x22400] ;  /* 0x022400000d0c7984 */ /* 0x000e680000000c00 */
[----:B------:R-:W2:Y:S01]  /*3160*/  LDS.128 R32, [R32+0x22400] ;  /* 0x0224000020207984 */ /* 0x000ea20000000c00 */
[----:B------:R-:W-:Y:S05]  /*3170*/  @P4 BRA `(.L_x_475) ;  /* 0x0000000400484947 */ /* 0x000fea0003800000 */
[--C-:B------:R-:W-:Y:S02]  /*3180*/  SHF.R.U64 R92, R8, 0x10, R9.reuse ;  /* 0x00000010085c7819 */ /* 0x100fe40000001209 */
[----:B------:R-:W-:Y:S02]  /*3190*/  SHF.R.U32.HI R8, RZ, 0x10, R9 ;  /* 0x00000010ff087819 */ /* 0x000fe40000011609 */
[--C-:B------:R-:W-:Y:S01]  /*31a0*/  SHF.R.U64 R94, R4, 0x10, R5.reuse ;  /* 0x00000010045e7819 */ /* 0x100fe20000001205 */
[----:B-1----:R-:W-:Y:S01]  /*31b0*/  HADD2.F32 R4, -RZ, R13.H0_H0 ;  /* 0x2000000dff047230 */ /* 0x002fe20000004100 */
[----:B------:R-:W-:Y:S01]  /*31c0*/  SHF.R.U32.HI R76, RZ, 0x10, R5 ;  /* 0x00000010ff4c7819 */ /* 0x000fe20000011605 */
[--C-:B--2---:R-:W-:Y:S01]  /*31d0*/  HADD2.F32 R5, -RZ, R33.reuse.H0_H0 ;  /* 0x20000021ff057230 */ /* 0x104fe20000004100 */
[--C-:B------:R-:W-:Y:S01]  /*31e0*/  SHF.R.U64 R93, R6, 0x10, R7.reuse ;  /* 0x00000010065d7819 */ /* 0x100fe20000001207 */
[----:B------:R-:W-:Y:S01]  /*31f0*/  HADD2.F32 R33, -RZ, R33.H1_H1 ;  /* 0x30000021ff217230 */ /* 0x000fe20000004100 */
[----:B------:R-:W-:Y:S01]  /*3200*/  SHF.R.U32.HI R87, RZ, 0x10, R7 ;  /* 0x00000010ff577819 */ /* 0x000fe20000011607 */
[----:B------:R-:W-:Y:S01]  /*3210*/  HADD2.F32 R7, -RZ, R84.H0_H0 ;  /* 0x20000054ff077230 */ /* 0x000fe20000004100 */
[--C-:B------:R-:W-:Y:S01]  /*3220*/  SHF.R.U64 R91, R10, 0x10, R11.reuse ;  /* 0x000000100a5b7819 */ /* 0x100fe2000000120b */
[----:B------:R-:W-:Y:S01]  /*3230*/  HADD2.F32 R10, -RZ, R8.H0_H0 ;  /* 0x20000008ff0a7230 */ /* 0x000fe20000004100 */
[----:B------:R-:W-:Y:S01]  /*3240*/  SHF.R.U32.HI R11, RZ, 0x10, R11 ;  /* 0x00000010ff0b7819 */ /* 0x000fe2000001160b */
[----:B------:R-:W-:-:S02]  /*3250*/  HADD2.F32 R13, -RZ, R13.H1_H1 ;  /* 0x3000000dff0d7230 */ /* 0x000fc40000004100 */
[-C--:B------:R-:W-:Y:S01]  /*3260*/  FMUL.FTZ R9, R5, R7.reuse ;  /* 0x0000000705097220 */ /* 0x080fe20000410000 */
[----:B------:R-:W-:Y:S02]  /*3270*/  HADD2.F32 R6, -RZ, R84.H1_H1 ;  /* 0x30000054ff067230 */ /* 0x000fe40000004100 */
[C---:B------:R-:W-:Y:S01]  /*3280*/  FMUL.FTZ R84, R4.reuse, R7 ;  /* 0x0000000704547220 */ /* 0x040fe20000410000 */
[----:B------:R-:W-:Y:S02]  /*3290*/  HADD2.F32 R8, -RZ, R76.H0_H0 ;  /* 0x2000004cff087230 */ /* 0x000fe40000004100 */
[-C--:B------:R-:W-:Y:S01]  /*32a0*/  FMUL.FTZ R86, R33, R10.reuse ;  /* 0x0000000a21567220 */ /* 0x080fe20000410000 */
[----:B------:R-:W-:Y:S01]  /*32b0*/  FMUL.FTZ R10, R13, R10 ;  /* 0x0000000a0d0a7220 */ /* 0x000fe20000410000 */
[-C--:B------:R-:W-:Y:S01]  /*32c0*/  FFMA.FTZ R84, R5, R6.reuse, R84 ;  /* 0x0000000605547223 */ /* 0x080fe20000010054 */
[----:B------:R-:W-:Y:S01]  /*32d0*/  FFMA.FTZ R76, R4, R6, -R9 ;  /* 0x00000006044c7223 */ /* 0x000fe20000010809 */
[----:B------:R-:W-:-:S02]  /*32e0*/  HADD2.F32 R5, -RZ, R35.H0_H0 ;  /* 0x20000023ff057230 */ /* 0x000fc40000004100 */
[-C--:B------:R-:W-:Y:S01]  /*32f0*/  FFMA.FTZ R33, R33, R8.reuse, R10 ;  /* 0x0000000821217223 */ /* 0x080fe2000001000a */
[----:B------:R-:W-:Y:S02]  /*3300*/  HADD2.F32 R35, -RZ, R35.H1_H1 ;  /* 0x30000023ff237230 */ /* 0x000fe40000004100 */
[----:B------:R-:W-:Y:S01]  /*3310*/  FFMA.FTZ R85, R13, R8, -R86 ;  /* 0x000000080d557223 */ /* 0x000fe20000010856 */
[----:B------:R-:W-:Y:S02]  /*3320*/  HADD2.F32 R4, -RZ, R15.H0_H0 ;  /* 0x2000000fff047230 */ /* 0x000fe40000004100 */
[----:B------:R-:W-:Y:S01]  /*3330*/  HADD2.F32 R10, -RZ, R11.H0_H0 ;  /* 0x2000000bff0a7230 */ /* 0x000fe20000004100 */
[----:B------:R-:W-:Y:S01]  /*3340*/  F2FP.F16.F32.PACK_AB R33, R33, R84 ;  /* 0x000000542121723e */ /* 0x000fe200000000ff */
[----:B------:R-:W-:Y:S01]  /*3350*/  HADD2.F32 R7, -RZ, R88.H0_H0 ;  /* 0x20000058ff077230 */ /* 0x000fe20000004100 */
[----:B------:R-:W-:Y:S01]  /*3360*/  F2FP.F16.F32.PACK_AB R76, R85, R76 ;  /* 0x0000004c554c723e */ /* 0x000fe200000000ff */
[----:B------:R-:W-:-:S02]  /*3370*/  HADD2.F32 R15, -RZ, R15.H1_H1 ;  /* 0x3000000fff0f7230 */ /* 0x000fc40000004100 */
[-C--:B------:R-:W-:Y:S01]  /*3380*/  FMUL.FTZ R90, R35, R10.reuse ;  /* 0x0000000a235a7220 */ /* 0x080fe20000410000 */
[----:B------:R-:W-:Y:S02]  /*3390*/  HADD2.F32 R6, -RZ, R88.H1_H1 ;  /* 0x30000058ff067230 */ /* 0x000fe40000004100 */
[CC--:B------:R-:W-:Y:S01]  /*33a0*/  FMUL.FTZ R88, R4.reuse, R7.reuse ;  /* 0x0000000704587220 */ /* 0x0c0fe20000410000 */
[----:B------:R-:W-:Y:S02]  /*33b0*/  HADD2.F32 R8, -RZ, R87.H0_H0 ;  /* 0x20000057ff087230 */ /* 0x000fe40000004100 */
[----:B------:R-:W-:Y:S01]  /*33c0*/  FMUL.FTZ R10, R15, R10 ;  /* 0x0000000a0f0a7220 */ /* 0x000fe20000410000 */
[C---:B------:R-:W-:Y:S01]  /*33d0*/  FMUL.FTZ R9, R5.reuse, R7 ;  /* 0x0000000705097220 */ /* 0x040fe20000410000 */
[----:B------:R-:W-:Y:S01]  /*33e0*/  FFMA.FTZ R88, R5, R6, R88 ;  /* 0x0000000605587223 */ /* 0x000fe20000010058 */
[----:B------:R-:W-:Y:S02]  /*33f0*/  HADD2.F32 R5, -RZ, R32.H0_H0 ;  /* 0x20000020ff057230 */ /* 0x000fe40000004100 */
[-C--:B------:R-:W-:Y:S01]  /*3400*/  FFMA.FTZ R87, R15, R8.reuse, -R90 ;  /* 0x000000080f577223 */ /* 0x080fe2000001085a */
[----:B------:R-:W-:Y:S01]  /*3410*/  FFMA.FTZ R89, R35, R8, R10 ;  /* 0x0000000823597223 */ /* 0x000fe2000001000a */
[----:B------:R-:W-:Y:S01]  /*3420*/  FFMA.FTZ R86, R4, R6, -R9 ;  /* 0x0000000604567223 */ /* 0x000fe20000010809 */
[----:B------:R-:W-:-:S02]  /*3430*/  HADD2.F32 R8, -RZ, R96.H1_H1 ;  /* 0x30000060ff087230 */ /* 0x000fc40000004100 */
[----:B------:R-:W-:Y:S02]  /*3440*/  HADD2.F32 R9, -RZ, R92.H0_H0 ;  /* 0x2000005cff097230 */ /* 0x000fe40000004100 */
[----:B------:R-:W-:Y:S02]  /*3450*/  HADD2.F32 R4, -RZ, R12.H0_H0 ;  /* 0x2000000cff047230 */ /* 0x000fe40000004100 */
[----:B------:R-:W-:Y:S01]  /*3460*/  FMUL.FTZ R11, R5, R8 ;  /* 0x00000008050b7220 */ /* 0x000fe20000410000 */
[----:B------:R-:W-:Y:S01]  /*3470*/  HADD2.F32 R32, -RZ, R32.H1_H1 ;  /* 0x30000020ff207230 */ /* 0x000fe20000004100 */
[----:B------:R-:W-:Y:S01]  /*3480*/  F2FP.F16.F32.PACK_AB R86, R87, R86 ;  /* 0x000000565756723e */ /* 0x000fe200000000ff */
[----:B------:R-:W-:Y:S02]  /*3490*/  HADD2.F32 R12, -RZ, R12.H1_H1 ;  /* 0x3000000cff0c7230 */ /* 0x000fe40000004100 */
[----:B------:R-:W-:Y:S01]  /*34a0*/  FMUL.FTZ R8, R4, R8 ;  /* 0x0000000804087220 */ /* 0x000fe20000410000 */
[----:B------:R-:W-:-:S02]  /*34b0*/  HADD2.F32 R6, -RZ, R97.H1_H1 ;  /* 0x30000061ff067230 */ /* 0x000fc40000004100 */
[-C--:B------:R-:W-:Y:S01]  /*34c0*/  FMUL.FTZ R13, R32, R9.reuse ;  /* 0x00000009200d7220 */ /* 0x080fe20000410000 */
[----:B------:R-:W-:Y:S02]  /*34d0*/  HADD2.F32 R7, -RZ, R94.H0_H0 ;  /* 0x2000005eff077230 */ /* 0x000fe40000004100 */
[----:B------:R-:W-:Y:S01]  /*34e0*/  FMUL.FTZ R9, R12, R9 ;  /* 0x000000090c097220 */ /* 0x000fe20000410000 */
[-C--:B------:R-:W-:Y:S01]  /*34f0*/  FFMA.FTZ R10, R5, R6.reuse, R8 ;  /* 0x00000006050a7223 */ /* 0x080fe20000010008 */
[----:B------:R-:W-:Y:S01]  /*3500*/  FFMA.FTZ R11, R4, R6, -R11 ;  /* 0x00000006040b7223 */ /* 0x000fe2000001080b */
[-C--:B------:R-:W-:Y:S01]  /*3510*/  FFMA.FTZ R12, R12, R7.reuse, -R13 ;  /* 0x000000070c0c7223 */ /* 0x080fe2000001080d */
[----:B------:R-:W-:Y:S01]  /*3520*/  FFMA.FTZ R13, R32, R7, R9 ;  /* 0x00000007200d7223 */ /* 0x000fe20000010009 */
[----:B------:R-:W-:Y:S02]  /*3530*/  HADD2.F32 R5, -RZ, R34.H0_H0 ;  /* 0x20000022ff057230 */ /* 0x000fe40000004100 */
[----:B------:R-:W-:Y:S01]  /*3540*/  HADD2.F32 R8, -RZ, R96.H0_H0 ;  /* 0x20000060ff087230 */ /* 0x000fe20000004100 */
[----:B------:R-:W-:Y:S01]  /*3550*/  F2FP.F16.F32.PACK_AB R12, R12, R11 ;  /* 0x0000000b0c0c723e */ /* 0x000fe200000000ff */
[----:B------:R-:W-:Y:S01]  /*3560*/  HADD2.F32 R9, -RZ, R91.H0_H0 ;  /* 0x2000005bff097230 */ /* 0x000fe20000004100 */
[----:B------:R-:W-:Y:S01]  /*3570*/  F2FP.F16.F32.PACK_AB R32, R13, R10 ;  /* 0x0000000a0d20723e */ /* 0x000fe200000000ff */
[----:B------:R-:W-:-:S02]  /*3580*/  HADD2.F32 R4, -RZ, R14.H0_H0 ;  /* 0x2000000eff047230 */ /* 0x000fc40000004100 */
[-C--:B------:R-:W-:Y:S01]  /*3590*/  FMUL.FTZ R15, R5, R8.reuse ;  /* 0x00000008050f7220 */ /* 0x080fe20000410000 */
[----:B------:R-:W-:Y:S02]  /*35a0*/  HADD2.F32 R34, -RZ, R34.H1_H1 ;  /* 0x30000022ff227230 */ /* 0x000fe40000004100 */
[----:B------:R-:W-:Y:S02]  /*35b0*/  HADD2.F32 R14, -RZ, R14.H1_H1 ;  /* 0x3000000eff0e7230 */ /* 0x000fe40000004100 */
[----:B------:R-:W-:Y:S01]  /*35c0*/  FMUL.FTZ R8, R4, R8 ;  /* 0x0000000804087220 */ /* 0x000fe20000410000 */
[----:B------:R-:W-:Y:S02]  /*35d0*/  HADD2.F32 R6, -RZ, R97.H0_H0 ;  /* 0x20000061ff067230 */ /* 0x000fe40000004100 */
[-C--:B------:R-:W-:Y:S01]  /*35e0*/  FMUL.FTZ R35, R34, R9.reuse ;  /* 0x0000000922237220 */ /* 0x080fe20000410000 */
[----:B------:R-:W-:Y:S02]  /*35f0*/  HADD2.F32 R7, -RZ, R93.H0_H0 ;  /* 0x2000005dff077230 */ /* 0x000fe40000004100 */
[----:B------:R-:W-:Y:S01]  /*3600*/  FMUL.FTZ R9, R14, R9 ;  /* 0x000000090e097220 */ /* 0x000fe20000410000 */
[----:B------:R-:W-:-:S02]  /*3610*/  IMAD.MOV.U32 R13, RZ, RZ, R76 ;  /* 0x000000ffff0d7224 */ /* 0x000fc400078e004c */
[-C--:B------:R-:W-:Y:S01]  /*3620*/  FFMA.FTZ R15, R4, R6.reuse, -R15 ;  /* 0x00000006040f7223 */ /* 0x080fe2000001080f */
[----:B------:R-:W-:Y:S01]  /*3630*/  FFMA.FTZ R8, R5, R6, R8 ;  /* 0x0000000605087223 */ /* 0x000fe20000010008 */
[-C--:B------:R-:W-:Y:S01]  /*3640*/  FFMA.FTZ R14, R14, R7.reuse, -R35 ;  /* 0x000000070e0e7223 */ /* 0x080fe20000010823 */
[----:B------:R-:W-:Y:S01]  /*3650*/  FFMA.FTZ R9, R34, R7, R9 ;  /* 0x0000000722097223 */ /* 0x000fe20000010009 */
[----:B------:R-:W-:-:S03]  /*3660*/  F2FP.F16.F32.PACK_AB R35, R89, R88 ;  /* 0x000000585923723e */ /* 0x000fc600000000ff */
[----:B------:R-:W-:Y:S02]  /*3670*/  F2FP.F16.F32.PACK_AB R14, R14, R15 ;  /* 0x0000000f0e0e723e */ /* 0x000fe400000000ff */
[----:B------:R-:W-:Y:S02]  /*3680*/  F2FP.F16.F32.PACK_AB R34, R9, R8 ;  /* 0x000000080922723e */ /* 0x000fe400000000ff */
[----:B------:R-:W-:-:S07]  /*3690*/  MOV R15, R86 ;  /* 0x00000056000f7202 */ /* 0x000fce0000000f00 */
.L_x_475:
[----:B------:R-:W-:Y:S05]  /*36a0*/  BSYNC B1 ;  /* 0x0000000000017941 */ /* 0x000fea0003800000 */
.L_x_474:
[----:B-1----:R3:W-:Y:S01]  /*36b0*/  STG.E.128 desc[UR40][R80.64], R12 ;  /* 0x0000000c50007986 */ /* 0x0027e2000c101d28 */
[----:B------:R-:W-:-:S13]  /*36c0*/  ISETP.GE.AND P4, PT, R83, R62, PT ;  /* 0x0000003e5300720c */ /* 0x000fda0003f86270 */
[----:B------:R-:W-:Y:S05]  /*36d0*/  @P4 BRA `(.L_x_464) ;  /* 0x00000000007c4947 */ /* 0x000fea0003800000 */
[--C-:B------:R-:W-:Y:S02]  /*36e0*/  IADD3 R78, P4, P5, R44, R78, R83.reuse ;  /* 0x0000004e2c4e7210 */ /* 0x100fe40007d9e053 */
[----:B------:R-:W-:-:S04]  /*36f0*/  SHF.R.S32.HI R83, RZ, 0x1f, R83 ;  /* 0x0000001fff537819 */ /* 0x000fc80000011453 */
[----:B------:R-:W-:Y:S02]  /*3700*/  IADD3.X R83, R0, R95, R83, P4, P5 ;  /* 0x0000005f00537210 */ /* 0x000fe400027ea453 */
[----:B------:R-:W-:-:S04]  /*3710*/  LEA R4, P4, R78, R46, 0x1 ;  /* 0x0000002e4e047211 */ /* 0x000fc800078808ff */
[----:B------:R-:W-:-:S05]  /*3720*/  LEA.HI.X R5, R78, R47, R83, 0x1, P4 ;  /* 0x0000002f4e057211 */ /* 0x000fca00020f0c53 */
[----:B--2---:R4:W-:Y:S01]  /*3730*/  STG.E.128 desc[UR40][R4.64], R32 ;  /* 0x0000002004007986 */ /* 0x0049e2000c101d28 */
[----:B------:R-:W-:Y:S05]  /*3740*/  BRA `(.L_x_464) ;  /* 0x0000000000607947 */ /* 0x000fea0003800000 */
.L_x_457:
[----:B------:R-:W-:-:S13]  /*3750*/  ISETP.NE.AND P3, PT, R184, 0x3, PT ;  /* 0x00000003b800780c */ /* 0x000fda0003f65270 */
[----:B------:R-:W-:Y:S05]  /*3760*/  @!P3 BRA `(.L_x_476) ;  /* 0x000000000004b947 */ /* 0x000fea0003800000 */
[----:B------:R-:W-:Y:S01]  /*3770*/  BPT.TRAP 0x1 ;  /* 0x000000040000795c */ /* 0x000fe20000300000 */
.L_x_476:
[----:B------:R-:W-:Y:S01]  /*3780*/  IMAD R72, R22, 0x8, R2 ;  /* 0x0000000816487824 */ /* 0x000fe200078e0202 */
[----:B------:R-:W-:Y:S01]  /*3790*/  SHF.L.U32 R59, R185, 0x1f, RZ ;  /* 0x0000001fb93b7819 */ /* 0x000fe200000006ff */
[----:B------:R-:W-:Y:S01]  /*37a0*/  IMAD R58, R51, -0x40, R24 ;  /* 0xffffffc0333a7824 */ /* 0x000fe200078e0218 */
[----:B------:R-:W-:Y:S02]  /*37b0*/  BSSY B1, `(.L_x_477) ;  /* 0x0000005000017945 */ /* 0x000fe40003800000 */
[----:B------:R-:W0:Y:S02]  /*37c0*/  SYNCS.PHASECHK.TRANS64.TRYWAIT P5, [R72+URZ+0x28c90], R59 ;  /* 0x028c903b480075a7 */ /* 0x000e2400080a017f */
[----:B------:R-:W-:-:S04]  /*37d0*/  VIMNMX R58, R58, 0x40, PT ;  /* 0x000000403a3a7848 */ /* 0x000fc80003fe0100 */
[----:B------:R-:W-:Y:S01]  /*37e0*/  ISETP.GE.AND P4, PT, R19, R58, PT ;  /* 0x0000003a1300720c */ /* 0x000fe20003f86270 */
[----:B0-----:R-:W-:-:S12]  /*37f0*/  @!P5 BRA `(.L_x_478) ;  /* 0x0000010c002cd947 */ /* 0x001fd80003800000 */
.L_x_673:
[----:B------:R-:W-:Y:S05]  /*3800*/  BSYNC B1 ;  /* 0x0000000000017941 */ /* 0x000fea0003800000 */
.L_x_477:
[----:B------:R-:W-:Y:S05]  /*3810*/  @P4 BRA `(.L_x_464) ;  /* 0x00000000002c4947 */ /* 0x000fea0003800000 */
[----:B------:R-:W-:Y:S01]  /*3820*/  @!P1 LOP3.LUT P4, RZ, R186, 0x4, RZ, 0xc0, !PT ;  /* 0x00000004baff9812 */ /* 0x000fe2000788c0ff */
[----:B------:R-:W-:Y:S01]  /*3830*/  @!P1 VIADD R4, R67, 0x20 ;  /* 0x0000002043049836 */ /* 0x000fe20000000000 */
[----:B------:R-:W-:Y:S02]  /*3840*/  PLOP3.LUT P5, PT, PT, PT, PT, 0x8, 0x0 ;  /* 0x000000000000781c */ /* 0x000fe40003fae170 */
[----:B------:R-:W-:-:S13]  /*3850*/  @!P1 PLOP3.LUT P5, PT, P4, PT, PT, 0x80, 0x0 ;  /* 0x000000000000981c */ /* 0x000fda00027af070 */
[----:B------:R-:W-:-:S05]  /*3860*/  @P5 VIADD R4, R67, 0xffffffe0 ;  /* 0xffffffe043045836 */ /* 0x000fca0000000000 */
[----:B------:R-:W-:-:S05]  /*3870*/  @!P1 IADD3 R5, R32, R4, RZ ;  /* 0x0000000420059210 */ /* 0x000fca0007ffe0ff */
[----:B------:R-:W-:Y:S02]  /*3880*/  @!P1 IMAD R8, R5, 0x2, R2 ;  /* 0x0000000205089824 */ /* 0x000fe400078e0202 */
[----:B------:R-:W1:Y:S04]  /*3890*/  @!P0 LDS.128 R4, [R33+0x22400] ;  /* 0x0224000021048984 */ /* 0x000e680000000c00 */
[----:B------:R-:W2:Y:S04]  /*38a0*/  @!P1 LDS.128 R8, [R8+0x22400] ;  /* 0x0224000008089984 */ /* 0x000ea80000000c00 */
[----:B-1----:R1:W-:Y:S04]  /*38b0*/  @!P0 STG.E.128 desc[UR40][R12.64], R4 ;  /* 0x000000040c008986 */ /* 0x0023e8000c101d28 */
[----:B--2---:R1:W-:Y:S02]  /*38c0*/  @!P1 STG.E.128 desc[UR40][R12.64+0x40], R8 ;  /* 0x000040080c009986 */ /* 0x0043e4000c101d28 */
.L_x_464:
[----:B------:R-:W-:Y:S05]  /*38d0*/  BSYNC B0 ;  /* 0x0000000000007941 */ /* 0x000fea0003800000 */
.L_x_456:
[----:B-1--4-:R-:W1:Y:S01]  /*38e0*/  S2R R4, SR_TID.X ;  /* 0x0000000000047919 */ /* 0x012e620000002100 */
[----:B------:R-:W-:Y:S01]  /*38f0*/  @!PT LDS RZ, [RZ] ;  /* 0x00000000fffff984 */ /* 0x000fe20000000800 */
[----:B------:R-:W-:Y:S01]  /*3900*/  @!PT LDS RZ, [RZ] ;  /* 0x00000000fffff984 */ /* 0x000fe20000000800 */
[----:B------:R-:W-:Y:S01]  /*3910*/  @!PT LDS RZ, [RZ] ;  /* 0x00000000fffff984 */ /* 0x000fe20000000800 */
[----:B------:R-:W-:Y:S01]  /*3920*/  @!PT LDS RZ, [RZ] ;  /* 0x00000000fffff984 */ /* 0x000fe20000000800 */
[----:B------:R4:W-:Y:S06]  /*3930*/  MEMBAR.ALL.CTA ;  /* 0x0000000000007992 */ /* 0x0009ec0000008000 */
[----:B----4-:R-:W4:Y:S01]  /*3940*/  FENCE.VIEW.ASYNC.S ;  /* 0x00000000000073c6 */ /* 0x010f220000000000 */
[----:B------:R-:W-:Y:S05]  /*3950*/  WARPSYNC.ALL ;  /* 0x0000000000007948 */ /* 0x000fea0003800000 */
[----:B------:R-:W-:Y:S01]  /*3960*/  BSSY B0, `(.L_x_479) ;  /* 0x0000009000007945 */ /* 0x000fe20003800000 */
[----:B-1----:R-:W-:Y:S01]  /*3970*/  LOP3.LUT R4, R4, 0x7f, RZ, 0xc0, !PT ;  /* 0x0000007f04047812 */ /* 0x002fe200078ec0ff */
[----:B----4-:R1:W-:Y:S03]  /*3980*/  BAR.SYNC.DEFER_BLOCKING R60, 0x80 ;  /* 0x0002003c0000751d */ /* 0x0103e60000010000 */
[----:B------:R-:W-:-:S13]  /*3990*/  ISETP.NE.AND P4, PT, R4, RZ, PT ;  /* 0x000000ff0400720c */ /* 0x000fda0003f85270 */
[----:B------:R-:W-:-:S05]  /*39a0*/  @!P4 VIADD R4, R72, 0x28ca0 ;  /* 0x00028ca04804c836 */ /* 0x000fca0000000000 */
[----:B------:R-:W-:-:S04]  /*39b0*/  @!P4 PRMT R4, RZ, 0x654, R4 ;  /* 0x00000654ff04c816 */ /* 0x000fc80000000004 */
[----:B------:R1:W-:Y:S01]  /*39c0*/  @!P4 SYNCS.ARRIVE.TRANS64.RED.A1T0 RZ, [R4+URZ], RZ ;  /* 0x000000ff04ffc9a7 */ /* 0x0003e2000810043f */
[----:B------:R-:W-:Y:S05]  /*39d0*/  @!P3 BRA `(.L_x_480) ;  /* 0x000000000004b947 */ /* 0x000fea0003800000 */
[----:B------:R-:W-:Y:S01]  /*39e0*/  BPT.TRAP 0x1 ;  /* 0x000000040000795c */ /* 0x000fe20000300000 */
.L_x_480:
[----:B------:R-:W-:Y:S05]  /*39f0*/  BSYNC B0 ;  /* 0x0000000000007941 */ /* 0x000fea0003800000 */
.L_x_479:
[----:B------:R-:W4:Y:S01]  /*3a00*/  SYNCS.PHASECHK.TRANS64.TRYWAIT P5, [R72+URZ+0x28cb0], R59 ;  /* 0x028cb03b480075a7 */ /* 0x000f2200080a017f */
[----:B------:R-:W-:Y:S01]  /*3a10*/  BSSY B0, `(.L_x_481) ;  /* 0x0000003000007945 */ /* 0x000fe20003800000 */
[----:B------:R-:W-:-:S03]  /*3a20*/  ISETP.GE.AND P3, PT, R19, R58, PT ;  /* 0x0000003a1300720c */ /* 0x000fc60003f66270 */
[----:B----4-:R-:W-:Y:S10]  /*3a30*/  @!P5 BRA `(.L_x_482) ;  /* 0x0000010800b0d947 */ /* 0x010ff40003800000 */
.L_x_674:
[----:B------:R-:W-:Y:S05]  /*3a40*/  BSYNC B0 ;  /* 0x0000000000007941 */ /* 0x000fea0003800000 */
.L_x_481:
[----:B------:R-:W-:Y:S04]  /*3a50*/  BSSY B0, `(.L_x_483) ;  /* 0x0000051000007945 */ /* 0x000fe80003800000 */
[----:B------:R-:W-:Y:S05]  /*3a60*/  @P3 BRA `(.L_x_484) ;  /* 0x00000004003c3947 */ /* 0x000fea0003800000 */
[----:B-1----:R-:W-:Y:S01]  /*3a70*/  IMAD.WIDE R4, R51, 0x40, R48 ;  /* 0x0000004033047825 */ /* 0x002fe200078e0230 */
[----:B------:R-:W-:Y:S01]  /*3a80*/  ULDC.64 UR4, c[0x0][0x318] ;  /* 0x0000c60000047ab9 */ /* 0x000fe20000000a00 */
[----:B------:R-:W-:Y:S02]  /*3a90*/  LOP3.LUT P3, RZ, R186, 0x4, RZ, 0xc0, !PT ;  /* 0x00000004baff7812 */ /* 0x000fe4000786c0ff */
[----:B------:R-:W-:Y:S01]  /*3aa0*/  IMAD R5, R5, UR4, RZ ;  /* 0x0000000405057c24 */ /* 0x000fe2000f8e02ff */
[----:B------:R-:W-:Y:S01]  /*3ab0*/  LEA R9, R22, R67, 0xf ;  /* 0x0000004316097211 */ /* 0x000fe200078e78ff */
[----:B------:R-:W-:Y:S02]  /*3ac0*/  IMAD.MOV.U32 R76, RZ, RZ, R40 ;  /* 0x000000ffff4c7224 */ /* 0x000fe400078e0028 */
[C---:B------:R-:W-:Y:S02]  /*3ad0*/  IMAD R5, R4.reuse, UR5, R5 ;  /* 0x0000000504057c24 */ /* 0x040fe4000f8e0205 */
[----:B------:R-:W-:Y:S01]  /*3ae0*/  IMAD.WIDE.U32 R6, R4, UR4, R76 ;  /* 0x0000000404067c25 */ /* 0x000fe2000f8e004c */
[----:B------:R-:W-:Y:S01]  /*3af0*/  ULDC.64 UR4, c[0x0][0x308] ;  /* 0x0000c20000047ab9 */ /* 0x000fe20000000a00 */
[----:B------:R-:W-:-:S02]  /*3b00*/  IADD3 R76, R16, 0x100, RZ ;  /* 0x00000100104c7810 */ /* 0x000fc40007ffe0ff */
[----:B------:R-:W-:Y:S01]  /*3b10*/  IMAD.IADD R5, R7, 0x1, R5 ;  /* 0x0000000107057824 */ /* 0x000fe200078e0205 */
[----:B------:R-:W-:Y:S01]  /*3b20*/  LEA R58, P5, R6, UR4, 0x1 ;  /* 0x00000004063a7c11 */ /* 0x000fe2000f8a08ff */
[----:B------:R-:W-:Y:S01]  /*3b30*/  VIADD R4, R16, 0x40 ;  /* 0x0000004010047836 */ /* 0x000fe20000000000 */
[----:B------:R-:W-:Y:S01]  /*3b40*/  ULDC UR4, c[0x0][0x310] ;  /* 0x0000c40000047ab9 */ /* 0x000fe20000000800 */
[C---:B------:R-:W-:Y:S01]  /*3b50*/  VIADD R79, R9.reuse, 0x20 ;  /* 0x00000020094f7836 */ /* 0x040fe20000000000 */
[----:B0---4-:R-:W-:Y:S01]  /*3b60*/  LEA.HI.X R59, R6, UR5, R5, 0x1, P5 ;  /* 0x00000005063b7c11 */ /* 0x011fe2000a8f0c05 */
[C---:B---3--:R-:W-:Y:S01]  /*3b70*/  IMAD R80, R9.reuse, 0x2, R2 ;  /* 0x0000000209507824 */ /* 0x048fe200078e0202 */
[----:B------:R-:W-:Y:S01]  /*3b80*/  @P3 IADD3 R79, R9, -0x20, RZ ;  /* 0xffffffe0094f3810 */ /* 0x000fe20007ffe0ff */
[C---:B------:R-:W-:Y:S01]  /*3b90*/  VIADD R12, R16.reuse, 0x80 ;  /* 0x00000080100c7836 */ /* 0x040fe20000000000 */
[C---:B------:R-:W-:Y:S01]  /*3ba0*/  ISETP.GE.AND P5, PT, R16.reuse, UR4, PT ;  /* 0x0000000410007c0c */ /* 0x040fe2000bfa6270 */
[----:B------:R-:W-:Y:S01]  /*3bb0*/  VIADD R13, R16, 0xc0 ;  /* 0x000000c0100d7836 */ /* 0x000fe20000000000 */
[----:B------:R-:W-:Y:S01]  /*3bc0*/  ISETP.GE.AND P3, PT, R4, UR4, PT ;  /* 0x0000000404007c0c */ /* 0x000fe2000bf66270 */
[----:B------:R-:W-:-:S02]  /*3bd0*/  VIADD R78, R16, 0x140 ;  /* 0x00000140104e7836 */ /* 0x000fc40000000000 */
[----:B------:R-:W-:-:S08]  /*3be0*/  IMAD R79, R79, 0x2, R2 ;  /* 0x000000024f4f7824 */ /* 0x000fd000078e0202 */
[----:B------:R-:W0:Y:S04]  /*3bf0*/  @!P5 LDS.128 R4, [R80+0x400] ;  /* 0x000400005004d984 */ /* 0x000e280000000c00 */
[----:B------:R-:W1:Y:S04]  /*3c00*/  @!P3 LDS.128 R8, [R80+0x2400] ;  /* 0x002400005008b984 */ /* 0x000e680000000c00 */
[----:B0-----:R-:W-:Y:S01]  /*3c10*/  @!P5 STG.E.128 desc[UR40][R58.64], R4 ;  /* 0x000000043a00d986 */ /* 0x001fe2000c101d28 */
[----:B------:R-:W-:-:S03]  /*3c20*/  ISETP.GE.AND P5, PT, R12, UR4, PT ;  /* 0x000000040c007c0c */ /* 0x000fc6000bfa6270 */
[----:B-1----:R-:W-:Y:S01]  /*3c30*/  @!P3 STG.E.128 desc[UR40][R58.64+0x80], R8 ;  /* 0x000080083a00b986 */ /* 0x002fe2000c101d28 */
[----:B------:R-:W-:-:S09]  /*3c40*/  ISETP.GE.AND P3, PT, R13, UR4, PT ;  /* 0x000000040d007c0c */ /* 0x000fd2000bf66270 */
[----:B------:R-:W0:Y:S04]  /*3c50*/  @!P5 LDS.128 R12, [R80+0x4400] ;  /* 0x00440000500cd984 */ /* 0x000e280000000c00 */
[----:B--2---:R-:W1:Y:S04]  /*3c60*/  @!P3 LDS.128 R32, [R80+0x6400] ;  /* 0x006400005020b984 */ /* 0x004e680000000c00 */
[----:B0-----:R-:W-:Y:S01]  /*3c70*/  @!P5 STG.E.128 desc[UR40][R58.64+0x100], R12 ;  /* 0x0001000c3a00d986 */ /* 0x001fe2000c101d28 */
[----:B------:R-:W-:Y:S01]  /*3c80*/  ISETP.GE.AND P5, PT, R76, UR4, PT ;  /* 0x000000044c007c0c */ /* 0x000fe2000bfa6270 */
[----:B------:R-:W-:-:S02]  /*3c90*/  VIADD R76, R16, 0x180 ;  /* 0x00000180104c7836 */ /* 0x000fc40000000000 */
[----:B-1----:R-:W-:Y:S01]  /*3ca0*/  @!P3 STG.E.128 desc[UR40][R58.64+0x180], R32 ;  /* 0x000180203a00b986 */ /* 0x002fe2000c101d28 */
[----:B------:R-:W-:Y:S01]  /*3cb0*/  ISETP.GE.AND P3, PT, R78, UR4, PT ;  /* 0x000000044e007c0c */ /* 0x000fe2000bf66270 */
[----:B------:R-:W-:-:S08]  /*3cc0*/  VIADD R78, R16, 0x1c0 ;  /* 0x000001c0104e7836 */ /* 0x000fd00000000000 */
[----:B------:R-:W0:Y:S04]  /*3cd0*/  @!P5 LDS.128 R4, [R80+0x8400] ;  /* 0x008400005004d984 */ /* 0x000e280000000c00 */
[----:B------:R-:W1:Y:S04]  /*3ce0*/  @!P3 LDS.128 R8, [R80+0xa400] ;  /* 0x00a400005008b984 */ /* 0x000e680000000c00 */
[----:B0-----:R-:W-:Y:S01]  /*3cf0*/  @!P5 STG.E.128 desc[UR40][R58.64+0x200], R4 ;  /* 0x000200043a00d986 */ /* 0x001fe2000c101d28 */
[----:B------:R-:W-:Y:S02]  /*3d00*/  ISETP.GE.AND P5, PT, R76, UR4, PT ;  /* 0x000000044c007c0c */ /* 0x000fe4000bfa6270 */
[----:B------:R-:W-:Y:S01]  /*3d10*/  IADD3 R76, R16, 0x60, RZ ;  /* 0x00000060104c7810 */ /* 0x000fe20007ffe0ff */
[----:B-1----:R-:W-:Y:S01]  /*3d20*/  @!P3 STG.E.128 desc[UR40][R58.64+0x280], R8 ;  /* 0x000280083a00b986 */ /* 0x002fe2000c101d28 */
[----:B------:R-:W-:Y:S01]  /*3d30*/  ISETP.GE.AND P3, PT, R78, UR4, PT ;  /* 0x000000044e007c0c */ /* 0x000fe2000bf66270 */
[----:B------:R-:W-:-:S08]  /*3d40*/  VIADD R78, R16, 0xe0 ;  /* 0x000000e0104e7836 */ /* 0x000fd00000000000 */
[----:B------:R-:W0:Y:S04]  /*3d50*/  @!P5 LDS.128 R12, [R80+0xc400] ;  /* 0x00c40000500cd984 */ /* 0x000e280000000c00 */
[----:B------:R-:W1:Y:S04]  /*3d60*/  @!P3 LDS.128 R32, [R80+0xe400] ;  /* 0x00e400005020b984 */ /* 0x000e680000000c00 */
[----:B0-----:R-:W-:Y:S01]  /*3d70*/  @!P5 STG.E.128 desc[UR40][R58.64+0x300], R12 ;  /* 0x0003000c3a00d986 */ /* 0x001fe2000c101d28 */
[----:B------:R-:W-:-:S03]  /*3d80*/  ISETP.GE.AND P5, PT, R82, UR4, PT ;  /* 0x0000000452007c0c */ /* 0x000fc6000bfa6270 */
        /* <DEDUP_REMOVED lines=24> */
[----:B------:R-:W-:-:S09]  /*3f10*/  ISETP.GE.AND P3, PT, R78, UR4, PT ;  /* 0x000000044e007c0c */ /* 0x000fd2000bf66270 */
[----:B------:R-:W0:Y:S04]  /*3f20*/  @!P5 LDS.128 R12, [R79+0xc400] ;  /* 0x00c400004f0cd984 */ /* 0x000e280000000c00 */
[----:B------:R-:W1:Y:S04]  /*3f30*/  @!P3 LDS.128 R32, [R79+0xe400] ;  /* 0x00e400004f20b984 */ /* 0x000e680000000c00 */
[----:B0-----:R0:W-:Y:S04]  /*3f40*/  @!P5 STG.E.128 desc[UR40][R58.64+0x340], R12 ;  /* 0x0003400c3a00d986 */ /* 0x0011e8000c101d28 */
[----:B-1----:R0:W-:Y:S02]  /*3f50*/  @!P3 STG.E.128 desc[UR40][R58.64+0x3c0], R32 ;  /* 0x0003c0203a00b986 */ /* 0x0021e4000c101d28 */
.L_x_484:
[----:B------:R-:W-:Y:S05]  /*3f60*/  BSYNC B0 ;  /* 0x0000000000007941 */ /* 0x000fea0003800000 */
.L_x_483:
[----:B------:R-:W-:Y:S01]  /*3f70*/  @!PT LDS RZ, [RZ] ;  /* 0x00000000fffff984 */ /* 0x000fe20000000800 */
[----:B------:R-:W-:Y:S01]  /*3f80*/  @!PT LDS RZ, [RZ] ;  /* 0x00000000fffff984 */ /* 0x000fe20000000800 */
[----:B------:R-:W-:Y:S01]  /*3f90*/  @!PT LDS RZ, [RZ] ;  /* 0x00000000fffff984 */ /* 0x000fe20000000800 */
[----:B------:R-:W-:Y:S01]  /*3fa0*/  @!PT LDS RZ, [RZ] ;  /* 0x00000000fffff984 */ /* 0x000fe20000000800 */
[----:B------:R5:W-:Y:S06]  /*3fb0*/  MEMBAR.ALL.CTA ;  /* 0x0000000000007992 */ /* 0x000bec0000008000 */
[----:B-----5:R-:W5:Y:S01]  /*3fc0*/  FENCE.VIEW.ASYNC.S ;  /* 0x00000000000073c6 */ /* 0x020f620000000000 */
[----:B0---4-:R-:W-:Y:S01]  /*3fd0*/  @!P4 IADD3 R72, R72, 0x28cc0, RZ ;  /* 0x00028cc04848c810 */ /* 0x011fe20007ffe0ff */
[----:B------:R-:W-:Y:S01]  /*3fe0*/  VIADD R22, R22, 0x1 ;  /* 0x0000000116167836 */ /* 0x000fe20000000000 */
[----:B-----5:R0:W-:Y:S02]  /*3ff0*/  BAR.SYNC.DEFER_BLOCKING R60, 0x80 ;  /* 0x0002003c0000751d */ /* 0x0201e40000010000 */
[----:B------:R-:W-:-:S02]  /*4000*/  @!P4 PRMT R72, RZ, 0x654, R72 ;  /* 0x00000654ff48c816 */ /* 0x000fc40000000048 */
[----:B------:R-:W-:Y:S02]  /*4010*/  PLOP3.LUT P3, PT, PT, PT, PT, 0x8, 0x0 ;  /* 0x000000000000781c */ /* 0x000fe40003f6e170 */
[----:B------:R0:W-:Y:S01]  /*4020*/  @!P4 SYNCS.ARRIVE.TRANS64.RED.A1T0 RZ, [R72+URZ], RZ ;  /* 0x000000ff48ffc9a7 */ /* 0x0001e2000810043f */
[----:B------:R-:W-:-:S04]  /*4030*/  ISETP.NE.AND P4, PT, R22, 0x2, PT ;  /* 0x000000021600780c */ /* 0x000fc80003f85270 */
[----:B-1----:R-:W-:Y:S02]  /*4040*/  SEL R4, RZ, 0x1, P4 ;  /* 0x00000001ff047807 */ /* 0x002fe40002000000 */
[----:B------:R-:W-:Y:S02]  /*4050*/  SEL R22, R22, RZ, P4 ;  /* 0x000000ff16167207 */ /* 0x000fe40002000000 */
[----:B------:R-:W-:Y:S01]  /*4060*/  LOP3.LUT R185, R185, R4, RZ, 0x3c, !PT ;  /* 0x00000004b9b97212 */ /* 0x000fe200078e3cff */
[----:B0-----:R-:W-:Y:S06]  /*4070*/  @P2 BRA `(.L_x_485) ;  /* 0xffffffe000282947 */ /* 0x001fec000383ffff */
.L_x_451:
[----:B------:R-:W4:Y:S01]  /*4080*/  LDL R4, [R1] ;  /* 0x0000000001047983 */ /* 0x000f220000100800 */
[----:B------:R-:W-:Y:S01]  /*4090*/  BSSY B0, `(.L_x_486) ;  /* 0x0000049000007945 */ /* 0x000fe20003800000 */
        /* <DEDUP_REMOVED lines=24> */
[----:B---3--:R-:W-:Y:S02]  /*4220*/  CS2R R80, SRZ ;  /* 0x0000000000507805 */ /* 0x008fe4000001ff00 */
        /* <DEDUP_REMOVED lines=31> */
[----:B--2---:R-:W-:Y:S02]  /*4420*/  CS2R R32, SRZ ;  /* 0x0000000000207805 */ /* 0x004fe4000001ff00 */
[----:B------:R-:W-:Y:S02]  /*4430*/  CS2R R174, SRZ ;  /* 0x0000000000ae7805 */ /* 0x000fe4000001ff00 */
[----:B------:R-:W-:Y:S02]  /*4440*/  CS2R R38, SRZ ;  /* 0x0000000000267805 */ /* 0x000fe4000001ff00 */
[----:B------:R-:W-:Y:S01]  /*4450*/  CS2R R176, SRZ ;  /* 0x0000000000b07805 */ /* 0x000fe2000001ff00 */
[----:B------:R-:W-:Y:S01]  /*4460*/  IMAD.MOV.U32 R35, RZ, RZ, RZ ;  /* 0x000000ffff237224 */ /* 0x000fe200078e00ff */
[----:B------:R-:W-:-:S02]  /*4470*/  CS2R R28, SRZ ;  /* 0x00000000001c7805 */ /* 0x000fc4000001ff00 */
[----:B------:R-:W-:Y:S01]  /*4480*/  MOV R178, RZ ;  /* 0x000000ff00b27202 */ /* 0x000fe20000000f00 */
[----:B------:R-:W-:Y:S01]  /*4490*/  IMAD.MOV.U32 R31, RZ, RZ, RZ ;  /* 0x000000ffff1f7224 */ /* 0x000fe200078e00ff */
[----:B------:R-:W-:Y:S01]  /*44a0*/  MOV R0, RZ ;  /* 0x000000ff00007202 */ /* 0x000fe20000000f00 */
[----:B------:R-:W-:Y:S02]  /*44b0*/  IMAD.MOV.U32 R7, RZ, RZ, RZ ;  /* 0x000000ffff077224 */ /* 0x000fe400078e00ff */
[----:B------:R-:W-:Y:S02]  /*44c0*/  IMAD.MOV.U32 R180, RZ, RZ, RZ ;  /* 0x000000ffffb47224 */ /* 0x000fe400078e00ff */
[----:B------:R-:W-:Y:S01]  /*44d0*/  IMAD.MOV.U32 R5, RZ, RZ, RZ ;  /* 0x000000ffff057224 */ /* 0x000fe200078e00ff */
[----:B----4-:R-:W-:Y:S01]  /*44e0*/  ISETP.NE.AND P0, PT, R4, 0x1, PT ;  /* 0x000000010400780c */ /* 0x010fe20003f05270 */
[----:B------:R-:W-:-:S12]  /*44f0*/  @P3 BRA `(.L_x_487) ;  /* 0x0000000000083947 */ /* 0x000fd80003800000 */
[----:B------:R-:W0:Y:S02]  /*4500*/  FENCE.VIEW.ASYNC.G ;  /* 0x00000000000073c6 */ /* 0x000e240000000100 */
[----:B0-----:R-:W-:Y:S06]  /*4510*/  BAR.ARV 0xc, 0x120 ;  /* 0x0304800000007b1d */ /* 0x001fec0000002000 */
.L_x_487:
[----:B------:R-:W-:Y:S05]  /*4520*/  BSYNC B0 ;  /* 0x0000000000007941 */ /* 0x000fea0003800000 */
.L_x_486:
[----:B------:R-:W-:Y:S01]  /*4530*/  BSSY B7, `(.L_x_488) ;  /* 0x00007a0000077945 */ /* 0x000fe20003800000 */
[----:B------:R-:W-:Y:S02]  /*4540*/  IMAD.MOV.U32 R179, RZ, RZ, RZ ;  /* 0x000000ffffb37224 */ /* 0x000fe400078e00ff */
[----:B------:R-:W-:Y:S01]  /*4550*/  IMAD.MOV.U32 R181, RZ, RZ, RZ ;  /* 0x000000ffffb57224 */ /* 0x000fe200078e00ff */
[----:B------:R-:W-:Y:S06]  /*4560*/  @!P0 BRA `(.L_x_489) ;  /* 0x0000001800b88947 */ /* 0x000fec0003800000 */
[----:B------:R-:W-:Y:S02]  /*4570*/  ISETP.GE.AND P1, PT, R168, 0x1, PT ;  /* 0x00000001a800780c */ /* 0x000fe40003f26270 */
[----:B------:R-:W-:-:S11]  /*4580*/  PLOP3.LUT P0, PT, PT, PT, PT, 0x80, 0x0 ;  /* 0x000000000000781c */ /* 0x000fd60003f0f070 */
[----:B------:R-:W-:Y:S05]  /*4590*/  @!P1 BRA `(.L_x_490) ;  /* 0x0000007800649947 */ /* 0x000fea0003800000 */
[----:B------:R-:W0:Y:S01]  /*45a0*/  SHFL.IDX PT, R0, R206, RZ, 0x1f ;  /* 0x00001fffce007589 */ /* 0x000e2200000e0000 */
[----:B------:R-:W-:Y:S02]  /*45b0*/  ISETP.NE.AND P0, PT, R184, 0x3, PT ;  /* 0x00000003b800780c */ /* 0x000fe40003f05270 */
[----:B0-----:R-:W-:-:S04]  /*45c0*/  LEA.HI R3, R0, R0, RZ, 0x1 ;  /* 0x0000000000037211 */ /* 0x001fc800078f08ff */
[----:B------:R-:W-:-:S04]  /*45d0*/  LOP3.LUT R3, R3, 0x1fffe, RZ, 0xc0, !PT ;  /* 0x0001fffe03037812 */ /* 0x000fc800078ec0ff */
[----:B------:R-:W-:-:S05]  /*45e0*/  IADD3 R3, R0, -R3, RZ ;  /* 0x8000000300037210 */ /* 0x000fca0007ffe0ff */
[----:B------:R-:W-:-:S04]  /*45f0*/  IMAD R3, R3, 0x8000, R2 ;  /* 0x0000800003037824 */ /* 0x000fc800078e0202 */
[----:B------:R-:W-:-:S05]  /*4600*/  VIADD R3, R3, 0x400 ;  /* 0x0000040003037836 */ /* 0x000fca0000000000 */
[----:B------:R-:W-:-:S04]  /*4610*/  SHF.R.U32.HI R3, RZ, 0x4, R3 ;  /* 0x00000004ff037819 */ /* 0x000fc80000011603 */
[----:B------:R-:W-:-:S04]  /*4620*/  LOP3.LUT R3, R3, 0x3fff, RZ, 0xc0, !PT ;  /* 0x00003fff03037812 */ /* 0x000fc800078ec0ff */
[----:B------:R-:W-:Y:S01]  /*4630*/  LOP3.LUT R15, R3, 0x2000000, RZ, 0xfc, !PT ;  /* 0x02000000030f7812 */ /* 0x000fe200078efcff */
[----:B------:R-:W-:Y:S06]  /*4640*/  @!P0 BRA `(.L_x_491) ;  /* 0x0000000000048947 */ /* 0x000fec0003800000 */
[----:B------:R-:W-:Y:S01]  /*4650*/  BPT.TRAP 0x1 ;  /* 0x000000040000795c */ /* 0x000fe20000300000 */
.L_x_491:
[----:B------:R-:W-:Y:S01]  /*4660*/  IMAD R8, R18, 0x8, R2 ;  /* 0x0000000812087824 */ /* 0x000fe200078e0202 */
[----:B------:R-:W-:Y:S01]  /*4670*/  SHF.L.U32 R3, R23, 0x1f, RZ ;  /* 0x0000001f17037819 */ /* 0x000fe200000006ff */
[----:B------:R-:W-:Y:S01]  /*4680*/  BSSY B0, `(.L_x_492) ;  /* 0x0000009000007945 */ /* 0x000fe20003800000 */
[----:B------:R-:W-:Y:S01]  /*4690*/  IADD3 R0, R2, 0x26800, RZ ;  /* 0x0002680002007810 */ /* 0x000fe20007ffe0ff */
[----:B------:R-:W-:Y:S01]  /*46a0*/  IMAD R4, R18, 0x1000, R15 ;  /* 0x0000100012047824 */ /* 0x000fe200078e020f */
[----:B------:R-:W0:Y:S01]  /*46b0*/  SYNCS.PHASECHK.TRANS64.TRYWAIT P0, [R8+URZ+0x28c50], R3 ;  /* 0x028c5003080075a7 */ /* 0x000e22000800017f */
[----:B------:R-:W-:Y:S01]  /*46c0*/  IMAD.MOV.U32 R5, RZ, RZ, 0x40000040 ;  /* 0x40000040ff057424 */ /* 0x000fe200078e00ff */
[----:B------:R-:W-:-:S04]  /*46d0*/  SHF.R.U32.HI R0, RZ, 0x4, R0 ;  /* 0x00000004ff007819 */ /* 0x000fc80000011600 */
[----:B------:R-:W-:-:S04]  /*46e0*/  LOP3.LUT R0, R0, 0x3fff, RZ, 0xc0, !PT ;  /* 0x00003fff00007812 */ /* 0x000fc800078ec0ff */
[----:B------:R-:W-:Y:S01]  /*46f0*/  LOP3.LUT R0, R0, 0x10000, RZ, 0xfc, !PT ;  /* 0x0001000000007812 */ /* 0x000fe200078efcff */
[----:B0-----:R-:W-:Y:S06]  /*4700*/  @!P0 BRA `(.L_x_493) ;  /* 0x000000fc00908947 */ /* 0x001fec0003800000 */
.L_x_675:
[----:B------:R-:W-:Y:S05]  /*4710*/  BSYNC B0 ;  /* 0x0000000000007941 */ /* 0x000fea0003800000 */
.L_x_492:
[----:B------:R-:W-:Y:S01]  /*4720*/  BAR.SYNC.DEFER_BLOCKING 0xe, 0x100 ;  /* 0x0384000000007b1d */ /* 0x000fe20000010000 */
[----:B------:R-:W-:Y:S01]  /*4730*/  IMAD.MOV.U32 R6, RZ, RZ, R0 ;  /* 0x000000ffff067224 */ /* 0x000fe200078e0000 */
[----:B------:R-:W-:Y:S01]  /*4740*/  MOV R7, 0x40000040 ;  /* 0x4000004000077802 */ /* 0x000fe20000000f00 */
[----:B------:R-:W-:Y:S01]  /*4750*/  VIADD R10, R0, 0x2 ;  /* 0x00000002000a7836 */ /* 0x000fe20000000000 */
[----:B------:R-:W-:Y:S01]  /*4760*/  R2UR UR6, R4 ;  /* 0x00000000040672ca */ /* 0x000fe200000e0000 */
[----:B------:R-:W-:Y:S01]  /*4770*/  VIADD R12, R0, 0x4 ;  /* 0x00000004000c7836 */ /* 0x000fe20000000000 */
[----:B------:R-:W-:Y:S01]  /*4780*/  R2UR UR7, R5 ;  /* 0x00000000050772ca */ /* 0x000fe200000e0000 */
[----:B------:R-:W-:Y:S01]  /*4790*/  BSSY B0, `(.L_x_494) ;  /* 0x00000fd000007945 */ /* 0x000fe20003800000 */
[----:B------:R-:W-:Y:S01]  /*47a0*/  R2UR UR4, R6 ;  /* 0x00000000060472ca */ /* 0x000fe200000e0000 */
[----:B------:R-:W-:Y:S01]  /*47b0*/  VIADD R6, R4, 0x80 ;  /* 0x0000008004067836 */ /* 0x000fe20000000000 */
[----:B------:R-:W-:Y:S01]  /*47c0*/  R2UR UR5, R7 ;  /* 0x00000000070572ca */ /* 0x000fe200000e0000 */
[----:B------:R-:W-:Y:S01]  /*47d0*/  IMAD.MOV.U32 R7, RZ, RZ, 0x40000040 ;  /* 0x40000040ff077424 */ /* 0x000fe200078e00ff */
[----:B------:R-:W-:Y:S01]  /*47e0*/  MOV R11, 0x40000040 ;  /* 0x40000040000b7802 */ /* 0x000fe20000000f00 */
[----:B------:R-:W1:Y:S01]  /*47f0*/  S2R R9, SR_TID.X ;  /* 0x0000000000097919 */ /* 0x000e620000002100 */
[----:B------:R-:W-:-:S02]  /*4800*/  MOV R13, 0x40000040 ;  /* 0x40000040000d7802 */ /* 0x000fc40000000f00 */
[----:B------:R-:W-:Y:S01]  /*4810*/  MOV R5, 0x40000040 ;  /* 0x4000004000057802 */ /* 0x000fe20000000f00 */
[----:B-----5:R-:W-:-:S06]  /*4820*/  WARPGROUP.ARRIVE ;  /* 0x00000000000079c5 */ /* 0x020fcc0000000000 */
[----:B------:R-:W-:Y:S01]  /*4830*/  HGMMA.64x256x16.F32 R24, gdesc[UR4].tnspB, RZ, !UPT, gsb0 ;  /* 0x43e00000041879f0 */ /* 0x000fe2000c0008ff */
[----:B------:R-:W-:Y:S01]  /*4840*/  R2UR UR6, R6 ;  /* 0x00000000060672ca */ /* 0x000fe200000e0000 */
[----:B------:R-:W-:Y:S01]  /*4850*/  VIADD R6, R4, 0x100 ;  /* 0x0000010004067836 */ /* 0x000fe20000000000 */
[----:B------:R-:W-:Y:S01]  /*4860*/  R2UR UR7, R7 ;  /* 0x00000000070772ca */ /* 0x000fe200000e0000 */
[----:B------:R-:W-:Y:S01]  /*4870*/  IMAD.MOV.U32 R7, RZ, RZ, 0x40000040 ;  /* 0x40000040ff077424 */ /* 0x000fe200078e00ff */
[----:B------:R-:W-:Y:S02]  /*4880*/  R2UR UR4, R10 ;  /* 0x000000000a0472ca */ /* 0x000fe400000e0000 */
[----:B------:R-:W-:Y:S02]  /*4890*/  R2UR UR5, R11 ;  /* 0x000000000b0572ca */ /* 0x000fe400000e0000 */
[----:B-1----:R-:W-:-:S04]  /*48a0*/  LOP3.LUT R9, R9, 0x7f, RZ, 0xc0, !PT ;  /* 0x0000007f09097812 */ /* 0x002fc800078ec0ff */
[----:B------:R-:W-:Y:S01]  /*48b0*/  ISETP.NE.AND P0, PT, R9, RZ, PT ;  /* 0x000000ff0900720c */ /* 0x000fe20003f05270 */
[----:B------:R-:W-:Y:S02]  /*48c0*/  WARPGROUP.DEPBAR.LE gsb0, 0x0 ;  /* 0x00008000000079c5 */ /* 0x000fe40000010000 */
[----:B------:R-:W-:-:S12]  /*48d0*/  WARPGROUP.ARRIVE ;  /* 0x00000000000079c5 */ /* 0x000fd80000000000 */
[----:B------:R-:W-:Y:S01]  /*48e0*/  HGMMA.64x256x16.F32 R24, gdesc[UR4].tnspB, R24, gsb0 ;  /* 0x43e00000041879f0 */ /* 0x000fe20008000818 */
[----:B------:R-:W-:Y:S01]  /*48f0*/  R2UR UR6, R6 ;  /* 0x00000000060672ca */ /* 0x000fe200000e0000 */
[----:B------:R-:W-:Y:S01]  /*4900*/  VIADD R6, R4, 0x180 ;  /* 0x0000018004067836 */ /* 0x000fe20000000000 */
[----:B------:R-:W-:Y:S01]  /*4910*/  R2UR UR7, R7 ;  /* 0x00000000070772ca */ /* 0x000fe200000e0000 */
[----:B------:R-:W-:Y:S01]  /*4920*/  VIADD R4, R0, 0x6 ;  /* 0x0000000600047836 */ /* 0x000fe20000000000 */
[----:B------:R-:W-:Y:S01]  /*4930*/  R2UR UR4, R12 ;  /* 0x000000000c0472ca */ /* 0x000fe200000e0000 */
[----:B------:R-:W-:Y:S01]  /*4940*/  IMAD.MOV.U32 R7, RZ, RZ, 0x40000040 ;  /* 0x40000040ff077424 */ /* 0x000fe200078e00ff */
[----:B------:R-:W-:Y:S01]  /*4950*/  R2UR UR5, R13 ;  /* 0x000000000d0572ca */ /* 0x000fe200000e0000 */
[----:B------:R-:W-:-:S05]  /*4960*/  @!P0 VIADD R0, R8, 0x28c60 ;  /* 0x00028c6008008836 */ /* 0x000fca0000000000 */
[----:B------:R-:W-:Y:S01]  /*4970*/  @!P0 PRMT R0, RZ, 0x654, R0 ;  /* 0x00000654ff008816 */ /* 0x000fe20000000000 */
[----:B------:R-:W-:Y:S02]  /*4980*/  WARPGROUP.DEPBAR.LE gsb0, 0x0 ;  /* 0x00008000000079c5 */ /* 0x000fe40000010000 */
[----:B------:R-:W-:-:S12]  /*4990*/  WARPGROUP.ARRIVE ;  /* 0x00000000000079c5 */ /* 0x000fd80000000000 */
[----:B------:R-:W-:Y:S01]  /*49a0*/  HGMMA.64x256x16.F32 R24, gdesc[UR4].tnspB, R24, gsb0 ;  /* 0x43e00000041879f0 */ /* 0x000fe20008000818 */
[----:B------:R-:W-:Y:S02]  /*49b0*/  R2UR UR6, R6 ;  /* 0x00000000060672ca */ /* 0x000fe400000e0000 */
[----:B------:R-:W-:Y:S02]  /*49c0*/  R2UR UR7, R7 ;  /* 0x00000000070772ca */ /* 0x000fe400000e0000 */
[----:B------:R-:W-:Y:S02]  /*49d0*/  R2UR UR4, R4 ;  /* 0x00000000040472ca */ /* 0x000fe400000e0000 */
[----:B------:R-:W-:Y:S01]  /*49e0*/  R2UR UR5, R5 ;  /* 0x00000000050572ca */ /* 0x000fe200000e0000 */
[----:B------:R-:W-:Y:S02]  /*49f0*/  WARPGROUP.DEPBAR.LE gsb0, 0x0 ;  /* 0x00008000000079c5 */ /* 0x000fe40000010000 */
[----:B------:R-:W-:-:S15]  /*4a00*/  WARPGROUP.ARRIVE ;  /* 0x00000000000079c5 */ /* 0x000fde0000000000 */
[----:B------:R-:W-:-:S03]  /*4a10*/  NOP ;  /* 0x0000000000007918 */ /* 0x000fc60000000000 */
[----:B------:R-:W-:Y:S03]  /*4a20*/  HGMMA.64x256x16.F32 R24, gdesc[UR4].tnspB, R24, gsb0 ;  /* 0x43e00000041879f0 */ /* 0x000fe60008000818 */
[----:B------:R-:W-:Y:S02]  /*4a30*/  WARPGROUP.DEPBAR.LE gsb0, 0x0 ;  /* 0x00008000000079c5 */ /* 0x000fe40000010000 */
[----:B------:R-:W-:Y:S06]  /*4a40*/  BAR.ARV 0xf, 0x100 ;  /* 0x03c4000000007b1d */ /* 0x000fec0000002000 */
[----:B------:R1:W-:Y:S01]  /*4a50*/  @!P0 SYNCS.ARRIVE.TRANS64.RED.A1T0 RZ, [R0+URZ], RZ ;  /* 0x000000ff00ff89a7 */ /* 0x0003e2000810043f */
[----:B------:R-:W-:-:S13]  /*4a60*/  ISETP.GE.AND P0, PT, R168, 0x41, PT ;  /* 0x00000041a800780c */ /* 0x000fda0003f06270 */
[----:B-1----:R-:W-:Y:S05]  /*4a70*/  @!P0 BRA `(.L_x_495) ;  /* 0x0000000c00388947 */ /* 0x002fea0003800000 */
[----:B------:R-:W-:-:S07]  /*4a80*/  VIADD R182, R182, 0xfffffffe ;  /* 0xfffffffeb6b67836 */ /* 0x000fce0000000000 */
.L_x_501:
[----:B------:R-:W-:Y:S01]  /*4a90*/  BAR.SYNC.DEFER_BLOCKING 0xe, 0x100 ;  /* 0x0384000000007b1d */ /* 0x000fe20000010000 */
[----:B0-----:R-:W-:Y:S01]  /*4aa0*/  IMAD R3, R18, 0x40, R188 ;  /* 0x0000004012037824 */ /* 0x001fe200078e02bc */
[----:B------:R-:W-:Y:S01]  /*4ab0*/  ISETP.NE.AND P2, PT, R184, 0x3, PT ;  /* 0x00000003b800780c */ /* 0x000fe20003f45270 */
[----:B------:R-:W-:Y:S01]  /*4ac0*/  VIADD R18, R18, 0x1 ;  /* 0x0000000112127836 */ /* 0x000fe20000000000 */
[C---:B------:R-:W-:Y:S01]  /*4ad0*/  ISETP.GT.AND P1, PT, R182.reuse, RZ, PT ;  /* 0x000000ffb600720c */ /* 0x040fe20003f24270 */
[----:B------:R-:W-:Y:S01]  /*4ae0*/  VIADD R182, R182, 0xffffffff ;  /* 0xffffffffb6b67836 */ /* 0x000fe20000000000 */
[----:B------:R-:W-:Y:S02]  /*4af0*/  LEA R3, R3, R2, 0x2 ;  /* 0x0000000203037211 */ /* 0x000fe400078e10ff */
[----:B------:R-:W-:-:S04]  /*4b00*/  ISETP.NE.AND P0, PT, R18, 0x2, PT ;  /* 0x000000021200780c */ /* 0x000fc80003f05270 */
[----:B------:R-:W-:Y:S02]  /*4b10*/  SEL R6, RZ, 0x1, P0 ;  /* 0x00000001ff067807 */ /* 0x000fe40000000000 */
[----:B------:R-:W-:Y:S02]  /*4b20*/  SEL R18, R18, RZ, P0 ;  /* 0x000000ff12127207 */ /* 0x000fe40000000000 */
[----:B------:R-:W-:Y:S01]  /*4b30*/  LOP3.LUT R23, R23, R6, RZ, 0x3c, !PT ;  /* 0x0000000617177212 */ /* 0x000fe200078e3cff */
[----:B-1----:R-:W0:Y:S04]  /*4b40*/  LDS R0, [R3+0x28800] ;  /* 0x0288000003007984 */ /* 0x002e280000000800 */
        /* <DEDUP_REMOVED lines=131> */
.L_x_496:
[----:B------:R-:W-:Y:S01]  /*5380*/  IMAD R0, R18, 0x8, R2 ;  /* 0x0000000812007824 */ /* 0x000fe200078e0202 */
[----:B------:R-:W-:-:S04]  /*5390*/  SHF.L.U32 R3, R23, 0x1f, RZ ;  /* 0x0000001f17037819 */ /* 0x000fc800000006ff */
[----:B------:R0:W1:Y:S01]  /*53a0*/  SYNCS.PHASECHK.TRANS64.TRYWAIT P0, [R0+URZ+0x28c50], R3 ;  /* 0x028c5003000075a7 */ /* 0x000062000800017f */
[----:B------:R-:W-:Y:S05]  /*53b0*/  @!P2 BRA `(.L_x_497) ;  /* 0x000000000004a947 */ /* 0x000fea0003800000 */
[----:B------:R-:W-:Y:S01]  /*53c0*/  BPT.TRAP 0x1 ;  /* 0x000000040000795c */ /* 0x000fe20000300000 */
.L_x_497:
[----:B------:R-:W-:Y:S04]  /*53d0*/  BSSY B1, `(.L_x_498) ;  /* 0x0000004000017945 */ /* 0x000fe80003800000 */
[----:B-1----:R-:W-:Y:S05]  /*53e0*/  @P0 BRA `(.L_x_499) ;  /* 0x0000000000080947 */ /* 0x002fea0003800000 */
[----:B------:R-:W1:Y:S02]  /*53f0*/  SYNCS.PHASECHK.TRANS64.TRYWAIT P0, [R0+URZ+0x28c50], R3 ;  /* 0x028c5003000075a7 */ /* 0x000e64000800017f */
[----:B-1----:R-:W-:Y:S05]  /*5400*/  @!P0 BRA `(.L_x_500) ;  /* 0x000000f000648947 */ /* 0x002fea0003800000 */
.L_x_499:
[----:B------:R-:W-:Y:S05]  /*5410*/  BSYNC B1 ;  /* 0x0000000000017941 */ /* 0x000fea0003800000 */
.L_x_498:
[----:B01----:R-:W-:Y:S01]  /*5420*/  IADD3 R0, R2, 0x26800, RZ ;  /* 0x0002680002007810 */ /* 0x003fe20007ffe0ff */
[----:B------:R-:W-:Y:S01]  /*5430*/  IMAD R6, R18, 0x1000, R15 ;  /* 0x0000100012067824 */ /* 0x000fe200078e020f */
[----:B------:R-:W-:Y:S01]  /*5440*/  WARPGROUP.ARRIVE ;  /* 0x00000000000079c5 */ /* 0x000fe20000000000 */
[----:B------:R-:W-:Y:S01]  /*5450*/  IMAD.MOV.U32 R7, RZ, RZ, 0x40000040 ;  /* 0x40000040ff077424 */ /* 0x000fe200078e00ff */
[----:B------:R-:W-:Y:S01]  /*5460*/  SHF.R.U32.HI R0, RZ, 0x4, R0 ;  /* 0x00000004ff007819 */ /* 0x000fe20000011600 */
[----:B------:R-:W-:Y:S01]  /*5470*/  IMAD.MOV.U32 R9, RZ, RZ, 0x40000040 ;  /* 0x40000040ff097424 */ /* 0x000fe200078e00ff */
[----:B------:R-:W-:Y:S02]  /*5480*/  R2UR UR6, R6 ;  /* 0x00000000060672ca */ /* 0x000fe400000e0000 */
[----:B------:R-:W0:Y:S01]  /*5490*/  S2R R14, SR_TID.X ;  /* 0x00000000000e7919 */ /* 0x000e220000002100 */
[----:B------:R-:W-:Y:S02]  /*54a0*/  LOP3.LUT R0, R0, 0x3fff, RZ, 0xc0, !PT ;  /* 0x00003fff00007812 */ /* 0x000fe400078ec0ff */
[----:B------:R-:W-:Y:S01]  /*54b0*/  R2UR UR7, R7 ;  /* 0x00000000070772ca */ /* 0x000fe200000e0000 */
[----:B------:R-:W-:Y:S01]  /*54c0*/  IMAD.MOV.U32 R7, RZ, RZ, 0x40000040 ;  /* 0x40000040ff077424 */ /* 0x000fe200078e00ff */
[----:B------:R-:W-:-:S02]  /*54d0*/  LOP3.LUT R8, R0, 0x10000, RZ, 0xfc, !PT ;  /* 0x0001000000087812 */ /* 0x000fc400078efcff */
[----:B------:R-:W-:Y:S01]  /*54e0*/  R2UR UR5, R9 ;  /* 0x00000000090572ca */ /* 0x000fe200000e0000 */
[----:B------:R-:W-:Y:S01]  /*54f0*/  IMAD.MOV.U32 R9, RZ, RZ, 0x40000040 ;  /* 0x40000040ff097424 */ /* 0x000fe200078e00ff */
[----:B------:R-:W-:Y:S02]  /*5500*/  R2UR UR4, R8 ;  /* 0x00000000080472ca */ /* 0x000fe400000e0000 */
[----:B------:R-:W-:-:S11]  /*5510*/  IADD3 R8, R6, 0x80, RZ ;  /* 0x0000008006087810 */ /* 0x000fd60007ffe0ff */
[----:B------:R-:W-:Y:S01]  /*5520*/  HGMMA.64x256x16.F32 R24, gdesc[UR4].tnspB, R24, gsb0 ;  /* 0x43e00000041879f0 */ /* 0x000fe20008000818 */
[----:B------:R-:W-:Y:S02]  /*5530*/  R2UR UR4, R10 ;  /* 0x000000000a0472ca */ /* 0x000fe400000e0000 */
[----:B------:R-:W-:Y:S02]  /*5540*/  R2UR UR5, R11 ;  /* 0x000000000b0572ca */ /* 0x000fe400000e0000 */
[----:B------:R-:W-:Y:S01]  /*5550*/  R2UR UR6, R8 ;  /* 0x00000000080672ca */ /* 0x000fe200000e0000 */
[C---:B------:R-:W-:Y:S01]  /*5560*/  VIADD R8, R6.reuse, 0x100 ;  /* 0x0000010006087836 */ /* 0x040fe20000000000 */
[----:B------:R-:W-:Y:S01]  /*5570*/  R2UR UR7, R9 ;  /* 0x00000000090772ca */ /* 0x000fe200000e0000 */
[----:B------:R-:W-:Y:S01]  /*5580*/  IMAD.MOV.U32 R9, RZ, RZ, 0x40000040 ;  /* 0x40000040ff097424 */ /* 0x000fe200078e00ff */
[----:B------:R-:W-:Y:S02]  /*5590*/  IADD3 R6, R6, 0x180, RZ ;  /* 0x0000018006067810 */ /* 0x000fe40007ffe0ff */
[----:B0-----:R-:W-:-:S04]  /*55a0*/  LOP3.LUT R14, R14, 0x7f, RZ, 0xc0, !PT ;  /* 0x0000007f0e0e7812 */ /* 0x001fc800078ec0ff */
[----:B------:R-:W-:-:S13]  /*55b0*/  ISETP.NE.AND P0, PT, R14, RZ, PT ;  /* 0x000000ff0e00720c */ /* 0x000fda0003f05270 */
[----:B------:R-:W-:-:S04]  /*55c0*/  @!P0 IMAD R0, R18, 0x8, R2 ;  /* 0x0000000812008824 */ /* 0x000fc800078e0202 */
[----:B------:R-:W-:-:S05]  /*55d0*/  @!P0 VIADD R0, R0, 0x28c60 ;  /* 0x00028c6000008836 */ /* 0x000fca0000000000 */
[----:B------:R-:W-:Y:S01]  /*55e0*/  @!P0 PRMT R0, RZ, 0x654, R0 ;  /* 0x00000654ff008816 */ /* 0x000fe20000000000 */
[----:B------:R-:W-:Y:S02]  /*55f0*/  WARPGROUP.DEPBAR.LE gsb0, 0x0 ;  /* 0x00008000000079c5 */ /* 0x000fe40000010000 */
[----:B------:R-:W-:-:S06]  /*5600*/  WARPGROUP.ARRIVE ;  /* 0x00000000000079c5 */ /* 0x000fcc0000000000 */
        /* <DEDUP_REMOVED lines=20> */
[----:B------:R-:W-:Y:S05]  /*5750*/  @P1 BRA `(.L_x_501) ;  /* 0xfffffff000cc1947 */ /* 0x000fea000383ffff */
.L_x_495:
[----:B------:R-:W-:Y:S05]  /*5760*/  BSYNC B0 ;  /* 0x0000000000007941 */ /* 0x000fea0003800000 */
.L_x_494:
[----:B------:R-:W-:Y:S01]  /*5770*/  BAR.SYNC.DEFER_BLOCKING 0xe, 0x100 ;  /* 0x0384000000007b1d */ /* 0x000fe20000010000 */
[C---:B0-----:R-:W-:Y:S01]  /*5780*/  LEA R3, R18.reuse, R188, 0x6 ;  /* 0x000000bc12037211 */ /* 0x041fe200078e30ff */
[----:B------:R-:W-:Y:S01]  /*5790*/  VIADD R18, R18, 0x1 ;  /* 0x0000000112127836 */ /* 0x000fe20000000000 */
[----:B------:R-:W-:Y:S02]  /*57a0*/  PLOP3.LUT P0, PT, PT, PT, PT, 0x8, 0x0 ;  /* 0x000000000000781c */ /* 0x000fe40003f0e170 */
[----:B------:R-:W-:Y:S01]  /*57b0*/  CS2R R20, SRZ ;  /* 0x0000000000147805 */ /* 0x000fe2000001ff00 */
[----:B------:R-:W-:Y:S01]  /*57c0*/  IMAD R3, R3, 0x4, R2 ;  /* 0x0000000403037824 */ /* 0x000fe200078e0202 */
        /* <DEDUP_REMOVED lines=136> */
.L_x_489:
[----:B------:R-:W-:Y:S02]  /*6050*/  ISETP.GE.AND P1, PT, R168, 0x1, PT ;  /* 0x00000001a800780c */ /* 0x000fe40003f26270 */
[----:B------:R-:W-:-:S11]  /*6060*/  PLOP3.LUT P0, PT, PT, PT, PT, 0x80, 0x0 ;  /* 0x000000000000781c */ /* 0x000fd60003f0f070 */
[----:B------:R-:W-:Y:S05]  /*6070*/  @!P1 BRA `(.L_x_490) ;  /* 0x0000005c00ac9947 */ /* 0x000fea0003800000 */
[----:B------:R-:W0:Y:S01]  /*6080*/  SHFL.IDX PT, R0, R206, RZ, 0x1f ;  /* 0x00001fffce007589 */ /* 0x000e2200000e0000 */
[----:B------:R-:W-:Y:S01]  /*6090*/  BSSY B6, `(.L_x_502) ;  /* 0x000001b000067945 */ /* 0x000fe20003800000 */
[----:B0-----:R-:W-:-:S04]  /*60a0*/  LEA.HI R3, R0, R0, RZ, 0x1 ;  /* 0x0000000000037211 */ /* 0x001fc800078f08ff */
[----:B------:R-:W-:-:S05]  /*60b0*/  LOP3.LUT R3, R3, 0x1fffe, RZ, 0xc0, !PT ;  /* 0x0001fffe03037812 */ /* 0x000fca00078ec0ff */
[----:B------:R-:W-:Y:S02]  /*60c0*/  IMAD.IADD R3, R0, 0x1, -R3 ;  /* 0x0000000100037824 */ /* 0x000fe400078e0a03 */
[----:B------:R-:W-:-:S03]  /*60d0*/  VIADD R0, R2, 0x26800 ;  /* 0x0002680002007836 */ /* 0x000fc60000000000 */
[----:B------:R-:W-:Y:S02]  /*60e0*/  LEA R3, R3, R2, 0xf ;  /* 0x0000000203037211 */ /* 0x000fe400078e78ff */
[----:B------:R-:W-:-:S03]  /*60f0*/  LOP3.LUT P0, RZ, R0, 0x3ff, RZ, 0xc0, !PT ;  /* 0x000003ff00ff7812 */ /* 0x000fc6000780c0ff */
        /* <DEDUP_REMOVED lines=20> */
.L_x_503:
[----:B------:R-:W-:Y:S05]  /*6240*/  BSYNC B6 ;  /* 0x0000000000067941 */ /* 0x000fea0003800000 */
.L_x_502:
[----:B------:R-:W-:Y:S02]  /*6250*/  ULDC UR4, c[0x0][0x3d4] ;  /* 0x0000f50000047ab9 */ /* 0x000fe40000000800 */
[----:B------:R-:W-:-:S13]  /*6260*/  ISETP.LT.AND P0, PT, RZ, UR4, PT ;  /* 0x00000004ff007c0c */ /* 0x000fda000bf01270 */
[----:B------:R-:W-:Y:S05]  /*6270*/  @P0 BRA `(.L_x_504) ;  /* 0x00000000003c0947 */ /* 0x000fea0003800000 */
[----:B------:R-:W-:-:S04]  /*6280*/  LEA.HI R0, R202, R202, RZ, 0x1 ;  /* 0x000000caca007211 */ /* 0x000fc800078f08ff */
[----:B------:R-:W-:-:S04]  /*6290*/  LOP3.LUT R3, R0, 0xfffffffe, RZ, 0xc0, !PT ;  /* 0xfffffffe00037812 */ /* 0x000fc800078ec0ff */
[----:B------:R-:W-:-:S04]  /*62a0*/  IADD3 R3, R202, -R3, RZ ;  /* 0x80000003ca037210 */ /* 0x000fc80007ffe0ff */
[----:B------:R-:W-:-:S04]  /*62b0*/  SHF.L.U32 R3, R3, 0x1f, RZ ;  /* 0x0000001f03037819 */ /* 0x000fc800000006ff */
[----:B------:R0:W1:Y:S03]  /*62c0*/  SYNCS.PHASECHK.TRANS64.TRYWAIT P0, [R2+URZ+0x28c00], R3 ;  /* 0x028c0003020075a7 */ /* 0x000066000800017f */
[----:B-1----:R-:W-:Y:S05]  /*62d0*/  @!P0 NANOSLEEP.SYNCS 0x989680 ;  /* 0x009896800000895d */ /* 0x002fea0003900000 */
[----:B------:R-:W1:Y:S01]  /*62e0*/  @!P0 SYNCS.PHASECHK.TRANS64 P0, [R2+URZ+0x28c00], R3 ;  /* 0x028c0003020085a7 */ /* 0x000e62000800007f */
[----:B------:R-:W-:Y:S04]  /*62f0*/  BSSY B0, `(.L_x_505) ;  /* 0x0000006000007945 */ /* 0x000fe80003800000 */
[----:B-1----:R-:W-:Y:S05]  /*6300*/  @P0 BRA `(.L_x_506) ;  /* 0x0000000000100947 */ /* 0x002fea0003800000 */
.L_x_507:
[----:B-1----:R1:W2:Y:S02]  /*6310*/  SYNCS.PHASECHK.TRANS64.TRYWAIT P0, [R2+URZ+0x28c00], R3 ;  /* 0x028c0003020075a7 */ /* 0x0022a4000800017f */
[----:B--2---:R-:W-:Y:S05]  /*6320*/  @!P0 NANOSLEEP.SYNCS 0x989680 ;  /* 0x009896800000895d */ /* 0x004fea0003900000 */
[----:B------:R-:W2:Y:S02]  /*6330*/  @!P0 SYNCS.PHASECHK.TRANS64 P0, [R2+URZ+0x28c00], R3 ;  /* 0x028c0003020085a7 */ /* 0x000ea4000800007f */
[----:B--2---:R-:W-:Y:S05]  /*6340*/  @!P0 BRA `(.L_x_507) ;  /* 0xfffffffc00f08947 */ /* 0x004fea000383ffff */
.L_x_506:
[----:B------:R-:W-:Y:S05]  /*6350*/  BSYNC B0 ;  /* 0x0000000000007941 */ /* 0x000fea0003800000 */
.L_x_505:
[----:B------:R-:W-:Y:S05]  /*6360*/  BRA `(.L_x_508) ;  /* 0x0000002000747947 */ /* 0x000fea0003800000 */
.L_x_504:
[----:B-----5:R-:W-:Y:S01]  /*6370*/  SHF.R.S32.HI R0, RZ, 0x1f, R27 ;  /* 0x0000001fff007819 */ /* 0x020fe2000001141b */
[----:B------:R-:W-:Y:S01]  /*6380*/  ULDC.64 UR4, c[0x0][0x3d8] ;  /* 0x0000f60000047ab9 */ /* 0x000fe20000000a00 */
[----:B------:R-:W-:Y:S01]  /*6390*/  VIADD R3, R2, 0x20400 ;  /* 0x0002040002037836 */ /* 0x000fe20000000000 */
[----:B------:R-:W-:Y:S01]  /*63a0*/  ULDC.64 UR6, c[0x0][0x3e8] ;  /* 0x0000fa0000067ab9 */ /* 0x000fe20000000a00 */
[----:B------:R-:W-:Y:S01]  /*63b0*/  IMAD.WIDE.U32 R4, R27, UR4, RZ ;  /* 0x000000041b047c25 */ /* 0x000fe2000f8e00ff */
[----:B------:R-:W-:Y:S01]  /*63c0*/  SHF.R.S32.HI R14, RZ, 0x1f, R16 ;  /* 0x0000001fff0e7819 */ /* 0x000fe20000011410 */
[----:B------:R-:W-:Y:S01]  /*63d0*/  BSSY B6, `(.L_x_509) ;  /* 0x0000032000067945 */ /* 0x000fe20003800000 */
[----:B------:R-:W-:Y:S01]  /*63e0*/  LOP3.LUT P0, RZ, R3, 0x3ff, RZ, 0xc0, !PT ;  /* 0x000003ff03ff7812 */ /* 0x000fe2000780c0ff */
[----:B------:R-:W-:Y:S02]  /*63f0*/  IMAD R6, R0, UR4, RZ ;  /* 0x0000000400067c24 */ /* 0x000fe4000f8e02ff */
[----:B------:R-:W-:-:S02]  /*6400*/  IMAD.SHL.U32 R29, R204, 0x4, RZ ;  /* 0x00000004cc1d7824 */ /* 0x000fc400078e00ff */
[----:B------:R-:W-:Y:S01]  /*6410*/  IMAD R11, R27, UR5, R6 ;  /* 0x000000051b0b7c24 */ /* 0x000fe2000f8e0206 */
[----:B------:R-:W-:Y:S01]  /*6420*/  ULDC.64 UR4, c[0x0][0x3c8] ;  /* 0x0000f20000047ab9 */ /* 0x000fe20000000a00 */
[----:B------:R-:W-:Y:S01]  /*6430*/  IMAD R0, R0, UR6, RZ ;  /* 0x0000000600007c24 */ /* 0x000fe2000f8e02ff */
[C---:B------:R-:W-:Y:S01]  /*6440*/  LEA R24, P2, R4.reuse, UR4, 0x1 ;  /* 0x0000000404187c11 */ /* 0x040fe2000f8408ff */
[----:B------:R-:W-:Y:S01]  /*6450*/  IMAD.IADD R11, R11, 0x1, R5 ;  /* 0x000000010b0b7824 */ /* 0x000fe200078e0205 */
[-C--:B------:R-:W-:Y:S01]  /*6460*/  IADD3 R3, P6, R29, R4.reuse, RZ ;  /* 0x000000041d037210 */ /* 0x080fe20007fde0ff */
[C---:B------:R-:W-:Y:S01]  /*6470*/  IMAD R9, R27.reuse, UR7, R0 ;  /* 0x000000071b097c24 */ /* 0x040fe2000f8e0200 */
[----:B------:R-:W-:Y:S01]  /*6480*/  SHF.R.S32.HI R12, RZ, 0x1f, R29 ;  /* 0x0000001fff0c7819 */ /* 0x000fe2000001141d */
[----:B------:R-:W-:Y:S01]  /*6490*/  IMAD.WIDE.U32 R6, R27, UR6, RZ ;  /* 0x000000061b067c25 */ /* 0x000fe2000f8e00ff */
[--C-:B------:R-:W-:Y:S01]  /*64a0*/  LEA.HI.X R26, R4, UR5, R11.reuse, 0x1, P2 ;  /* 0x00000005041a7c11 */ /* 0x100fe200090f0c0b */
[----:B------:R-:W-:Y:S01]  /*64b0*/  ULDC.64 UR6, c[0x0][0x3e0] ;  /* 0x0000f80000067ab9 */ /* 0x000fe20000000a00 */
[----:B------:R-:W-:Y:S01]  /*64c0*/  IADD3 R5, P1, R16, R4, RZ ;  /* 0x0000000410057210 */ /* 0x000fe20007f3e0ff */
[----:B------:R-:W-:Y:S01]  /*64d0*/  IMAD.X R10, R12, 0x1, R11, P6 ;  /* 0x000000010c0a7824 */ /* 0x000fe200030e060b */
[----:B------:R-:W-:-:S02]  /*64e0*/  IADD3 R8, P2, R29, R6, RZ ;  /* 0x000000061d087210 */ /* 0x000fc40007f5e0ff */
[----:B------:R-:W-:Y:S01]  /*64f0*/  IADD3 R9, R9, R7, RZ ;  /* 0x0000000709097210 */ /* 0x000fe20007ffe0ff */
[----:B------:R-:W-:Y:S01]  /*6500*/  IMAD.X R4, R14, 0x1, R11, P1 ;  /* 0x000000010e047824 */ /* 0x000fe200008e060b */
[C---:B------:R-:W-:Y:S02]  /*6510*/  LEA R32, P5, R3.reuse, UR4, 0x1 ;  /* 0x0000000403207c11 */ /* 0x040fe4000f8a08ff */
[----:B------:R-:W-:Y:S01]  /*6520*/  IADD3 R0, P4, R16, R6, RZ ;  /* 0x0000000610007210 */ /* 0x000fe20007f9e0ff */
[----:B------:R-:W-:Y:S01]  /*6530*/  IMAD.X R7, R12, 0x1, R9, P2 ;  /* 0x000000010c077824 */ /* 0x000fe200010e0609 */
[----:B------:R-:W-:Y:S02]  /*6540*/  LEA.HI.X R33, R3, UR5, R10, 0x1, P5 ;  /* 0x0000000503217c11 */ /* 0x000fe4000a8f0c0a */
[----:B------:R-:W-:Y:S02]  /*6550*/  LEA R27, P3, R6, UR6, 0x1 ;  /* 0x00000006061b7c11 */ /* 0x000fe4000f8608ff */
[----:B------:R-:W-:-:S02]  /*6560*/  LEA R34, P6, R8, UR6, 0x1 ;  /* 0x0000000608227c11 */ /* 0x000fc4000f8c08ff */
[C---:B------:R-:W-:Y:S02]  /*6570*/  LEA R36, P1, R5.reuse, UR4, 0x1 ;  /* 0x0000000405247c11 */ /* 0x040fe4000f8208ff */
[----:B------:R-:W-:Y:S02]  /*6580*/  LEA R38, P2, R0, UR6, 0x1 ;  /* 0x0000000600267c11 */ /* 0x000fe4000f8408ff */
[----:B------:R-:W-:Y:S02]  /*6590*/  IADD3.X R3, R14, R9, RZ, P4, !PT ;  /* 0x000000090e037210 */ /* 0x000fe400027fe4ff */
[----:B------:R-:W-:Y:S02]  /*65a0*/  LEA.HI.X R35, R8, UR7, R7, 0x1, P6 ;  /* 0x0000000708237c11 */ /* 0x000fe4000b0f0c07 */
[----:B------:R-:W-:Y:S02]  /*65b0*/  LEA.HI.X R28, R6, UR7, R9, 0x1, P3 ;  /* 0x00000007061c7c11 */ /* 0x000fe400098f0c09 */
[----:B------:R-:W-:-:S02]  /*65c0*/  LEA.HI.X R37, R5, UR5, R4, 0x1, P1 ;  /* 0x0000000505257c11 */ /* 0x000fc400088f0c04 */
[----:B------:R-:W-:Y:S01]  /*65d0*/  LEA.HI.X R39, R0, UR7, R3, 0x1, P2 ;  /* 0x0000000700277c11 */ /* 0x000fe200090f0c03 */
[----:B------:R-:W-:Y:S06]  /*65e0*/  @!P0 BRA `(.L_x_510) ;  /* 0x0000000000408947 */ /* 0x000fec0003800000 */
        /* <DEDUP_REMOVED lines=15> */
[----:B-1----:R-:W-:Y:S05]  /*66e0*/  CALL.ABS.NOINC R14 ;  /* 0x000000000e007343 */ /* 0x002fea0003c00000 */
.L_x_510:
[----:B------:R-:W-:Y:S05]  /*66f0*/  BSYNC B6 ;  /* 0x0000000000067941 */ /* 0x000fea0003800000 */
.L_x_509:
[----:B------:R-:W-:Y:S01]  /*6700*/  ULDC.U8 UR4, c[0x0][0x3f0] ;  /* 0x0000fc0000047ab9 */ /* 0x000fe20000000000 */
[----:B------:R-:W-:Y:S01]  /*6710*/  BSSY B0, `(.L_x_511) ;  /* 0x00001da000007945 */ /* 0x000fe20003800000 */
[----:B------:R-:W-:-:S13]  /*6720*/  ISETP.NE.AND P0, PT, RZ, UR4, PT ;  /* 0x00000004ff007c0c */ /* 0x000fda000bf05270 */
[----:B------:R-:W-:Y:S05]  /*6730*/  @!P0 BRA `(.L_x_512) ;  /* 0x0000000c00dc8947 */ /* 0x000fea0003800000 */
[----:B------:R-:W-:Y:S01]  /*6740*/  IMAD R30, R25, -0x40, R30 ;  /* 0xffffffc0191e7824 */ /* 0x000fe200078e021e */
[----:B------:R-:W-:Y:S01]  /*6750*/  LEA.HI R0, R202, R202, RZ, 0x1 ;  /* 0x000000caca007211 */ /* 0x000fe200078f08ff */
[----:B------:R-:W-:Y:S01]  /*6760*/  IMAD.SHL.U32 R3, R186, 0x40, RZ ;  /* 0x00000040ba037824 */ /* 0x000fe200078e00ff */
[----:B------:R-:W-:Y:S01]  /*6770*/  BSSY B1, `(.L_x_513) ;  /* 0x000001b000017945 */ /* 0x000fe20003800000 */
[----:B------:R-:W-:Y:S02]  /*6780*/  CS2R R6, SRZ ;  /* 0x0000000000067805 */ /* 0x000fe4000001ff00 */
[----:B------:R-:W-:Y:S02]  /*6790*/  VIMNMX R30, R30, 0x40, PT ;  /* 0x000000401e1e7848 */ /* 0x000fe40003fe0100 */
[----:B------:R-:W-:Y:S02]  /*67a0*/  CS2R R8, SRZ ;  /* 0x0000000000087805 */ /* 0x000fe4000001ff00 */
[----:B------:R-:W-:-:S02]  /*67b0*/  LOP3.LUT R5, R3, 0x1c0, RZ, 0xc0, !PT ;  /* 0x000001c003057812 */ /* 0x000fc400078ec0ff */
[----:B------:R-:W-:Y:S02]  /*67c0*/  CS2R R20, SRZ ;  /* 0x0000000000147805 */ /* 0x000fe4000001ff00 */
[----:B------:R-:W-:Y:S02]  /*67d0*/  ISETP.GE.AND P1, PT, R19, R30, PT ;  /* 0x0000001e1300720c */ /* 0x000fe40003f26270 */
[----:B------:R-:W-:Y:S02]  /*67e0*/  LOP3.LUT R3, R0, 0xfffffffe, RZ, 0xc0, !PT ;  /* 0xfffffffe00037812 */ /* 0x000fe400078ec0ff */
[----:B------:R-:W-:Y:S02]  /*67f0*/  LOP3.LUT R0, R5, 0x18, R16, 0xf8, !PT ;  /* 0x0000001805007812 */ /* 0x000fe400078ef810 */
[----:B------:R-:W-:Y:S01]  /*6800*/  SHF.R.U32.HI R5, RZ, 0x3, R5 ;  /* 0x00000003ff057819 */ /* 0x000fe20000011605 */
[----:B------:R-:W-:-:S03]  /*6810*/  IMAD.IADD R3, R202, 0x1, -R3 ;  /* 0x00000001ca037824 */ /* 0x000fc600078e0a03 */
[----:B------:R-:W-:Y:S02]  /*6820*/  LOP3.LUT R0, R0, R5, RZ, 0x3c, !PT ;  /* 0x0000000500007212 */ /* 0x000fe400078e3cff */
[----:B------:R-:W-:Y:S02]  /*6830*/  CS2R R4, SRZ ;  /* 0x0000000000047805 */ /* 0x000fe4000001ff00 */
[----:B------:R-:W-:Y:S01]  /*6840*/  SHF.L.U32 R25, R3, 0x1f, RZ ;  /* 0x0000001f03197819 */ /* 0x000fe200000006ff */
[----:B------:R-:W-:Y:S06]  /*6850*/  @P1 BRA `(.L_x_514) ;  /* 0x0000000000301947 */ /* 0x000fec0003800000 */
[C---:B------:R-:W-:Y:S01]  /*6860*/  IADD3 R3, R29.reuse, 0x10, RZ ;  /* 0x000000101d037810 */ /* 0x040fe20007ffe0ff */
[----:B------:R-:W-:Y:S01]  /*6870*/  ULDC UR4, c[0x0][0x3d4] ;  /* 0x0000f50000047ab9 */ /* 0x000fe20000000800 */
[----:B------:R-:W-:Y:S02]  /*6880*/  CS2R R8, SRZ ;  /* 0x0000000000087805 */ /* 0x000fe4000001ff00 */
[----:B------:R-:W-:Y:S02]  /*6890*/  ISETP.GE.AND P0, PT, R29, UR4, PT ;  /* 0x000000041d007c0c */ /* 0x000fe4000bf06270 */
[----:B------:R-:W-:Y:S02]  /*68a0*/  CS2R R20, SRZ ;  /* 0x0000000000147805 */ /* 0x000fe4000001ff00 */
[----:B------:R-:W-:Y:S02]  /*68b0*/  ISETP.GE.AND P2, PT, R3, UR4, PT ;  /* 0x0000000403007c0c */ /* 0x000fe4000bf46270 */
[----:B------:R-:W-:-:S02]  /*68c0*/  CS2R R4, SRZ ;  /* 0x0000000000047805 */ /* 0x000fc4000001ff00 */
[----:B------:R-:W-:-:S05]  /*68d0*/  CS2R R6, SRZ ;  /* 0x0000000000067805 */ /* 0x000fca000001ff00 */
[----:B------:R0:W5:Y:S04]  /*68e0*/  @!P0 LDG.E.64 R8, desc[UR40][R32.64] ;  /* 0x0000002820088981 */ /* 0x000168000c1e1b00 */
[----:B------:R0:W5:Y:S04]  /*68f0*/  @!P2 LDG.E.64 R20, desc[UR40][R32.64+0x20] ;  /* 0x000020282014a981 */ /* 0x000168000c1e1b00 */
[----:B------:R0:W5:Y:S04]  /*6900*/  @!P0 LDG.E.64 R4, desc[UR40][R34.64] ;  /* 0x0000002822048981 */ /* 0x000168000c1e1b00 */
[----:B------:R0:W5:Y:S02]  /*6910*/  @!P2 LDG.E.64 R6, desc[UR40][R34.64+0x20] ;  /* 0x000020282206a981 */ /* 0x000164000c1e1b00 */
.L_x_514:
[----:B------:R-:W-:Y:S05]  /*6920*/  BSYNC B1 ;  /* 0x0000000000017941 */ /* 0x000fea0003800000 */
.L_x_513:
[----:B------:R-:W-:-:S03]  /*6930*/  UMOV UR4, 0xffffffff ;  /* 0xffffffff00047882 */ /* 0x000fc60000000000 */
[----:B------:R-:W-:Y:S05]  /*6940*/  BRA.DIV UR4, `(.L_x_515) ;  /* 0x000000de04287947 */ /* 0x000fea000b800000 */
.L_x_678:
[----:B------:R-:W-:-:S03]  /*6950*/  UMOV UR4, 0xffffffff ;  /* 0xffffffff00047882 */ /* 0x000fc60000000000 */
[----:B------:R-:W-:Y:S05]  /*6960*/  BRA.DIV UR4, `(.L_x_516) ;  /* 0x000000de04487947 */ /* 0x000fea000b800000 */
.L_x_681:
[----:B------:R-:W-:-:S03]  /*6970*/  UMOV UR4, 0xffffffff ;  /* 0xffffffff00047882 */ /* 0x000fc60000000000 */
[----:B------:R-:W-:Y:S05]  /*6980*/  BRA.DIV UR4, `(.L_x_517) ;  /* 0x000000de04687947 */ /* 0x000fea000b800000 */
.L_x_684:
[----:B------:R-:W-:-:S03]  /*6990*/  UMOV UR4, 0xffffffff ;  /* 0xffffffff00047882 */ /* 0x000fc60000000000 */
[----:B------:R-:W-:Y:S05]  /*69a0*/  BRA.DIV UR4, `(.L_x_518) ;  /* 0x000000de04887947 */ /* 0x000fea000b800000 */
.L_x_687:
[----:B------:R-:W1:Y:S01]  /*69b0*/  SYNCS.PHASECHK.TRANS64.TRYWAIT P0, [R2+URZ+0x28c00], R25 ;  /* 0x028c0019020075a7 */ /* 0x000e62000800017f */
[----:B------:R-:W-:Y:S01]  /*69c0*/  LOP3.LUT P2, RZ, R186, 0x4, RZ, 0xc0, !PT ;  /* 0x00000004baff7812 */ /* 0x000fe2000784c0ff */
[----:B------:R-:W-:Y:S01]  /*69d0*/  IMAD R3, R189, 0x200, R0 ;  /* 0x00000200bd037824 */ /* 0x000fe200078e0200 */
[--C-:B0----5:R-:W-:Y:S01]  /*69e0*/  SHF.R.U64 R33, R8, 0x10, R9.reuse ;  /* 0x0000001008217819 */ /* 0x121fe20000001209 */
[----:B------:R-:W-:Y:S01]  /*69f0*/  IMAD.MOV.U32 R31, RZ, RZ, R8 ;  /* 0x000000ffff1f7224 */ /* 0x000fe200078e0008 */
[--C-:B------:R-:W-:Y:S01]  /*6a00*/  SHF.R.U32.HI R11, RZ, 0x10, R9.reuse ;  /* 0x00000010ff0b7819 */ /* 0x100fe20000011609 */
[----:B------:R-:W-:Y:S01]  /*6a10*/  IMAD R3, R3, 0x2, R2 ;  /* 0x0000000203037824 */ /* 0x000fe200078e0202 */
[----:B------:R-:W-:Y:S01]  /*6a20*/  MOV R8, R5 ;  /* 0x0000000500087202 */ /* 0x000fe20000000f00 */
[----:B------:R-:W-:Y:S01]  /*6a30*/  IMAD.MOV.U32 R10, RZ, RZ, R9 ;  /* 0x000000ffff0a7224 */ /* 0x000fe200078e0009 */
[----:B------:R-:W-:Y:S01]  /*6a40*/  SHF.R.U64 R35, R4, 0x10, R5 ;  /* 0x0000001004237819 */ /* 0x000fe20000001205 */
[----:B------:R-:W-:Y:S01]  /*6a50*/  IMAD.MOV.U32 R9, RZ, RZ, R21 ;  /* 0x000000ffff097224 */ /* 0x000fe200078e0015 */
[----:B------:R-:W-:Y:S01]  /*6a60*/  SHF.R.U32.HI R13, RZ, 0x10, R5 ;  /* 0x00000010ff0d7819 */ /* 0x000fe20000011605 */
[----:B------:R-:W-:Y:S01]  /*6a70*/  IMAD.MOV.U32 R27, RZ, RZ, R4 ;  /* 0x000000ffff1b7224 */ /* 0x000fe200078e0004 */
[----:B------:R-:W-:Y:S01]  /*6a80*/  MOV R32, R20 ;  /* 0x0000001400207202 */ /* 0x000fe20000000f00 */
[----:B------:R-:W-:Y:S01]  /*6a90*/  IMAD.MOV.U32 R28, RZ, RZ, R6 ;  /* 0x000000ffff1c7224 */ /* 0x000fe200078e0006 */
[--C-:B------:R-:W-:Y:S01]  /*6aa0*/  SHF.R.U64 R34, R20, 0x10, R21.reuse ;  /* 0x0000001014227819 */ /* 0x100fe20000001215 */
[C---:B------:R-:W-:Y:S01]  /*6ab0*/  VIADD R4, R3.reuse, 0x20400 ;  /* 0x0002040003047836 */ /* 0x040fe20000000000 */
[----:B------:R-:W-:Y:S01]  /*6ac0*/  SHF.R.U32.HI R12, RZ, 0x10, R21 ;  /* 0x00000010ff0c7819 */ /* 0x000fe20000011615 */
[----:B------:R-:W-:Y:S01]  /*6ad0*/  BSSY B1, `(.L_x_519) ;  /* 0x000000e000017945 */ /* 0x000fe20003800000 */
[----:B------:R-:W-:Y:S01]  /*6ae0*/  MOV R5, R7 ;  /* 0x0000000700057202 */ /* 0x000fe20000000f00 */
[----:B------:R-:W-:Y:S01]  /*6af0*/  VIADD R0, R3, 0x20440 ;  /* 0x0002044003007836 */ /* 0x000fe20000000000 */
[--C-:B------:R-:W-:Y:S01]  /*6b00*/  SHF.R.U64 R36, R6, 0x10, R7.reuse ;  /* 0x0000001006247819 */ /* 0x100fe20000001207 */
[----:B------:R-:W-:Y:S01]  /*6b10*/  @P2 VIADD R0, R4, 0xffffffc0 ;  /* 0xffffffc004002836 */ /* 0x000fe20000000000 */
[----:B------:R-:W-:-:S02]  /*6b20*/  SHF.R.U32.HI R6, RZ, 0x10, R7 ;  /* 0x00000010ff067819 */ /* 0x000fc40000011607 */
[----:B------:R-:W-:Y:S02]  /*6b30*/  PRMT R31, R31, 0x5410, R10 ;  /* 0x000054101f1f7816 */ /* 0x000fe4000000000a */
[----:B------:R-:W-:Y:S02]  /*6b40*/  PRMT R33, R33, 0x5410, R11 ;  /* 0x0000541021217816 */ /* 0x000fe4000000000b */
[----:B------:R-:W-:Y:S02]  /*6b50*/  PRMT R32, R32, 0x5410, R9 ;  /* 0x0000541020207816 */ /* 0x000fe40000000009 */
[----:B------:R-:W-:Y:S02]  /*6b60*/  PRMT R34, R34, 0x5410, R12 ;  /* 0x0000541022227816 */ /* 0x000fe4000000000c */
[----:B------:R-:W-:Y:S02]  /*6b70*/  PRMT R27, R27, 0x5410, R8 ;  /* 0x000054101b1b7816 */ /* 0x000fe40000000008 */
[----:B------:R-:W-:-:S02]  /*6b80*/  PRMT R35, R35, 0x5410, R13 ;  /* 0x0000541023237816 */ /* 0x000fc4000000000d */
[----:B------:R-:W-:Y:S01]  /*6b90*/  PRMT R28, R28, 0x5410, R5 ;  /* 0x000054101c1c7816 */ /* 0x000fe20000000005 */
[----:B-1----:R-:W-:Y:S06]  /*6ba0*/  @!P0 BRA `(.L_x_520) ;  /* 0x000000dc00308947 */ /* 0x002fec0003800000 */
.L_x_688:
[----:B------:R-:W-:Y:S05]  /*6bb0*/  BSYNC B1 ;  /* 0x0000000000017941 */ /* 0x000fea0003800000 */
.L_x_519:
[----:B------:R-:W-:Y:S01]  /*6bc0*/  BSSY B1, `(.L_x_521) ;  /* 0x0000057000017945 */ /* 0x000fe20003800000 */
[----:B------:R-:W-:-:S03]  /*6bd0*/  PRMT R36, R36, 0x5410, R6 ;  /* 0x0000541024247816 */ /* 0x000fc60000000006 */
[----:B------:R-:W-:Y:S05]  /*6be0*/  @P1 BRA `(.L_x_522) ;  /* 0x0000000400501947 */ /* 0x000fea0003800000 */
[----:B------:R-:W1:Y:S01]  /*6bf0*/  LDC R4, c[0x0][0x3d4] ;  /* 0x0000f500ff047b82 */ /* 0x000e620000000800 */
[C---:B------:R-:W-:Y:S01]  /*6c00*/  VIADD R5, R29.reuse, 0x10 ;  /* 0x000000101d057836 */ /* 0x040fe20000000000 */
[----:B------:R-:W-:Y:S01]  /*6c10*/  BSSY B2, `(.L_x_523) ;  /* 0x000002a000027945 */ /* 0x000fe20003800000 */
[----:B-1----:R-:W-:-:S03]  /*6c20*/  ISETP.GE.AND P0, PT, R29, R4, PT ;  /* 0x000000041d00720c */ /* 0x002fc60003f06270 */
[----:B------:R-:W-:-:S10]  /*6c30*/  ISETP.GE.AND P1, PT, R5, R4, PT ;  /* 0x000000040500720c */ /* 0x000fd40003f26270 */
[----:B------:R-:W-:Y:S05]  /*6c40*/  @P0 BRA `(.L_x_524) ;  /* 0x0000000000980947 */ /* 0x000fea0003800000 */
[----:B------:R-:W1:Y:S01]  /*6c50*/  LDS.128 R4, [R3+0x20400] ;  /* 0x0204000003047984 */ /* 0x000e620000000c00 */
[----:B------:R-:W-:Y:S02]  /*6c60*/  HADD2.F32 R15, -RZ, R27.H0_H0 ;  /* 0x2000001bff0f7230 */ /* 0x000fe40000004100 */
[----:B------:R-:W-:Y:S02]  /*6c70*/  HADD2.F32 R13, -RZ, R31.H0_H0 ;  /* 0x2000001fff0d7230 */ /* 0x000fe40000004100 */
[----:B------:R-:W-:Y:S02]  /*6c80*/  HADD2.F32 R12, -RZ, R33.H0_H0 ;  /* 0x20000021ff0c7230 */ /* 0x000fe40000004100 */
[----:B------:R-:W-:Y:S02]  /*6c90*/  HADD2.F32 R14, -RZ, R35.H0_H0 ;  /* 0x20000023ff0e7230 */ /* 0x000fe40000004100 */
[--C-:B-1----:R-:W-:Y:S02]  /*6ca0*/  HADD2.F32 R8, -RZ, R4.reuse.H0_H0 ;  /* 0x20000004ff087230 */ /* 0x102fe40000004100 */
[----:B------:R-:W-:-:S02]  /*6cb0*/  HADD2.F32 R4, -RZ, R4.H1_H1 ;  /* 0x30000004ff047230 */ /* 0x000fc40000004100 */
[--C-:B------:R-:W-:Y:S02]  /*6cc0*/  HADD2.F32 R9, -RZ, R5.reuse.H0_H0 ;  /* 0x20000005ff097230 */ /* 0x100fe40000004100 */
[----:B------:R-:W-:Y:S02]  /*6cd0*/  HADD2.F32 R5, -RZ, R5.H1_H1 ;  /* 0x30000005ff057230 */ /* 0x000fe40000004100 */
[C---:B------:R-:W-:Y:S01]  /*6ce0*/  FMUL.FTZ R21, R4.reuse, R15 ;  /* 0x0000000f04157220 */ /* 0x040fe20000410000 */
[-C--:B------:R-:W-:Y:S01]  /*6cf0*/  FMUL.FTZ R4, R4, R13.reuse ;  /* 0x0000000d04047220 */ /* 0x080fe20000410000 */
[--C-:B------:R-:W-:Y:S02]  /*6d00*/  HADD2.F32 R10, -RZ, R6.reuse.H0_H0 ;  /* 0x20000006ff0a7230 */ /* 0x100fe40000004100 */
[----:B------:R-:W-:Y:S02]  /*6d10*/  HADD2.F32 R11, -RZ, R7.H0_H0 ;  /* 0x20000007ff0b7230 */ /* 0x000fe40000004100 */
[C---:B------:R-:W-:Y:S01]  /*6d20*/  FMUL.FTZ R24, R5.reuse, R14 ;  /* 0x0000000e05187220 */ /* 0x040fe20000410000 */
[C---:B------:R-:W-:Y:S01]  /*6d30*/  FFMA.FTZ R21, R8.reuse, R13, -R21 ;  /* 0x0000000d08157223 */ /* 0x040fe20000010815 */
[----:B------:R-:W-:Y:S01]  /*6d40*/  FFMA.FTZ R20, R8, R15, R4 ;  /* 0x0000000f08147223 */ /* 0x000fe20000010004 */
[----:B------:R-:W-:Y:S01]  /*6d50*/  FMUL.FTZ R26, R5, R12 ;  /* 0x0000000c051a7220 */ /* 0x000fe20000410000 */
[----:B------:R-:W-:-:S02]  /*6d60*/  HADD2.F32 R6, -RZ, R6.H1_H1 ;  /* 0x30000006ff067230 */ /* 0x000fc40000004100 */
[C---:B------:R-:W-:Y:S01]  /*6d70*/  FFMA.FTZ R24, R9.reuse, R12, -R24 ;  /* 0x0000000c09187223 */ /* 0x040fe20000010818 */
[----:B------:R-:W-:Y:S02]  /*6d80*/  HADD2.F32 R7, -RZ, R7.H1_H1 ;  /* 0x30000007ff077230 */ /* 0x000fe40000004100 */
[----:B------:R-:W-:Y:S01]  /*6d90*/  FFMA.FTZ R9, R9, R14, R26 ;  /* 0x0000000e09097223 */ /* 0x000fe2000001001a */
[----:B------:R-:W-:Y:S02]  /*6da0*/  HADD2.F32 R13, -RZ, R27.H1_H1 ;  /* 0x3000001bff0d7230 */ /* 0x000fe40000004100 */
[----:B------:R-:W-:Y:S02]  /*6db0*/  HADD2.F32 R5, -RZ, R31.H1_H1 ;  /* 0x3000001fff057230 */ /* 0x000fe40000004100 */
[----:B------:R-:W-:Y:S02]  /*6dc0*/  HADD2.F32 R8, -RZ, R35.H1_H1 ;  /* 0x30000023ff087230 */ /* 0x000fe40000004100 */
[----:B------:R-:W-:Y:S01]  /*6dd0*/  FMUL.FTZ R15, R6, R13 ;  /* 0x0000000d060f7220 */ /* 0x000fe20000410000 */
[----:B------:R-:W-:-:S02]  /*6de0*/  HADD2.F32 R4, -RZ, R33.H1_H1 ;  /* 0x30000021ff047230 */ /* 0x000fc40000004100 */
[-C--:B------:R-:W-:Y:S01]  /*6df0*/  FMUL.FTZ R12, R6, R5.reuse ;  /* 0x00000005060c7220 */ /* 0x080fe20000410000 */
[C---:B------:R-:W-:Y:S01]  /*6e00*/  FMUL.FTZ R14, R7.reuse, R8 ;  /* 0x00000008070e7220 */ /* 0x040fe20000410000 */
[C---:B------:R-:W-:Y:S01]  /*6e10*/  FFMA.FTZ R6, R10.reuse, R5, -R15 ;  /* 0x000000050a067223 */ /* 0x040fe2000001080f */
[-C--:B0-----:R-:W-:Y:S01]  /*6e20*/  FMUL.FTZ R25, R7, R4.reuse ;  /* 0x0000000407197220 */ /* 0x081fe20000410000 */
[----:B------:R-:W-:Y:S01]  /*6e30*/  FFMA.FTZ R13, R10, R13, R12 ;  /* 0x0000000d0a0d7223 */ /* 0x000fe2000001000c */
[C---:B------:R-:W-:Y:S01]  /*6e40*/  FFMA.FTZ R7, R11.reuse, R4, -R14 ;  /* 0x000000040b077223 */ /* 0x040fe2000001080e */
[----:B------:R-:W-:Y:S01]  /*6e50*/  F2FP.F16.F32.PACK_AB R4, R20, R21 ;  /* 0x000000151404723e */ /* 0x000fe200000000ff */
[----:B------:R-:W-:Y:S01]  /*6e60*/  FFMA.FTZ R8, R11, R8, R25 ;  /* 0x000000080b087223 */ /* 0x000fe20000010019 */
[----:B------:R-:W-:Y:S02]  /*6e70*/  F2FP.F16.F32.PACK_AB R5, R9, R24 ;  /* 0x000000180905723e */ /* 0x000fe400000000ff */
[----:B------:R-:W-:-:S02]  /*6e80*/  F2FP.F16.F32.PACK_AB R6, R13, R6 ;  /* 0x000000060d06723e */ /* 0x000fc400000000ff */
[----:B------:R-:W-:-:S05]  /*6e90*/  F2FP.F16.F32.PACK_AB R7, R8, R7 ;  /* 0x000000070807723e */ /* 0x000fca00000000ff */
[----:B------:R1:W-:Y:S02]  /*6ea0*/  STS.128 [R3+0x20400], R4 ;  /* 0x0204000403007388 */ /* 0x0003e40000000c00 */
.L_x_524:
[----:B------:R-:W-:Y:S05]  /*6eb0*/  BSYNC B2 ;  /* 0x0000000000027941 */ /* 0x000fea0003800000 */
.L_x_523:
[----:B------:R-:W-:Y:S05]  /*6ec0*/  @P1 BRA `(.L_x_522) ;  /* 0x0000000000981947 */ /* 0x000fea0003800000 */
[----:B-1----:R-:W1:Y:S01]  /*6ed0*/  LDS.128 R4, [R0] ;  /* 0x0000000000047984 */ /* 0x002e620000000c00 */
        /* <DEDUP_REMOVED lines=36> */
[----:B------:R2:W-:Y:S02]  /*7120*/  STS.128 [R0], R4 ;  /* 0x0000000400007388 */ /* 0x0005e40000000c00 */
.L_x_522:
[----:B------:R-:W-:Y:S05]  /*7130*/  BSYNC B1 ;  /* 0x0000000000017941 */ /* 0x000fea0003800000 */
.L_x_521:
[----:B------:R-:W-:-:S13]  /*7140*/  ISETP.GE.AND P0, PT, R216, R30, PT ;  /* 0x0000001ed800720c */ /* 0x000fda0003f06270 */
[----:B------:R-:W-:Y:S05]  /*7150*/  @P0 BRA `(.L_x_525) ;  /* 0x0000001000d40947 */ /* 0x000fea0003800000 */
[----:B-12---:R-:W1:Y:S01]  /*7160*/  LDC R4, c[0x0][0x3d4] ;  /* 0x0000f500ff047b82 */ /* 0x006e620000000800 */
        /* <DEDUP_REMOVED lines=8> */
[----:B0-----:R-:W-:Y:S02]  /*71f0*/  HADD2.F32 R25, -RZ, R35.H0_H0 ;  /* 0x20000023ff197230 */ /* 0x001fe40000004100 */
[----:B------:R-:W-:Y:S02]  /*7200*/  HADD2.F32 R21, -RZ, R33.H0_H0 ;  /* 0x20000021ff157230 */ /* 0x000fe40000004100 */
[----:B------:R-:W-:Y:S02]  /*7210*/  HADD2.F32 R24, -RZ, R27.H1_H1 ;  /* 0x3000001bff187230 */ /* 0x000fe40000004100 */
[----:B------:R-:W-:-:S02]  /*7220*/  HADD2.F32 R27, -RZ, R35.H1_H1 ;  /* 0x30000023ff1b7230 */ /* 0x000fc40000004100 */
[--C-:B-1----:R-:W-:Y:S02]  /*7230*/  HADD2.F32 R8, -RZ, R4.reuse.H0_H0 ;  /* 0x20000004ff087230 */ /* 0x102fe40000004100 */
[----:B------:R-:W-:Y:S02]  /*7240*/  HADD2.F32 R4, -RZ, R4.H1_H1 ;  /* 0x30000004ff047230 */ /* 0x000fe40000004100 */
[--C-:B------:R-:W-:Y:S02]  /*7250*/  HADD2.F32 R9, -RZ, R5.reuse.H0_H0 ;  /* 0x20000005ff097230 */ /* 0x100fe40000004100 */
[----:B------:R-:W-:Y:S02]  /*7260*/  HADD2.F32 R5, -RZ, R5.H1_H1 ;  /* 0x30000005ff057230 */ /* 0x000fe40000004100 */
[-C--:B------:R-:W-:Y:S01]  /*7270*/  FMUL.FTZ R13, R20, R4.reuse ;  /* 0x00000004140d7220 */ /* 0x080fe20000410000 */
[----:B------:R-:W-:Y:S01]  /*7280*/  FMUL.FTZ R15, R14, R4 ;  /* 0x000000040e0f7220 */ /* 0x000fe20000410000 */
[----:B------:R-:W-:-:S02]  /*7290*/  HADD2.F32 R10, -RZ, R6.H0_H0 ;  /* 0x20000006ff0a7230 */ /* 0x000fc40000004100 */
[-C--:B------:R-:W-:Y:S01]  /*72a0*/  FMUL.FTZ R12, R25, R5.reuse ;  /* 0x00000005190c7220 */ /* 0x080fe20000410000 */
[-C--:B------:R-:W-:Y:S01]  /*72b0*/  FFMA.FTZ R4, R14, R8.reuse, -R13 ;  /* 0x000000080e047223 */ /* 0x080fe2000001080d */
[----:B------:R-:W-:Y:S01]  /*72c0*/  FFMA.FTZ R15, R20, R8, R15 ;  /* 0x00000008140f7223 */ /* 0x000fe2000001000f */
[C---:B------:R-:W-:Y:S01]  /*72d0*/  FMUL.FTZ R8, R21.reuse, R5 ;  /* 0x0000000515087220 */ /* 0x040fe20000410000 */
[--C-:B------:R-:W-:Y:S02]  /*72e0*/  HADD2.F32 R11, -RZ, R7.reuse.H0_H0 ;  /* 0x20000007ff0b7230 */ /* 0x100fe40000004100 */
[-C--:B------:R-:W-:Y:S01]  /*72f0*/  FFMA.FTZ R5, R21, R9.reuse, -R12 ;  /* 0x0000000915057223 */ /* 0x080fe2000001080c */
[----:B------:R-:W-:Y:S02]  /*7300*/  HADD2.F32 R6, -RZ, R6.H1_H1 ;  /* 0x30000006ff067230 */ /* 0x000fe40000004100 */
[----:B------:R-:W-:Y:S01]  /*7310*/  FFMA.FTZ R8, R25, R9, R8 ;  /* 0x0000000919087223 */ /* 0x000fe20000010008 */
[----:B------:R-:W-:Y:S01]  /*7320*/  HADD2.F32 R7, -RZ, R7.H1_H1 ;  /* 0x30000007ff077230 */ /* 0x000fe20000004100 */
[----:B------:R-:W-:Y:S01]  /*7330*/  F2FP.F16.F32.PACK_AB R4, R15, R4 ;  /* 0x000000040f04723e */ /* 0x000fe200000000ff */
[----:B------:R-:W-:-:S02]  /*7340*/  HADD2.F32 R20, -RZ, R31.H1_H1 ;  /* 0x3000001fff147230 */ /* 0x000fc40000004100 */
[-C--:B------:R-:W-:Y:S01]  /*7350*/  FMUL.FTZ R9, R24, R6.reuse ;  /* 0x0000000618097220 */ /* 0x080fe20000410000 */
[----:B------:R-:W-:Y:S02]  /*7360*/  HADD2.F32 R21, -RZ, R33.H1_H1 ;  /* 0x30000021ff157230 */ /* 0x000fe40000004100 */
[----:B------:R-:W-:Y:S01]  /*7370*/  FMUL.FTZ R12, R27, R7 ;  /* 0x000000071b0c7220 */ /* 0x000fe20000410000 */
[----:B------:R-:W-:Y:S01]  /*7380*/  F2FP.F16.F32.PACK_AB R5, R8, R5 ;  /* 0x000000050805723e */ /* 0x000fe200000000ff */
[C---:B------:R-:W-:Y:S01]  /*7390*/  FMUL.FTZ R13, R20.reuse, R6 ;  /* 0x00000006140d7220 */ /* 0x040fe20000410000 */
[-C--:B------:R-:W-:Y:S01]  /*73a0*/  FFMA.FTZ R6, R20, R10.reuse, -R9 ;  /* 0x0000000a14067223 */ /* 0x080fe20000010809 */
[C---:B------:R-:W-:Y:S01]  /*73b0*/  FMUL.FTZ R14, R21.reuse, R7 ;  /* 0x00000007150e7220 */ /* 0x040fe20000410000 */
[-C--:B------:R-:W-:Y:S01]  /*73c0*/  FFMA.FTZ R7, R21, R11.reuse, -R12 ;  /* 0x0000000b15077223 */ /* 0x080fe2000001080c */
[----:B------:R-:W-:Y:S02]  /*73d0*/  FFMA.FTZ R13, R24, R10, R13 ;  /* 0x0000000a180d7223 */ /* 0x000fe4000001000d */
[----:B------:R-:W-:-:S03]  /*73e0*/  FFMA.FTZ R14, R27, R11, R14 ;  /* 0x0000000b1b0e7223 */ /* 0x000fc6000001000e */
[----:B------:R-:W-:Y:S02]  /*73f0*/  F2FP.F16.F32.PACK_AB R6, R13, R6 ;  /* 0x000000060d06723e */ /* 0x000fe400000000ff */
[----:B------:R-:W-:-:S05]  /*7400*/  F2FP.F16.F32.PACK_AB R7, R14, R7 ;  /* 0x000000070e07723e */ /* 0x000fca00000000ff */
[----:B------:R1:W-:Y:S02]  /*7410*/  STS.128 [R3+0x21400], R4 ;  /* 0x0214000403007388 */ /* 0x0003e40000000c00 */
.L_x_527:
[----:B------:R-:W-:Y:S05]  /*7420*/  BSYNC B1 ;  /* 0x0000000000017941 */ /* 0x000fea0003800000 */
.L_x_526:
[----:B------:R-:W-:Y:S05]  /*7430*/  @P1 BRA `(.L_x_525) ;  /* 0x00000010001c1947 */ /* 0x000fea0003800000 */
[----:B-1----:R-:W1:Y:S01]  /*7440*/  LDS.128 R4, [R0+0x1000] ;  /* 0x0010000000047984 */ /* 0x002e620000000c00 */
[----:B------:R-:W-:Y:S02]  /*7450*/  HADD2.F32 R15, -RZ, R28.H0_H0 ;  /* 0x2000001cff0f7230 */ /* 0x000fe40000004100 */
[----:B------:R-:W-:Y:S02]  /*7460*/  HADD2.F32 R13, -RZ, R32.H0_H0 ;  /* 0x20000020ff0d7230 */ /* 0x000fe40000004100 */
[----:B------:R-:W-:Y:S02]  /*7470*/  HADD2.F32 R20, -RZ, R36.H0_H0 ;  /* 0x20000024ff147230 */ /* 0x000fe40000004100 */
[----:B------:R-:W-:Y:S02]  /*7480*/  HADD2.F32 R14, -RZ, R34.H0_H0 ;  /* 0x20000022ff0e7230 */ /* 0x000fe40000004100 */
[----:B------:R-:W-:Y:S02]  /*7490*/  HADD2.F32 R24, -RZ, R36.H1_H1 ;  /* 0x30000024ff187230 */ /* 0x000fe40000004100 */
[----:B-1----:R-:W-:-:S02]  /*74a0*/  HADD2.F32 R3, -RZ, R4.H0_H0 ;  /* 0x20000004ff037230 */ /* 0x002fc40000004100 */
[----:B------:R-:W-:Y:S02]  /*74b0*/  HADD2.F32 R4, -RZ, R4.H1_H1 ;  /* 0x30000004ff047230 */ /* 0x000fe40000004100 */
[--C-:B------:R-:W-:Y:S02]  /*74c0*/  HADD2.F32 R8, -RZ, R5.reuse.H0_H0 ;  /* 0x20000005ff087230 */ /* 0x100fe40000004100 */
[----:B------:R-:W-:Y:S02]  /*74d0*/  HADD2.F32 R5, -RZ, R5.H1_H1 ;  /* 0x30000005ff057230 */ /* 0x000fe40000004100 */
[-C--:B------:R-:W-:Y:S01]  /*74e0*/  FMUL.FTZ R12, R15, R4.reuse ;  /* 0x000000040f0c7220 */ /* 0x080fe20000410000 */
[C---:B------:R-:W-:Y:S01]  /*74f0*/  FMUL.FTZ R4, R13.reuse, R4 ;  /* 0x000000040d047220 */ /* 0x040fe20000410000 */
[----:B------:R-:W-:Y:S02]  /*7500*/  HADD2.F32 R9, -RZ, R6.H0_H0 ;  /* 0x20000006ff097230 */ /* 0x000fe40000004100 */
[----:B------:R-:W-:Y:S01]  /*7510*/  FMUL.FTZ R11, R20, R5 ;  /* 0x00000005140b7220 */ /* 0x000fe20000410000 */
[----:B------:R-:W-:Y:S01]  /*7520*/  FFMA.FTZ R12, R13, R3, -R12 ;  /* 0x000000030d0c7223 */ /* 0x000fe2000001080c */
[----:B------:R-:W-:-:S02]  /*7530*/  HADD2.F32 R10, -RZ, R7.H0_H0 ;  /* 0x20000007ff0a7230 */ /* 0x000fc40000004100 */
[----:B------:R-:W-:Y:S01]  /*7540*/  FFMA.FTZ R3, R15, R3, R4 ;  /* 0x000000030f037223 */ /* 0x000fe20000010004 */
[----:B------:R-:W-:Y:S02]  /*7550*/  HADD2.F32 R6, -RZ, R6.H1_H1 ;  /* 0x30000006ff067230 */ /* 0x000fe40000004100 */
[C---:B------:R-:W-:Y:S01]  /*7560*/  FMUL.FTZ R5, R14.reuse, R5 ;  /* 0x000000050e057220 */ /* 0x040fe20000410000 */
[----:B------:R-:W-:Y:S02]  /*7570*/  HADD2.F32 R7, -RZ, R7.H1_H1 ;  /* 0x30000007ff077230 */ /* 0x000fe40000004100 */
[-C--:B------:R-:W-:Y:S01]  /*7580*/  FFMA.FTZ R11, R14, R8.reuse, -R11 ;  /* 0x000000080e0b7223 */ /* 0x080fe2000001080b */
[----:B------:R-:W-:Y:S02]  /*7590*/  HADD2.F32 R15, -RZ, R28.H1_H1 ;  /* 0x3000001cff0f7230 */ /* 0x000fe40000004100 */
[----:B------:R-:W-:Y:S01]  /*75a0*/  FFMA.FTZ R8, R20, R8, R5 ;  /* 0x0000000814087223 */ /* 0x000fe20000010005 */
[----:B------:R-:W-:-:S02]  /*75b0*/  HADD2.F32 R13, -RZ, R32.H1_H1 ;  /* 0x30000020ff0d7230 */ /* 0x000fc40000004100 */
[-C--:B------:R-:W-:Y:S01]  /*75c0*/  FMUL.FTZ R5, R24, R7.reuse ;  /* 0x0000000718057220 */ /* 0x080fe20000410000 */
[----:B------:R-:W-:Y:S02]  /*75d0*/  HADD2.F32 R14, -RZ, R34.H1_H1 ;  /* 0x30000022ff0e7230 */ /* 0x000fe40000004100 */
[----:B------:R-:W-:Y:S01]  /*75e0*/  FMUL.FTZ R4, R15, R6 ;  /* 0x000000060f047220 */ /* 0x000fe20000410000 */
[----:B------:R-:W-:Y:S01]  /*75f0*/  F2FP.F16.F32.PACK_AB R12, R3, R12 ;  /* 0x0000000c030c723e */ /* 0x000fe200000000ff */
[C---:B------:R-:W-:Y:S01]  /*7600*/  FMUL.FTZ R6, R13.reuse, R6 ;  /* 0x000000060d067220 */ /* 0x040fe20000410000 */
[C---:B------:R-:W-:Y:S01]  /*7610*/  FMUL.FTZ R7, R14.reuse, R7 ;  /* 0x000000070e077220 */ /* 0x040fe20000410000 */
[-C--:B------:R-:W-:Y:S01]  /*7620*/  FFMA.FTZ R4, R13, R9.reuse, -R4 ;  /* 0x000000090d047223 */ /* 0x080fe20000010804 */
[-C--:B------:R-:W-:Y:S01]  /*7630*/  FFMA.FTZ R5, R14, R10.reuse, -R5 ;  /* 0x0000000a0e057223 */ /* 0x080fe20000010805 */
[----:B------:R-:W-:Y:S01]  /*7640*/  FFMA.FTZ R9, R15, R9, R6 ;  /* 0x000000090f097223 */ /* 0x000fe20000010006 */
[----:B------:R-:W-:Y:S01]  /*7650*/  FFMA.FTZ R10, R24, R10, R7 ;  /* 0x0000000a180a7223 */ /* 0x000fe20000010007 */
[----:B------:R-:W-:-:S03]  /*7660*/  F2FP.F16.F32.PACK_AB R13, R8, R11 ;  /* 0x0000000b080d723e */ /* 0x000fc600000000ff */
[----:B------:R-:W-:Y:S02]  /*7670*/  F2FP.F16.F32.PACK_AB R14, R9, R4 ;  /* 0x00000004090e723e */ /* 0x000fe400000000ff */
[----:B------:R-:W-:-:S05]  /*7680*/  F2FP.F16.F32.PACK_AB R15, R10, R5 ;  /* 0x000000050a0f723e */ /* 0x000fca00000000ff */
[----:B------:R3:W-:Y:S01]  /*7690*/  STS.128 [R0+0x1000], R12 ;  /* 0x0010000c00007388 */ /* 0x0007e20000000c00 */
[----:B------:R-:W-:Y:S05]  /*76a0*/  BRA `(.L_x_525) ;  /* 0x0000000c00807947 */ /* 0x000fea0003800000 */
.L_x_512:
[----:B------:R-:W0:Y:S01]  /*76b0*/  LDC R9, c[0x0][0x3d4] ;  /* 0x0000f500ff097b82 */ /* 0x000e220000000800 */
[----:B------:R-:W-:Y:S01]  /*76c0*/  IMAD R30, R25, -0x40, R30 ;  /* 0xffffffc0191e7824 */ /* 0x000fe200078e021e */
[----:B------:R-:W-:Y:S02]  /*76d0*/  CS2R R34, SRZ ;  /* 0x0000000000227805 */ /* 0x000fe4000001ff00 */
[----:B------:R-:W-:Y:S02]  /*76e0*/  CS2R R32, SRZ ;  /* 0x0000000000207805 */ /* 0x000fe4000001ff00 */
[----:B------:R-:W-:Y:S02]  /*76f0*/  CS2R R6, SRZ ;  /* 0x0000000000067805 */ /* 0x000fe4000001ff00 */
[----:B------:R-:W-:Y:S02]  /*7700*/  CS2R R4, SRZ ;  /* 0x0000000000047805 */ /* 0x000fe4000001ff00 */
[----:B------:R-:W-:-:S02]  /*7710*/  VIMNMX R30, R30, 0x40, PT ;  /* 0x000000401e1e7848 */ /* 0x000fc40003fe0100 */
[----:B0-----:R-:W-:-:S04]  /*7720*/  ISETP.GE.AND P0, PT, R16, R9, PT ;  /* 0x000000091000720c */ /* 0x001fc80003f06270 */
[----:B------:R-:W-:-:S13]  /*7730*/  ISETP.GE.OR P1, PT, R19, R30, P0 ;  /* 0x0000001e1300720c */ /* 0x000fda0000726670 */
[----:B------:R0:W5:Y:S04]  /*7740*/  @!P1 LDG.E.128 R32, desc[UR40][R36.64] ;  /* 0x0000002824209981 */ /* 0x000168000c1e1d00 */
[----:B------:R0:W5:Y:S01]  /*7750*/  @!P1 LDG.E.128 R4, desc[UR40][R38.64] ;  /* 0x0000002826049981 */ /* 0x000162000c1e1d00 */
[----:B------:R-:W-:Y:S01]  /*7760*/  UMOV UR4, 0xffffffff ;  /* 0xffffffff00047882 */ /* 0x000fe20000000000 */
[----:B------:R-:W-:Y:S02]  /*7770*/  LEA.HI R0, R202, R202, RZ, 0x1 ;  /* 0x000000caca007211 */ /* 0x000fe400078f08ff */
[----:B------:R-:W-:Y:S05]  /*7780*/  BRA.DIV UR4, `(.L_x_528) ;  /* 0x000000d2044c7947 */ /* 0x000fea000b800000 */
.L_x_691:
[----:B------:R-:W-:Y:S01]  /*7790*/  UMOV UR4, 0xffffffff ;  /* 0xffffffff00047882 */ /* 0x000fe20000000000 */
[----:B------:R-:W-:Y:S02]  /*77a0*/  LOP3.LUT R3, R0, 0xfffffffe, RZ, 0xc0, !PT ;  /* 0xfffffffe00037812 */ /* 0x000fe400078ec0ff */
[----:B------:R-:W-:Y:S05]  /*77b0*/  BRA.DIV UR4, `(.L_x_529) ;  /* 0x000000d204687947 */ /* 0x000fea000b800000 */
.L_x_694:
[----:B------:R-:W-:Y:S01]  /*77c0*/  UMOV UR4, 0xffffffff ;  /* 0xffffffff00047882 */ /* 0x000fe20000000000 */
[----:B------:R-:W-:Y:S02]  /*77d0*/  IADD3 R3, R202, -R3, RZ ;  /* 0x80000003ca037210 */ /* 0x000fe40007ffe0ff */
[----:B------:R-:W-:Y:S05]  /*77e0*/  BRA.DIV UR4, `(.L_x_530) ;  /* 0x000000d204847947 */ /* 0x000fea000b800000 */
.L_x_697:
[----:B------:R-:W-:Y:S01]  /*77f0*/  UMOV UR4, 0xffffffff ;  /* 0xffffffff00047882 */ /* 0x000fe20000000000 */
[----:B------:R-:W-:Y:S02]  /*7800*/  SHF.L.U32 R3, R3, 0x1f, RZ ;  /* 0x0000001f03037819 */ /* 0x000fe400000006ff */
[----:B------:R-:W-:Y:S05]  /*7810*/  BRA.DIV UR4, `(.L_x_531) ;  /* 0x000000d204a07947 */ /* 0x000fea000b800000 */
.L_x_700:
[----:B------:R-:W1:Y:S01]  /*7820*/  SYNCS.PHASECHK.TRANS64.TRYWAIT P1, [R2+URZ+0x28c00], R3 ;  /* 0x028c0003020075a7 */ /* 0x000e62000802017f */
[----:B0----5:R-:W-:Y:S01]  /*7830*/  IMAD.MOV.U32 R38, RZ, RZ, R34 ;  /* 0x000000ffff267224 */ /* 0x021fe200078e0022 */
[----:B------:R-:W-:Y:S01]  /*7840*/  MOV R0, R35 ;  /* 0x0000002300007202 */ /* 0x000fe20000000f00 */
[----:B------:R-:W-:Y:S01]  /*7850*/  IMAD.MOV.U32 R39, RZ, RZ, R32 ;  /* 0x000000ffff277224 */ /* 0x000fe200078e0020 */
[----:B------:R-:W-:Y:S01]  /*7860*/  SHF.R.U64 R42, R4, 0x10, R5 ;  /* 0x00000010042a7819 */ /* 0x000fe20000001205 */
[----:B------:R-:W-:Y:S01]  /*7870*/  IMAD.MOV.U32 R8, RZ, RZ, R33 ;  /* 0x000000ffff087224 */ /* 0x000fe200078e0021 */
[----:B------:R-:W-:Y:S01]  /*7880*/  PRMT R38, R38, 0x5410, R0 ;  /* 0x0000541026267816 */ /* 0x000fe20000000000 */
[----:B------:R-:W-:Y:S01]  /*7890*/  IMAD.MOV.U32 R0, RZ, RZ, R4 ;  /* 0x000000ffff007224 */ /* 0x000fe200078e0004 */
[--C-:B------:R-:W-:Y:S01]  /*78a0*/  SHF.R.U32.HI R4, RZ, 0x10, R5.reuse ;  /* 0x00000010ff047819 */ /* 0x100fe20000011605 */
[----:B------:R-:W-:Y:S01]  /*78b0*/  IMAD.MOV.U32 R37, RZ, RZ, R6 ;  /* 0x000000ffff257224 */ /* 0x000fe200078e0006 */
[----:B------:R-:W-:Y:S01]  /*78c0*/  PRMT R39, R39, 0x5410, R8 ;  /* 0x0000541027277816 */ /* 0x000fe20000000008 */
[----:B------:R-:W-:Y:S01]  /*78d0*/  IMAD.MOV.U32 R8, RZ, RZ, R5 ;  /* 0x000000ffff087224 */ /* 0x000fe200078e0005 */
[----:B------:R-:W-:Y:S01]  /*78e0*/  MOV R36, R7 ;  /* 0x0000000700247202 */ /* 0x000fe20000000f00 */
[----:B------:R-:W-:Y:S01]  /*78f0*/  BSSY B1, `(.L_x_532) ;  /* 0x0000011000017945 */ /* 0x000fe20003800000 */
[----:B------:R-:W-:-:S02]  /*7900*/  SHF.R.U64 R40, R32, 0x10, R33 ;  /* 0x0000001020287819 */ /* 0x000fc40000001221 */
[----:B------:R-:W-:Y:S02]  /*7910*/  SHF.R.U32.HI R10, RZ, 0x10, R33 ;  /* 0x00000010ff0a7819 */ /* 0x000fe40000011621 */
[--C-:B------:R-:W-:Y:S02]  /*7920*/  SHF.R.U64 R41, R34, 0x10, R35.reuse ;  /* 0x0000001022297819 */ /* 0x100fe40000001223 */
[----:B------:R-:W-:Y:S02]  /*7930*/  SHF.R.U32.HI R11, RZ, 0x10, R35 ;  /* 0x00000010ff0b7819 */ /* 0x000fe40000011623 */
[--C-:B------:R-:W-:Y:S02]  /*7940*/  SHF.R.U64 R43, R6, 0x10, R7.reuse ;  /* 0x00000010062b7819 */ /* 0x100fe40000001207 */
[----:B------:R-:W-:Y:S02]  /*7950*/  SHF.R.U32.HI R5, RZ, 0x10, R7 ;  /* 0x00000010ff057819 */ /* 0x000fe40000011607 */
[----:B------:R-:W-:-:S02]  /*7960*/  ISETP.GE.OR P2, PT, R19, R30, P0 ;  /* 0x0000001e1300720c */ /* 0x000fc40000746670 */
[----:B------:R-:W-:Y:S01]  /*7970*/  PRMT R36, R36, 0x5410, R0 ;  /* 0x0000541024247816 */ /* 0x000fe20000000000 */
[----:B------:R-:W-:Y:S01]  /*7980*/  IMAD.IADD R0, R16, 0x1, R9 ;  /* 0x0000000110007824 */ /* 0x000fe200078e0209 */
[----:B------:R-:W-:Y:S02]  /*7990*/  ISETP.GE.OR P0, PT, R216, R30, P0 ;  /* 0x0000001ed800720c */ /* 0x000fe40000706670 */
[----:B------:R-:W-:Y:S02]  /*79a0*/  PRMT R40, R40, 0x5410, R10 ;  /* 0x0000541028287816 */ /* 0x000fe4000000000a */
[----:B------:R-:W-:Y:S02]  /*79b0*/  PRMT R41, R41, 0x5410, R11 ;  /* 0x0000541029297816 */ /* 0x000fe4000000000b */
[----:B------:R-:W-:Y:S02]  /*79c0*/  PRMT R37, R37, 0x5410, R8 ;  /* 0x0000541025257816 */ /* 0x000fe40000000008 */
[----:B------:R-:W-:-:S02]  /*79d0*/  PRMT R42, R42, 0x5410, R4 ;  /* 0x000054102a2a7816 */ /* 0x000fc40000000004 */
[----:B------:R-:W-:Y:S01]  /*79e0*/  PRMT R43, R43, 0x5410, R5 ;  /* 0x000054102b2b7816 */ /* 0x000fe20000000005 */
[----:B-1----:R-:W-:Y:S06]  /*79f0*/  @!P1 BRA `(.L_x_533) ;  /* 0x000000d000509947 */ /* 0x002fec0003800000 */
.L_x_701:
[----:B------:R-:W-:Y:S05]  /*7a00*/  BSYNC B1 ;  /* 0x0000000000017941 */ /* 0x000fea0003800000 */
.L_x_532:
[----:B------:R-:W-:Y:S01]  /*7a10*/  BSSY B1, `(.L_x_534) ;  /* 0x0000059000017945 */ /* 0x000fe20003800000 */
[----:B------:R-:W-:-:S03]  /*7a20*/  LOP3.LUT R0, R0, 0x38, RZ, 0xc0, !PT ;  /* 0x0000003800007812 */ /* 0x000fc600078ec0ff */
[----:B------:R-:W-:Y:S05]  /*7a30*/  @P2 BRA `(.L_x_535) ;  /* 0x0000000400582947 */ /* 0x000fea0003800000 */
[----:B0-----:R-:W-:Y:S02]  /*7a40*/  IMAD.SHL.U32 R3, R186, 0x40, RZ ;  /* 0x00000040ba037824 */ /* 0x001fe400078e00ff */
[----:B------:R-:W-:Y:S02]  /*7a50*/  HADD2.F32 R26, -RZ, R39.H0_H0 ;  /* 0x20000027ff1a7230 */ /* 0x000fe40000004100 */
[----:B------:R-:W-:Y:S01]  /*7a60*/  HADD2.F32 R28, -RZ, R36.H1_H1 ;  /* 0x30000024ff1c7230 */ /* 0x000fe20000004100 */
[----:B------:R-:W-:Y:S01]  /*7a70*/  LOP3.LUT R5, R3, 0x1c0, RZ, 0xc0, !PT ;  /* 0x000001c003057812 */ /* 0x000fe200078ec0ff */
[----:B------:R-:W-:Y:S02]  /*7a80*/  HADD2.F32 R25, -RZ, R42.H0_H0 ;  /* 0x2000002aff197230 */ /* 0x000fe40000004100 */
[----:B------:R-:W-:Y:S01]  /*7a90*/  HADD2.F32 R27, -RZ, R37.H1_H1 ;  /* 0x30000025ff1b7230 */ /* 0x000fe20000004100 */
[----:B------:R-:W-:Y:S02]  /*7aa0*/  LOP3.LUT R3, R5, 0x38, R16, 0xf8, !PT ;  /* 0x0000003805037812 */ /* 0x000fe400078ef810 */
[----:B------:R-:W-:-:S04]  /*7ab0*/  SHF.R.U32.HI R6, RZ, 0x3, R5 ;  /* 0x00000003ff067819 */ /* 0x000fc80000011605 */
[----:B------:R-:W-:-:S05]  /*7ac0*/  LOP3.LUT R4, R3, R6, RZ, 0x3c, !PT ;  /* 0x0000000603047212 */ /* 0x000fca00078e3cff */
[----:B------:R-:W-:Y:S01]  /*7ad0*/  IMAD R3, R189, 0x200, R4 ;  /* 0x00000200bd037824 */ /* 0x000fe200078e0204 */
[----:B------:R-:W-:-:S04]  /*7ae0*/  LOP3.LUT R4, R6, R0, R5, 0x1e, !PT ;  /* 0x0000000006047212 */ /* 0x000fc800078e1e05 */
[----:B------:R-:W-:Y:S01]  /*7af0*/  LEA R33, R3, R2, 0x1 ;  /* 0x0000000203217211 */ /* 0x000fe200078e08ff */
[----:B------:R-:W-:-:S04]  /*7b00*/  IMAD R3, R189, 0x200, R4 ;  /* 0x00000200bd037824 */ /* 0x000fc800078e0204 */
[----:B------:R-:W-:Y:S01]  /*7b10*/  IMAD R35, R3, 0x2, R2 ;  /* 0x0000000203237824 */ /* 0x000fe200078e0202 */
[----:B------:R-:W0:Y:S04]  /*7b20*/  LDS.128 R8, [R33+0x20400] ;  /* 0x0204000021087984 */ /* 0x000e280000000c00 */
[----:B------:R-:W1:Y:S01]  /*7b30*/  LDS.128 R4, [R35+0x20400] ;  /* 0x0204000023047984 */ /* 0x000e620000000c00 */
[--C-:B0-----:R-:W-:Y:S02]  /*7b40*/  HADD2.F32 R3, -RZ, R8.reuse.H0_H0 ;  /* 0x20000008ff037230 */ /* 0x101fe40000004100 */
[----:B------:R-:W-:Y:S02]  /*7b50*/  HADD2.F32 R8, -RZ, R8.H1_H1 ;  /* 0x30000008ff087230 */ /* 0x000fe40000004100 */
[----:B-1----:R-:W-:-:S02]  /*7b60*/  HADD2.F32 R15, -RZ, R4.H0_H0 ;  /* 0x20000004ff0f7230 */ /* 0x002fc40000004100 */
[----:B------:R-:W-:Y:S02]  /*7b70*/  HADD2.F32 R4, -RZ, R4.H1_H1 ;  /* 0x30000004ff047230 */ /* 0x000fe40000004100 */
[----:B------:R-:W-:Y:S02]  /*7b80*/  HADD2.F32 R20, -RZ, R5.H0_H0 ;  /* 0x20000005ff147230 */ /* 0x000fe40000004100 */
[C---:B------:R-:W-:Y:S01]  /*7b90*/  FMUL.FTZ R30, R15.reuse, R28 ;  /* 0x0000001c0f1e7220 */ /* 0x040fe20000410000 */
[-C--:B------:R-:W-:Y:S01]  /*7ba0*/  FMUL.FTZ R32, R15, R26.reuse ;  /* 0x0000001a0f207220 */ /* 0x080fe20000410000 */
[----:B------:R-:W-:Y:S02]  /*7bb0*/  HADD2.F32 R15, -RZ, R40.H0_H0 ;  /* 0x20000028ff0f7230 */ /* 0x000fe40000004100 */
[----:B------:R-:W-:Y:S01]  /*7bc0*/  FMUL.FTZ R29, R4, R25 ;  /* 0x00000019041d7220 */ /* 0x000fe20000410000 */
[C---:B------:R-:W-:Y:S01]  /*7bd0*/  FFMA.FTZ R30, R3.reuse, R26, -R30 ;  /* 0x0000001a031e7223 */ /* 0x040fe2000001081e */
[----:B------:R-:W-:Y:S01]  /*7be0*/  FFMA.FTZ R32, R3, R28, R32 ;  /* 0x0000001c03207223 */ /* 0x000fe20000010020 */
[----:B------:R-:W-:-:S02]  /*7bf0*/  HADD2.F32 R3, -RZ, R39.H1_H1 ;  /* 0x30000027ff037230 */ /* 0x000fc40000004100 */
[-C--:B------:R-:W-:Y:S01]  /*7c00*/  FMUL.FTZ R31, R4, R15.reuse ;  /* 0x0000000f041f7220 */ /* 0x080fe20000410000 */
[----:B------:R-:W-:Y:S01]  /*7c10*/  FFMA.FTZ R29, R8, R15, -R29 ;  /* 0x0000000f081d7223 */ /* 0x000fe2000001081d */
[----:B------:R-:W-:Y:S02]  /*7c20*/  HADD2.F32 R12, -RZ, R9.H0_H0 ;  /* 0x20000009ff0c7230 */ /* 0x000fe40000004100 */
[C---:B------:R-:W-:Y:S01]  /*7c30*/  FMUL.FTZ R15, R20.reuse, R27 ;  /* 0x0000001b140f7220 */ /* 0x040fe20000410000 */
[----:B------:R-:W-:Y:S02]  /*7c40*/  HADD2.F32 R5, -RZ, R5.H1_H1 ;  /* 0x30000005ff057230 */ /* 0x000fe40000004100 */
[----:B------:R-:W-:Y:S01]  /*7c50*/  FMUL.FTZ R20, R20, R3 ;  /* 0x0000000314147220 */ /* 0x000fe20000410000 */
[----:B------:R-:W-:Y:S02]  /*7c60*/  HADD2.F32 R26, -RZ, R42.H1_H1 ;  /* 0x3000002aff1a7230 */ /* 0x000fe40000004100 */
[----:B------:R-:W-:Y:S01]  /*7c70*/  FFMA.FTZ R31, R8, R25, R31 ;  /* 0x00000019081f7223 */ /* 0x000fe2000001001f */
[----:B------:R-:W-:-:S02]  /*7c80*/  HADD2.F32 R4, -RZ, R40.H1_H1 ;  /* 0x30000028ff047230 */ /* 0x000fc40000004100 */
[C---:B------:R-:W-:Y:S01]  /*7c90*/  FFMA.FTZ R15, R12.reuse, R3, -R15 ;  /* 0x000000030c0f7223 */ /* 0x040fe2000001080f */
[----:B------:R-:W-:Y:S02]  /*7ca0*/  HADD2.F32 R9, -RZ, R9.H1_H1 ;  /* 0x30000009ff097230 */ /* 0x000fe40000004100 */
[----:B------:R-:W-:Y:S01]  /*7cb0*/  FFMA.FTZ R20, R12, R27, R20 ;  /* 0x0000001b0c147223 */ /* 0x000fe20000010014 */
[----:B------:R-:W-:Y:S02]  /*7cc0*/  HADD2.F32 R21, -RZ, R6.H0_H0 ;  /* 0x20000006ff157230 */ /* 0x000fe40000004100 */
[C---:B------:R-:W-:Y:S01]  /*7cd0*/  FMUL.FTZ R28, R5.reuse, R26 ;  /* 0x0000001a051c7220 */ /* 0x040fe20000410000 */
[----:B------:R-:W-:Y:S02]  /*7ce0*/  HADD2.F32 R8, -RZ, R38.H0_H0 ;  /* 0x20000026ff087230 */ /* 0x000fe40000004100 */
[----:B------:R-:W-:Y:S01]  /*7cf0*/  FMUL.FTZ R34, R5, R4 ;  /* 0x0000000405227220 */ /* 0x000fe20000410000 */
[----:B------:R-:W-:-:S02]  /*7d00*/  HADD2.F32 R12, -RZ, R37.H0_H0 ;  /* 0x20000025ff0c7230 */ /* 0x000fc40000004100 */
[----:B------:R-:W-:Y:S01]  /*7d10*/  FFMA.FTZ R28, R9, R4, -R28 ;  /* 0x00000004091c7223 */ /* 0x000fe2000001081c */
[----:B------:R-:W-:Y:S02]  /*7d20*/  HADD2.F32 R6, -RZ, R6.H1_H1 ;  /* 0x30000006ff067230 */ /* 0x000fe40000004100 */
[C---:B------:R-:W-:Y:S01]  /*7d30*/  FMUL.FTZ R27, R21.reuse, R8 ;  /* 0x00000008151b7220 */ /* 0x040fe20000410000 */
[----:B------:R-:W-:Y:S02]  /*7d40*/  HADD2.F32 R5, -RZ, R43.H0_H0 ;  /* 0x2000002bff057230 */ /* 0x000fe40000004100 */
[----:B------:R-:W-:Y:S01]  /*7d50*/  FMUL.FTZ R4, R21, R12 ;  /* 0x0000000c15047220 */ /* 0x000fe20000410000 */
[--C-:B------:R-:W-:Y:S02]  /*7d60*/  HADD2.F32 R13, -RZ, R10.reuse.H0_H0 ;  /* 0x2000000aff0d7230 */ /* 0x100fe40000004100 */
[----:B------:R-:W-:Y:S01]  /*7d70*/  FFMA.FTZ R21, R9, R26, R34 ;  /* 0x0000001a09157223 */ /* 0x000fe20000010022 */
[----:B------:R-:W-:-:S02]  /*7d80*/  HADD2.F32 R10, -RZ, R10.H1_H1 ;  /* 0x3000000aff0a7230 */ /* 0x000fc40000004100 */
[----:B------:R-:W-:Y:S01]  /*7d90*/  FMUL.FTZ R9, R6, R5 ;  /* 0x0000000506097220 */ /* 0x000fe20000410000 */
[----:B------:R-:W-:Y:S02]  /*7da0*/  HADD2.F32 R3, -RZ, R41.H0_H0 ;  /* 0x20000029ff037230 */ /* 0x000fe40000004100 */
[C---:B------:R-:W-:Y:S01]  /*7db0*/  FFMA.FTZ R27, R13.reuse, R12, R27 ;  /* 0x0000000c0d1b7223 */ /* 0x040fe2000001001b */
[----:B------:R-:W-:Y:S01]  /*7dc0*/  FFMA.FTZ R25, R13, R8, -R4 ;  /* 0x000000080d197223 */ /* 0x000fe20000010804 */
[----:B------:R-:W-:Y:S02]  /*7dd0*/  HADD2.F32 R24, -RZ, R7.H0_H0 ;  /* 0x20000007ff187230 */ /* 0x000fe40000004100 */
[-C--:B------:R-:W-:Y:S01]  /*7de0*/  FFMA.FTZ R12, R10, R3.reuse, -R9 ;  /* 0x000000030a0c7223 */ /* 0x080fe20000010809 */
[----:B------:R-:W-:Y:S01]  /*7df0*/  FMUL.FTZ R13, R6, R3 ;  /* 0x00000003060d7220 */ /* 0x000fe20000410000 */
[----:B------:R-:W-:Y:S02]  /*7e00*/  HADD2.F32 R9, -RZ, R36.H0_H0 ;  /* 0x20000024ff097230 */ /* 0x000fe40000004100 */
[----:B------:R-:W-:-:S02]  /*7e10*/  HADD2.F32 R3, -RZ, R38.H1_H1 ;  /* 0x30000026ff037230 */ /* 0x000fc40000004100 */
[----:B------:R-:W-:Y:S01]  /*7e20*/  FFMA.FTZ R10, R10, R5, R13 ;  /* 0x000000050a0a7223 */ /* 0x000fe2000001000d */
[----:B------:R-:W-:Y:S02]  /*7e30*/  HADD2.F32 R7, -RZ, R7.H1_H1 ;  /* 0x30000007ff077230 */ /* 0x000fe40000004100 */
[C---:B------:R-:W-:Y:S01]  /*7e40*/  FMUL.FTZ R5, R24.reuse, R9 ;  /* 0x0000000918057220 */ /* 0x040fe20000410000 */
[----:B------:R-:W-:Y:S02]  /*7e50*/  HADD2.F32 R6, -RZ, R43.H1_H1 ;  /* 0x3000002bff067230 */ /* 0x000fe40000004100 */
[----:B------:R-:W-:Y:S01]  /*7e60*/  FMUL.FTZ R24, R24, R3 ;  /* 0x0000000318187220 */ /* 0x000fe20000410000 */
[----:B------:R-:W-:Y:S01]  /*7e70*/  HADD2.F32 R4, -RZ, R41.H1_H1 ;  /* 0x30000029ff047230 */ /* 0x000fe20000004100 */
[----:B------:R-:W-:Y:S01]  /*7e80*/  F2FP.F16.F32.PACK_AB R10, R10, R27 ;  /* 0x0000001b0a0a723e */ /* 0x000fe200000000ff */
[--C-:B------:R-:W-:Y:S02]  /*7e90*/  HADD2.F32 R14, -RZ, R11.reuse.H0_H0 ;  /* 0x2000000bff0e7230 */ /* 0x100fe40000004100 */
[----:B------:R-:W-:Y:S01]  /*7ea0*/  FMUL.FTZ R8, R7, R6 ;  /* 0x0000000607087220 */ /* 0x000fe20000410000 */
[----:B------:R-:W-:-:S02]  /*7eb0*/  HADD2.F32 R11, -RZ, R11.H1_H1 ;  /* 0x3000000bff0b7230 */ /* 0x000fc40000004100 */
[-C--:B------:R-:W-:Y:S01]  /*7ec0*/  FMUL.FTZ R13, R7, R4.reuse ;  /* 0x00000004070d7220 */ /* 0x080fe20000410000 */
[C---:B------:R-:W-:Y:S01]  /*7ed0*/  FFMA.FTZ R7, R14.reuse, R3, -R5 ;  /* 0x000000030e077223 */ /* 0x040fe20000010805 */
[----:B------:R-:W-:Y:S01]  /*7ee0*/  FFMA.FTZ R24, R14, R9, R24 ;  /* 0x000000090e187223 */ /* 0x000fe20000010018 */
[C---:B------:R-:W-:Y:S01]  /*7ef0*/  FFMA.FTZ R14, R11.reuse, R4, -R8 ;  /* 0x000000040b0e7223 */ /* 0x040fe20000010808 */
[----:B------:R-:W-:Y:S01]  /*7f00*/  FFMA.FTZ R11, R11, R6, R13 ;  /* 0x000000060b0b7223 */ /* 0x000fe2000001000d */
[----:B------:R-:W-:Y:S02]  /*7f10*/  F2FP.F16.F32.PACK_AB R4, R29, R30 ;  /* 0x0000001e1d04723e */ /* 0x000fe400000000ff */
[----:B------:R-:W-:Y:S02]  /*7f20*/  F2FP.F16.F32.PACK_AB R5, R28, R15 ;  /* 0x0000000f1c05723e */ /* 0x000fe400000000ff */
[----:B------:R-:W-:Y:S02]  /*7f30*/  F2FP.F16.F32.PACK_AB R6, R12, R25 ;  /* 0x000000190c06723e */ /* 0x000fe400000000ff */
[----:B------:R-:W-:-:S02]  /*7f40*/  F2FP.F16.F32.PACK_AB R7, R14, R7 ;  /* 0x000000070e07723e */ /* 0x000fc400000000ff */
[----:B------:R-:W-:Y:S02]  /*7f50*/  F2FP.F16.F32.PACK_AB R8, R31, R32 ;  /* 0x000000201f08723e */ /* 0x000fe400000000ff */
[----:B------:R-:W-:Y:S01]  /*7f60*/  F2FP.F16.F32.PACK_AB R9, R21, R20 ;  /* 0x000000141509723e */ /* 0x000fe200000000ff */
[----:B------:R1:W-:Y:S01]  /*7f70*/  STS.128 [R33+0x20400], R4 ;  /* 0x0204000421007388 */ /* 0x0003e20000000c00 */
[----:B------:R-:W-:-:S05]  /*7f80*/  F2FP.F16.F32.PACK_AB R11, R11, R24 ;  /* 0x000000180b0b723e */ /* 0x000fca00000000ff */
[----:B------:R1:W-:Y:S02]  /*7f90*/  STS.128 [R35+0x20400], R8 ;  /* 0x0204000823007388 */ /* 0x0003e40000000c00 */
.L_x_535:
[----:B------:R-:W-:Y:S05]  /*7fa0*/  BSYNC B1 ;  /* 0x0000000000017941 */ /* 0x000fea0003800000 */
.L_x_534:
[----:B------:R-:W-:Y:S05]  /*7fb0*/  @P0 BRA `(.L_x_525) ;  /* 0x00000004003c0947 */ /* 0x000fea0003800000 */
[----:B0-----:R-:W-:Y:S01]  /*7fc0*/  LOP3.LUT R3, R215, R0, R209, 0x1e, !PT ;  /* 0x00000000d7037212 */ /* 0x001fe200078e1ed1 */
[----:B-1----:R-:W0:Y:S01]  /*7fd0*/  LDS.128 R8, [R207+0x20400] ;  /* 0x02040000cf087984 */ /* 0x002e220000000c00 */
[----:B------:R-:W-:Y:S02]  /*7fe0*/  HADD2.F32 R28, -RZ, R36.H1_H1 ;  /* 0x30000024ff1c7230 */ /* 0x000fe40000004100 */
[----:B------:R-:W-:Y:S02]  /*7ff0*/  HADD2.F32 R26, -RZ, R39.H0_H0 ;  /* 0x20000027ff1a7230 */ /* 0x000fe40000004100 */
[----:B------:R-:W-:Y:S02]  /*8000*/  IMAD.IADD R3, R210, 0x1, R3 ;  /* 0x00000001d2037824 */ /* 0x000fe400078e0203 */
[--C-:B------:R-:W-:Y:S02]  /*8010*/  HADD2.F32 R30, -RZ, R42.reuse.H0_H0 ;  /* 0x2000002aff1e7230 */ /* 0x100fe40000004100 */
[----:B------:R-:W-:Y:S01]  /*8020*/  HADD2.F32 R32, -RZ, R37.H1_H1 ;  /* 0x30000025ff207230 */ /* 0x000fe20000004100 */
[----:B------:R-:W-:Y:S01]  /*8030*/  LEA R3, R3, R2, 0x1 ;  /* 0x0000000203037211 */ /* 0x000fe200078e08ff */
[----:B------:R-:W-:-:S02]  /*8040*/  HADD2.F32 R35, -RZ, R42.H1_H1 ;  /* 0x3000002aff237230 */ /* 0x000fc40000004100 */
[----:B------:R-:W-:Y:S02]  /*8050*/  HADD2.F32 R33, -RZ, R38.H0_H0 ;  /* 0x20000026ff217230 */ /* 0x000fe40000004100 */
[----:B------:R-:W1:Y:S01]  /*8060*/  LDS.128 R4, [R3+0x20400] ;  /* 0x0204000003047984 */ /* 0x000e620000000c00 */
[----:B------:R-:W-:Y:S02]  /*8070*/  HADD2.F32 R37, -RZ, R37.H0_H0 ;  /* 0x20000025ff257230 */ /* 0x000fe40000004100 */
[--C-:B0-----:R-:W-:Y:S02]  /*8080*/  HADD2.F32 R0, -RZ, R8.reuse.H0_H0 ;  /* 0x20000008ff007230 */ /* 0x101fe40000004100 */
[----:B------:R-:W-:Y:S02]  /*8090*/  HADD2.F32 R8, -RZ, R8.H1_H1 ;  /* 0x30000008ff087230 */ /* 0x000fe40000004100 */
[--C-:B------:R-:W-:Y:S02]  /*80a0*/  HADD2.F32 R12, -RZ, R9.reuse.H0_H0 ;  /* 0x20000009ff0c7230 */ /* 0x100fe40000004100 */
[----:B------:R-:W-:-:S02]  /*80b0*/  HADD2.F32 R9, -RZ, R9.H1_H1 ;  /* 0x30000009ff097230 */ /* 0x000fc40000004100 */
[--C-:B------:R-:W-:Y:S02]  /*80c0*/  HADD2.F32 R13, -RZ, R10.reuse.H0_H0 ;  /* 0x2000000aff0d7230 */ /* 0x100fe40000004100 */
[----:B------:R-:W-:Y:S02]  /*80d0*/  HADD2.F32 R10, -RZ, R10.H1_H1 ;  /* 0x3000000aff0a7230 */ /* 0x000fe40000004100 */
[--C-:B------:R-:W-:Y:S02]  /*80e0*/  HADD2.F32 R14, -RZ, R11.reuse.H0_H0 ;  /* 0x2000000bff0e7230 */ /* 0x100fe40000004100 */
[----:B------:R-:W-:Y:S02]  /*80f0*/  HADD2.F32 R11, -RZ, R11.H1_H1 ;  /* 0x3000000bff0b7230 */ /* 0x000fe40000004100 */
[--C-:B-1----:R-:W-:Y:S02]  /*8100*/  HADD2.F32 R15, -RZ, R4.reuse.H0_H0 ;  /* 0x20000004ff0f7230 */ /* 0x102fe40000004100 */
[----:B------:R-:W-:-:S02]  /*8110*/  HADD2.F32 R4, -RZ, R4.H1_H1 ;  /* 0x30000004ff047230 */ /* 0x000fc40000004100 */
[--C-:B------:R-:W-:Y:S02]  /*8120*/  HADD2.F32 R20, -RZ, R5.reuse.H0_H0 ;  /* 0x20000005ff147230 */ /* 0x100fe40000004100 */
[-C--:B------:R-:W-:Y:S01]  /*8130*/  FMUL.FTZ R25, R28, R15.reuse ;  /* 0x0000000f1c197220 */ /* 0x080fe20000410000 */
[----:B------:R-:W-:Y:S01]  /*8140*/  FMUL.FTZ R15, R26, R15 ;  /* 0x0000000f1a0f7220 */ /* 0x000fe20000410000 */
[----:B------:R-:W-:Y:S01]  /*8150*/  FMUL.FTZ R27, R30, R4 ;  /* 0x000000041e1b7220 */ /* 0x000fe20000410000 */
[----:B------:R-:W-:Y:S02]  /*8160*/  HADD2.F32 R5, -RZ, R5.H1_H1 ;  /* 0x30000005ff057230 */ /* 0x000fe40000004100 */
[-C--:B------:R-:W-:Y:S01]  /*8170*/  FFMA.FTZ R25, R26, R0.reuse, -R25 ;  /* 0x000000001a197223 */ /* 0x080fe20000010819 */
[----:B------:R-:W-:Y:S02]  /*8180*/  HADD2.F32 R26, -RZ, R40.H0_H0 ;  /* 0x20000028ff1a7230 */ /* 0x000fe40000004100 */
[----:B------:R-:W-:Y:S01]  /*8190*/  FFMA.FTZ R15, R28, R0, R15 ;  /* 0x000000001c0f7223 */ /* 0x000fe2000001000f */
[----:B------:R-:W-:-:S02]  /*81a0*/  HADD2.F32 R0, -RZ, R39.H1_H1 ;  /* 0x30000027ff007230 */ /* 0x000fc40000004100 */
[----:B------:R-:W-:Y:S02]  /*81b0*/  HADD2.F32 R21, -RZ, R6.H0_H0 ;  /* 0x20000006ff157230 */ /* 0x000fe40000004100 */
[C---:B------:R-:W-:Y:S01]  /*81c0*/  FMUL.FTZ R29, R26.reuse, R4 ;  /* 0x000000041a1d7220 */ /* 0x040fe20000410000 */
[----:B------:R-:W-:Y:S01]  /*81d0*/  FFMA.FTZ R4, R26, R8, -R27 ;  /* 0x000000081a047223 */ /* 0x000fe2000001081b */
[-C--:B------:R-:W-:Y:S01]  /*81e0*/  FMUL.FTZ R27, R32, R20.reuse ;  /* 0x00000014201b7220 */ /* 0x080fe20000410000 */
[----:B------:R-:W-:Y:S01]  /*81f0*/  FMUL.FTZ R31, R0, R20 ;  /* 0x00000014001f7220 */ /* 0x000fe20000410000 */
[----:B------:R-:W-:Y:S01]  /*8200*/  FFMA.FTZ R8, R30, R8, R29 ;  /* 0x000000081e087223 */ /* 0x000fe2000001001d */
[----:B------:R-:W-:Y:S02]  /*8210*/  HADD2.F32 R29, -RZ, R40.H1_H1 ;  /* 0x30000028ff1d7230 */ /* 0x000fe40000004100 */
[----:B------:R-:W-:Y:S01]  /*8220*/  FFMA.FTZ R27, R0, R12, -R27 ;  /* 0x0000000c001b7223 */ /* 0x000fe2000001081b */
[----:B------:R-:W-:-:S02]  /*8230*/  HADD2.F32 R6, -RZ, R6.H1_H1 ;  /* 0x30000006ff067230 */ /* 0x000fc40000004100 */
[----:B------:R-:W-:Y:S01]  /*8240*/  FFMA.FTZ R31, R32, R12, R31 ;  /* 0x0000000c201f7223 */ /* 0x000fe2000001001f */
[----:B------:R-:W-:Y:S02]  /*8250*/  HADD2.F32 R30, -RZ, R43.H0_H0 ;  /* 0x2000002bff1e7230 */ /* 0x000fe40000004100 */
[-C--:B------:R-:W-:Y:S01]  /*8260*/  FMUL.FTZ R0, R35, R5.reuse ;  /* 0x0000000523007220 */ /* 0x080fe20000410000 */
[----:B------:R-:W-:Y:S01]  /*8270*/  FMUL.FTZ R12, R29, R5 ;  /* 0x000000051d0c7220 */ /* 0x000fe20000410000 */
[----:B------:R-:W-:Y:S02]  /*8280*/  HADD2.F32 R28, -RZ, R41.H0_H0 ;  /* 0x20000029ff1c7230 */ /* 0x000fe40000004100 */
[-C--:B------:R-:W-:Y:S01]  /*8290*/  FMUL.FTZ R20, R37, R21.reuse ;  /* 0x0000001525147220 */ /* 0x080fe20000410000 */
[----:B------:R-:W-:Y:S01]  /*82a0*/  FMUL.FTZ R26, R33, R21 ;  /* 0x00000015211a7220 */ /* 0x000fe20000410000 */
[----:B------:R-:W-:Y:S01]  /*82b0*/  FMUL.FTZ R5, R30, R6 ;  /* 0x000000061e057220 */ /* 0x000fe20000410000 */
[-C--:B------:R-:W-:Y:S01]  /*82c0*/  FFMA.FTZ R0, R29, R9.reuse, -R0 ;  /* 0x000000091d007223 */ /* 0x080fe20000010800 */
[----:B------:R-:W-:Y:S01]  /*82d0*/  FFMA.FTZ R12, R35, R9, R12 ;  /* 0x00000009230c7223 */ /* 0x000fe2000001000c */
[-C--:B------:R-:W-:Y:S01]  /*82e0*/  FFMA.FTZ R20, R33, R13.reuse, -R20 ;  /* 0x0000000d21147223 */ /* 0x080fe20000010814 */
[----:B------:R-:W-:Y:S01]  /*82f0*/  FFMA.FTZ R26, R37, R13, R26 ;  /* 0x0000000d251a7223 */ /* 0x000fe2000001001a */
[----:B------:R-:W-:-:S02]  /*8300*/  HADD2.F32 R24, -RZ, R7.H0_H0 ;  /* 0x20000007ff187230 */ /* 0x000fc40000004100 */
[C---:B------:R-:W-:Y:S01]  /*8310*/  FMUL.FTZ R13, R28.reuse, R6 ;  /* 0x000000061c0d7220 */ /* 0x040fe20000410000 */
[-C--:B------:R-:W-:Y:S01]  /*8320*/  FFMA.FTZ R9, R28, R10.reuse, -R5 ;  /* 0x0000000a1c097223 */ /* 0x080fe20000010805 */
[----:B------:R-:W-:Y:S01]  /*8330*/  HADD2.F32 R7, -RZ, R7.H1_H1 ;  /* 0x30000007ff077230 */ /* 0x000fe20000004100 */
[----:B------:R-:W-:Y:S01]  /*8340*/  F2FP.F16.F32.PACK_AB R4, R4, R25 ;  /* 0x000000190404723e */ /* 0x000fe200000000ff */
[----:B------:R-:W-:Y:S02]  /*8350*/  HADD2.F32 R32, -RZ, R36.H0_H0 ;  /* 0x20000024ff207230 */ /* 0x000fe40000004100 */
[----:B------:R-:W-:Y:S01]  /*8360*/  FFMA.FTZ R13, R30, R10, R13 ;  /* 0x0000000a1e0d7223 */ /* 0x000fe2000001000d */
[----:B------:R-:W-:Y:S02]  /*8370*/  HADD2.F32 R28, -RZ, R38.H1_H1 ;  /* 0x30000026ff1c7230 */ /* 0x000fe40000004100 */
[----:B------:R-:W-:Y:S02]  /*8380*/  HADD2.F32 R33, -RZ, R43.H1_H1 ;  /* 0x3000002bff217230 */ /* 0x000fe40000004100 */
[----:B------:R-:W-:Y:S01]  /*8390*/  FMUL.FTZ R5, R32, R24 ;  /* 0x0000001820057220 */ /* 0x000fe20000410000 */
[----:B------:R-:W-:-:S02]  /*83a0*/  HADD2.F32 R29, -RZ, R41.H1_H1 ;  /* 0x30000029ff1d7230 */ /* 0x000fc40000004100 */
[C---:B------:R-:W-:Y:S01]  /*83b0*/  FMUL.FTZ R21, R28.reuse, R24 ;  /* 0x000000181c157220 */ /* 0x040fe20000410000 */
[----:B------:R-:W-:Y:S01]  /*83c0*/  F2FP.F16.F32.PACK_AB R30, R13, R26 ;  /* 0x0000001a0d1e723e */ /* 0x000fe200000000ff */
[-C--:B------:R-:W-:Y:S01]  /*83d0*/  FMUL.FTZ R6, R33, R7.reuse ;  /* 0x0000000721067220 */ /* 0x080fe20000410000 */
[C---:B------:R-:W-:Y:S01]  /*83e0*/  FMUL.FTZ R24, R29.reuse, R7 ;  /* 0x000000071d187220 */ /* 0x040fe20000410000 */
[-C--:B------:R-:W-:Y:S02]  /*83f0*/  FFMA.FTZ R7, R28, R14.reuse, -R5 ;  /* 0x0000000e1c077223 */ /* 0x080fe40000010805 */
[-C--:B------:R-:W-:Y:S01]  /*8400*/  FFMA.FTZ R10, R29, R11.reuse, -R6 ;  /* 0x0000000b1d0a7223 */ /* 0x080fe20000010806 */
[----:B------:R-:W-:Y:S01]  /*8410*/  FFMA.FTZ R21, R32, R14, R21 ;  /* 0x0000000e20157223 */ /* 0x000fe20000010015 */
[----:B------:R-:W-:Y:S01]  /*8420*/  FFMA.FTZ R24, R33, R11, R24 ;  /* 0x0000000b21187223 */ /* 0x000fe20000010018 */
[----:B------:R-:W-:Y:S02]  /*8430*/  F2FP.F16.F32.PACK_AB R5, R0, R27 ;  /* 0x0000001b0005723e */ /* 0x000fe400000000ff */
[----:B------:R-:W-:-:S02]  /*8440*/  F2FP.F16.F32.PACK_AB R29, R12, R31 ;  /* 0x0000001f0c1d723e */ /* 0x000fc400000000ff */
[----:B------:R-:W-:Y:S02]  /*8450*/  F2FP.F16.F32.PACK_AB R6, R9, R20 ;  /* 0x000000140906723e */ /* 0x000fe400000000ff */
[----:B------:R-:W-:Y:S02]  /*8460*/  F2FP.F16.F32.PACK_AB R7, R10, R7 ;  /* 0x000000070a07723e */ /* 0x000fe400000000ff */
[----:B------:R-:W-:Y:S02]  /*8470*/  F2FP.F16.F32.PACK_AB R28, R8, R15 ;  /* 0x0000000f081c723e */ /* 0x000fe400000000ff */
[----:B------:R-:W-:Y:S01]  /*8480*/  F2FP.F16.F32.PACK_AB R31, R24, R21 ;  /* 0x00000015181f723e */ /* 0x000fe200000000ff */
[----:B------:R4:W-:Y:S04]  /*8490*/  STS.128 [R207+0x20400], R4 ;  /* 0x02040004cf007388 */ /* 0x0009e80000000c00 */
[----:B------:R4:W-:Y:S02]  /*84a0*/  STS.128 [R3+0x20400], R28 ;  /* 0x0204001c03007388 */ /* 0x0009e40000000c00 */
.L_x_525:
[----:B------:R-:W-:Y:S05]  /*84b0*/  BSYNC B0 ;  /* 0x0000000000007941 */ /* 0x000fea0003800000 */
.L_x_511:
[----:B------:R-:W-:Y:S01]  /*84c0*/  @!PT LDS RZ, [RZ] ;  /* 0x00000000fffff984 */ /* 0x000fe20000000800 */
[----:B------:R-:W-:Y:S01]  /*84d0*/  @!PT LDS RZ, [RZ] ;  /* 0x00000000fffff984 */ /* 0x000fe20000000800 */
[----:B------:R-:W-:Y:S01]  /*84e0*/  @!PT LDS RZ, [RZ] ;  /* 0x00000000fffff984 */ /* 0x000fe20000000800 */
[----:B------:R-:W-:Y:S01]  /*84f0*/  @!PT LDS RZ, [RZ] ;  /* 0x00000000fffff984 */ /* 0x000fe20000000800 */
[----:B------:R5:W-:Y:S06]  /*8500*/  MEMBAR.ALL.CTA ;  /* 0x0000000000007992 */ /* 0x000bec0000008000 */
[----:B-----5:R-:W5:Y:S01]  /*8510*/  FENCE.VIEW.ASYNC.S ;  /* 0x00000000000073c6 */ /* 0x020f620000000000 */
[----:B------:R-:W-:Y:S05]  /*8520*/  WARPSYNC.ALL ;  /* 0x0000000000007948 */ /* 0x000fea0003800000 */
[----:B-----5:R-:W-:Y:S06]  /*8530*/  BAR.SYNC.DEFER_BLOCKING 0xd, 0x80 ;  /* 0x0342000000007b1d */ /* 0x020fec0000010000 */
.L_x_508:
[----:B------:R-:W-:-:S13]  /*8540*/  ISETP.NE.AND P0, PT, R184, 0x3, PT ;  /* 0x00000003b800780c */ /* 0x000fda0003f05270 */
[----:B------:R-:W-:Y:S05]  /*8550*/  @!P0 BRA `(.L_x_536) ;  /* 0x0000000000048947 */ /* 0x000fea0003800000 */
[----:B------:R-:W-:Y:S01]  /*8560*/  BPT.TRAP 0x1 ;  /* 0x000000040000795c */ /* 0x000fe20000300000 */
.L_x_536:
[----:B---3--:R-:W-:Y:S01]  /*8570*/  IMAD R15, R18, 0x8, R2 ;  /* 0x00000008120f7824 */ /* 0x008fe200078e0202 */
[----:B------:R-:W-:-:S04]  /*8580*/  SHF.L.U32 R58, R23, 0x1f, RZ ;  /* 0x0000001f173a7819 */ /* 0x000fc800000006ff */
[----:B------:R3:W0:Y:S01]  /*8590*/  SYNCS.PHASECHK.TRANS64.TRYWAIT P1, [R15+URZ+0x28c30], R58 ;  /* 0x028c303a0f0075a7 */ /* 0x000622000802017f */
[----:B------:R-:W-:Y:S05]  /*85a0*/  @!P0 BRA `(.L_x_537) ;  /* 0x0000000000048947 */ /* 0x000fea0003800000 */
[----:B------:R-:W-:Y:S01]  /*85b0*/  BPT.TRAP 0x1 ;  /* 0x000000040000795c */ /* 0x000fe20000300000 */
.L_x_537:
[C---:B--2---:R-:W-:Y:S02]  /*85c0*/  VIADD R0, R2.reuse, 0x22400 ;  /* 0x0002240002007836 */ /* 0x044fe40000000000 */
[----:B01--4-:R-:W-:-:S03]  /*85d0*/  VIADD R3, R2, 0x20400 ;  /* 0x0002040002037836 */ /* 0x013fc60000000000 */
[----:B------:R-:W-:Y:S02]  /*85e0*/  SHF.R.U32.HI R0, RZ, 0x4, R0 ;  /* 0x00000004ff007819 */ /* 0x000fe40000011600 */
[----:B------:R-:W-:Y:S02]  /*85f0*/  SHF.R.U32.HI R3, RZ, 0x4, R3 ;  /* 0x00000004ff037819 */ /* 0x000fe40000011603 */
[----:B------:R-:W-:Y:S02]  /*8600*/  LOP3.LUT R0, R0, 0x3fff, RZ, 0xc0, !PT ;  /* 0x00003fff00007812 */ /* 0x000fe400078ec0ff */
[----:B------:R-:W-:Y:S02]  /*8610*/  LOP3.LUT R3, R3, 0x3fff, RZ, 0xc0, !PT ;  /* 0x00003fff03037812 */ /* 0x000fe400078ec0ff */
[----:B------:R-:W-:Y:S01]  /*8620*/  LOP3.LUT R0, R0, 0x10000, RZ, 0xfc, !PT ;  /* 0x0001000000007812 */ /* 0x000fe200078efcff */
[----:B------:R-:W-:Y:S06]  /*8630*/  @P1 BRA `(.L_x_538) ;  /* 0x0000000000081947 */ /* 0x000fec0003800000 */
[----:B------:R-:W0:Y:S02]  /*8640*/  SYNCS.PHASECHK.TRANS64.TRYWAIT P1, [R15+URZ+0x28c30], R58 ;  /* 0x028c303a0f0075a7 */ /* 0x000e24000802017f */
[----:B0-----:R-:W-:Y:S05]  /*8650*/  @!P1 BRA `(.L_x_539) ;  /* 0x000000c4004c9947 */ /* 0x001fea0003800000 */
.L_x_538:
[----:B------:R-:W-:Y:S01]  /*8660*/  IMAD.MOV.U32 R5, RZ, RZ, 0x40000040 ;  /* 0x40000040ff057424 */ /* 0x000fe200078e00ff */
[----:B------:R-:W-:Y:S01]  /*8670*/  LOP3.LUT R4, R3, 0x10000, RZ, 0xfc, !PT ;  /* 0x0001000003047812 */ /* 0x000fe200078efcff */
[----:B------:R-:W-:Y:S01]  /*8680*/  IMAD.MOV.U32 R11, RZ, RZ, 0x40000040 ;  /* 0x40000040ff0b7424 */ /* 0x000fe200078e00ff */
[----:B------:R-:W-:Y:S01]  /*8690*/  LEA R10, R18, R0, 0x9 ;  /* 0x00000000120a7211 */ /* 0x000fe200078e48ff */
[----:B------:R-:W-:Y:S05]  /*86a0*/  WARPSYNC.ALL ;  /* 0x0000000000007948 */ /* 0x000fea0003800000 */
[C---:B------:R-:W-:Y:S01]  /*86b0*/  R2UR UR4, R4.reuse ;  /* 0x00000000040472ca */ /* 0x040fe200000e0000 */
[----:B-----5:R-:W-:Y:S01]  /*86c0*/  WARPGROUP.ARRIVE ;  /* 0x00000000000079c5 */ /* 0x020fe20000000000 */
[----:B------:R-:W-:Y:S01]  /*86d0*/  R2UR UR5, R5 ;  /* 0x00000000050572ca */ /* 0x000fe200000e0000 */
[----:B------:R-:W-:Y:S01]  /*86e0*/  VIADD R8, R4, 0x2 ;  /* 0x0000000204087836 */ /* 0x000fe20000000000 */
[C---:B------:R-:W-:Y:S01]  /*86f0*/  R2UR UR6, R10.reuse ;  /* 0x000000000a0672ca */ /* 0x040fe200000e0000 */
[----:B------:R-:W-:Y:S01]  /*8700*/  IMAD.MOV.U32 R9, RZ, RZ, 0x40000040 ;  /* 0x40000040ff097424 */ /* 0x000fe200078e00ff */
[----:B------:R-:W-:Y:S01]  /*8710*/  R2UR UR7, R11 ;  /* 0x000000000b0772ca */ /* 0x000fe200000e0000 */
[----:B------:R-:W-:Y:S01]  /*8720*/  IMAD.MOV.U32 R7, RZ, RZ, 0x40000040 ;  /* 0x40000040ff077424 */ /* 0x000fe200078e00ff */
[C---:B------:R-:W-:Y:S01]  /*8730*/  IADD3 R6, R10.reuse, 0x2, RZ ;  /* 0x000000020a067810 */ /* 0x040fe20007ffe0ff */
[----:B------:R-:W-:Y:S01]  /*8740*/  IMAD.MOV.U32 R13, RZ, RZ, 0x40000040 ;  /* 0x40000040ff0d7424 */ /* 0x000fe200078e00ff */
[C---:B------:R-:W-:Y:S01]  /*8750*/  IADD3 R12, R10.reuse, 0x4, RZ ;  /* 0x000000040a0c7810 */ /* 0x040fe20007ffe0ff */
[----:B------:R-:W-:Y:S01]  /*8760*/  IMAD.MOV.U32 R5, RZ, RZ, 0x40000040 ;  /* 0x40000040ff057424 */ /* 0x000fe200078e00ff */
[----:B------:R-:W-:Y:S01]  /*8770*/  IADD3 R10, R10, 0x6, RZ ;  /* 0x000000060a0a7810 */ /* 0x000fe20007ffe0ff */
[----:B------:R-:W-:Y:S01]  /*8780*/  IMAD.MOV.U32 R11, RZ, RZ, 0x40000040 ;  /* 0x40000040ff0b7424 */ /* 0x000fe200078e00ff */
[----:B------:R-:W1:Y:S01]  /*8790*/  S2R R60, SR_TID.X ;  /* 0x00000000003c7919 */ /* 0x000e620000002100 */
[----:B------:R-:W-:-:S04]  /*87a0*/  IMAD R3, R182, -0x40, R168 ;  /* 0xffffffc0b6037824 */ /* 0x000fc800078e02a8 */
[----:B------:R-:W-:Y:S01]  /*87b0*/  HGMMA.64x64x16.F32 R24, gdesc[UR4], RZ, !UPT, gsb0 ;  /* 0x00e00000041879f0 */ /* 0x000fe2000c0008ff */
[----:B------:R-:W-:Y:S02]  /*87c0*/  R2UR UR4, R8 ;  /* 0x00000000080472ca */ /* 0x000fe400000e0000 */
[----:B------:R-:W-:Y:S02]  /*87d0*/  R2UR UR5, R9 ;  /* 0x00000000090572ca */ /* 0x000fe400000e0000 */
[----:B------:R-:W-:Y:S01]  /*87e0*/  R2UR UR6, R6 ;  /* 0x00000000060672ca */ /* 0x000fe200000e0000 */
[----:B------:R-:W-:Y:S01]  /*87f0*/  VIADD R6, R4, 0x4 ;  /* 0x0000000404067836 */ /* 0x000fe20000000000 */
[----:B------:R-:W-:Y:S01]  /*8800*/  R2UR UR7, R7 ;  /* 0x00000000070772ca */ /* 0x000fe200000e0000 */
[----:B------:R-:W-:Y:S01]  /*8810*/  IMAD.MOV.U32 R7, RZ, RZ, 0x40000040 ;  /* 0x40000040ff077424 */ /* 0x000fe200078e00ff */
[----:B------:R-:W-:Y:S01]  /*8820*/  IADD3 R3, -R190, 0x40, R3 ;  /* 0x00000040be037810 */ /* 0x000fe20007ffe103 */
[----:B------:R-:W-:-:S03]  /*8830*/  VIADD R4, R4, 0x6 ;  /* 0x0000000604047836 */ /* 0x000fc60000000000 */
[C---:B------:R-:W-:Y:S02]  /*8840*/  ISETP.GT.AND P5, PT, R3.reuse, RZ, PT ;  /* 0x000000ff0300720c */ /* 0x040fe40003fa4270 */
[C---:B------:R-:W-:Y:S02]  /*8850*/  ISETP.GT.AND P4, PT, R3.reuse, 0x1, PT ;  /* 0x000000010300780c */ /* 0x040fe40003f84270 */
[C---:B------:R-:W-:Y:S02]  /*8860*/  ISETP.GT.AND P3, PT, R3.reuse, 0x8, PT ;  /* 0x000000080300780c */ /* 0x040fe40003f64270 */
[C---:B------:R-:W-:Y:S02]  /*8870*/  ISETP.GT.AND P2, PT, R3.reuse, 0x9, PT ;  /* 0x000000090300780c */ /* 0x040fe40003f44270 */
[C---:B------:R-:W-:Y:S02]  /*8880*/  ISETP.GT.AND P1, PT, R3.reuse, 0x10, PT ;  /* 0x000000100300780c */ /* 0x040fe40003f24270 */
[----:B------:R-:W-:-:S02]  /*8890*/  ISETP.GT.AND P6, PT, R3, 0x11, PT ;  /* 0x000000110300780c */ /* 0x000fc40003fc4270 */
[----:B-1----:R-:W-:Y:S01]  /*88a0*/  LOP3.LUT R60, R60, 0x7f, RZ, 0xc0, !PT ;  /* 0x0000007f3c3c7812 */ /* 0x002fe200078ec0ff */
[----:B------:R-:W-:Y:S02]  /*88b0*/  WARPGROUP.DEPBAR.LE gsb0, 0x0 ;  /* 0x00008000000079c5 */ /* 0x000fe40000010000 */
[----:B------:R-:W-:-:S06]  /*88c0*/  WARPGROUP.ARRIVE ;  /* 0x00000000000079c5 */ /* 0x000fcc0000000000 */
[----:B------:R-:W-:Y:S01]  /*88d0*/  HGMMA.64x64x16.F32 R24, gdesc[UR4], R24, gsb0 ;  /* 0x00e00000041879f0 */ /* 0x000fe20008000818 */
[----:B------:R-:W-:Y:S02]  /*88e0*/  R2UR UR4, R6 ;  /* 0x00000000060472ca */ /* 0x000fe400000e0000 */
[----:B------:R-:W-:Y:S02]  /*88f0*/  R2UR UR5, R7 ;  /* 0x00000000070572ca */ /* 0x000fe400000e0000 */
[----:B------:R-:W-:Y:S02]  /*8900*/  R2UR UR6, R12 ;  /* 0x000000000c0672ca */ /* 0x000fe400000e0000 */
[----:B------:R-:W-:Y:S01]  /*8910*/  R2UR UR7, R13 ;  /* 0x000000000d0772ca */ /* 0x000fe200000e0000 */
[----:B------:R-:W-:Y:S02]  /*8920*/  WARPGROUP.DEPBAR.LE gsb0, 0x0 ;  /* 0x00008000000079c5 */ /* 0x000fe40000010000 */
[----:B------:R-:W-:-:S10]  /*8930*/  WARPGROUP.ARRIVE ;  /* 0x00000000000079c5 */ /* 0x000fd40000000000 */
        /* <DEDUP_REMOVED lines=8> */
[----:B------:R-:W-:Y:S02]  /*89c0*/  ULDC UR4, c[0x0][0x988] ;  /* 0x0002620000047ab9 */ /* 0x000fe40000000800 */
        /* <DEDUP_REMOVED lines=50> */
[----:B------:R-:W-:Y:S02]  /*8cf0*/  FMNMX.FTZ R10, R79, R10, !PT ;  /* 0x0000000a4f0a7209 */ /* 0x000fe40007810000 */
[----:B------:R-:W-:Y:S02]  /*8d00*/  FSEL R45, R46, -INF , P1 ;  /* 0xff8000002e2d7808 */ /* 0x000fe40000800000 */
[----:B------:R-:W-:-:S02]  /*8d10*/  FMNMX.FTZ R14, R81, R10, !PT ;  /* 0x0000000a510e7209 */ /* 0x000fc40007810000 */
[----:B------:R-:W-:Y:S02]  /*8d20*/  FMNMX.FTZ R10, R13, R27, !PT ;  /* 0x0000001b0d0a7209 */ /* 0x000fe40007810000 */
[----:B------:R-:W-:Y:S01]  /*8d30*/  FSEL R47, R47, -INF , P6 ;  /* 0xff8000002f2f7808 */ /* 0x000fe20003000000 */
[----:B------:R-:W1:Y:S01]  /*8d40*/  SHFL.BFLY PT, R3, R14, 0x2, 0x1f ;  /* 0x0c401f000e037f89 */ /* 0x000e6200000e0000 */
[----:B------:R-:W-:Y:S02]  /*8d50*/  FMNMX.FTZ R10, R21, R10, !PT ;  /* 0x0000000a150a7209 */ /* 0x000fe40007810000 */
[----:B------:R-:W-:Y:S02]  /*8d60*/  FSEL R49, R50, -INF , P5 ;  /* 0xff80000032317808 */ /* 0x000fe40002800000 */
[----:B------:R-:W-:Y:S02]  /*8d70*/  FMNMX.FTZ R10, R31, R10, !PT ;  /* 0x0000000a1f0a7209 */ /* 0x000fe40007810000 */
[----:B------:R-:W-:-:S02]  /*8d80*/  FSEL R51, R51, -INF , P4 ;  /* 0xff80000033337808 */ /* 0x000fc40002000000 */
[----:B------:R-:W-:Y:S02]  /*8d90*/  FMNMX.FTZ R10, R33, R10, !PT ;  /* 0x0000000a210a7209 */ /* 0x000fe40007810000 */
[----:B------:R-:W-:Y:S02]  /*8da0*/  FSEL R53, R54, -INF , P3 ;  /* 0xff80000036357808 */ /* 0x000fe40001800000 */
[----:B------:R-:W-:Y:S02]  /*8db0*/  FMNMX.FTZ R10, R35, R10, !PT ;  /* 0x0000000a230a7209 */ /* 0x000fe40007810000 */
[----:B------:R-:W-:Y:S02]  /*8dc0*/  FSEL R55, R55, -INF , P2 ;  /* 0xff80000037377808 */ /* 0x000fe40001000000 */
[----:B------:R-:W-:Y:S01]  /*8dd0*/  FMNMX.FTZ R12, R37, R10, !PT ;  /* 0x0000000a250c7209 */ /* 0x000fe20007810000 */
[----:B------:R-:W-:-:S03]  /*8de0*/  IMAD.U32 R10, RZ, RZ, UR4 ;  /* 0x00000004ff0a7e24 */ /* 0x000fc6000f8e00ff */
[----:B------:R-:W-:Y:S02]  /*8df0*/  FMNMX.FTZ R12, R39, R12, !PT ;  /* 0x0000000c270c7209 */ /* 0x000fe40007810000 */
        /* <DEDUP_REMOVED lines=12> */
[----:B------:R-:W-:-:S05]  /*8ec0*/  FMUL.FTZ R14, R3, R10 ;  /* 0x0000000a030e7220 */ /* 0x000fca0000410000 */
[----:B------:R-:W-:-:S05]  /*8ed0*/  FSEL R20, R14, RZ, P1 ;  /* 0x000000ff0e147208 */ /* 0x000fca0000800000 */
[-CC-:B------:R-:W-:Y:S01]  /*8ee0*/  FFMA.FTZ R11, R11, R10.reuse, -R20.reuse ;  /* 0x0000000a0b0b7223 */ /* 0x180fe20000010814 */
[-CC-:B------:R-:W-:Y:S01]  /*8ef0*/  FFMA.FTZ R25, R25, R10.reuse, -R20.reuse ;  /* 0x0000000a19197223 */ /* 0x180fe20000010814 */
[-CC-:B------:R-:W-:Y:S01]  /*8f00*/  FFMA.FTZ R57, R57, R10.reuse, -R20.reuse ;  /* 0x0000000a39397223 */ /* 0x180fe20000010814 */
[-CC-:B------:R-:W-:Y:S01]  /*8f10*/  FFMA.FTZ R29, R29, R10.reuse, -R20.reuse ;  /* 0x0000000a1d1d7223 */ /* 0x180fe20000010814 */
[----:B------:R1:W-:Y:S01]  /*8f20*/  MUFU.EX2 R152, R11 ;  /* 0x0000000b00987308 */ /* 0x0003e20000000800 */
[-CC-:B------:R-:W-:Y:S01]  /*8f30*/  FFMA.FTZ R59, R59, R10.reuse, -R20.reuse ;  /* 0x0000000a3b3b7223 */ /* 0x180fe20000010814 */
[-CC-:B------:R-:W-:Y:S01]  /*8f40*/  FFMA.FTZ R61, R61, R10.reuse, -R20.reuse ;  /* 0x0000000a3d3d7223 */ /* 0x180fe20000010814 */
[-CC-:B------:R-:W-:Y:S01]  /*8f50*/  FFMA.FTZ R63, R63, R10.reuse, -R20.reuse ;  /* 0x0000000a3f3f7223 */ /* 0x180fe20000010814 */
[-CC-:B------:R-:W-:Y:S01]  /*8f60*/  FFMA.FTZ R65, R65, R10.reuse, -R20.reuse ;  /* 0x0000000a41417223 */ /* 0x180fe20000010814 */
[-CC-:B------:R-:W-:Y:S01]  /*8f70*/  FFMA.FTZ R67, R67, R10.reuse, -R20.reuse ;  /* 0x0000000a43437223 */ /* 0x180fe20000010814 */
[-CC-:B------:R-:W-:Y:S01]  /*8f80*/  FFMA.FTZ R69, R69, R10.reuse, -R20.reuse ;  /* 0x0000000a45457223 */ /* 0x180fe20000010814 */
[-CC-:B------:R-:W-:Y:S01]  /*8f90*/  FFMA.FTZ R71, R71, R10.reuse, -R20.reuse ;  /* 0x0000000a47477223 */ /* 0x180fe20000010814 */
[----:B------:R-:W2:Y:S01]  /*8fa0*/  MUFU.EX2 R25, R25 ;  /* 0x0000001900197308 */ /* 0x000ea20000000800 */
[----:B-1----:R-:W1:Y:S01]  /*8fb0*/  SHFL.BFLY PT, R11, R12, 0x2, 0x1f ;  /* 0x0c401f000c0b7f89 */ /* 0x002e6200000e0000 */
[-CC-:B------:R-:W-:Y:S01]  /*8fc0*/  FFMA.FTZ R73, R73, R10.reuse, -R20.reuse ;  /* 0x0000000a49497223 */ /* 0x180fe20000010814 */
[-CC-:B------:R-:W-:Y:S01]  /*8fd0*/  FFMA.FTZ R75, R75, R10.reuse, -R20.reuse ;  /* 0x0000000a4b4b7223 */ /* 0x180fe20000010814 */
[-CC-:B------:R-:W-:Y:S01]  /*8fe0*/  FFMA.FTZ R77, R77, R10.reuse, -R20.reuse ;  /* 0x0000000a4d4d7223 */ /* 0x180fe20000010814 */
[-CC-:B------:R-:W-:Y:S01]  /*8ff0*/  FFMA.FTZ R79, R79, R10.reuse, -R20.reuse ;  /* 0x0000000a4f4f7223 */ /* 0x180fe20000010814 */
[----:B------:R-:W-:-:S02]  /*9000*/  FFMA.FTZ R20, R81, R10, -R20 ;  /* 0x0000000a51147223 */ /* 0x000fc40000010814 */
[----:B------:R-:W4:Y:S08]  /*9010*/  MUFU.EX2 R57, R57 ;  /* 0x0000003900397308 */ /* 0x000f300000000800 */
[----:B------:R-:W0:Y:S08]  /*9020*/  MUFU.EX2 R154, R29 ;  /* 0x0000001d009a7308 */ /* 0x000e300000000800 */
[----:B------:R-:W-:Y:S01]  /*9030*/  MUFU.EX2 R59, R59 ;  /* 0x0000003b003b7308 */ /* 0x000fe20000000800 */
[----:B-1----:R-:W-:-:S05]  /*9040*/  FMNMX.FTZ R14, R12, R11, !PT ;  /* 0x0000000b0c0e7209 */ /* 0x002fca0007810000 */
[----:B------:R-:W1:Y:S02]  /*9050*/  SHFL.BFLY PT, R11, R14, 0x1, 0x1f ;  /* 0x0c201f000e0b7f89 */ /* 0x000e6400000e0000 */
[----:B------:R-:W-:Y:S08]  /*9060*/  MUFU.EX2 R156, R61 ;  /* 0x0000003d009c7308 */ /* 0x000ff00000000800 */
[----:B------:R-:W-:Y:S08]  /*9070*/  MUFU.EX2 R63, R63 ;  /* 0x0000003f003f7308 */ /* 0x000ff00000000800 */
[----:B------:R-:W-:Y:S01]  /*9080*/  MUFU.EX2 R158, R65 ;  /* 0x00000041009e7308 */ /* 0x000fe20000000800 */
[----:B-1----:R-:W-:-:S07]  /*9090*/  FMNMX.FTZ R11, R14, R11, !PT ;  /* 0x0000000b0e0b7209 */ /* 0x002fce0007810000 */
[----:B------:R-:W-:Y:S01]  /*90a0*/  MUFU.EX2 R67, R67 ;  /* 0x0000004300437308 */ /* 0x000fe20000000800 */
[C---:B------:R-:W-:Y:S01]  /*90b0*/  FSETP.NEU.FTZ.AND P1, PT, R11.reuse, -INF , PT ;  /* 0xff8000000b00780b */ /* 0x040fe20003f3d000 */
[----:B------:R-:W-:-:S05]  /*90c0*/  FMUL.FTZ R12, R11, R10 ;  /* 0x0000000a0b0c7220 */ /* 0x000fca0000410000 */
[----:B------:R-:W-:Y:S01]  /*90d0*/  FSEL R26, R12, RZ, P1 ;  /* 0x000000ff0c1a7208 */ /* 0x000fe20000800000 */
[----:B--2---:R-:W-:Y:S01]  /*90e0*/  FADD.FTZ R12, R152, R25 ;  /* 0x00000019980c7221 */ /* 0x004fe20000010000 */
[----:B------:R-:W-:Y:S01]  /*90f0*/  ISETP.NE.AND P1, PT, R60, RZ, PT ;  /* 0x000000ff3c00720c */ /* 0x000fe20003f25270 */
[----:B------:R-:W-:Y:S01]  /*9100*/  MUFU.EX2 R160, R69 ;  /* 0x0000004500a07308 */ /* 0x000fe20000000800 */
[----:B------:R-:W-:Y:S01]  /*9110*/  F2FP.F16.F32.PACK_AB R152, R25, R152 ;  /* 0x000000981998723e */ /* 0x000fe200000000ff */
[-CC-:B------:R-:W-:Y:S01]  /*9120*/  FFMA.FTZ R13, R13, R10.reuse, -R26.reuse ;  /* 0x0000000a0d0d7223 */ /* 0x180fe2000001081a */
[-CC-:B------:R-:W-:Y:S01]  /*9130*/  FFMA.FTZ R27, R27, R10.reuse, -R26.reuse ;  /* 0x0000000a1b1b7223 */ /* 0x180fe2000001081a */
[-CC-:B------:R-:W-:Y:S01]  /*9140*/  FFMA.FTZ R21, R21, R10.reuse, -R26.reuse ;  /* 0x0000000a15157223 */ /* 0x180fe2000001081a */
[-CC-:B------:R-:W-:Y:S01]  /*9150*/  FFMA.FTZ R31, R31, R10.reuse, -R26.reuse ;  /* 0x0000000a1f1f7223 */ /* 0x180fe2000001081a */
[-CC-:B------:R-:W-:Y:S01]  /*9160*/  FFMA.FTZ R33, R33, R10.reuse, -R26.reuse ;  /* 0x0000000a21217223 */ /* 0x180fe2000001081a */
[-CC-:B------:R-:W-:Y:S01]  /*9170*/  FFMA.FTZ R35, R35, R10.reuse, -R26.reuse ;  /* 0x0000000a23237223 */ /* 0x180fe2000001081a */
[----:B------:R-:W-:Y:S01]  /*9180*/  MUFU.EX2 R13, R13 ;  /* 0x0000000d000d7308 */ /* 0x000fe20000000800 */
[-CC-:B------:R-:W-:Y:S01]  /*9190*/  FFMA.FTZ R37, R37, R10.reuse, -R26.reuse ;  /* 0x0000000a25257223 */ /* 0x180fe2000001081a */
[-CC-:B------:R-:W-:Y:S01]  /*91a0*/  FFMA.FTZ R39, R39, R10.reuse, -R26.reuse ;  /* 0x0000000a27277223 */ /* 0x180fe2000001081a */
[-CC-:B------:R-:W-:Y:S01]  /*91b0*/  FFMA.FTZ R41, R41, R10.reuse, -R26.reuse ;  /* 0x0000000a29297223 */ /* 0x180fe2000001081a */
[-CC-:B------:R-:W-:Y:S01]  /*91c0*/  FFMA.FTZ R43, R43, R10.reuse, -R26.reuse ;  /* 0x0000000a2b2b7223 */ /* 0x180fe2000001081a */
[-CC-:B------:R-:W-:Y:S01]  /*91d0*/  FFMA.FTZ R45, R45, R10.reuse, -R26.reuse ;  /* 0x0000000a2d2d7223 */ /* 0x180fe2000001081a */
[-CC-:B------:R-:W-:Y:S01]  /*91e0*/  FFMA.FTZ R47, R47, R10.reuse, -R26.reuse ;  /* 0x0000000a2f2f7223 */ /* 0x180fe2000001081a */
[-CC-:B------:R-:W-:Y:S01]  /*91f0*/  FFMA.FTZ R49, R49, R10.reuse, -R26.reuse ;  /* 0x0000000a31317223 */ /* 0x180fe2000001081a */
[----:B------:R4:W1:Y:S01]  /*9200*/  MUFU.EX2 R28, R27 ;  /* 0x0000001b001c7308 */ /* 0x0008620000000800 */
[-CC-:B------:R-:W-:Y:S01]  /*9210*/  FFMA.FTZ R51, R51, R10.reuse, -R26.reuse ;  /* 0x0000000a33337223 */ /* 0x180fe2000001081a */
[-CC-:B------:R-:W-:Y:S01]  /*9220*/  FFMA.FTZ R53, R53, R10.reuse, -R26.reuse ;  /* 0x0000000a35357223 */ /* 0x180fe2000001081a */
[----:B------:R-:W-:-:S05]  /*9230*/  FFMA.FTZ R26, R55, R10, -R26 ;  /* 0x0000000a371a7223 */ /* 0x000fca000001081a */
[----:B------:R-:W2:Y:S01]  /*9240*/  MUFU.EX2 R21, R21 ;  /* 0x0000001500157308 */ /* 0x000ea20000000800 */
[----:B----4-:R-:W-:Y:S01]  /*9250*/  FADD.FTZ R27, R57, R12 ;  /* 0x0000000c391b7221 */ /* 0x010fe20000010000 */
[----:B------:R-:W-:-:S03]  /*9260*/  @!P1 IADD3 R12, R15, 0x28c40, RZ ;  /* 0x00028c400f0c9810 */ /* 0x000fc60007ffe0ff */
[----:B0-----:R-:W-:Y:S01]  /*9270*/  FADD.FTZ R42, R154, R27 ;  /* 0x0000001b9a2a7221 */ /* 0x001fe20000010000 */
[----:B------:R-:W-:Y:S02]  /*9280*/  @!P1 PRMT R12, RZ, 0x654, R12 ;  /* 0x00000654ff0c9816 */ /* 0x000fe4000000000c */
[----:B------:R-:W0:Y:S01]  /*9290*/  MUFU.EX2 R30, R31 ;  /* 0x0000001f001e7308 */ /* 0x000e220000000800 */
[----:B-1----:R-:W-:Y:S01]  /*92a0*/  FADD.FTZ R40, R13, R28 ;  /* 0x0000001c0d287221 */ /* 0x002fe20000010000 */
[----:B------:R-:W-:Y:S01]  /*92b0*/  FADD.FTZ R29, R59, R42 ;  /* 0x0000002a3b1d7221 */ /* 0x000fe20000010000 */
[----:B------:R1:W-:Y:S01]  /*92c0*/  @!P1 SYNCS.ARRIVE.TRANS64.RED.A1T0 RZ, [R12+URZ], RZ ;  /* 0x000000ff0cff99a7 */ /* 0x0003e2000810043f */
[----:B------:R-:W-:Y:S02]  /*92d0*/  F2FP.F16.F32.PACK_AB R153, R28, R13 ;  /* 0x0000000d1c99723e */ /* 0x000fe400000000ff */
[----:B------:R-:W-:Y:S01]  /*92e0*/  FADD.FTZ R42, R156, R29 ;  /* 0x0000001d9c2a7221 */ /* 0x000fe20000010000 */
[----:B------:R-:W-:Y:S01]  /*92f0*/  F2FP.F16.F32.PACK_AB R154, R154, R57 ;  /* 0x000000399a9a723e */ /* 0x000fe200000000ff */
[----:B------:R-:W4:Y:S01]  /*9300*/  MUFU.EX2 R33, R33 ;  /* 0x0000002100217308 */ /* 0x000f220000000800 */
[----:B--2---:R-:W-:Y:S01]  /*9310*/  FADD.FTZ R27, R21, R40 ;  /* 0x00000028151b7221 */ /* 0x004fe20000010000 */
[----:B------:R-:W-:Y:S01]  /*9320*/  FADD.FTZ R29, R63, R42 ;  /* 0x0000002a3f1d7221 */ /* 0x000fe20000010000 */
[----:B------:R-:W-:-:S03]  /*9330*/  F2FP.F16.F32.PACK_AB R156, R156, R59 ;  /* 0x0000003b9c9c723e */ /* 0x000fc600000000ff */
[C---:B------:R-:W-:Y:S01]  /*9340*/  FADD.FTZ R42, R158.reuse, R29 ;  /* 0x0000001d9e2a7221 */ /* 0x040fe20000010000 */
[----:B------:R-:W-:Y:S01]  /*9350*/  F2FP.F16.F32.PACK_AB R158, R158, R63 ;  /* 0x0000003f9e9e723e */ /* 0x000fe200000000ff */
[----:B------:R-:W2:Y:S01]  /*9360*/  MUFU.EX2 R32, R35 ;  /* 0x0000002300207308 */ /* 0x000ea20000000800 */
[C---:B0-----:R-:W-:Y:S01]  /*9370*/  FADD.FTZ R40, R30.reuse, R27 ;  /* 0x0000001b1e287221 */ /* 0x041fe20000010000 */
[----:B------:R-:W-:Y:S01]  /*9380*/  F2FP.F16.F32.PACK_AB R155, R30, R21 ;  /* 0x000000151e9b723e */ /* 0x000fe200000000ff */
[----:B------:R-:W-:Y:S06]  /*9390*/  BAR.SYNC.DEFER_BLOCKING 0xf, 0x100 ;  /* 0x03c4000000007b1d */ /* 0x000fec0000010000 */
[----:B------:R-:W0:Y:S01]  /*93a0*/  MUFU.EX2 R37, R37 ;  /* 0x0000002500257308 */ /* 0x000e220000000800 */
[----:B----4-:R-:W-:-:S07]  /*93b0*/  FADD.FTZ R27, R33, R40 ;  /* 0x00000028211b7221 */ /* 0x010fce0000010000 */
[----:B------:R-:W4:Y:S01]  /*93c0*/  MUFU.EX2 R34, R39 ;  /* 0x0000002700227308 */ /* 0x000f220000000800 */
[C---:B--2---:R-:W-:Y:S01]  /*93d0*/  FADD.FTZ R40, R32.reuse, R27 ;  /* 0x0000001b20287221 */ /* 0x044fe20000010000 */
[----:B------:R-:W-:Y:S01]  /*93e0*/  FADD.FTZ R27, R67, R42 ;  /* 0x0000002a431b7221 */ /* 0x000fe20000010000 */
[----:B------:R-:W-:-:S03]  /*93f0*/  F2FP.F16.F32.PACK_AB R157, R32, R33 ;  /* 0x00000021209d723e */ /* 0x000fc600000000ff */
[C---:B------:R-:W-:Y:S01]  /*9400*/  FADD.FTZ R42, R160.reuse, R27 ;  /* 0x0000001ba02a7221 */ /* 0x040fe20000010000 */
[----:B------:R-:W-:Y:S01]  /*9410*/  F2FP.F16.F32.PACK_AB R160, R160, R67 ;  /* 0x00000043a0a0723e */ /* 0x000fe200000000ff */
[----:B------:R-:W2:Y:S01]  /*9420*/  MUFU.EX2 R41, R41 ;  /* 0x0000002900297308 */ /* 0x000ea20000000800 */
[----:B0-----:R-:W-:Y:S01]  /*9430*/  FADD.FTZ R25, R37, R40 ;  /* 0x0000002825197221 */ /* 0x001fe20000010000 */
[----:B------:R0:W-:Y:S06]  /*9440*/  STSM.16.M88.4 [R194+0x26800], R152 ;  /* 0x02680098c2007844 */ /* 0x0001ec0000000200 */
[----:B------:R-:W3:Y:S01]  /*9450*/  MUFU.EX2 R36, R43 ;  /* 0x0000002b00247308 */ /* 0x000ee20000000800 */
[C---:B----4-:R-:W-:Y:S01]  /*9460*/  FADD.FTZ R40, R34.reuse, R25 ;  /* 0x0000001922287221 */ /* 0x050fe20000010000 */
[----:B------:R-:W-:-:S05]  /*9470*/  F2FP.F16.F32.PACK_AB R159, R34, R37 ;  /* 0x00000025229f723e */ /* 0x000fca00000000ff */
[----:B------:R0:W-:Y:S01]  /*9480*/  STSM.16.M88.4 [R195], R156 ;  /* 0x0000009cc3007844 */ /* 0x0001e20000000200 */
[----:B------:R-:W4:Y:S01]  /*9490*/  MUFU.EX2 R71, R71 ;  /* 0x0000004700477308 */ /* 0x000f220000000800 */
[----:B--2---:R-:W-:-:S07]  /*94a0*/  FADD.FTZ R13, R41, R40 ;  /* 0x00000028290d7221 */ /* 0x004fce0000010000 */
[----:B------:R-:W2:Y:S01]  /*94b0*/  MUFU.EX2 R45, R45 ;  /* 0x0000002d002d7308 */ /* 0x000ea20000000800 */
[C---:B---3--:R-:W-:Y:S01]  /*94c0*/  FADD.FTZ R28, R36.reuse, R13 ;  /* 0x0000000d241c7221 */ /* 0x048fe20000010000 */
[----:B------:R-:W-:-:S06]  /*94d0*/  F2FP.F16.F32.PACK_AB R161, R36, R41 ;  /* 0x0000002924a1723e */ /* 0x000fcc00000000ff */
[----:B------:R-:W3:Y:S01]  /*94e0*/  MUFU.EX2 R24, R73 ;  /* 0x0000004900187308 */ /* 0x000ee20000000800 */
[----:B----4-:R-:W-:-:S07]  /*94f0*/  FADD.FTZ R13, R71, R42 ;  /* 0x0000002a470d7221 */ /* 0x010fce0000010000 */
[----:B------:R-:W4:Y:S01]  /*9500*/  MUFU.EX2 R38, R47 ;  /* 0x0000002f00267308 */ /* 0x000f220000000800 */
[----:B--2---:R-:W-:-:S07]  /*9510*/  FADD.FTZ R21, R45, R28 ;  /* 0x0000001c2d157221 */ /* 0x004fce0000010000 */
[----:B------:R-:W-:Y:S01]  /*9520*/  MUFU.EX2 R75, R75 ;  /* 0x0000004b004b7308 */ /* 0x000fe20000000800 */
[C---:B---3--:R-:W-:Y:S01]  /*9530*/  F2FP.F16.F32.PACK_AB R162, R24.reuse, R71 ;  /* 0x0000004718a2723e */ /* 0x048fe200000000ff */
[----:B------:R-:W-:-:S06]  /*9540*/  FADD.FTZ R24, R24, R13 ;  /* 0x0000000d18187221 */ /* 0x000fcc0000010000 */
[----:B------:R-:W2:Y:S01]  /*9550*/  MUFU.EX2 R14, R77 ;  /* 0x0000004d000e7308 */ /* 0x000ea20000000800 */
[C---:B----4-:R-:W-:Y:S01]  /*9560*/  F2FP.F16.F32.PACK_AB R163, R38.reuse, R45 ;  /* 0x0000002d26a3723e */ /* 0x050fe200000000ff */
[----:B------:R-:W-:-:S04]  /*9570*/  FADD.FTZ R38, R38, R21 ;  /* 0x0000001526267221 */ /* 0x000fc80000010000 */
[----:B------:R0:W-:Y:S02]  /*9580*/  STSM.16.M88.4 [R197], R160 ;  /* 0x000000a0c5007844 */ /* 0x0001e40000000200 */
[----:B------:R-:W-:Y:S08]  /*9590*/  MUFU.EX2 R49, R49 ;  /* 0x0000003100317308 */ /* 0x000ff00000000800 */
[----:B-1----:R-:W1:Y:S01]  /*95a0*/  MUFU.EX2 R12, R51 ;  /* 0x00000033000c7308 */ /* 0x002e620000000800 */
[----:B--2---:R-:W-:Y:S01]  /*95b0*/  F2FP.F16.F32.PACK_AB R164, R14, R75 ;  /* 0x0000004b0ea4723e */ /* 0x004fe200000000ff */
[----:B------:R-:W-:-:S04]  /*95c0*/  FADD.FTZ R75, R75, R24 ;  /* 0x000000184b4b7221 */ /* 0x000fc80000010000 */
[----:B------:R-:W-:Y:S02]  /*95d0*/  FADD.FTZ R14, R14, R75 ;  /* 0x0000004b0e0e7221 */ /* 0x000fe40000010000 */
[----:B------:R-:W-:Y:S08]  /*95e0*/  MUFU.EX2 R79, R79 ;  /* 0x0000004f004f7308 */ /* 0x000ff00000000800 */
[----:B------:R-:W2:Y:S01]  /*95f0*/  MUFU.EX2 R20, R20 ;  /* 0x0000001400147308 */ /* 0x000ea20000000800 */
[----:B-1----:R-:W-:Y:S01]  /*9600*/  F2FP.F16.F32.PACK_AB R165, R12, R49 ;  /* 0x000000310ca5723e */ /* 0x002fe200000000ff */
[----:B------:R-:W-:-:S04]  /*9610*/  FADD.FTZ R49, R49, R38 ;  /* 0x0000002631317221 */ /* 0x000fc80000010000 */
[----:B------:R-:W-:Y:S02]  /*9620*/  FADD.FTZ R12, R12, R49 ;  /* 0x000000310c0c7221 */ /* 0x000fe40000010000 */
[----:B------:R-:W1:Y:S08]  /*9630*/  MUFU.EX2 R53, R53 ;  /* 0x0000003500357308 */ /* 0x000e700000000800 */
[----:B------:R-:W3:Y:S01]  /*9640*/  MUFU.EX2 R26, R26 ;  /* 0x0000001a001a7308 */ /* 0x000ee20000000800 */
[----:B--2---:R-:W-:Y:S01]  /*9650*/  F2FP.F16.F32.PACK_AB R166, R20, R79 ;  /* 0x0000004f14a6723e */ /* 0x004fe200000000ff */
[----:B------:R-:W-:Y:S01]  /*9660*/  FADD.FTZ R79, R79, R14 ;  /* 0x0000000e4f4f7221 */ /* 0x000fe20000010000 */
[----:B-1----:R-:W-:-:S03]  /*9670*/  FADD.FTZ R13, R53, R12 ;  /* 0x0000000c350d7221 */ /* 0x002fc60000010000 */
[----:B------:R-:W-:Y:S01]  /*9680*/  FADD.FTZ R12, R20, R79 ;  /* 0x0000004f140c7221 */ /* 0x000fe20000010000 */
[C---:B---3--:R-:W-:Y:S01]  /*9690*/  F2FP.F16.F32.PACK_AB R167, R26.reuse, R53 ;  /* 0x000000351aa7723e */ /* 0x048fe200000000ff */
[----:B------:R-:W-:-:S04]  /*96a0*/  FADD.FTZ R13, R26, R13 ;  /* 0x0000000d1a0d7221 */ /* 0x000fc80000010000 */
[----:B------:R0:W-:Y:S01]  /*96b0*/  STSM.16.M88.4 [R196], R164 ;  /* 0x000000a4c4007844 */ /* 0x0001e20000000200 */
[----:B------:R-:W-:Y:S05]  /*96c0*/  @!P0 BRA `(.L_x_540) ;  /* 0x0000000000048947 */ /* 0x000fea0003800000 */
[----:B------:R-:W-:Y:S01]  /*96d0*/  BPT.TRAP 0x1 ;  /* 0x000000040000795c */ /* 0x000fe20000300000 */
.L_x_540:
[----:B------:R1:W2:Y:S01]  /*96e0*/  SYNCS.PHASECHK.TRANS64.TRYWAIT P2, [R15+URZ+0x28c50], R58 ;  /* 0x028c503a0f0075a7 */ /* 0x0002a2000804017f */
[----:B------:R-:W-:Y:S05]  /*96f0*/  @!P0 BRA `(.L_x_541) ;  /* 0x0000000000048947 */ /* 0x000fea0003800000 */
[----:B------:R-:W-:Y:S01]  /*9700*/  BPT.TRAP 0x1 ;  /* 0x000000040000795c */ /* 0x000fe20000300000 */
.L_x_541:
[----:B------:R-:W-:Y:S01]  /*9710*/  LOP3.LUT R14, R56, 0x2000000, RZ, 0xfc, !PT ;  /* 0x02000000380e7812 */ /* 0x000fe200078efcff */
[----:B------:R-:W-:Y:S01]  /*9720*/  ULDC UR36, c[0x0][0x988] ;  /* 0x0002620000247ab9 */ /* 0x000fe20000000800 */
[----:B------:R-:W-:Y:S01]  /*9730*/  BSSY B0, `(.L_x_542) ;  /* 0x0000006000007945 */ /* 0x000fe20003800000 */
[----:B------:R-:W-:Y:S02]  /*9740*/  IMAD.MOV.U32 R21, RZ, RZ, 0x40000040 ;  /* 0x40000040ff157424 */ /* 0x000fe400078e00ff */
[----:B------:R-:W-:Y:S01]  /*9750*/  IMAD R20, R18, 0x1000, R14 ;  /* 0x0000100012147824 */ /* 0x000fe200078e020e */
[----:B--2---:R-:W-:Y:S06]  /*9760*/  @P2 BRA `(.L_x_543) ;  /* 0x0000000000082947 */ /* 0x004fec0003800000 */
[----:B------:R-:W2:Y:S02]  /*9770*/  SYNCS.PHASECHK.TRANS64.TRYWAIT P2, [R15+URZ+0x28c50], R58 ;  /* 0x028c503a0f0075a7 */ /* 0x000ea4000804017f */
[----:B--2---:R-:W-:Y:S05]  /*9780*/  @!P2 BRA `(.L_x_544) ;  /* 0x000000b40014a947 */ /* 0x004fea0003800000 */
.L_x_543:
[----:B------:R-:W-:Y:S05]  /*9790*/  BSYNC B0 ;  /* 0x0000000000007941 */ /* 0x000fea0003800000 */
.L_x_542:
[----:B------:R-:W-:Y:S01]  /*97a0*/  R2UR UR6, R20 ;  /* 0x00000000140672ca */ /* 0x000fe200000e0000 */
[----:B-12---:R-:W-:Y:S01]  /*97b0*/  WARPGROUP.ARRIVE ;  /* 0x00000000000079c5 */ /* 0x006fe20000000000 */
[----:B------:R-:W-:Y:S01]  /*97c0*/  R2UR UR7, R21 ;  /* 0x00000000150772ca */ /* 0x000fe200000e0000 */
[----:B------:R-:W-:Y:S01]  /*97d0*/  @!P1 VIADD R15, R15, 0x28c60 ;  /* 0x00028c600f0f9836 */ /* 0x000fe20000000000 */
[----:B------:R-:W-:Y:S01]  /*97e0*/  MOV R21, 0x40000040 ;  /* 0x4000004000157802 */ /* 0x000fe20000000f00 */
[----:B------:R-:W-:Y:S01]  /*97f0*/  BSSY B0, `(.L_x_545) ;  /* 0x00001cb000007945 */ /* 0x000fe20003800000 */
[----:B------:R-:W-:Y:S02]  /*9800*/  ISETP.GE.AND P2, PT, R168, 0x41, PT ;  /* 0x00000041a800780c */ /* 0x000fe40003f46270 */
[----:B------:R-:W-:-:S07]  /*9810*/  @!P1 PRMT R15, RZ, 0x654, R15 ;  /* 0x00000654ff0f9816 */ /* 0x000fce000000000f */
[----:B------:R-:W-:Y:S03]  /*9820*/  HGMMA.64x256x16.F32 R24, R152, gdesc[UR4].tnspB, RZ, !UPT, gsb0 ;  /* 0x43e0000498187df0 */ /* 0x000fe6000c0008ff */
[----:B------:R-:W-:Y:S02]  /*9830*/  WARPGROUP.DEPBAR.LE gsb0, 0x0 ;  /* 0x00008000000079c5 */ /* 0x000fe40000010000 */
[----:B0-----:R-:W-:Y:S01]  /*9840*/  VIADD R152, R20, 0x80 ;  /* 0x0000008014987836 */ /* 0x001fe20000000000 */
[----:B------:R-:W-:Y:S01]  /*9850*/  MOV R153, 0x40000040 ;  /* 0x4000004000997802 */ /* 0x000fe20000000f00 */
[----:B------:R-:W-:-:S03]  /*9860*/  WARPGROUP.ARRIVE ;  /* 0x00000000000079c5 */ /* 0x000fc60000000000 */
[----:B------:R-:W-:Y:S01]  /*9870*/  R2UR UR6, R152 ;  /* 0x00000000980672ca */ /* 0x000fe200000e0000 */
[C---:B------:R-:W-:Y:S01]  /*9880*/  VIADD R152, R20.reuse, 0x100 ;  /* 0x0000010014987836 */ /* 0x040fe20000000000 */
[----:B------:R-:W-:Y:S01]  /*9890*/  R2UR UR7, R153 ;  /* 0x00000000990772ca */ /* 0x000fe200000e0000 */
[----:B------:R-:W-:Y:S02]  /*98a0*/  IMAD.MOV.U32 R153, RZ, RZ, 0x40000040 ;  /* 0x40000040ff997424 */ /* 0x000fe400078e00ff */
[----:B------:R-:W-:-:S13]  /*98b0*/  VIADD R20, R20, 0x180 ;  /* 0x0000018014147836 */ /* 0x000fda0000000000 */
[----:B------:R-:W-:Y:S01]  /*98c0*/  HGMMA.64x256x16.F32 R24, R156, gdesc[UR4].tnspB, R24, gsb0 ;  /* 0x43e000049c187df0 */ /* 0x000fe20008000818 */
[----:B------:R-:W-:Y:S02]  /*98d0*/  R2UR UR6, R152 ;  /* 0x00000000980672ca */ /* 0x000fe400000e0000 */
[----:B------:R-:W-:Y:S01]  /*98e0*/  R2UR UR7, R153 ;  /* 0x00000000990772ca */ /* 0x000fe200000e0000 */
[----:B------:R-:W-:Y:S02]  /*98f0*/  WARPGROUP.DEPBAR.LE gsb0, 0x0 ;  /* 0x00008000000079c5 */ /* 0x000fe40000010000 */
[----:B------:R-:W-:-:S15]  /*9900*/  WARPGROUP.ARRIVE ;  /* 0x00000000000079c5 */ /* 0x000fde0000000000 */
[----:B------:R-:W-:-:S07]  /*9910*/  NOP ;  /* 0x0000000000007918 */ /* 0x000fce0000000000 */
[----:B------:R-:W-:Y:S01]  /*9920*/  HGMMA.64x256x16.F32 R24, R160, gdesc[UR4].tnspB, R24, gsb0 ;  /* 0x43e00004a0187df0 */ /* 0x000fe20008000818 */
[----:B------:R-:W-:Y:S02]  /*9930*/  R2UR UR6, R20 ;  /* 0x00000000140672ca */ /* 0x000fe400000e0000 */
[----:B------:R-:W-:Y:S01]  /*9940*/  R2UR UR7, R21 ;  /* 0x00000000150772ca */ /* 0x000fe200000e0000 */
[----:B------:R-:W-:Y:S02]  /*9950*/  WARPGROUP.DEPBAR.LE gsb0, 0x0 ;  /* 0x00008000000079c5 */ /* 0x000fe40000010000 */
[----:B------:R-:W-:-:S15]  /*9960*/  WARPGROUP.ARRIVE ;  /* 0x00000000000079c5 */ /* 0x000fde0000000000 */
[----:B------:R-:W-:-:S07]  /*9970*/  NOP ;  /* 0x0000000000007918 */ /* 0x000fce0000000000 */
[----:B------:R-:W-:Y:S03]  /*9980*/  HGMMA.64x256x16.F32 R24, R164, gdesc[UR4].tnspB, R24, gsb0 ;  /* 0x43e00004a4187df0 */ /* 0x000fe60008000818 */
[----:B------:R-:W-:Y:S02]  /*9990*/  WARPGROUP.DEPBAR.LE gsb0, 0x0 ;  /* 0x00008000000079c5 */ /* 0x000fe40000010000 */
[----:B------:R-:W-:Y:S01]  /*99a0*/  @!PT LDS RZ, [RZ] ;  /* 0x00000000fffff984 */ /* 0x000fe20000000800 */
[----:B------:R-:W-:Y:S01]  /*99b0*/  @!PT LDS RZ, [RZ] ;  /* 0x00000000fffff984 */ /* 0x000fe20000000800 */
[----:B------:R-:W-:Y:S01]  /*99c0*/  @!PT LDS RZ, [RZ] ;  /* 0x00000000fffff984 */ /* 0x000fe20000000800 */
[----:B------:R-:W-:Y:S01]  /*99d0*/  @!PT LDS RZ, [RZ] ;  /* 0x00000000fffff984 */ /* 0x000fe20000000800 */
[----:B------:R0:W-:Y:S06]  /*99e0*/  MEMBAR.ALL.CTA ;  /* 0x0000000000007992 */ /* 0x0001ec0000008000 */
[----:B0-----:R-:W0:Y:S02]  /*99f0*/  FENCE.VIEW.ASYNC.S ;  /* 0x00000000000073c6 */ /* 0x001e240000000000 */
[----:B0-----:R-:W-:Y:S01]  /*9a00*/  NOP ;  /* 0x0000000000007918 */ /* 0x001fe20000000000 */
[----:B------:R-:W-:Y:S06]  /*9a10*/  BAR.ARV 0xe, 0x100 ;  /* 0x0384000000007b1d */ /* 0x000fec0000002000 */
[----:B------:R0:W-:Y:S01]  /*9a20*/  @!P1 SYNCS.ARRIVE.TRANS64.RED.A1T0 RZ, [R15+URZ], RZ ;  /* 0x000000ff0fff99a7 */ /* 0x0001e2000810043f */
[----:B------:R-:W-:Y:S05]  /*9a30*/  @!P2 BRA `(.L_x_546) ;  /* 0x000000180098a947 */ /* 0x000fea0003800000 */
[----:B------:R-:W-:Y:S01]  /*9a40*/  VIADD R211, R182, 0xfffffffe ;  /* 0xfffffffeb6d37836 */ /* 0x000fe20000000000 */
[----:B------:R-:W-:Y:S01]  /*9a50*/  MOV R219, R3 ;  /* 0x0000000300db7202 */ /* 0x000fe20000000f00 */
[----:B------:R-:W-:Y:S02]  /*9a60*/  IMAD.MOV.U32 R218, RZ, RZ, R11 ;  /* 0x000000ffffda7224 */ /* 0x000fe400078e000b */
[----:B------:R-:W-:-:S07]  /*9a70*/  IMAD.MOV.U32 R217, RZ, RZ, R18 ;  /* 0x000000ffffd97224 */ /* 0x000fce00078e0012 */
.L_x_557:
[----:B------:R-:W-:Y:S01]  /*9a80*/  VIADD R18, R217, 0x1 ;  /* 0x00000001d9127836 */ /* 0x000fe20000000000 */
[C---:B------:R-:W-:Y:S01]  /*9a90*/  ISETP.GT.AND P2, PT, R211.reuse, RZ, PT ;  /* 0x000000ffd300720c */ /* 0x040fe20003f44270 */
[----:B------:R-:W-:-:S03]  /*9aa0*/  VIADD R211, R211, 0xffffffff ;  /* 0xffffffffd3d37836 */ /* 0x000fc60000000000 */
[----:B------:R-:W-:-:S04]  /*9ab0*/  ISETP.NE.AND P3, PT, R18, 0x2, PT ;  /* 0x000000021200780c */ /* 0x000fc80003f65270 */
[----:B------:R-:W-:Y:S02]  /*9ac0*/  SEL R10, RZ, 0x1, P3 ;  /* 0x00000001ff0a7807 */ /* 0x000fe40001800000 */
[----:B------:R-:W-:Y:S02]  /*9ad0*/  SEL R18, R18, RZ, P3 ;  /* 0x000000ff12127207 */ /* 0x000fe40001800000 */
[----:B------:R-:W-:Y:S01]  /*9ae0*/  LOP3.LUT R23, R23, R10, RZ, 0x3c, !PT ;  /* 0x0000000a17177212 */ /* 0x000fe200078e3cff */
[----:B-1----:R-:W-:Y:S06]  /*9af0*/  @!P0 BRA `(.L_x_547) ;  /* 0x0000000000048947 */ /* 0x002fec0003800000 */
[----:B------:R-:W-:Y:S01]  /*9b00*/  BPT.TRAP 0x1 ;  /* 0x000000040000795c */ /* 0x000fe20000300000 */
.L_x_547:
[----:B0-----:R-:W-:Y:S02]  /*9b10*/  LEA R15, R18, R2, 0x3 ;  /* 0x00000002120f7211 */ /* 0x001fe400078e18ff */
[----:B------:R-:W-:-:S04]  /*9b20*/  SHF.L.U32 R213, R23, 0x1f, RZ ;  /* 0x0000001f17d57819 */ /* 0x000fc800000006ff */
[----:B------:R0:W1:Y:S01]  /*9b30*/  SYNCS.PHASECHK.TRANS64.TRYWAIT P3, [R15+URZ+0x28c30], R213 ;  /* 0x028c30d50f0075a7 */ /* 0x000062000806017f */
[----:B------:R-:W-:Y:S05]  /*9b40*/  @!P0 BRA `(.L_x_548) ;  /* 0x0000000000048947 */ /* 0x000fea0003800000 */
[----:B------:R-:W-:Y:S01]  /*9b50*/  BPT.TRAP 0x1 ;  /* 0x000000040000795c */ /* 0x000fe20000300000 */
.L_x_548:
[----:B------:R-:W-:Y:S01]  /*9b60*/  VIADD R3, R2, 0x20400 ;  /* 0x0002040002037836 */ /* 0x000fe20000000000 */
[----:B------:R-:W-:Y:S01]  /*9b70*/  BSSY B1, `(.L_x_549) ;  /* 0x0000009000017945 */ /* 0x000fe20003800000 */
[----:B------:R-:W-:Y:S02]  /*9b80*/  IMAD R10, R18, 0x200, R0 ;  /* 0x00000200120a7824 */ /* 0x000fe400078e0200 */
[----:B------:R-:W-:Y:S01]  /*9b90*/  IMAD.MOV.U32 R11, RZ, RZ, 0x40000040 ;  /* 0x40000040ff0b7424 */ /* 0x000fe200078e00ff */
[----:B------:R-:W-:-:S04]  /*9ba0*/  SHF.R.U32.HI R3, RZ, 0x4, R3 ;  /* 0x00000004ff037819 */ /* 0x000fc80000011603 */
[----:B------:R-:W-:-:S04]  /*9bb0*/  LOP3.LUT R3, R3, 0x3fff, RZ, 0xc0, !PT ;  /* 0x00003fff03037812 */ /* 0x000fc800078ec0ff */
[----:B------:R-:W-:Y:S01]  /*9bc0*/  LOP3.LUT R20, R3, 0x10000, RZ, 0xfc, !PT ;  /* 0x0001000003147812 */ /* 0x000fe200078efcff */
[----:B-1----:R-:W-:Y:S06]  /*9bd0*/  @P3 BRA `(.L_x_550) ;  /* 0x0000000000083947 */ /* 0x002fec0003800000 */
[----:B------:R-:W1:Y:S02]  /*9be0*/  SYNCS.PHASECHK.TRANS64.TRYWAIT P3, [R15+URZ+0x28c30], R213 ;  /* 0x028c30d50f0075a7 */ /* 0x000e64000806017f */
[----:B-1----:R-:W-:Y:S05]  /*9bf0*/  @!P3 BRA `(.L_x_551) ;  /* 0x000000b0000cb947 */ /* 0x002fea0003800000 */
.L_x_550:
[----:B------:R-:W-:Y:S05]  /*9c00*/  BSYNC B1 ;  /* 0x0000000000017941 */ /* 0x000fea0003800000 */
.L_x_549:
[----:B------:R-:W-:Y:S01]  /*9c10*/  MOV R21, 0x40000040 ;  /* 0x4000004000157802 */ /* 0x000fe20000000f00 */
[----:B------:R-:W-:Y:S01]  /*9c20*/  WARPGROUP.ARRIVE ;  /* 0x00000000000079c5 */ /* 0x000fe20000000000 */
[----:B------:R-:W-:Y:S02]  /*9c30*/  R2UR UR6, R10 ;  /* 0x000000000a0672ca */ /* 0x000fe400000e0000 */
[----:B------:R-:W-:Y:S01]  /*9c40*/  R2UR UR7, R11 ;  /* 0x000000000b0772ca */ /* 0x000fe200000e0000 */
[----:B------:R-:W-:Y:S01]  /*9c50*/  IMAD.MOV.U32 R11, RZ, RZ, 0x40000040 ;  /* 0x40000040ff0b7424 */ /* 0x000fe200078e00ff */
[----:B------:R-:W-:Y:S01]  /*9c60*/  R2UR UR4, R20 ;  /* 0x00000000140472ca */ /* 0x000fe200000e0000 */
[----:B------:R-:W-:Y:S01]  /*9c70*/  VIADD R20, R10, 0x2 ;  /* 0x000000020a147836 */ /* 0x000fe20000000000 */
[----:B------:R-:W-:Y:S01]  /*9c80*/  R2UR UR5, R21 ;  /* 0x00000000150572ca */ /* 0x000fe200000e0000 */
[----:B------:R-:W-:Y:S01]  /*9c90*/  IMAD.MOV.U32 R21, RZ, RZ, 0x40000040 ;  /* 0x40000040ff157424 */ /* 0x000fe200078e00ff */
[----:B------:R-:W-:-:S04]  /*9ca0*/  IADD3 R223, -R191, RZ, RZ ;  /* 0x000000ffbfdf7210 */ /* 0x000fc80007ffe1ff */
[----:B------:R-:W-:-:S07]  /*9cb0*/  ISETP.NE.AND P3, PT, R190, R223, PT ;  /* 0x000000dfbe00720c */ /* 0x000fce0003f65270 */
[----:B------:R-:W-:Y:S01]  /*9cc0*/  HGMMA.64x64x16.F32 R152, gdesc[UR4], RZ, !UPT, gsb0 ;  /* 0x00e00000049879f0 */ /* 0x000fe2000c0008ff */
[----:B------:R-:W-:Y:S01]  /*9cd0*/  R2UR UR6, R20 ;  /* 0x00000000140672ca */ /* 0x000fe200000e0000 */
[C---:B------:R-:W-:Y:S01]  /*9ce0*/  VIADD R20, R10.reuse, 0x4 ;  /* 0x000000040a147836 */ /* 0x040fe20000000000 */
[----:B------:R-:W-:Y:S01]  /*9cf0*/  R2UR UR7, R21 ;  /* 0x00000000150772ca */ /* 0x000fe200000e0000 */
[----:B------:R-:W-:Y:S01]  /*9d00*/  VIADD R10, R10, 0x6 ;  /* 0x000000060a0a7836 */ /* 0x000fe20000000000 */
[----:B------:R-:W-:Y:S01]  /*9d10*/  R2UR UR4, R8 ;  /* 0x00000000080472ca */ /* 0x000fe200000e0000 */
[----:B------:R-:W-:Y:S01]  /*9d20*/  @!P3 IMAD R217, R217, 0x40, R188 ;  /* 0x00000040d9d9b824 */ /* 0x000fe200078e02bc */
[----:B------:R-:W-:Y:S02]  /*9d30*/  R2UR UR5, R9 ;  /* 0x00000000090572ca */ /* 0x000fe400000e0000 */
[----:B------:R-:W-:Y:S01]  /*9d40*/  MOV R21, 0x40000040 ;  /* 0x4000004000157802 */ /* 0x000fe20000000f00 */
[----:B------:R-:W-:Y:S01]  /*9d50*/  @!P3 IMAD R217, R217, 0x4, R2 ;  /* 0x00000004d9d9b824 */ /* 0x000fe200078e0202 */
[----:B------:R-:W-:-:S02]  /*9d60*/  WARPGROUP.DEPBAR.LE gsb0, 0x0 ;  /* 0x00008000000079c5 */ /* 0x000fc40000010000 */
[----:B------:R-:W-:-:S07]  /*9d70*/  WARPGROUP.ARRIVE ;  /* 0x00000000000079c5 */ /* 0x000fce0000000000 */
        /* <DEDUP_REMOVED lines=14> */
[----:B------:R-:W-:Y:S03]  /*9e60*/  HGMMA.64x64x16.F32 R152, gdesc[UR4], R152, gsb0 ;  /* 0x00e00000049879f0 */ /* 0x000fe60008000898 */
        /* <DEDUP_REMOVED lines=17> */
[----:B------:R-:W2:Y:S02]  /*9f80*/  SHFL.BFLY PT, R10, R21, 0x2, 0x1f ;  /* 0x0c401f00150a7f89 */ /* 0x000ea400000e0000 */
[----:B--2---:R-:W-:Y:S02]  /*9f90*/  FMNMX.FTZ R220, R21, R10, !PT ;  /* 0x0000000a15dc7209 */ /* 0x004fe40007810000 */
[----:B------:R-:W-:-:S03]  /*9fa0*/  FMNMX.FTZ R10, R154, R218, !PT ;  /* 0x000000da9a0a7209 */ /* 0x000fc60007810000 */
[----:B------:R-:W2:Y:S01]  /*9fb0*/  SHFL.BFLY PT, R221, R220, 0x1, 0x1f ;  /* 0x0c201f00dcdd7f89 */ /* 0x000ea200000e0000 */
[----:B------:R-:W-:-:S04]  /*9fc0*/  FMNMX.FTZ R3, R155, R10, !PT ;  /* 0x0000000a9b037209 */ /* 0x000fc80007810000 */
[----:B------:R-:W-:-:S04]  /*9fd0*/  FMNMX.FTZ R10, R158, R3, !PT ;  /* 0x000000039e0a7209 */ /* 0x000fc80007810000 */
[----:B------:R-:W-:Y:S01]  /*9fe0*/  FMNMX.FTZ R11, R159, R10, !PT ;  /* 0x0000000a9f0b7209 */ /* 0x000fe20007810000 */
[----:B------:R-:W-:-:S03]  /*9ff0*/  IMAD.U32 R10, RZ, RZ, UR36 ;  /* 0x00000024ff0a7e24 */ /* 0x000fc6000f8e00ff */
[----:B------:R-:W-:-:S04]  /*a000*/  FMNMX.FTZ R20, R162, R11, !PT ;  /* 0x0000000ba2147209 */ /* 0x000fc80007810000 */
[----:B------:R-:W-:-:S04]  /*a010*/  FMNMX.FTZ R11, R163, R20, !PT ;  /* 0x00000014a30b7209 */ /* 0x000fc80007810000 */
[----:B------:R-:W-:Y:S02]  /*a020*/  FMNMX.FTZ R20, R166, R11, !PT ;  /* 0x0000000ba6147209 */ /* 0x000fe40007810000 */
[----:B--2---:R-:W-:Y:S02]  /*a030*/  FMNMX.FTZ R3, R220, R221, !PT ;  /* 0x000000dddc037209 */ /* 0x004fe40007810000 */
[----:B------:R-:W-:-:S03]  /*a040*/  FMNMX.FTZ R11, R167, R20, !PT ;  /* 0x00000014a70b7209 */ /* 0x000fc60007810000 */
[----:B------:R-:W-:Y:S01]  /*a050*/  FADD.FTZ R219, -R3, R219 ;  /* 0x000000db03db7221 */ /* 0x000fe20000010100 */
[----:B------:R-:W-:-:S03]  /*a060*/  FMNMX.FTZ R20, R170, R11, !PT ;  /* 0x0000000baa147209 */ /* 0x000fc60007810000 */
[----:B------:R-:W-:Y:S01]  /*a070*/  FMUL.FTZ R21, R219, R10 ;  /* 0x0000000adb157220 */ /* 0x000fe20000410000 */
[----:B------:R-:W-:Y:S01]  /*a080*/  FMNMX.FTZ R11, R171, R20, !PT ;  /* 0x00000014ab0b7209 */ /* 0x000fe20007810000 */
[----:B------:R-:W-:-:S03]  /*a090*/  FMUL.FTZ R219, R3, R10 ;  /* 0x0000000a03db7220 */ /* 0x000fc60000410000 */
[----:B------:R-:W-:Y:S01]  /*a0a0*/  FMNMX.FTZ R20, R174, R11, !PT ;  /* 0x0000000bae147209 */ /* 0x000fe20007810000 */
[-CC-:B------:R-:W-:Y:S01]  /*a0b0*/  FFMA.FTZ R152, R152, R10.reuse, -R219.reuse ;  /* 0x0000000a98987223 */ /* 0x180fe200000108db */
[-CC-:B------:R-:W-:Y:S01]  /*a0c0*/  FFMA.FTZ R153, R153, R10.reuse, -R219.reuse ;  /* 0x0000000a99997223 */ /* 0x180fe200000108db */
[--C-:B------:R-:W-:Y:S01]  /*a0d0*/  FFMA.FTZ R156, R156, R10, -R219.reuse ;  /* 0x0000000a9c9c7223 */ /* 0x100fe200000108db */
[----:B------:R-:W-:Y:S01]  /*a0e0*/  FMNMX.FTZ R11, R175, R20, !PT ;  /* 0x00000014af0b7209 */ /* 0x000fe20007810000 */
[-CC-:B------:R-:W-:Y:S01]  /*a0f0*/  FFMA.FTZ R157, R157, R10.reuse, -R219.reuse ;  /* 0x0000000a9d9d7223 */ /* 0x180fe200000108db */
[-CC-:B------:R-:W-:Y:S01]  /*a100*/  FFMA.FTZ R160, R160, R10.reuse, -R219.reuse ;  /* 0x0000000aa0a07223 */ /* 0x180fe200000108db */
[-CC-:B------:R-:W-:Y:S01]  /*a110*/  FFMA.FTZ R161, R161, R10.reuse, -R219.reuse ;  /* 0x0000000aa1a17223 */ /* 0x180fe200000108db */
        /* <DEDUP_REMOVED lines=13> */
[----:B------:R-:W-:Y:S01]  /*a1f0*/  FFMA.FTZ R181, R181, R10, -R219 ;  /* 0x0000000ab5b57223 */ /* 0x000fe200000108db */
[----:B------:R-:W2:Y:S03]  /*a200*/  MUFU.EX2 R21, R21 ;  /* 0x0000001500157308 */ /* 0x000ea60000000800 */
[----:B------:R-:W3:Y:S05]  /*a210*/  SHFL.BFLY PT, R11, R20, 0x2, 0x1f ;  /* 0x0c401f00140b7f89 */ /* 0x000eea00000e0000 */
[----:B------:R-:W4:Y:S08]  /*a220*/  MUFU.EX2 R152, R152 ;  /* 0x0000009800987308 */ /* 0x000f300000000800 */
[----:B------:R-:W5:Y:S01]  /*a230*/  MUFU.EX2 R153, R153 ;  /* 0x0000009900997308 */ /* 0x000f620000000800 */
[-C--:B--2---:R-:W-:Y:S01]  /*a240*/  FMUL.FTZ R24, R24, R21.reuse ;  /* 0x0000001518187220 */ /* 0x084fe20000410000 */
[-C--:B------:R-:W-:Y:S01]  /*a250*/  FMUL.FTZ R25, R25, R21.reuse ;  /* 0x0000001519197220 */ /* 0x080fe20000410000 */
[-C--:B------:R-:W-:Y:S01]  /*a260*/  FMUL.FTZ R28, R28, R21.reuse ;  /* 0x000000151c1c7220 */ /* 0x080fe20000410000 */
[-C--:B------:R-:W-:Y:S01]  /*a270*/  FMUL.FTZ R29, R29, R21.reuse ;  /* 0x000000151d1d7220 */ /* 0x080fe20000410000 */
[-C--:B------:R-:W-:Y:S01]  /*a280*/  FMUL.FTZ R32, R32, R21.reuse ;  /* 0x0000001520207220 */ /* 0x080fe20000410000 */
[-C--:B------:R-:W-:Y:S01]  /*a290*/  FMUL.FTZ R33, R33, R21.reuse ;  /* 0x0000001521217220 */ /* 0x080fe20000410000 */
[-C--:B------:R-:W-:Y:S01]  /*a2a0*/  FMUL.FTZ R36, R36, R21.reuse ;  /* 0x0000001524247220 */ /* 0x080fe20000410000 */
[----:B------:R-:W2:Y:S01]  /*a2b0*/  MUFU.EX2 R156, R156 ;  /* 0x0000009c009c7308 */ /* 0x000ea20000000800 */
[----:B----4-:R-:W-:Y:S01]  /*a2c0*/  FFMA.FTZ R12, R21, R12, R152 ;  /* 0x0000000c150c7223 */ /* 0x010fe20000010098 */
[----:B------:R-:W-:Y:S01]  /*a2d0*/  FMUL.FTZ R37, R37, R21 ;  /* 0x0000001525257220 */ /* 0x000fe20000410000 */
[----:B---3--:R-:W-:Y:S01]  /*a2e0*/  FMNMX.FTZ R220, R20, R11, !PT ;  /* 0x0000000b14dc7209 */ /* 0x008fe20007810000 */
[-C--:B------:R-:W-:Y:S01]  /*a2f0*/  FMUL.FTZ R40, R40, R21.reuse ;  /* 0x0000001528287220 */ /* 0x080fe20000410000 */
[-C--:B------:R-:W-:Y:S01]  /*a300*/  FMUL.FTZ R41, R41, R21.reuse ;  /* 0x0000001529297220 */ /* 0x080fe20000410000 */
[-C--:B------:R-:W-:Y:S01]  /*a310*/  FMUL.FTZ R44, R44, R21.reuse ;  /* 0x000000152c2c7220 */ /* 0x080fe20000410000 */
[-C--:B------:R-:W-:Y:S01]  /*a320*/  FMUL.FTZ R45, R45, R21.reuse ;  /* 0x000000152d2d7220 */ /* 0x080fe20000410000 */
[----:B------:R-:W3:Y:S01]  /*a330*/  SHFL.BFLY PT, R11, R220, 0x1, 0x1f ;  /* 0x0c201f00dc0b7f89 */ /* 0x000ee200000e0000 */
[----:B------:R-:W4:Y:S01]  /*a340*/  MUFU.EX2 R157, R157 ;  /* 0x0000009d009d7308 */ /* 0x000f220000000800 */
        /* <DEDUP_REMOVED lines=27> */
[C---:B------:R-:W-:Y:S01]  /*a500*/  FADD.FTZ R219, -R11.reuse, R218 ;  /* 0x000000da0bdb7221 */ /* 0x040fe20000010100 */
[-C--:B------:R-:W-:Y:S01]  /*a510*/  FMUL.FTZ R221, R11, R10.reuse ;  /* 0x0000000a0bdd7220 */ /* 0x080fe20000410000 */
[-C--:B------:R-:W-:Y:S01]  /*a520*/  FMUL.FTZ R93, R93, R21.reuse ;  /* 0x000000155d5d7220 */ /* 0x080fe20000410000 */
[----:B------:R-:W-:Y:S01]  /*a530*/  FMUL.FTZ R96, R96, R21 ;  /* 0x0000001560607220 */ /* 0x000fe20000410000 */
[-C--:B------:R-:W-:Y:S01]  /*a540*/  FMUL.FTZ R20, R219, R10.reuse ;  /* 0x0000000adb147220 */ /* 0x080fe20000410000 */
        /* <DEDUP_REMOVED lines=13> */
[----:B------:R-:W3:Y:S01]  /*a620*/  MUFU.EX2 R219, R219 ;  /* 0x000000db00db7308 */ /* 0x000ee20000000800 */
[----:B-----5:R-:W-:Y:S01]  /*a630*/  FADD.FTZ R179, R153, R12 ;  /* 0x0000000c99b37221 */ /* 0x020fe20000010000 */
[----:B------:R-:W-:Y:S01]  /*a640*/  FFMA.FTZ R222, R163, R10, -R221 ;  /* 0x0000000aa3de7223 */ /* 0x000fe200000108dd */
[----:B------:R-:W-:-:S02]  /*a650*/  @!P1 VIADD R154, R15, 0x28c40 ;  /* 0x00028c400f9a9836 */ /* 0x000fc40000000000 */
[-C--:B------:R-:W-:Y:S01]  /*a660*/  FFMA.FTZ R163, R166, R10.reuse, -R221 ;  /* 0x0000000aa6a37223 */ /* 0x080fe200000108dd */
[----:B--2---:R-:W-:Y:S01]  /*a670*/  FADD.FTZ R12, R156, R179 ;  /* 0x000000b39c0c7221 */ /* 0x004fe20000010000 */
[-CC-:B------:R-:W-:Y:S01]  /*a680*/  FFMA.FTZ R182, R182, R10.reuse, -R221.reuse ;  /* 0x0000000ab6b67223 */ /* 0x180fe200000108dd */
[----:B------:R-:W-:Y:S01]  /*a690*/  FFMA.FTZ R183, R183, R10, -R221 ;  /* 0x0000000ab7b77223 */ /* 0x000fe200000108dd */
[----:B------:R-:W2:Y:S01]  /*a6a0*/  MUFU.EX2 R218, R218 ;  /* 0x000000da00da7308 */ /* 0x000ea20000000800 */
[----:B------:R-:W-:Y:S01]  /*a6b0*/  @!P1 PRMT R154, RZ, 0x654, R154 ;  /* 0x00000654ff9a9816 */ /* 0x000fe2000000009a */
[----:B----4-:R-:W-:Y:S01]  /*a6c0*/  FADD.FTZ R179, R157, R12 ;  /* 0x0000000c9db37221 */ /* 0x010fe20000010000 */
[-C--:B------:R-:W-:Y:S01]  /*a6d0*/  FMUL.FTZ R97, R97, R21.reuse ;  /* 0x0000001561617220 */ /* 0x080fe20000410000 */
[-C--:B------:R-:W-:Y:S01]  /*a6e0*/  FMUL.FTZ R100, R100, R21.reuse ;  /* 0x0000001564647220 */ /* 0x080fe20000410000 */
[----:B------:R4:W-:Y:S01]  /*a6f0*/  @!P1 SYNCS.ARRIVE.TRANS64.RED.A1T0 RZ, [R154+URZ], RZ ;  /* 0x000000ff9aff99a7 */ /* 0x0009e2000810043f */
[----:B------:R5:W-:Y:S01]  /*a700*/  @!P3 STS [R217+0x28800], R21 ;  /* 0x02880015d900b388 */ /* 0x000be20000000800 */
[----:B------:R-:W-:Y:S01]  /*a710*/  FMUL.FTZ R101, R101, R21 ;  /* 0x0000001565657220 */ /* 0x000fe20000410000 */
[----:B------:R-:W0:Y:S01]  /*a720*/  MUFU.EX2 R155, R155 ;  /* 0x0000009b009b7308 */ /* 0x000e220000000800 */
[----:B---3--:R-:W-:Y:S01]  /*a730*/  FFMA.FTZ R13, R20, R13, R219 ;  /* 0x0000000d140d7223 */ /* 0x008fe200000100db */
[----:B------:R3:W-:Y:S01]  /*a740*/  @!P3 STS [R217+0x28820], R20 ;  /* 0x02882014d900b388 */ /* 0x0007e20000000800 */
[-C--:B------:R-:W-:Y:S01]  /*a750*/  FMUL.FTZ R104, R104, R21.reuse ;  /* 0x0000001568687220 */ /* 0x080fe20000410000 */
[-C--:B------:R-:W-:Y:S01]  /*a760*/  FMUL.FTZ R105, R105, R21.reuse ;  /* 0x0000001569697220 */ /* 0x080fe20000410000 */
[----:B----4-:R-:W-:Y:S01]  /*a770*/  FADD.FTZ R154, R160, R179 ;  /* 0x000000b3a09a7221 */ /* 0x010fe20000010000 */
[-C--:B------:R-:W-:Y:S01]  /*a780*/  FMUL.FTZ R108, R108, R21.reuse ;  /* 0x000000156c6c7220 */ /* 0x080fe20000410000 */
[-C--:B------:R-:W-:Y:S01]  /*a790*/  FMUL.FTZ R109, R109, R21.reuse ;  /* 0x000000156d6d7220 */ /* 0x080fe20000410000 */
[----:B------:R-:W4:Y:S01]  /*a7a0*/  MUFU.EX2 R220, R220 ;  /* 0x000000dc00dc7308 */ /* 0x000f220000000800 */
[----:B--2---:R-:W-:Y:S01]  /*a7b0*/  FADD.FTZ R12, R218, R13 ;  /* 0x0000000dda0c7221 */ /* 0x004fe20000010000 */
[----:B------:R-:W-:Y:S01]  /*a7c0*/  FADD.FTZ R179, R161, R154 ;  /* 0x0000009aa1b37221 */ /* 0x000fe20000010000 */
[-C--:B------:R-:W-:Y:S01]  /*a7d0*/  FMUL.FTZ R112, R112, R21.reuse ;  /* 0x0000001570707220 */ /* 0x080fe20000410000 */
[-C--:B------:R-:W-:Y:S01]  /*a7e0*/  FMUL.FTZ R113, R113, R21.reuse ;  /* 0x0000001571717220 */ /* 0x080fe20000410000 */
[-C--:B------:R-:W-:Y:S01]  /*a7f0*/  FMUL.FTZ R116, R116, R21.reuse ;  /* 0x0000001574747220 */ /* 0x080fe20000410000 */
[----:B------:R-:W-:Y:S01]  /*a800*/  FADD.FTZ R154, R164, R179 ;  /* 0x000000b3a49a7221 */ /* 0x000fe20000010000 */
[-C--:B------:R-:W-:Y:S01]  /*a810*/  FMUL.FTZ R117, R117, R21.reuse ;  /* 0x0000001575757220 */ /* 0x080fe20000410000 */
[----:B------:R-:W2:Y:S01]  /*a820*/  MUFU.EX2 R159, R159 ;  /* 0x0000009f009f7308 */ /* 0x000ea20000000800 */
        /* <DEDUP_REMOVED lines=20> */
[----:B------:R-:W-:Y:S01]  /*a970*/  FMUL.FTZ R149, R149, R21 ;  /* 0x0000001595957220 */ /* 0x000fe20000410000 */
[----:B------:R-:W-:Y:S01]  /*a980*/  F2FP.F16.F32.PACK_AB R152, R153, R152 ;  /* 0x000000989998723e */ /* 0x000fe200000000ff */
[-C--:B------:R-:W-:Y:S01]  /*a990*/  FMUL.FTZ R26, R26, R20.reuse ;  /* 0x000000141a1a7220 */ /* 0x080fe20000410000 */
[----:B------:R-:W2:Y:S01]  /*a9a0*/  MUFU.EX2 R168, R168 ;  /* 0x000000a800a87308 */ /* 0x000ea20000000800 */
[----:B0-----:R-:W-:Y:S01]  /*a9b0*/  FADD.FTZ R179, R165, R154 ;  /* 0x0000009aa5b37221 */ /* 0x001fe20000010000 */
[----:B------:R-:W-:Y:S01]  /*a9c0*/  F2FP.F16.F32.PACK_AB R153, R218, R219 ;  /* 0x000000dbda99723e */ /* 0x000fe200000000ff */
[-C--:B------:R-:W-:Y:S01]  /*a9d0*/  FMUL.FTZ R27, R27, R20.reuse ;  /* 0x000000141b1b7220 */ /* 0x080fe20000410000 */
[----:B------:R-:W-:Y:S01]  /*a9e0*/  F2FP.F16.F32.PACK_AB R155, R220, R155 ;  /* 0x0000009bdc9b723e */ /* 0x000fe200000000ff */
[----:B------:R-:W-:Y:S01]  /*a9f0*/  FMUL.FTZ R30, R30, R20 ;  /* 0x000000141e1e7220 */ /* 0x000fe20000410000 */
[----:B------:R-:W-:Y:S01]  /*aa00*/  F2FP.F16.F32.PACK_AB R158, R165, R164 ;  /* 0x000000a4a59e723e */ /* 0x000fe200000000ff */
        /* <DEDUP_REMOVED lines=41> */
[----:B------:R-:W5:Y:S01]  /*aca0*/  MUFU.EX2 R173, R173 ;  /* 0x000000ad00ad7308 */ /* 0x000f620000000800 */
        /* <DEDUP_REMOVED lines=14> */
[----:B------:R-:W-:Y:S01]  /*ad90*/  FMUL.FTZ R115, R115, R20 ;  /* 0x0000001473737220 */ /* 0x000fe20000410000 */
[----:B------:R-:W2:Y:S01]  /*ada0*/  MUFU.EX2 R176, R176 ;  /* 0x000000b000b07308 */ /* 0x000ea20000000800 */
[----:B-----5:R-:W-:Y:S01]  /*adb0*/  FADD.FTZ R21, R173, R154 ;  /* 0x0000009aad157221 */ /* 0x020fe20000010000 */
[----:B------:R-:W-:Y:S01]  /*adc0*/  F2FP.F16.F32.PACK_AB R154, R157, R156 ;  /* 0x0000009c9d9a723e */ /* 0x000fe200000000ff */
[----:B------:R-:W-:Y:S01]  /*add0*/  BAR.SYNC.DEFER_BLOCKING 0xf, 0x100 ;  /* 0x03c4000000007b1d */ /* 0x000fe20000010000 */
[----:B------:R-:W-:Y:S01]  /*ade0*/  F2FP.F16.F32.PACK_AB R157, R222, R159 ;  /* 0x0000009fde9d723e */ /* 0x000fe200000000ff */
[----:B------:R-:W-:Y:S01]  /*adf0*/  FMUL.FTZ R118, R118, R20 ;  /* 0x0000001476767220 */ /* 0x000fe20000410000 */
[----:B------:R-:W-:Y:S01]  /*ae00*/  F2FP.F16.F32.PACK_AB R156, R161, R160 ;  /* 0x000000a0a19c723e */ /* 0x000fe200000000ff */
[----:B------:R-:W-:Y:S01]  /*ae10*/  FMUL.FTZ R119, R119, R20 ;  /* 0x0000001477777220 */ /* 0x000fe20000410000 */
[----:B------:R-:W-:Y:S01]  /*ae20*/  F2FP.F16.F32.PACK_AB R159, R224, R163 ;  /* 0x000000a3e09f723e */ /* 0x000fe200000000ff */
[----:B------:R-:W4:Y:S01]  /*ae30*/  MUFU.EX2 R171, R171 ;  /* 0x000000ab00ab7308 */ /* 0x000f220000000800 */
[----:B0-----:R-:W-:Y:S01]  /*ae40*/  FADD.FTZ R12, R170, R13 ;  /* 0x0000000daa0c7221 */ /* 0x001fe20000010000 */
[----:B------:R-:W-:Y:S01]  /*ae50*/  F2FP.F16.F32.PACK_AB R160, R169, R168 ;  /* 0x000000a8a9a0723e */ /* 0x000fe200000000ff */
[-C--:B------:R-:W-:Y:S01]  /*ae60*/  FMUL.FTZ R122, R122, R20.reuse ;  /* 0x000000147a7a7220 */ /* 0x080fe20000410000 */
[----:B------:R-:W-:Y:S01]  /*ae70*/  F2FP.F16.F32.PACK_AB R161, R170, R167 ;  /* 0x000000a7aaa1723e */ /* 0x000fe200000000ff */
        /* <DEDUP_REMOVED lines=12> */
[----:B----4-:R-:W-:Y:S01]  /*af40*/  FADD.FTZ R13, R171, R12 ;  /* 0x0000000cab0d7221 */ /* 0x010fe20000010000 */
[----:B------:R3:W-:Y:S01]  /*af50*/  STSM.16.M88.4 [R194+0x26800], R152 ;  /* 0x02680098c2007844 */ /* 0x0007e20000000200 */
[-C--:B------:R-:W-:Y:S01]  /*af60*/  FMUL.FTZ R142, R142, R20.reuse ;  /* 0x000000148e8e7220 */ /* 0x080fe20000410000 */
[-C--:B------:R-:W-:Y:S01]  /*af70*/  FMUL.FTZ R143, R143, R20.reuse ;  /* 0x000000148f8f7220 */ /* 0x080fe20000410000 */
[-C--:B------:R-:W-:Y:S01]  /*af80*/  FMUL.FTZ R146, R146, R20.reuse ;  /* 0x0000001492927220 */ /* 0x080fe20000410000 */
[----:B------:R3:W-:Y:S01]  /*af90*/  STSM.16.M88.4 [R195], R156 ;  /* 0x0000009cc3007844 */ /* 0x0007e20000000200 */
[----:B------:R-:W-:Y:S01]  /*afa0*/  FMUL.FTZ R147, R147, R20 ;  /* 0x0000001493937220 */ /* 0x000fe20000410000 */
[----:B------:R-:W4:Y:S01]  /*afb0*/  MUFU.EX2 R180, R180 ;  /* 0x000000b400b47308 */ /* 0x000f220000000800 */
[----:B0-----:R-:W-:Y:S01]  /*afc0*/  FADD.FTZ R21, R177, R162 ;  /* 0x000000a2b1157221 */ /* 0x001fe20000010000 */
[----:B------:R-:W-:Y:S01]  /*afd0*/  F2FP.F16.F32.PACK_AB R162, R173, R172 ;  /* 0x000000acada2723e */ /* 0x000fe200000000ff */
[----:B------:R-:W-:Y:S01]  /*afe0*/  FMUL.FTZ R150, R150, R20 ;  /* 0x0000001496967220 */ /* 0x000fe20000410000 */
[----:B------:R-:W-:Y:S01]  /*aff0*/  F2FP.F16.F32.PACK_AB R164, R177, R176 ;  /* 0x000000b0b1a4723e */ /* 0x000fe200000000ff */
[----:B------:R-:W-:-:S03]  /*b000*/  FMUL.FTZ R151, R151, R20 ;  /* 0x0000001497977220 */ /* 0x000fc60000410000 */
[----:B------:R-:W0:Y:S01]  /*b010*/  MUFU.EX2 R175, R175 ;  /* 0x000000af00af7308 */ /* 0x000e220000000800 */
[C---:B--2---:R-:W-:Y:S01]  /*b020*/  FADD.FTZ R12, R174.reuse, R13 ;  /* 0x0000000dae0c7221 */ /* 0x044fe20000010000 */
[----:B------:R-:W-:-:S05]  /*b030*/  F2FP.F16.F32.PACK_AB R163, R174, R171 ;  /* 0x000000abaea3723e */ /* 0x000fca00000000ff */
[----:B------:R3:W-:Y:S01]  /*b040*/  STSM.16.M88.4 [R197], R160 ;  /* 0x000000a0c5007844 */ /* 0x0007e20000000200 */
[----:B------:R-:W2:Y:S01]  /*b050*/  MUFU.EX2 R181, R181 ;  /* 0x000000b500b57308 */ /* 0x000ea20000000800 */
[----:B----4-:R-:W-:-:S07]  /*b060*/  FADD.FTZ R166, R180, R21 ;  /* 0x00000015b4a67221 */ /* 0x010fce0000010000 */
[----:B------:R-:W4:Y:S01]  /*b070*/  MUFU.EX2 R178, R178 ;  /* 0x000000b200b27308 */ /* 0x000f220000000800 */
[----:B0-----:R-:W-:-:S07]  /*b080*/  FADD.FTZ R13, R175, R12 ;  /* 0x0000000caf0d7221 */ /* 0x001fce0000010000 */
[----:B------:R-:W0:Y:S01]  /*b090*/  MUFU.EX2 R182, R182 ;  /* 0x000000b600b67308 */ /* 0x000e220000000800 */
[C---:B--2---:R-:W-:Y:S01]  /*b0a0*/  FADD.FTZ R12, R181.reuse, R166 ;  /* 0x000000a6b50c7221 */ /* 0x044fe20000010000 */
[----:B------:R-:W-:-:S06]  /*b0b0*/  F2FP.F16.F32.PACK_AB R166, R181, R180 ;  /* 0x000000b4b5a6723e */ /* 0x000fcc00000000ff */
[----:B------:R-:W2:Y:S01]  /*b0c0*/  MUFU.EX2 R183, R183 ;  /* 0x000000b700b77308 */ /* 0x000ea20000000800 */
[C---:B----4-:R-:W-:Y:S01]  /*b0d0*/  FADD.FTZ R13, R178.reuse, R13 ;  /* 0x0000000db20d7221 */ /* 0x050fe20000010000 */
[----:B------:R-:W-:-:S03]  /*b0e0*/  F2FP.F16.F32.PACK_AB R165, R178, R175 ;  /* 0x000000afb2a5723e */ /* 0x000fc600000000ff */
[----:B0-----:R-:W-:Y:S01]  /*b0f0*/  FADD.FTZ R168, R182, R13 ;  /* 0x0000000db6a87221 */ /* 0x001fe20000010000 */
[----:B--2---:R-:W-:-:S03]  /*b100*/  F2FP.F16.F32.PACK_AB R167, R183, R182 ;  /* 0x000000b6b7a7723e */ /* 0x004fc600000000ff */
[----:B------:R-:W-:Y:S02]  /*b110*/  FADD.FTZ R13, R183, R168 ;  /* 0x000000a8b70d7221 */ /* 0x000fe40000010000 */
[----:B------:R3:W-:Y:S01]  /*b120*/  STSM.16.M88.4 [R196], R164 ;  /* 0x000000a4c4007844 */ /* 0x0007e20000000200 */
[----:B------:R-:W-:Y:S05]  /*b130*/  @!P0 BRA `(.L_x_552) ;  /* 0x0000000000048947 */ /* 0x000fea0003800000 */
[----:B------:R-:W-:Y:S01]  /*b140*/  BPT.TRAP 0x1 ;  /* 0x000000040000795c */ /* 0x000fe20000300000 */
.L_x_552:
[----:B------:R0:W2:Y:S01]  /*b150*/  SYNCS.PHASECHK.TRANS64.TRYWAIT P3, [R15+URZ+0x28c50], R213 ;  /* 0x028c50d50f0075a7 */ /* 0x0000a2000806017f */
[----:B------:R-:W-:Y:S05]  /*b160*/  @!P0 BRA `(.L_x_553) ;  /* 0x0000000000048947 */ /* 0x000fea0003800000 */
[----:B------:R-:W-:Y:S01]  /*b170*/  BPT.TRAP 0x1 ;  /* 0x000000040000795c */ /* 0x000fe20000300000 */
.L_x_553:
[----:B------:R-:W-:Y:S04]  /*b180*/  BSSY B1, `(.L_x_554) ;  /* 0x0000004000017945 */ /* 0x000fe80003800000 */
[----:B--2---:R-:W-:Y:S05]  /*b190*/  @P3 BRA `(.L_x_555) ;  /* 0x0000000000083947 */ /* 0x004fea0003800000 */
[----:B------:R-:W2:Y:S02]  /*b1a0*/  SYNCS.PHASECHK.TRANS64.TRYWAIT P3, [R15+URZ+0x28c50], R213 ;  /* 0x028c50d50f0075a7 */ /* 0x000ea4000806017f */
[----:B--2---:R-:W-:Y:S05]  /*b1b0*/  @!P3 BRA `(.L_x_556) ;  /* 0x0000009800b0b947 */ /* 0x004fea0003800000 */
.L_x_555:
[----:B------:R-:W-:Y:S05]  /*b1c0*/  BSYNC B1 ;  /* 0x0000000000017941 */ /* 0x000fea0003800000 */
.L_x_554:
[----:B------:R-:W-:Y:S01]  /*b1d0*/  IMAD.MOV.U32 R21, RZ, RZ, 0x40000040 ;  /* 0x40000040ff157424 */ /* 0x000fe200078e00ff */
[----:B---3--:R-:W-:Y:S01]  /*b1e0*/  LEA R20, R18, R14, 0xc ;  /* 0x0000000e12147211 */ /* 0x008fe200078e60ff */
[----:B------:R-:W-:Y:S01]  /*b1f0*/  WARPGROUP.ARRIVE ;  /* 0x00000000000079c5 */ /* 0x000fe20000000000 */
[----:B012---:R-:W-:Y:S01]  /*b200*/  @!P1 IADD3 R15, R15, 0x28c60, RZ ;  /* 0x00028c600f0f9810 */ /* 0x007fe20007ffe0ff */
[----:B------:R-:W-:Y:S01]  /*b210*/  IMAD.MOV.U32 R218, RZ, RZ, R11 ;  /* 0x000000ffffda7224 */ /* 0x000fe200078e000b */
[----:B------:R-:W-:Y:S01]  /*b220*/  R2UR UR6, R20 ;  /* 0x00000000140672ca */ /* 0x000fe200000e0000 */
[----:B------:R-:W-:Y:S01]  /*b230*/  IMAD.MOV.U32 R219, RZ, RZ, R3 ;  /* 0x000000ffffdb7224 */ /* 0x000fe200078e0003 */
[----:B------:R-:W-:Y:S01]  /*b240*/  R2UR UR7, R21 ;  /* 0x00000000150772ca */ /* 0x000fe200000e0000 */
[----:B------:R-:W-:Y:S01]  /*b250*/  IMAD.MOV.U32 R21, RZ, RZ, 0x40000040 ;  /* 0x40000040ff157424 */ /* 0x000fe200078e00ff */
[----:B------:R-:W-:Y:S01]  /*b260*/  @!P1 PRMT R15, RZ, 0x654, R15 ;  /* 0x00000654ff0f9816 */ /* 0x000fe2000000000f */
[----:B------:R-:W-:-:S10]  /*b270*/  IMAD.MOV.U32 R217, RZ, RZ, R18 ;  /* 0x000000ffffd97224 */ /* 0x000fd400078e0012 */
[----:B------:R-:W-:Y:S03]  /*b280*/  HGMMA.64x256x16.F32 R24, R152, gdesc[UR4].tnspB, R24, gsb0 ;  /* 0x43e0000498187df0 */ /* 0x000fe60008000818 */
[----:B------:R-:W-:Y:S02]  /*b290*/  WARPGROUP.DEPBAR.LE gsb0, 0x0 ;  /* 0x00008000000079c5 */ /* 0x000fe40000010000 */
[----:B------:R-:W-:Y:S01]  /*b2a0*/  VIADD R152, R20, 0x80 ;  /* 0x0000008014987836 */ /* 0x000fe20000000000 */
[----:B------:R-:W-:Y:S01]  /*b2b0*/  WARPGROUP.ARRIVE ;  /* 0x00000000000079c5 */ /* 0x000fe20000000000 */
[----:B------:R-:W-:-:S03]  /*b2c0*/  IMAD.MOV.U32 R153, RZ, RZ, 0x40000040 ;  /* 0x40000040ff997424 */ /* 0x000fc600078e00ff */
[----:B------:R-:W-:Y:S02]  /*b2d0*/  R2UR UR6, R152 ;  /* 0x00000000980672ca */ /* 0x000fe400000e0000 */
[----:B------:R-:W-:Y:S01]  /*b2e0*/  R2UR UR7, R153 ;  /* 0x00000000990772ca */ /* 0x000fe200000e0000 */
[----:B------:R-:W-:Y:S01]  /*b2f0*/  IMAD.MOV.U32 R153, RZ, RZ, 0x40000040 ;  /* 0x40000040ff997424 */ /* 0x000fe200078e00ff */
[C---:B------:R-:W-:Y:S01]  /*b300*/  IADD3 R152, R20.reuse, 0x100, RZ ;  /* 0x0000010014987810 */ /* 0x040fe20007ffe0ff */
        /* <DEDUP_REMOVED lines=24> */
[----:B------:R-:W-:Y:S05]  /*b490*/  @P2 BRA `(.L_x_557) ;  /* 0xffffffe400782947 */ /* 0x000fea000383ffff */
.L_x_546:
[----:B------:R-:W-:Y:S05]  /*b4a0*/  BSYNC B0 ;  /* 0x0000000000007941 */ /* 0x000fea0003800000 */
.L_x_545:
[----:B------:R-:W2:Y:S01]  /*b4b0*/  SHFL.BFLY PT, R5, R12, 0x2, 0x1f ;  /* 0x0c401f000c057f89 */ /* 0x000ea200000e0000 */
[----:B------:R-:W-:Y:S01]  /*b4c0*/  IMAD.MOV.U32 R6, RZ, RZ, RZ ;  /* 0x000000ffff067224 */ /* 0x000fe200078e00ff */
[----:B------:R-:W-:Y:S01]  /*b4d0*/  IADD3 R202, R202, 0x1, RZ ;  /* 0x00000001caca7810 */ /* 0x000fe20007ffe0ff */
[----:B------:R-:W-:Y:S01]  /*b4e0*/  IMAD.MOV.U32 R21, RZ, RZ, -0x800000 ;  /* 0xff800000ff157424 */ /* 0x000fe200078e00ff */
[----:B------:R-:W3:Y:S01]  /*b4f0*/  SHFL.BFLY PT, R0, R13, 0x2, 0x1f ;  /* 0x0c401f000d007f89 */ /* 0x000ee200000e0000 */
[----:B------:R-:W-:Y:S01]  /*b500*/  IMAD.MOV.U32 R20, RZ, RZ, -0x800000 ;  /* 0xff800000ff147424 */ /* 0x000fe200078e00ff */
[----:B------:R-:W-:Y:S08]  /*b510*/  BAR.ARV 0x8, 0xa0 ;  /* 0x0202800000007b1d */ /* 0x000ff00000002000 */
[----:B------:R-:W-:Y:S01]  /*b520*/  BAR.SYNC.DEFER_BLOCKING 0xf, 0x100 ;  /* 0x03c4000000007b1d */ /* 0x000fe20000010000 */
[----:B--2---:R-:W-:Y:S01]  /*b530*/  FADD.FTZ R4, R5, R12 ;  /* 0x0000000c05047221 */ /* 0x004fe20000010000 */
[----:B---3--:R-:W-:-:S04]  /*b540*/  FADD.FTZ R7, R0, R13 ;  /* 0x0000000d00077221 */ /* 0x008fc80000010000 */
[----:B------:R-:W2:Y:S04]  /*b550*/  SHFL.BFLY PT, R5, R4, 0x1, 0x1f ;  /* 0x0c201f0004057f89 */ /* 0x000ea800000e0000 */
[----:B------:R-:W3:Y:S01]  /*b560*/  SHFL.BFLY PT, R0, R7, 0x1, 0x1f ;  /* 0x0c201f0007007f89 */ /* 0x000ee200000e0000 */
[----:B--2---:R-:W-:Y:S01]  /*b570*/  FADD.FTZ R9, R4, R5 ;  /* 0x0000000504097221 */ /* 0x004fe20000010000 */
[----:B------:R-:W-:Y:S01]  /*b580*/  IADD3 R5, -R191, RZ, RZ ;  /* 0x000000ffbf057210 */ /* 0x000fe20007ffe1ff */
[----:B------:R-:W-:Y:S02]  /*b590*/  VIADD R4, R18, 0x1 ;  /* 0x0000000112047836 */ /* 0x000fe40000000000 */
[----:B---3--:R-:W-:Y:S01]  /*b5a0*/  FADD.FTZ R0, R7, R0 ;  /* 0x0000000007007221 */ /* 0x008fe20000010000 */
[----:B------:R-:W-:-:S02]  /*b5b0*/  FSETP.NE.FTZ.AND P2, PT, R9, RZ, PT ;  /* 0x000000ff0900720b */ /* 0x000fc40003f55000 */
[----:B------:R-:W-:Y:S01]  /*b5c0*/  ISETP.NE.AND P0, PT, R190, R5, PT ;  /* 0x00000005be00720c */ /* 0x000fe20003f05270 */
[----:B------:R-:W-:Y:S01]  /*b5d0*/  IMAD.MOV.U32 R5, RZ, RZ, RZ ;  /* 0x000000ffff057224 */ /* 0x000fe200078e00ff */
[----:B------:R-:W-:Y:S02]  /*b5e0*/  FSETP.NE.FTZ.AND P3, PT, R0, RZ, PT ;  /* 0x000000ff0000720b */ /* 0x000fe40003f75000 */
[----:B------:R-:W-:-:S04]  /*b5f0*/  ISETP.NE.AND P1, PT, R4, 0x2, PT ;  /* 0x000000020400780c */ /* 0x000fc80003f25270 */
[----:B------:R-:W-:-:S03]  /*b600*/  SEL R8, RZ, 0x1, P1 ;  /* 0x00000001ff087807 */ /* 0x000fc60000800000 */
[----:B------:R-:W2:Y:S01]  /*b610*/  @P2 MUFU.RCP R5, R9 ;  /* 0x0000000900052308 */ /* 0x000ea20000001000 */
[----:B------:R-:W-:Y:S02]  /*b620*/  LOP3.LUT R23, R23, R8, RZ, 0x3c, !PT ;  /* 0x0000000817177212 */ /* 0x000fe400078e3cff */
[----:B------:R-:W-:Y:S01]  /*b630*/  @!P0 LEA R7, R18, R188, 0x6 ;  /* 0x000000bc12078211 */ /* 0x000fe200078e30ff */
[C---:B------:R-:W-:Y:S01]  /*b640*/  @P2 FMUL.FTZ R18, R10.reuse, 0.69314718246459960938 ;  /* 0x3f3172180a122820 */ /* 0x040fe20000410000 */
[----:B------:R-:W-:-:S03]  /*b650*/  @P3 FMUL.FTZ R10, R10, 0.69314718246459960938 ;  /* 0x3f3172180a0a3820 */ /* 0x000fc60000410000 */
[----:B------:R-:W3:Y:S01]  /*b660*/  @P3 MUFU.RCP R6, R0 ;  /* 0x0000000000063308 */ /* 0x000ee20000001000 */
[----:B------:R-:W-:-:S07]  /*b670*/  @!P0 IMAD R7, R7, 0x4, R2 ;  /* 0x0000000407078824 */ /* 0x000fce00078e0202 */
[----:B------:R-:W4:Y:S01]  /*b680*/  @P2 MUFU.LG2 R2, R9 ;  /* 0x0000000900022308 */ /* 0x000f220000000c00 */
[-C--:B--2---:R-:W-:Y:S01]  /*b690*/  FMUL.FTZ R181, R24, R5.reuse ;  /* 0x0000000518b57220 */ /* 0x084fe20000410000 */
[----:B------:R2:W-:Y:S01]  /*b6a0*/  @!P0 STS [R7+0x28800], R5 ;  /* 0x0288000507008388 */ /* 0x0005e20000000800 */
[-C--:B------:R-:W-:Y:S01]  /*b6b0*/  FMUL.FTZ R179, R25, R5.reuse ;  /* 0x0000000519b37220 */ /* 0x080fe20000410000 */
[-C--:B------:R-:W-:Y:S01]  /*b6c0*/  FMUL.FTZ R180, R28, R5.reuse ;  /* 0x000000051cb47220 */ /* 0x080fe20000410000 */
[-C--:B------:R-:W-:Y:S01]  /*b6d0*/  FMUL.FTZ R178, R32, R5.reuse ;  /* 0x0000000520b27220 */ /* 0x080fe20000410000 */
[-C--:B------:R-:W-:Y:S01]  /*b6e0*/  FMUL.FTZ R28, R33, R5.reuse ;  /* 0x00000005211c7220 */ /* 0x080fe20000410000 */
[-C--:B------:R-:W-:Y:S01]  /*b6f0*/  FMUL.FTZ R175, R40, R5.reuse ;  /* 0x0000000528af7220 */ /* 0x080fe20000410000 */
[----:B------:R5:W1:Y:S01]  /*b700*/  @P3 MUFU.LG2 R24, R0 ;  /* 0x0000000000183308 */ /* 0x000a620000000c00 */
[----:B---3--:R3:W-:Y:S01]  /*b710*/  @!P0 STS [R7+0x28820], R6 ;  /* 0x0288200607008388 */ /* 0x0087e20000000800 */
[-C--:B------:R-:W-:Y:S01]  /*b720*/  FMUL.FTZ R177, R29, R5.reuse ;  /* 0x000000051db17220 */ /* 0x080fe20000410000 */
[-C--:B------:R-:W-:Y:S01]  /*b730*/  FMUL.FTZ R176, R36, R5.reuse ;  /* 0x0000000524b07220 */ /* 0x080fe20000410000 */
[-C--:B------:R-:W-:Y:S01]  /*b740*/  FMUL.FTZ R174, R37, R5.reuse ;  /* 0x0000000525ae7220 */ /* 0x080fe20000410000 */
[-C--:B------:R-:W-:Y:S01]  /*b750*/  FMUL.FTZ R32, R41, R5.reuse ;  /* 0x0000000529207220 */ /* 0x080fe20000410000 */
[-C--:B------:R-:W-:Y:S01]  /*b760*/  FMUL.FTZ R173, R44, R5.reuse ;  /* 0x000000052cad7220 */ /* 0x080fe20000410000 */
[-C--:B------:R-:W-:Y:S01]  /*b770*/  FMUL.FTZ R171, R45, R5.reuse ;  /* 0x000000052dab7220 */ /* 0x080fe20000410000 */
[-C--:B------:R-:W-:Y:S01]  /*b780*/  FMUL.FTZ R172, R48, R5.reuse ;  /* 0x0000000530ac7220 */ /* 0x080fe20000410000 */
[-C--:B-----5:R-:W-:Y:S01]  /*b790*/  FMUL.FTZ R0, R27, R6.reuse ;  /* 0x000000061b007220 */ /* 0x0a0fe20000410000 */
[----:B----4-:R-:W-:Y:S01]  /*b7a0*/  @P2 FMUL.FTZ R25, R2, 0.69314718246459960938 ;  /* 0x3f31721802192820 */ /* 0x010fe20000410000 */
[-C--:B------:R-:W-:Y:S01]  /*b7b0*/  FMUL.FTZ R169, R49, R5.reuse ;  /* 0x0000000531a97220 */ /* 0x080fe20000410000 */
[-C--:B------:R-:W-:Y:S01]  /*b7c0*/  FMUL.FTZ R170, R52, R5.reuse ;  /* 0x0000000534aa7220 */ /* 0x080fe20000410000 */
[-C--:B------:R-:W-:Y:S01]  /*b7d0*/  FMUL.FTZ R166, R53, R5.reuse ;  /* 0x0000000535a67220 */ /* 0x080fe20000410000 */
        /* <DEDUP_REMOVED lines=52> */
[-C--:B0-----:R-:W-:Y:S01]  /*bb20*/  FMUL.FTZ R15, R70, R6.reuse ;  /* 0x00000006460f7220 */ /* 0x081fe20000410000 */
[-C--:B------:R-:W-:Y:S01]  /*bb30*/  FMUL.FTZ R40, R91, R6.reuse ;  /* 0x000000065b287220 */ /* 0x080fe20000410000 */
[----:B------:R-:W-:Y:S01]  /*bb40*/  @P2 FFMA.FTZ R21, R18, R3, R25 ;  /* 0x0000000312152223 */ /* 0x000fe20000010019 */
[----:B------:R-:W-:Y:S01]  /*bb50*/  PLOP3.LUT P0, PT, PT, PT, PT, 0x8, 0x0 ;  /* 0x000000000000781c */ /* 0x000fe20003f0e170 */
[-C--:B--2---:R-:W-:Y:S01]  /*bb60*/  FMUL.FTZ R5, R26, R6.reuse ;  /* 0x000000061a057220 */ /* 0x084fe20000410000 */
        /* <DEDUP_REMOVED lines=59> */
[----:B------:R-:W-:Y:S06]  /*bf20*/  BAR.ARV 0xe, 0x100 ;  /* 0x0384000000007b1d */ /* 0x000fec0000002000 */
.L_x_490:
[----:B------:R-:W-:Y:S05]  /*bf30*/  BSYNC B7 ;  /* 0x0000000000077941 */ /* 0x000fea0003800000 */
.L_x_488:
[----:B------:R-:W0:Y:S08]  /*bf40*/  S2UR UR5, SR_CgaCtaId ;  /* 0x00000000000579c3 */ /* 0x000e300000008800 */
[----:B------:R-:W-:Y:S06]  /*bf50*/  BAR.SYNC.DEFER_BLOCKING 0x5, 0x120 ;  /* 0x0144800000007b1d */ /* 0x000fec0000010000 */
[----:B------:R-:W-:Y:S01]  /*bf60*/  UMOV UR4, 0x400 ;  /* 0x0000040000047882 */ /* 0x000fe20000000000 */
[----:B------:R-:W-:Y:S01]  /*bf70*/  BSSY B0, `(.L_x_558) ;  /* 0x000026e000007945 */ /* 0x000fe20003800000 */
[----:B0-----:R-:W-:-:S06]  /*bf80*/  ULEA UR4, UR5, UR4, 0x18 ;  /* 0x0000000405047291 */ /* 0x001fcc000f8ec03f */
[----:B------:R-:W-:-:S05]  /*bf90*/  IMAD.U32 R2, RZ, RZ, UR4 ;  /* 0x00000004ff027e24 */ /* 0x000fca000f8e00ff */
[----:B-----5:R0:W1:Y:S01]  /*bfa0*/  LDS.128 R24, [R2+0x28cd0] ;  /* 0x028cd00002187984 */ /* 0x0200620000000c00 */
[----:B------:R-:W-:Y:S06]  /*bfb0*/  BAR.ARV 0x4, 0x120 ;  /* 0x0104800000007b1d */ /* 0x000fec0000002000 */
[----:B------:R-:W-:Y:S05]  /*bfc0*/  @P0 BRA `(.L_x_559) ;  /* 0x0000001c00140947 */ /* 0x000fea0003800000 */
[----:B------:R-:W2:Y:S01]  /*bfd0*/  S2R R3, SR_SWINHI ;  /* 0x0000000000037919 */ /* 0x000ea20000002f00 */
[----:B------:R-:W-:Y:S01]  /*bfe0*/  F2FP.F16.F32.PACK_AB R5, R0, R5 ;  /* 0x000000050005723e */ /* 0x000fe200000000ff */
[----:B------:R-:W-:Y:S01]  /*bff0*/  ULDC.64 UR4, c[0x0][0xbd8] ;  /* 0x0002f60000047ab9 */ /* 0x000fe20000000a00 */
[----:B------:R-:W-:Y:S02]  /*c000*/  F2FP.F16.F32.PACK_AB R7, R31, R7 ;  /* 0x000000071f07723e */ /* 0x000fe400000000ff */
[----:B------:R-:W-:Y:S02]  /*c010*/  F2FP.F16.F32.PACK_AB R28, R28, R178 ;  /* 0x000000b21c1c723e */ /* 0x000fe400000000ff */
[----:B------:R-:W-:Y:S02]  /*c020*/  F2FP.F16.F32.PACK_AB R29, R35, R29 ;  /* 0x0000001d231d723e */ /* 0x000fe400000000ff */
[----:B------:R-:W-:Y:S02]  /*c030*/  F2FP.F16.F32.PACK_AB R31, R39, R38 ;  /* 0x00000026271f723e */ /* 0x000fe400000000ff */
        /* <DEDUP_REMOVED lines=11> */
[----:B------:R-:W-:Y:S02]  /*c0f0*/  MOV R36, R2 ;  /* 0x0000000200247202 */ /* 0x000fe40000000f00 */
[----:B--2---:R-:W-:-:S02]  /*c100*/  MOV R37, R3 ;  /* 0x0000000300257202 */ /* 0x004fc40000000f00 */
[----:B------:R-:W-:Y:S02]  /*c110*/  F2FP.F16.F32.PACK_AB R90, R93, R92 ;  /* 0x0000005c5d5a723e */ /* 0x000fe400000000ff */
[----:B------:R-:W-:Y:S01]  /*c120*/  F2FP.F16.F32.PACK_AB R91, R41, R91 ;  /* 0x0000005b295b723e */ /* 0x000fe200000000ff */
[----:B------:R-:W-:Y:S01]  /*c130*/  IMAD.WIDE R118, R212, 0x2, R36 ;  /* 0x00000002d4767825 */ /* 0x000fe200078e0224 */
[----:B------:R-:W-:Y:S02]  /*c140*/  F2FP.F16.F32.PACK_AB R96, R97, R96 ;  /* 0x000000606160723e */ /* 0x000fe400000000ff */
[----:B------:R-:W-:Y:S02]  /*c150*/  F2FP.F16.F32.PACK_AB R97, R66, R42 ;  /* 0x0000002a4261723e */ /* 0x000fe400000000ff */
[C---:B------:R-:W-:Y:S02]  /*c160*/  IADD3 R211, P0, R118.reuse, 0x40, RZ ;  /* 0x0000004076d37810 */ /* 0x040fe40007f1e0ff */
[----:B------:R-:W-:-:S02]  /*c170*/  IADD3 R183, P1, R118, 0x20, RZ ;  /* 0x0000002076b77810 */ /* 0x000fc40007f3e0ff */
[C---:B------:R-:W-:Y:S01]  /*c180*/  IADD3 R217, P3, R118.reuse, 0x2000, RZ ;  /* 0x0000200076d97810 */ /* 0x040fe20007f7e0ff */
[--C-:B------:R-:W-:Y:S01]  /*c190*/  IMAD.X R53, RZ, RZ, R119.reuse, P0 ;  /* 0x000000ffff357224 */ /* 0x100fe200000e0677 */
[----:B------:R-:W-:Y:S01]  /*c1a0*/  LOP3.LUT R52, R211, 0x380, RZ, 0xc0, !PT ;  /* 0x00000380d3347812 */ /* 0x000fe200078ec0ff */
[--C-:B------:R-:W-:Y:S01]  /*c1b0*/  IMAD.X R49, RZ, RZ, R119.reuse, P1 ;  /* 0x000000ffff317224 */ /* 0x100fe200008e0677 */
[----:B------:R-:W-:Y:S01]  /*c1c0*/  IADD3 R213, P4, R118, 0x60, RZ ;  /* 0x0000006076d57810 */ /* 0x000fe20007f9e0ff */
[----:B------:R-:W-:Y:S01]  /*c1d0*/  IMAD.X R61, RZ, RZ, R119, P3 ;  /* 0x000000ffff3d7224 */ /* 0x000fe200018e0677 */
[----:B------:R-:W-:Y:S02]  /*c1e0*/  LOP3.LUT R48, R183, 0x380, RZ, 0xc0, !PT ;  /* 0x00000380b7307812 */ /* 0x000fe400078ec0ff */
[----:B------:R-:W-:Y:S02]  /*c1f0*/  LOP3.LUT R60, R217, 0x380, RZ, 0xc0, !PT ;  /* 0x00000380d93c7812 */ /* 0x000fe400078ec0ff */
[----:B------:R-:W-:-:S02]  /*c200*/  SHF.R.U64 R52, R52, 0x3, RZ ;  /* 0x0000000334347819 */ /* 0x000fc400000012ff */
[----:B------:R-:W-:Y:S02]  /*c210*/  IADD3 R68, P5, R118, 0x2040, RZ ;  /* 0x0000204076447810 */ /* 0x000fe40007fbe0ff */
[----:B------:R-:W-:Y:S02]  /*c220*/  LOP3.LUT R56, R213, 0x380, RZ, 0xc0, !PT ;  /* 0x00000380d5387812 */ /* 0x000fe400078ec0ff */
[----:B------:R-:W-:Y:S01]  /*c230*/  SHF.R.U64 R48, R48, 0x3, RZ ;  /* 0x0000000330307819 */ /* 0x000fe200000012ff */
[----:B------:R-:W-:Y:S01]  /*c240*/  IMAD.X R69, RZ, RZ, R119, P5 ;  /* 0x000000ffff457224 */ /* 0x000fe200028e0677 */
[----:B------:R-:W-:Y:S02]  /*c250*/  SHF.R.U64 R60, R60, 0x3, RZ ;  /* 0x000000033c3c7819 */ /* 0x000fe400000012ff */
[C---:B------:R-:W-:Y:S02]  /*c260*/  IADD3 R44, P6, R118.reuse, 0x2020, RZ ;  /* 0x00002020762c7810 */ /* 0x040fe40007fde0ff */
[----:B------:R-:W-:-:S02]  /*c270*/  IADD3 R94, P1, R118, 0x4000, RZ ;  /* 0x00004000765e7810 */ /* 0x000fc40007f3e0ff */
[----:B------:R-:W-:Y:S01]  /*c280*/  LOP3.LUT R52, R52, R211, RZ, 0x3c, !PT ;  /* 0x000000d334347212 */ /* 0x000fe200078e3cff */
[--C-:B------:R-:W-:Y:S01]  /*c290*/  IMAD.X R65, RZ, RZ, R119.reuse, P6 ;  /* 0x000000ffff417224 */ /* 0x100fe200030e0677 */
[----:B------:R-:W-:Y:S01]  /*c2a0*/  LOP3.LUT R211, R68, 0x380, RZ, 0xc0, !PT ;  /* 0x0000038044d37812 */ /* 0x000fe200078ec0ff */
[----:B------:R-:W-:Y:S01]  /*c2b0*/  IMAD.X R95, RZ, RZ, R119, P1 ;  /* 0x000000ffff5f7224 */ /* 0x000fe200008e0677 */
[----:B------:R-:W-:Y:S02]  /*c2c0*/  LOP3.LUT R11, R118, 0x380, RZ, 0xc0, !PT ;  /* 0x00000380760b7812 */ /* 0x000fe400078ec0ff */
[----:B------:R-:W-:Y:S02]  /*c2d0*/  SHF.R.U64 R56, R56, 0x3, RZ ;  /* 0x0000000338387819 */ /* 0x000fe400000012ff */
[----:B------:R-:W-:Y:S02]  /*c2e0*/  LOP3.LUT R48, R48, R183, RZ, 0x3c, !PT ;  /* 0x000000b730307212 */ /* 0x000fe400078e3cff */
[----:B------:R-:W-:-:S02]  /*c2f0*/  LOP3.LUT R60, R60, R217, RZ, 0x3c, !PT ;  /* 0x000000d93c3c7212 */ /* 0x000fc400078e3cff */
[----:B------:R-:W-:Y:S02]  /*c300*/  IADD3 R72, P2, R118, 0x2060, RZ ;  /* 0x0000206076487810 */ /* 0x000fe40007f5e0ff */
[----:B------:R-:W-:Y:S02]  /*c310*/  LOP3.LUT R183, R44, 0x380, RZ, 0xc0, !PT ;  /* 0x000003802cb77812 */ /* 0x000fe400078ec0ff */
[----:B------:R-:W-:Y:S02]  /*c320*/  LOP3.LUT R217, R94, 0x380, RZ, 0xc0, !PT ;  /* 0x000003805ed97812 */ /* 0x000fe400078ec0ff */
[----:B------:R-:W-:Y:S02]  /*c330*/  IADD3.X R57, RZ, R119, RZ, P4, !PT ;  /* 0x00000077ff397210 */ /* 0x000fe400027fe4ff */
[----:B------:R-:W-:Y:S02]  /*c340*/  SHF.R.U64 R211, R211, 0x3, RZ ;  /* 0x00000003d3d37819 */ /* 0x000fe400000012ff */
[----:B------:R-:W-:-:S02]  /*c350*/  IADD3 R30, P4, R118, 0x4040, RZ ;  /* 0x00004040761e7810 */ /* 0x000fc40007f9e0ff */
[----:B------:R-:W-:Y:S02]  /*c360*/  SHF.R.U64 R11, R11, 0x3, RZ ;  /* 0x000000030b0b7819 */ /* 0x000fe400000012ff */
[----:B------:R-:W-:Y:S01]  /*c370*/  LOP3.LUT R56, R56, R213, RZ, 0x3c, !PT ;  /* 0x000000d538387212 */ /* 0x000fe200078e3cff */
[----:B------:R-:W-:Y:S01]  /*c380*/  IMAD.X R103, RZ, RZ, R119, P4 ;  /* 0x000000ffff677224 */ /* 0x000fe200020e0677 */
[----:B------:R-:W-:Y:S02]  /*c390*/  LOP3.LUT R213, R72, 0x380, RZ, 0xc0, !PT ;  /* 0x0000038048d57812 */ /* 0x000fe400078ec0ff */
[----:B------:R-:W-:Y:S02]  /*c3a0*/  SHF.R.U64 R183, R183, 0x3, RZ ;  /* 0x00000003b7b77819 */ /* 0x000fe400000012ff */
[----:B------:R-:W-:Y:S02]  /*c3b0*/  SHF.R.U64 R217, R217, 0x3, RZ ;  /* 0x00000003d9d97819 */ /* 0x000fe400000012ff */
[----:B------:R-:W-:-:S02]  /*c3c0*/  IADD3 R4, P0, R118, 0x4020, RZ ;  /* 0x0000402076047810 */ /* 0x000fc40007f1e0ff */
[C---:B------:R-:W-:Y:S02]  /*c3d0*/  IADD3 R6, P6, R118.reuse, 0x6000, RZ ;  /* 0x0000600076067810 */ /* 0x040fe40007fde0ff */
[----:B------:R-:W-:Y:S01]  /*c3e0*/  IADD3.X R73, RZ, R119, RZ, P2, !PT ;  /* 0x00000077ff497210 */ /* 0x000fe200017fe4ff */
[--C-:B------:R-:W-:Y:S01]  /*c3f0*/  IMAD.X R99, RZ, RZ, R119.reuse, P0 ;  /* 0x000000ffff637224 */ /* 0x100fe200000e0677 */
[C---:B------:R-:W-:Y:S01]  /*c400*/  IADD3 R34, P3, R118.reuse, 0x4060, RZ ;  /* 0x0000406076227810 */ /* 0x040fe20007f7e0ff */
[--C-:B------:R-:W-:Y:S01]  /*c410*/  IMAD.X R111, RZ, RZ, R119.reuse, P6 ;  /* 0x000000ffff6f7224 */ /* 0x100fe200030e0677 */
[C---:B------:R-:W-:Y:S02]  /*c420*/  IADD3 R3, P5, R118.reuse, 0x6020, RZ ;  /* 0x0000602076037810 */ /* 0x040fe40007fbe0ff */
[C---:B------:R-:W-:Y:S02]  /*c430*/  IADD3 R10, P2, R118.reuse, 0x6040, RZ ;  /* 0x00006040760a7810 */ /* 0x040fe40007f5e0ff */
[----:B-1----:R-:W-:Y:S01]  /*c440*/  IADD3 R24, P1, R118, 0x6060, RZ ;  /* 0x0000606076187810 */ /* 0x002fe20007f3e0ff */
[----:B------:R-:W-:Y:S01]  /*c450*/  IMAD.X R115, RZ, RZ, R119, P5 ;  /* 0x000000ffff737224 */ /* 0x000fe200028e0677 */
[----:B------:R-:W-:-:S02]  /*c460*/  LOP3.LUT R68, R211, R68, RZ, 0x3c, !PT ;  /* 0x00000044d3447212 */ /* 0x000fc400078e3cff */
[----:B------:R-:W-:Y:S01]  /*c470*/  LOP3.LUT R118, R11, R118, RZ, 0x3c, !PT ;  /* 0x000000760b767212 */ /* 0x000fe200078e3cff */
[----:B------:R-:W-:Y:S01]  /*c480*/  IMAD.X R11, RZ, RZ, R119, P2 ;  /* 0x000000ffff0b7224 */ /* 0x000fe200010e0677 */
[----:B------:R-:W-:Y:S02]  /*c490*/  LOP3.LUT R211, R30, 0x380, RZ, 0xc0, !PT ;  /* 0x000003801ed37812 */ /* 0x000fe400078ec0ff */
[----:B------:R-:W-:Y:S02]  /*c4a0*/  SHF.R.U64 R213, R213, 0x3, RZ ;  /* 0x00000003d5d57819 */ /* 0x000fe400000012ff */
[----:B------:R-:W-:Y:S02]  /*c4b0*/  LOP3.LUT R64, R183, R44, RZ, 0x3c, !PT ;  /* 0x0000002cb7407212 */ /* 0x000fe400078e3cff */
[----:B------:R-:W-:Y:S02]  /*c4c0*/  LOP3.LUT R94, R217, R94, RZ, 0x3c, !PT ;  /* 0x0000005ed95e7212 */ /* 0x000fe400078e3cff */
[----:B------:R-:W-:-:S02]  /*c4d0*/  LOP3.LUT R183, R4, 0x380, RZ, 0xc0, !PT ;  /* 0x0000038004b77812 */ /* 0x000fc400078ec0ff */
[----:B------:R-:W-:Y:S02]  /*c4e0*/  LOP3.LUT R217, R6, 0x380, RZ, 0xc0, !PT ;  /* 0x0000038006d97812 */ /* 0x000fe400078ec0ff */
[-C--:B------:R-:W-:Y:S02]  /*c4f0*/  IADD3.X R107, RZ, R119.reuse, RZ, P3, !PT ;  /* 0x00000077ff6b7210 */ /* 0x080fe40001ffe4ff */
[-C--:B------:R-:W-:Y:S02]  /*c500*/  IADD3.X R45, RZ, R119.reuse, RZ, P1, !PT ;  /* 0x00000077ff2d7210 */ /* 0x080fe40000ffe4ff */
[----:B------:R-:W-:Y:S02]  /*c510*/  SHF.R.U64 R211, R211, 0x3, RZ ;  /* 0x00000003d3d37819 */ /* 0x000fe400000012ff */
[----:B------:R-:W-:Y:S02]  /*c520*/  MOV R118, R118 ;  /* 0x0000007600767202 */ /* 0x000fe40000000f00 */
[----:B------:R-:W-:-:S02]  /*c530*/  LOP3.LUT R72, R213, R72, RZ, 0x3c, !PT ;  /* 0x00000048d5487212 */ /* 0x000fc400078e3cff */
[----:B------:R-:W-:Y:S02]  /*c540*/  LOP3.LUT R119, R10, 0x380, RZ, 0xc0, !PT ;  /* 0x000003800a777812 */ /* 0x000fe400078ec0ff */
[----:B------:R-:W-:Y:S02]  /*c550*/  LOP3.LUT R213, R34, 0x380, RZ, 0xc0, !PT ;  /* 0x0000038022d57812 */ /* 0x000fe400078ec0ff */
[----:B------:R-:W-:Y:S02]  /*c560*/  SHF.R.U64 R183, R183, 0x3, RZ ;  /* 0x00000003b7b77819 */ /* 0x000fe400000012ff */
[----:B------:R-:W-:Y:S02]  /*c570*/  SHF.R.U64 R217, R217, 0x3, RZ ;  /* 0x00000003d9d97819 */ /* 0x000fe400000012ff */
[----:B------:R-:W-:Y:S02]  /*c580*/  LOP3.LUT R102, R211, R30, RZ, 0x3c, !PT ;  /* 0x0000001ed3667212 */ /* 0x000fe400078e3cff */
[----:B------:R-:W-:-:S02]  /*c590*/  LOP3.LUT R30, R24, 0x380, RZ, 0xc0, !PT ;  /* 0x00000380181e7812 */ /* 0x000fc400078ec0ff */
[----:B------:R-:W-:Y:S02]  /*c5a0*/  SHF.R.U64 R119, R119, 0x3, RZ ;  /* 0x0000000377777819 */ /* 0x000fe400000012ff */
[----:B------:R-:W-:Y:S02]  /*c5b0*/  SHF.R.U64 R213, R213, 0x3, RZ ;  /* 0x00000003d5d57819 */ /* 0x000fe400000012ff */
[----:B------:R-:W-:Y:S02]  /*c5c0*/  LOP3.LUT R98, R183, R4, RZ, 0x3c, !PT ;  /* 0x00000004b7627212 */ /* 0x000fe400078e3cff */
[----:B------:R-:W-:Y:S02]  /*c5d0*/  LOP3.LUT R110, R217, R6, RZ, 0x3c, !PT ;  /* 0x00000006d96e7212 */ /* 0x000fe400078e3cff */
[----:B------:R-:W-:Y:S02]  /*c5e0*/  F2FP.F16.F32.PACK_AB R4, R179, R181 ;  /* 0x000000b5b304723e */ /* 0x000fe400000000ff */
[----:B------:R-:W-:Y:S01]  /*c5f0*/  F2FP.F16.F32.PACK_AB R6, R177, R180 ;  /* 0x000000b4b106723e */ /* 0x000fe200000000ff */
[----:B------:R-:W-:Y:S01]  /*c600*/  BAR.SYNC.DEFER_BLOCKING 0x1, 0x100 ;  /* 0x0044000000007b1d */ /* 0x000fe20000010000 */
[----:B------:R-:W-:-:S02]  /*c610*/  LOP3.LUT R0, R3, 0x380, RZ, 0xc0, !PT ;  /* 0x0000038003007812 */ /* 0x000fc400078ec0ff */
[----:B------:R-:W-:Y:S02]  /*c620*/  SHF.R.U64 R177, R30, 0x3, RZ ;  /* 0x000000031eb17819 */ /* 0x000fe400000012ff */
[----:B------:R-:W-:Y:S02]  /*c630*/  LOP3.LUT R10, R119, R10, RZ, 0x3c, !PT ;  /* 0x0000000a770a7212 */ /* 0x000fe400078e3cff */
[----:B------:R-:W-:Y:S02]  /*c640*/  LOP3.LUT R106, R213, R34, RZ, 0x3c, !PT ;  /* 0x00000022d56a7212 */ /* 0x000fe400078e3cff */
[----:B------:R-:W-:Y:S02]  /*c650*/  MOV R48, R48 ;  /* 0x0000003000307202 */ /* 0x000fe40000000f00 */
[----:B------:R-:W-:Y:S02]  /*c660*/  F2FP.F16.F32.PACK_AB R30, R174, R176 ;  /* 0x000000b0ae1e723e */ /* 0x000fe400000000ff */
[----:B------:R-:W-:-:S02]  /*c670*/  MOV R52, R52 ;  /* 0x0000003400347202 */ /* 0x000fc40000000f00 */
[----:B------:R-:W-:Y:S02]  /*c680*/  F2FP.F16.F32.PACK_AB R34, R171, R173 ;  /* 0x000000adab22723e */ /* 0x000fe400000000ff */
[----:B------:R-:W-:Y:S02]  /*c690*/  SHF.R.U64 R0, R0, 0x3, RZ ;  /* 0x0000000300007819 */ /* 0x000fe400000012ff */
[----:B------:R-:W-:Y:S02]  /*c6a0*/  MOV R56, R56 ;  /* 0x0000003800387202 */ /* 0x000fe40000000f00 */
[----:B------:R-:W-:Y:S02]  /*c6b0*/  MOV R38, R10 ;  /* 0x0000000a00267202 */ /* 0x000fe40000000f00 */
[----:B------:R-:W-:Y:S01]  /*c6c0*/  MOV R60, R60 ;  /* 0x0000003c003c7202 */ /* 0x000fe20000000f00 */
[----:B------:R1:W-:Y:S01]  /*c6d0*/  STSM.16.M88.4 [R118], R4 ;  /* 0x0000000476007844 */ /* 0x0003e20000000200 */
[----:B------:R-:W-:-:S02]  /*c6e0*/  F2FP.F16.F32.PACK_AB R10, R163, R165 ;  /* 0x000000a5a30a723e */ /* 0x000fc400000000ff */
[----:B------:R-:W-:Y:S01]  /*c6f0*/  F2FP.F16.F32.PACK_AB R11, R63, R62 ;  /* 0x0000003e3f0b723e */ /* 0x000fe200000000ff */
[----:B------:R2:W-:Y:S01]  /*c700*/  STSM.16.M88.4 [R48], R28 ;  /* 0x0000001c30007844 */ /* 0x0005e20000000200 */
[----:B------:R-:W-:Y:S02]  /*c710*/  MOV R64, R64 ;  /* 0x0000004000407202 */ /* 0x000fe40000000f00 */
[----:B------:R-:W-:Y:S01]  /*c720*/  LOP3.LUT R114, R0, R3, RZ, 0x3c, !PT ;  /* 0x0000000300727212 */ /* 0x000fe200078e3cff */
[----:B------:R3:W-:Y:S01]  /*c730*/  STSM.16.M88.4 [R52], R32 ;  /* 0x0000002034007844 */ /* 0x0007e20000000200 */
[----:B------:R-:W-:Y:S02]  /*c740*/  MOV R68, R68 ;  /* 0x0000004400447202 */ /* 0x000fe40000000f00 */
[----:B------:R-:W-:Y:S02]  /*c750*/  MOV R72, R72 ;  /* 0x0000004800487202 */ /* 0x000fe40000000f00 */
[----:B------:R-:W-:-:S02]  /*c760*/  LOP3.LUT R44, R177, R24, RZ, 0x3c, !PT ;  /* 0x00000018b12c7212 */ /* 0x000fc400078e3cff */
[----:B------:R-:W-:Y:S02]  /*c770*/  MOV R94, R94 ;  /* 0x0000005e005e7202 */ /* 0x000fe40000000f00 */
[----:B-1----:R-:W-:Y:S02]  /*c780*/  F2FP.F16.F32.PACK_AB R4, R169, R172 ;  /* 0x000000aca904723e */ /* 0x002fe400000000ff */
[----:B------:R-:W-:Y:S02]  /*c790*/  F2FP.F16.F32.PACK_AB R5, R51, R50 ;  /* 0x000000323305723e */ /* 0x000fe400000000ff */
[----:B------:R-:W-:Y:S02]  /*c7a0*/  F2FP.F16.F32.PACK_AB R6, R166, R170 ;  /* 0x000000aaa606723e */ /* 0x000fe400000000ff */
[----:B------:R-:W-:Y:S02]  /*c7b0*/  F2FP.F16.F32.PACK_AB R7, R55, R54 ;  /* 0x000000363707723e */ /* 0x000fe400000000ff */
[----:B--2---:R-:W-:-:S02]  /*c7c0*/  F2FP.F16.F32.PACK_AB R28, R159, R161 ;  /* 0x000000a19f1c723e */ /* 0x004fc400000000ff */
[----:B------:R-:W-:Y:S01]  /*c7d0*/  F2FP.F16.F32.PACK_AB R29, R75, R74 ;  /* 0x0000004a4b1d723e */ /* 0x000fe200000000ff */
[----:B------:R-:W-:Y:S01]  /*c7e0*/  STSM.16.M88.4 [R56], R4 ;  /* 0x0000000438007844 */ /* 0x000fe20000000200 */
[----:B------:R-:W-:Y:S02]  /*c7f0*/  F2FP.F16.F32.PACK_AB R30, R77, R160 ;  /* 0x000000a04d1e723e */ /* 0x000fe400000000ff */
[----:B------:R-:W-:Y:S01]  /*c800*/  F2FP.F16.F32.PACK_AB R31, R79, R78 ;  /* 0x0000004e4f1f723e */ /* 0x000fe200000000ff */
[----:B------:R1:W-:Y:S01]  /*c810*/  STSM.16.M88.4 [R60], R8 ;  /* 0x000000083c007844 */ /* 0x0003e20000000200 */
[----:B---3--:R-:W-:Y:S02]  /*c820*/  F2FP.F16.F32.PACK_AB R32, R81, R157 ;  /* 0x0000009d5120723e */ /* 0x008fe400000000ff */
[----:B------:R-:W-:Y:S01]  /*c830*/  F2FP.F16.F32.PACK_AB R33, R83, R82 ;  /* 0x000000525321723e */ /* 0x000fe200000000ff */
[----:B------:R-:W-:Y:S01]  /*c840*/  STSM.16.M88.4 [R64], R12 ;  /* 0x0000000c40007844 */ /* 0x000fe20000000200 */
[----:B------:R-:W-:-:S02]  /*c850*/  F2FP.F16.F32.PACK_AB R34, R85, R84 ;  /* 0x000000545522723e */ /* 0x000fc400000000ff */
[----:B------:R-:W-:Y:S01]  /*c860*/  F2FP.F16.F32.PACK_AB R35, R87, R86 ;  /* 0x000000565723723e */ /* 0x000fe200000000ff */
[----:B------:R-:W-:Y:S01]  /*c870*/  STSM.16.M88.4 [R68], R28 ;  /* 0x0000001c44007844 */ /* 0x000fe20000000200 */
[----:B------:R-:W-:Y:S02]  /*c880*/  MOV R3, R98 ;  /* 0x0000006200037202 */ /* 0x000fe40000000f00 */
[----:B------:R-:W-:Y:S01]  /*c890*/  MOV R24, R106 ;  /* 0x0000006a00187202 */ /* 0x000fe20000000f00 */
[----:B------:R-:W-:Y:S01]  /*c8a0*/  STSM.16.M88.4 [R72], R32 ;  /* 0x0000002048007844 */ /* 0x000fe20000000200 */
[----:B------:R-:W-:Y:S02]  /*c8b0*/  F2FP.F16.F32.PACK_AB R98, R101, R100 ;  /* 0x000000646562723e */ /* 0x000fe400000000ff */
[----:B------:R-:W-:Y:S01]  /*c8c0*/  F2FP.F16.F32.PACK_AB R99, R70, R58 ;  /* 0x0000003a4663723e */ /* 0x000fe200000000ff */
[----:B------:R-:W-:Y:S01]  /*c8d0*/  STSM.16.M88.4 [R94], R88 ;  /* 0x000000585e007844 */ /* 0x000fe20000000200 */
        /* <DEDUP_REMOVED lines=8> */
[----:B------:R-:W-:Y:S01]  /*c960*/  F2FP.F16.F32.PACK_AB R120, R121, R120 ;  /* 0x000000787978723e */ /* 0x000fe200000000ff */
[----:B------:R-:W-:Y:S01]  /*c970*/  STSM.16.M88.4 [R102], R104 ;  /* 0x0000006866007844 */ /* 0x000fe20000000200 */
[----:B------:R-:W-:Y:S02]  /*c980*/  F2FP.F16.F32.PACK_AB R113, R155, R154 ;  /* 0x0000009a9b71723e */ /* 0x000fe400000000ff */
[----:B------:R-:W-:Y:S02]  /*c990*/  F2FP.F16.F32.PACK_AB R114, R117, R116 ;  /* 0x000000747572723e */ /* 0x000fe400000000ff */
[----:B------:R-:W-:Y:S02]  /*c9a0*/  F2FP.F16.F32.PACK_AB R115, R158, R156 ;  /* 0x0000009c9e73723e */ /* 0x000fe400000000ff */
[----:B------:R-:W-:Y:S02]  /*c9b0*/  F2FP.F16.F32.PACK_AB R121, R123, R122 ;  /* 0x0000007a7b79723e */ /* 0x000fe400000000ff */
[----:B------:R-:W-:Y:S01]  /*c9c0*/  F2FP.F16.F32.PACK_AB R128, R129, R128 ;  /* 0x000000808180723e */ /* 0x000fe200000000ff */
[----:B------:R2:W-:Y:S01]  /*c9d0*/  STSM.16.M88.4 [R24], R112 ;  /* 0x0000007018007844 */ /* 0x0005e20000000200 */
[----:B------:R-:W-:-:S02]  /*c9e0*/  MOV R110, R110 ;  /* 0x0000006e006e7202 */ /* 0x000fc40000000f00 */
[----:B------:R-:W-:Y:S02]  /*c9f0*/  F2FP.F16.F32.PACK_AB R122, R125, R124 ;  /* 0x0000007c7d7a723e */ /* 0x000fe400000000ff */
[----:B------:R-:W-:Y:S02]  /*ca00*/  F2FP.F16.F32.PACK_AB R123, R127, R126 ;  /* 0x0000007e7f7b723e */ /* 0x000fe400000000ff */
[----:B------:R-:W-:Y:S02]  /*ca10*/  F2FP.F16.F32.PACK_AB R129, R131, R130 ;  /* 0x000000828381723e */ /* 0x000fe400000000ff */
[----:B------:R-:W-:Y:S01]  /*ca20*/  F2FP.F16.F32.PACK_AB R136, R137, R136 ;  /* 0x000000888988723e */ /* 0x000fe200000000ff */
[----:B------:R-:W-:Y:S01]  /*ca30*/  STSM.16.M88.4 [R110], R120 ;  /* 0x000000786e007844 */ /* 0x000fe20000000200 */
[----:B------:R-:W-:Y:S02]  /*ca40*/  ISETP.NE.U32.AND P0, PT, RZ, UR4, PT ;  /* 0x00000004ff007c0c */ /* 0x000fe4000bf05070 */
[----:B-1----:R-:W-:-:S02]  /*ca50*/  IADD3 R10, P1, R199, UR4, RZ ;  /* 0x00000004c70a7c10 */ /* 0x002fc4000ff3e0ff */
[----:B------:R-:W-:Y:S01]  /*ca60*/  F2FP.F16.F32.PACK_AB R130, R133, R132 ;  /* 0x000000848582723e */ /* 0x000fe200000000ff */
[----:B--2---:R-:W-:Y:S01]  /*ca70*/  IMAD.MOV.U32 R24, RZ, RZ, RZ ;  /* 0x000000ffff187224 */ /* 0x004fe200078e00ff */
[----:B------:R-:W-:Y:S02]  /*ca80*/  F2FP.F16.F32.PACK_AB R131, R135, R134 ;  /* 0x000000868783723e */ /* 0x000fe400000000ff */
[----:B------:R-:W-:Y:S02]  /*ca90*/  F2FP.F16.F32.PACK_AB R137, R139, R138 ;  /* 0x0000008a8b89723e */ /* 0x000fe400000000ff */
[----:B------:R-:W-:Y:S01]  /*caa0*/  F2FP.F16.F32.PACK_AB R144, R145, R144 ;  /* 0x000000909190723e */ /* 0x000fe200000000ff */
[----:B------:R1:W-:Y:S01]  /*cab0*/  STSM.16.M88.4 [R0], R128 ;  /* 0x0000008000007844 */ /* 0x0003e20000000200 */
[----:B------:R-:W-:Y:S02]  /*cac0*/  F2FP.F16.F32.PACK_AB R138, R141, R140 ;  /* 0x0000008c8d8a723e */ /* 0x000fe400000000ff */
[----:B------:R-:W-:-:S02]  /*cad0*/  F2FP.F16.F32.PACK_AB R139, R143, R142 ;  /* 0x0000008e8f8b723e */ /* 0x000fc400000000ff */
[----:B------:R-:W-:Y:S02]  /*cae0*/  F2FP.F16.F32.PACK_AB R145, R147, R146 ;  /* 0x000000929391723e */ /* 0x000fe400000000ff */
[----:B------:R-:W-:Y:S01]  /*caf0*/  MOV R44, R44 ;  /* 0x0000002c002c7202 */ /* 0x000fe20000000f00 */
[----:B------:R-:W-:Y:S01]  /*cb00*/  STSM.16.M88.4 [R38], R136 ;  /* 0x0000008826007844 */ /* 0x000fe20000000200 */
[----:B------:R-:W-:Y:S02]  /*cb10*/  F2FP.F16.F32.PACK_AB R146, R149, R148 ;  /* 0x000000949592723e */ /* 0x000fe400000000ff */
[----:B------:R-:W-:Y:S02]  /*cb20*/  F2FP.F16.F32.PACK_AB R147, R151, R150 ;  /* 0x000000969793723e */ /* 0x000fe400000000ff */
[----:B------:R-:W-:Y:S02]  /*cb30*/  ISETP.NE.AND.EX P0, PT, RZ, UR5, PT, P0 ;  /* 0x00000005ff007c0c */ /* 0x000fe4000bf05300 */
[----:B------:R-:W-:Y:S01]  /*cb40*/  IADD3.X R11, R200, UR5, RZ, P1, !PT ;  /* 0x00000005c80b7c10 */ /* 0x000fe20008ffe4ff */
[----:B------:R-:W-:Y:S01]  /*cb50*/  ULDC.64 UR4, c[0x0][0xbe0] ;  /* 0x0002f80000047ab9 */ /* 0x000fe20000000a00 */
[----:B------:R2:W-:Y:S01]  /*cb60*/  STSM.16.M88.4 [R44], R144 ;  /* 0x000000902c007844 */ /* 0x0005e20000000200 */
[----:B------:R-:W-:Y:S01]  /*cb70*/  BAR.SYNC.DEFER_BLOCKING 0x1, 0x100 ;  /* 0x0044000000007b1d */ /* 0x000fe20000010000 */
[----:B------:R-:W-:-:S04]  /*cb80*/  ISETP.NE.U32.AND P6, PT, RZ, UR4, PT ;  /* 0x00000004ff007c0c */ /* 0x000fc8000bfc5070 */
[----:B------:R-:W-:-:S13]  /*cb90*/  ISETP.NE.AND.EX P6, PT, RZ, UR5, PT, P6 ;  /* 0x00000005ff007c0c */ /* 0x000fda000bfc5360 */
[----:B------:R-:W-:Y:S01]  /*cba0*/  @P6 IADD3 R6, P4, R199, UR4, RZ ;  /* 0x00000004c7066c10 */ /* 0x000fe2000ff9e0ff */
[----:B------:R-:W-:Y:S02]  /*cbb0*/  ULDC UR4, c[0x0][0xa88] ;  /* 0x0002a20000047ab9 */ /* 0x000fe40000000800 */
[----:B-1----:R-:W-:Y:S01]  /*cbc0*/  IMAD.U32 R0, RZ, RZ, UR4 ;  /* 0x00000004ff007e24 */ /* 0x002fe2000f8e00ff */
[----:B------:R-:W-:Y:S01]  /*cbd0*/  @P6 IADD3.X R7, R200, UR5, RZ, P4, !PT ;  /* 0x00000005c8076c10 */ /* 0x000fe2000a7fe4ff */
[----:B------:R1:W5:Y:S01]  /*cbe0*/  @P0 LDG.E R24, desc[UR40][R10.64] ;  /* 0x000000280a180981 */ /* 0x000362000c1e1900 */
[----:B------:R-:W-:-:S03]  /*cbf0*/  IMAD R5, R192, 0x40, R187 ;  /* 0x00000040c0057824 */ /* 0x000fc600078e02bb */
[----:B------:R1:W5:Y:S01]  /*cc00*/  @P6 LDG.E R0, desc[UR40][R6.64] ;  /* 0x0000002806006981 */ /* 0x000362000c1e1900 */
[----:B------:R-:W-:-:S03]  /*cc10*/  IMAD.WIDE R4, R5, 0x2, R36 ;  /* 0x0000000205047825 */ /* 0x000fc600078e0224 */
[C---:B------:R-:W-:Y:S02]  /*cc20*/  IADD3 R9, P1, R4.reuse, 0x1000, RZ ;  /* 0x0000100004097810 */ /* 0x040fe40007f3e0ff */
[C---:B------:R-:W-:Y:S02]  /*cc30*/  IADD3 R13, P2, R4.reuse, 0x2000, RZ ;  /* 0x00002000040d7810 */ /* 0x040fe40007f5e0ff */
[C---:B------:R-:W-:Y:S02]  /*cc40*/  IADD3 R29, P3, R4.reuse, 0x3000, RZ ;  /* 0x00003000041d7810 */ /* 0x040fe40007f7e0ff */
[----:B------:R-:W-:Y:S02]  /*cc50*/  IADD3 R33, P4, R4, 0x4000, RZ ;  /* 0x0000400004217810 */ /* 0x000fe40007f9e0ff */
[----:B------:R-:W-:Y:S02]  /*cc60*/  LOP3.LUT R8, R9, 0x380, RZ, 0xc0, !PT ;  /* 0x0000038009087812 */ /* 0x000fe400078ec0ff */
[----:B------:R-:W-:-:S02]  /*cc70*/  LOP3.LUT R12, R13, 0x380, RZ, 0xc0, !PT ;  /* 0x000003800d0c7812 */ /* 0x000fc400078ec0ff */
[----:B------:R-:W-:Y:S02]  /*cc80*/  LOP3.LUT R28, R29, 0x380, RZ, 0xc0, !PT ;  /* 0x000003801d1c7812 */ /* 0x000fe400078ec0ff */
[----:B------:R-:W-:Y:S02]  /*cc90*/  LOP3.LUT R32, R33, 0x380, RZ, 0xc0, !PT ;  /* 0x0000038021207812 */ /* 0x000fe400078ec0ff */
[----:B------:R-:W-:Y:S02]  /*cca0*/  SHF.R.U64 R8, R8, 0x3, RZ ;  /* 0x0000000308087819 */ /* 0x000fe400000012ff */
[----:B------:R-:W-:Y:S02]  /*ccb0*/  SHF.R.U64 R12, R12, 0x3, RZ ;  /* 0x000000030c0c7819 */ /* 0x000fe400000012ff */
[----:B------:R-:W-:Y:S02]  /*ccc0*/  SHF.R.U64 R28, R28, 0x3, RZ ;  /* 0x000000031c1c7819 */ /* 0x000fe400000012ff */
[----:B------:R-:W-:-:S02]  /*ccd0*/  SHF.R.U64 R32, R32, 0x3, RZ ;  /* 0x0000000320207819 */ /* 0x000fc400000012ff */
[----:B------:R-:W-:Y:S02]  /*cce0*/  IADD3 R37, P5, R4, 0x5000, RZ ;  /* 0x0000500004257810 */ /* 0x000fe40007fbe0ff */
[----:B------:R-:W-:Y:S01]  /*ccf0*/  LOP3.LUT R8, R8, R9, RZ, 0x3c, !PT ;  /* 0x0000000908087212 */ /* 0x000fe200078e3cff */
[--C-:B------:R-:W-:Y:S01]  /*cd00*/  IMAD.X R9, RZ, RZ, R5.reuse, P1 ;  /* 0x000000ffff097224 */ /* 0x100fe200008e0605 */
[----:B------:R-:W-:Y:S02]  /*cd10*/  LOP3.LUT R12, R12, R13, RZ, 0x3c, !PT ;  /* 0x0000000d0c0c7212 */ /* 0x000fe400078e3cff */
[----:B------:R-:W-:Y:S01]  /*cd20*/  LOP3.LUT R28, R28, R29, RZ, 0x3c, !PT ;  /* 0x0000001d1c1c7212 */ /* 0x000fe200078e3cff */
[--C-:B------:R-:W-:Y:S01]  /*cd30*/  IMAD.X R29, RZ, RZ, R5.reuse, P3 ;  /* 0x000000ffff1d7224 */ /* 0x100fe200018e0605 */
[----:B------:R-:W-:Y:S01]  /*cd40*/  LOP3.LUT R32, R32, R33, RZ, 0x3c, !PT ;  /* 0x0000002120207212 */ /* 0x000fe200078e3cff */
[----:B------:R-:W-:Y:S01]  /*cd50*/  IMAD.X R33, RZ, RZ, R5, P4 ;  /* 0x000000ffff217224 */ /* 0x000fe200020e0605 */
[----:B------:R-:W-:-:S02]  /*cd60*/  P2R R14, PR, RZ, 0x20 ;  /* 0x00000020ff0e7803 */ /* 0x000fc40000000000 */
[----:B------:R-:W-:Y:S02]  /*cd70*/  IADD3.X R13, RZ, R5, RZ, P2, !PT ;  /* 0x00000005ff0d7210 */ /* 0x000fe400017fe4ff */
[C---:B------:R-:W-:Y:S02]  /*cd80*/  IADD3 R41, P1, R4.reuse, 0x6000, RZ ;  /* 0x0000600004297810 */ /* 0x040fe40007f3e0ff */
[C---:B------:R-:W-:Y:S02]  /*cd90*/  IADD3 R45, P2, R4.reuse, 0x7000, RZ ;  /* 0x00007000042d7810 */ /* 0x040fe40007f5e0ff */
[C---:B------:R-:W-:Y:S02]  /*cda0*/  IADD3 R49, P3, R4.reuse, 0x8000, RZ ;  /* 0x0000800004317810 */ /* 0x040fe40007f7e0ff */
[C---:B------:R-:W-:Y:S02]  /*cdb0*/  IADD3 R53, P4, R4.reuse, 0x9000, RZ ;  /* 0x0000900004357810 */ /* 0x040fe40007f9e0ff */
[----:B------:R-:W-:-:S02]  /*cdc0*/  IADD3 R57, P5, R4, 0xa000, RZ ;  /* 0x0000a00004397810 */ /* 0x000fc40007fbe0ff */
[----:B------:R-:W-:Y:S02]  /*cdd0*/  LOP3.LUT R36, R37, 0x380, RZ, 0xc0, !PT ;  /* 0x0000038025247812 */ /* 0x000fe400078ec0ff */
[----:B------:R-:W-:Y:S02]  /*cde0*/  LOP3.LUT R40, R41, 0x380, RZ, 0xc0, !PT ;  /* 0x0000038029287812 */ /* 0x000fe400078ec0ff */
[----:B--2---:R-:W-:Y:S02]  /*cdf0*/  LOP3.LUT R44, R45, 0x380, RZ, 0xc0, !PT ;  /* 0x000003802d2c7812 */ /* 0x004fe400078ec0ff */
        /* <DEDUP_REMOVED lines=9> */
[----:B------:R-:W-:Y:S02]  /*ce90*/  LOP3.LUT R36, R36, R37, RZ, 0x3c, !PT ;  /* 0x0000002524247212 */ /* 0x000fe400078e3cff */
[----:B------:R-:W-:Y:S02]  /*cea0*/  LOP3.LUT R40, R40, R41, RZ, 0x3c, !PT ;  /* 0x0000002928287212 */ /* 0x000fe400078e3cff */
[----:B------:R-:W-:Y:S02]  /*ceb0*/  LOP3.LUT R44, R44, R45, RZ, 0x3c, !PT ;  /* 0x0000002d2c2c7212 */ /* 0x000fe400078e3cff */
[----:B------:R-:W-:Y:S02]  /*cec0*/  LOP3.LUT R48, R48, R49, RZ, 0x3c, !PT ;  /* 0x0000003130307212 */ /* 0x000fe400078e3cff */
[----:B------:R-:W-:Y:S02]  /*ced0*/  LOP3.LUT R52, R52, R53, RZ, 0x3c, !PT ;  /* 0x0000003534347212 */ /* 0x000fe400078e3cff */
[----:B------:R-:W-:Y:S01]  /*cee0*/  LOP3.LUT R56, R56, R57, RZ, 0x3c, !PT ;  /* 0x0000003938387212 */ /* 0x000fe200078e3cff */
[----:B-1----:R-:W-:Y:S06]  /*cef0*/  @P6 BRA `(.L_x_560) ;  /* 0x0000000000106947 */ /* 0x002fec0003800000 */
[----:B------:R-:W-:Y:S05]  /*cf00*/  @!P0 BRA `(.L_x_560) ;  /* 0x00000000000c8947 */ /* 0x000fea0003800000 */
[----:B------:R-:W2:Y:S04]  /*cf10*/  LDG.E R3, desc[UR40][R10.64] ;  /* 0x000000280a037981 */ /* 0x000ea8000c1e1900 */
[----:B-----5:R-:W2:Y:S02]  /*cf20*/  LDG.E R0, desc[UR40][R10.64+0x4] ;  /* 0x000004280a007981 */ /* 0x020ea4000c1e1900 */
[----:B--2---:R-:W-:-:S07]  /*cf30*/  IADD3 R0, -R3, R0, RZ ;  /* 0x0000000003007210 */ /* 0x004fce0007ffe1ff */
.L_x_560:
[----:B------:R-:W1:Y:S01]  /*cf40*/  SHFL.IDX PT, R3, R206, RZ, 0x1f ;  /* 0x00001fffce037589 */ /* 0x000e6200000e0000 */
[----:B------:R-:W-:Y:S01]  /*cf50*/  ISETP.NE.AND P6, PT, R14, RZ, PT ;  /* 0x000000ff0e00720c */ /* 0x000fe20003fc5270 */
[--C-:B------:R-:W-:Y:S01]  /*cf60*/  IMAD.X R57, RZ, RZ, R5.reuse, P5 ;  /* 0x000000ffff397224 */ /* 0x100fe200028e0605 */
[----:B------:R-:W-:Y:S01]  /*cf70*/  IADD3.X R49, RZ, R5, RZ, P3, !PT ;  /* 0x00000005ff317210 */ /* 0x000fe20001ffe4ff */
        /* <DEDUP_REMOVED lines=8> */
[C---:B------:R-:W-:Y:S02]  /*d000*/  IADD3 R10, P4, R4.reuse, 0xf000, RZ ;  /* 0x0000f000040a7810 */ /* 0x040fe40007f9e0ff */
[----:B------:R-:W-:Y:S02]  /*d010*/  LOP3.LUT R60, R61, 0x380, RZ, 0xc0, !PT ;  /* 0x000003803d3c7812 */ /* 0x000fe400078ec0ff */
[----:B------:R-:W-:Y:S01]  /*d020*/  LOP3.LUT R64, R65, 0x380, RZ, 0xc0, !PT ;  /* 0x0000038041407812 */ /* 0x000fe200078ec0ff */
[----:B------:R-:W-:Y:S01]  /*d030*/  IMAD.X R77, RZ, RZ, R5, P4 ;  /* 0x000000ffff4d7224 */ /* 0x000fe200020e0605 */
[----:B------:R-:W-:Y:S02]  /*d040*/  LOP3.LUT R68, R69, 0x380, RZ, 0xc0, !PT ;  /* 0x0000038045447812 */ /* 0x000fe400078ec0ff */
[----:B------:R-:W-:Y:S02]  /*d050*/  LOP3.LUT R72, R73, 0x380, RZ, 0xc0, !PT ;  /* 0x0000038049487812 */ /* 0x000fe400078ec0ff */
[----:B------:R-:W-:-:S02]  /*d060*/  LOP3.LUT R7, R4, 0x380, RZ, 0xc0, !PT ;  /* 0x0000038004077812 */ /* 0x000fc400078ec0ff */
[----:B-1----:R-:W-:Y:S02]  /*d070*/  ISETP.NE.AND P5, PT, R3, RZ, PT ;  /* 0x000000ff0300720c */ /* 0x002fe40003fa5270 */
[----:B------:R-:W-:Y:S02]  /*d080*/  LOP3.LUT R3, R10, 0x380, RZ, 0xc0, !PT ;  /* 0x000003800a037812 */ /* 0x000fe400078ec0ff */
[----:B------:R-:W-:Y:S02]  /*d090*/  SHF.R.U64 R60, R60, 0x3, RZ ;  /* 0x000000033c3c7819 */ /* 0x000fe400000012ff */
[----:B------:R-:W-:Y:S02]  /*d0a0*/  SHF.R.U64 R64, R64, 0x3, RZ ;  /* 0x0000000340407819 */ /* 0x000fe400000012ff */
[----:B------:R-:W-:Y:S02]  /*d0b0*/  SHF.R.U64 R68, R68, 0x3, RZ ;  /* 0x0000000344447819 */ /* 0x000fe400000012ff */
[----:B------:R-:W-:-:S02]  /*d0c0*/  SHF.R.U64 R72, R72, 0x3, RZ ;  /* 0x0000000348487819 */ /* 0x000fc400000012ff */
[----:B------:R-:W-:Y:S02]  /*d0d0*/  SHF.R.U64 R7, R7, 0x3, RZ ;  /* 0x0000000307077819 */ /* 0x000fe400000012ff */
[----:B------:R-:W-:Y:S02]  /*d0e0*/  SHF.R.U64 R3, R3, 0x3, RZ ;  /* 0x0000000303037819 */ /* 0x000fe400000012ff */
[----:B------:R-:W-:Y:S01]  /*d0f0*/  LOP3.LUT R60, R60, R61, RZ, 0x3c, !PT ;  /* 0x0000003d3c3c7212 */ /* 0x000fe200078e3cff */
[--C-:B------:R-:W-:Y:S01]  /*d100*/  IMAD.X R61, RZ, RZ, R5.reuse, P6 ;  /* 0x000000ffff3d7224 */ /* 0x100fe200030e0605 */
[----:B------:R-:W-:Y:S02]  /*d110*/  LOP3.LUT R64, R64, R65, RZ, 0x3c, !PT ;  /* 0x0000004140407212 */ /* 0x000fe400078e3cff */
[----:B------:R-:W-:Y:S01]  /*d120*/  LOP3.LUT R68, R68, R69, RZ, 0x3c, !PT ;  /* 0x0000004544447212 */ /* 0x000fe200078e3cff */
[--C-:B------:R-:W-:Y:S01]  /*d130*/  IMAD.X R69, RZ, RZ, R5.reuse, P2 ;  /* 0x000000ffff457224 */ /* 0x100fe200010e0605 */
[----:B------:R-:W-:Y:S01]  /*d140*/  LOP3.LUT R72, R72, R73, RZ, 0x3c, !PT ;  /* 0x0000004948487212 */ /* 0x000fe200078e3cff */
[----:B------:R-:W-:Y:S01]  /*d150*/  IMAD.X R73, RZ, RZ, R5, P3 ;  /* 0x000000ffff497224 */ /* 0x000fe200018e0605 */
[----:B------:R-:W-:-:S02]  /*d160*/  LOP3.LUT R6, R7, R4, RZ, 0x3c, !PT ;  /* 0x0000000407067212 */ /* 0x000fc400078e3cff */
[-C--:B------:R-:W-:Y:S02]  /*d170*/  IADD3.X R65, RZ, R5.reuse, RZ, P1, !PT ;  /* 0x00000005ff417210 */ /* 0x080fe40000ffe4ff */
[----:B------:R-:W-:Y:S02]  /*d180*/  MOV R7, R5 ;  /* 0x0000000500077202 */ /* 0x000fe40000000f00 */
[----:B------:R-:W-:Y:S02]  /*d190*/  LOP3.LUT R76, R3, R10, RZ, 0x3c, !PT ;  /* 0x0000000a034c7212 */ /* 0x000fe400078e3cff */
[----:B------:R-:W-:Y:S02]  /*d1a0*/  SHF.R.S32.HI R80, RZ, 0x1f, R198 ;  /* 0x0000001fff507819 */ /* 0x000fe400000114c6 */
[----:B------:R-:W-:Y:S02]  /*d1b0*/  SEL R83, R201, RZ, !P0 ;  /* 0x000000ffc9537207 */ /* 0x000fe40004000000 */
[----:B------:R-:W-:-:S02]  /*d1c0*/  SEL R205, R205, RZ, !P0 ;  /* 0x000000ffcdcd7207 */ /* 0x000fc40004000000 */
[----:B-----5:R-:W-:Y:S01]  /*d1d0*/  SHF.R.S32.HI R81, RZ, 0x1f, R24 ;  /* 0x0000001fff517819 */ /* 0x020fe20000011418 */
[----:B------:R-:W-:Y:S06]  /*d1e0*/  @P5 BRA `(.L_x_561) ;  /* 0x0000000000645947 */ /* 0x000fec0003800000 */
[----:B------:R-:W-:Y:S01]  /*d1f0*/  ULDC.64 UR4, c[0x0][0xb70] ;  /* 0x0002dc0000047ab9 */ /* 0x000fe20000000a00 */
[----:B------:R-:W-:Y:S01]  /*d200*/  IMAD.MOV.U32 R4, RZ, RZ, R24 ;  /* 0x000000ffff047224 */ /* 0x000fe200078e0018 */
[----:B------:R-:W-:Y:S01]  /*d210*/  IADD3 R11, -R191, RZ, RZ ;  /* 0x000000ffbf0b7210 */ /* 0x000fe20007ffe1ff */
[----:B------:R-:W-:Y:S02]  /*d220*/  IMAD R3, R80, UR4, RZ ;  /* 0x0000000450037c24 */ /* 0x000fe4000f8e02ff */
[----:B------:R-:W-:Y:S01]  /*d230*/  IMAD.MOV.U32 R5, RZ, RZ, R81 ;  /* 0x000000ffff057224 */ /* 0x000fe200078e0051 */
[----:B------:R-:W-:Y:S01]  /*d240*/  ISETP.NE.AND P0, PT, R190, R11, PT ;  /* 0x0000000bbe00720c */ /* 0x000fe20003f05270 */
[C---:B------:R-:W-:Y:S02]  /*d250*/  IMAD R3, R198.reuse, UR5, R3 ;  /* 0x00000005c6037c24 */ /* 0x040fe4000f8e0203 */
[----:B------:R-:W-:Y:S01]  /*d260*/  IMAD.WIDE.U32 R4, R198, UR4, R4 ;  /* 0x00000004c6047c25 */ /* 0x000fe2000f8e0004 */
[----:B------:R-:W-:-:S03]  /*d270*/  ULDC.64 UR4, c[0x0][0xb78] ;  /* 0x0002de0000047ab9 */ /* 0x000fc60000000a00 */
[----:B------:R-:W-:Y:S02]  /*d280*/  IMAD.IADD R5, R5, 0x1, R3 ;  /* 0x0000000105057824 */ /* 0x000fe400078e0203 */
[----:B------:R-:W-:Y:S02]  /*d290*/  IMAD R3, R205, UR4, RZ ;  /* 0x00000004cd037c24 */ /* 0x000fe4000f8e02ff */
[----:B------:R-:W-:Y:S02]  /*d2a0*/  IMAD R15, R203, 0x40, R188 ;  /* 0x00000040cb0f7824 */ /* 0x000fe400078e02bc */
[----:B------:R-:W-:-:S03]  /*d2b0*/  IMAD.WIDE.U32 R4, R83, UR4, R4 ;  /* 0x0000000453047c25 */ /* 0x000fc6000f8e0004 */
[----:B------:R-:W-:Y:S01]  /*d2c0*/  SHF.R.S32.HI R11, RZ, 0x1f, R15 ;  /* 0x0000001fff0b7819 */ /* 0x000fe2000001140f */
[----:B------:R-:W-:Y:S01]  /*d2d0*/  IMAD R14, R83, UR5, R3 ;  /* 0x00000005530e7c24 */ /* 0x000fe2000f8e0203 */
[C---:B------:R-:W-:Y:S01]  /*d2e0*/  IADD3 R10, P2, R15.reuse, R4, RZ ;  /* 0x000000040f0a7210 */ /* 0x040fe20007f5e0ff */
[C---:B------:R-:W-:Y:S01]  /*d2f0*/  VIADD R3, R15.reuse, 0x8 ;  /* 0x000000080f037836 */ /* 0x040fe20000000000 */
[-C--:B------:R-:W-:Y:S01]  /*d300*/  ISETP.GE.OR P1, PT, R15, R0.reuse, P0 ;  /* 0x000000000f00720c */ /* 0x080fe20000726670 */
[----:B------:R-:W-:Y:S01]  /*d310*/  ULDC.64 UR4, c[0x0][0xb40] ;  /* 0x0002d00000047ab9 */ /* 0x000fe20000000a00 */
[----:B------:R-:W-:Y:S02]  /*d320*/  IADD3.X R11, R11, R5, R14, P2, !PT ;  /* 0x000000050b0b7210 */ /* 0x000fe400017fe40e */
[----:B------:R-:W-:Y:S02]  /*d330*/  ISETP.GE.OR P0, PT, R3, R0, P0 ;  /* 0x000000000300720c */ /* 0x000fe40000706670 */
[----:B------:R-:W-:-:S04]  /*d340*/  LEA R4, P2, R10, UR4, 0x2 ;  /* 0x000000040a047c11 */ /* 0x000fc8000f8410ff */
[----:B------:R-:W-:-:S05]  /*d350*/  LEA.HI.X R5, R10, UR5, R11, 0x2, P2 ;  /* 0x000000050a057c11 */ /* 0x000fca00090f140b */
[----:B------:R1:W-:Y:S04]  /*d360*/  @!P1 STG.E desc[UR40][R4.64], R21 ;  /* 0x0000001504009986 */ /* 0x0003e8000c101928 */
[----:B------:R1:W-:Y:S02]  /*d370*/  @!P0 STG.E desc[UR40][R4.64+0x20], R20 ;  /* 0x0000201404008986 */ /* 0x0003e4000c101928 */
.L_x_561:
[----:B------:R-:W2:Y:S01]  /*d380*/  LDC R90, c[0x0][0xa8c] ;  /* 0x0002a300ff5a7b82 */ /* 0x000ea20000000800 */
[----:B------:R-:W-:Y:S01]  /*d390*/  ULDC.64 UR4, c[0x0][0xaa0] ;  /* 0x0002a80000047ab9 */ /* 0x000fe20000000a00 */
[--C-:B-1----:R-:W-:Y:S01]  /*d3a0*/  SHF.R.S32.HI R21, RZ, 0x1f, R187.reuse ;  /* 0x0000001fff157819 */ /* 0x102fe200000114bb */
[----:B------:R-:W-:Y:S01]  /*d3b0*/  IMAD R3, R81, UR4, RZ ;  /* 0x0000000451037c24 */ /* 0x000fe2000f8e02ff */
[----:B------:R-:W5:Y:S01]  /*d3c0*/  LD.E.128 R4, desc[UR40][R6.64] ;  /* 0x0000002806047980 */ /* 0x000f62000c101d00 */
[----:B------:R-:W-:Y:S02]  /*d3d0*/  IMAD.MOV.U32 R20, RZ, RZ, R187 ;  /* 0x000000ffff147224 */ /* 0x000fe400078e00bb */
[C---:B------:R-:W-:Y:S01]  /*d3e0*/  IMAD R3, R24.reuse, UR5, R3 ;  /* 0x0000000518037c24 */ /* 0x040fe2000f8e0203 */
[----:B------:R-:W5:Y:S01]  /*d3f0*/  LD.E.128 R8, desc[UR40][R8.64] ;  /* 0x0000002808087980 */ /* 0x000f62000c101d00 */
[----:B------:R-:W-:Y:S01]  /*d400*/  IMAD.WIDE.U32 R20, R24, UR4, R20 ;  /* 0x0000000418147c25 */ /* 0x000fe2000f8e0014 */
[----:B------:R-:W-:-:S02]  /*d410*/  ULDC.64 UR4, c[0x0][0xae0] ;  /* 0x0002b80000047ab9 */ /* 0x000fc40000000a00 */
[----:B------:R-:W5:Y:S02]  /*d420*/  LD.E.128 R12, desc[UR40][R12.64] ;  /* 0x000000280c0c7980 */ /* 0x000f64000c101d00 */
[----:B------:R-:W-:Y:S01]  /*d430*/  IADD3 R21, R21, R3, RZ ;  /* 0x0000000315157210 */ /* 0x000fe20007ffe0ff */
[----:B------:R-:W-:Y:S01]  /*d440*/  VIADD R3, R187, 0x40 ;  /* 0x00000040bb037836 */ /* 0x000fe20000000000 */
[----:B------:R-:W5:Y:S01]  /*d450*/  LD.E.128 R28, desc[UR40][R28.64] ;  /* 0x000000281c1c7980 */ /* 0x000f62000c101d00 */
[----:B------:R-:W-:Y:S02]  /*d460*/  IMAD R81, R80, UR4, RZ ;  /* 0x0000000450517c24 */ /* 0x000fe4000f8e02ff */
[----:B------:R-:W-:Y:S01]  /*d470*/  IMAD R85, R203, -0x40, R0 ;  /* 0xffffffc0cb557824 */ /* 0x000fe200078e0200 */
[----:B------:R-:W5:Y:S01]  /*d480*/  LD.E.128 R32, desc[UR40][R32.64] ;  /* 0x0000002820207980 */ /* 0x000f62000c101d00 */
[----:B--2---:R-:W-:-:S03]  /*d490*/  ISETP.GE.AND P3, PT, R3, R90, PT ;  /* 0x0000005a0300720c */ /* 0x004fc60003f66270 */
[----:B------:R-:W5:Y:S01]  /*d4a0*/  LD.E.128 R36, desc[UR40][R36.64] ;  /* 0x0000002824247980 */ /* 0x000f62000c101d00 */
[----:B------:R-:W-:Y:S02]  /*d4b0*/  VIADD R0, R192, 0x20 ;  /* 0x00000020c0007836 */ /* 0x000fe40000000000 */
[C---:B------:R-:W-:Y:S01]  /*d4c0*/  IMAD R81, R198.reuse, UR5, R81 ;  /* 0x00000005c6517c24 */ /* 0x040fe2000f8e0251 */
[----:B------:R-:W5:Y:S01]  /*d4d0*/  LD.E.128 R40, desc[UR40][R40.64] ;  /* 0x0000002828287980 */ /* 0x000f62000c101d00 */
[----:B------:R-:W-:Y:S01]  /*d4e0*/  IMAD.WIDE.U32 R20, R198, UR4, R20 ;  /* 0x00000004c6147c25 */ /* 0x000fe2000f8e0014 */
[----:B------:R-:W-:Y:S01]  /*d4f0*/  SEL R24, RZ, 0xffffffff, P3 ;  /* 0xffffffffff187807 */ /* 0x000fe20001800000 */
[----:B------:R-:W-:Y:S01]  /*d500*/  ULDC.64 UR4, c[0x0][0xae8] ;  /* 0x0002ba0000047ab9 */ /* 0x000fe20000000a00 */
[----:B------:R-:W5:Y:S01]  /*d510*/  LD.E.128 R44, desc[UR40][R44.64] ;  /* 0x000000282c2c7980 */ /* 0x000f62000c101d00 */
[C---:B------:R-:W-:Y:S01]  /*d520*/  ISETP.GE.AND P2, PT, R187.reuse, R90, PT ;  /* 0x0000005abb00720c */ /* 0x040fe20003f46270 */
[----:B------:R-:W-:-:S02]  /*d530*/  VIADD R87, R187, 0xc0 ;  /* 0x000000c0bb577836 */ /* 0x000fc40000000000 */
[----:B------:R-:W5:Y:S01]  /*d540*/  LD.E.128 R48, desc[UR40][R48.64] ;  /* 0x0000002830307980 */ /* 0x000f62000c101d00 */
[----:B------:R-:W-:-:S03]  /*d550*/  IADD3 R86, R187, 0x80, RZ ;  /* 0x00000080bb567810 */ /* 0x000fc60007ffe0ff */
[----:B------:R-:W5:Y:S04]  /*d560*/  LD.E.128 R52, desc[UR40][R52.64] ;  /* 0x0000002834347980 */ /* 0x000f68000c101d00 */
[----:B------:R-:W5:Y:S04]  /*d570*/  LD.E.128 R56, desc[UR40][R56.64] ;  /* 0x0000002838387980 */ /* 0x000f68000c101d00 */
[----:B------:R-:W5:Y:S04]  /*d580*/  LD.E.128 R60, desc[UR40][R60.64] ;  /* 0x000000283c3c7980 */ /* 0x000f68000c101d00 */
[----:B------:R-:W5:Y:S04]  /*d590*/  LD.E.128 R64, desc[UR40][R64.64] ;  /* 0x0000002840407980 */ /* 0x000f68000c101d00 */
[----:B------:R-:W5:Y:S04]  /*d5a0*/  LD.E.128 R68, desc[UR40][R68.64] ;  /* 0x0000002844447980 */ /* 0x000f68000c101d00 */
[----:B------:R-:W5:Y:S04]  /*d5b0*/  LD.E.128 R72, desc[UR40][R72.64] ;  /* 0x0000002848487980 */ /* 0x000f68000c101d00 */
[----:B------:R-:W5:Y:S01]  /*d5c0*/  LD.E.128 R76, desc[UR40][R76.64] ;  /* 0x000000284c4c7980 */ /* 0x000f62000c101d00 */
[----:B------:R-:W-:Y:S01]  /*d5d0*/  IMAD.IADD R21, R21, 0x1, R81 ;  /* 0x0000000115157824 */ /* 0x000fe200078e0251 */
[----:B------:R-:W-:Y:S01]  /*d5e0*/  ISETP.GE.AND P0, PT, R0, R85, PT ;  /* 0x000000550000720c */ /* 0x000fe20003f06270 */
[----:B------:R-:W-:Y:S01]  /*d5f0*/  IMAD.SHL.U32 R81, R24, 0x2, RZ ;  /* 0x0000000218517824 */ /* 0x000fe200078e00ff */
[----:B------:R-:W-:Y:S01]  /*d600*/  @!PT LDS RZ, [RZ] ;  /* 0x00000000fffff984 */ /* 0x000fe20000000800 */
[----:B------:R-:W-:Y:S01]  /*d610*/  @!PT LDS RZ, [RZ] ;  /* 0x00000000fffff984 */ /* 0x000fe20000000800 */
[----:B------:R-:W-:Y:S01]  /*d620*/  @!PT LDS RZ, [RZ] ;  /* 0x00000000fffff984 */ /* 0x000fe20000000800 */
[----:B------:R-:W-:Y:S01]  /*d630*/  @!PT LDS RZ, [RZ] ;  /* 0x00000000fffff984 */ /* 0x000fe20000000800 */
[----:B------:R1:W-:Y:S06]  /*d640*/  MEMBAR.ALL.CTA ;  /* 0x0000000000007992 */ /* 0x0003ec0000008000 */
[----:B-1----:R-:W1:Y:S01]  /*d650*/  FENCE.VIEW.ASYNC.S ;  /* 0x00000000000073c6 */ /* 0x002e620000000000 */
[----:B------:R-:W-:Y:S01]  /*d660*/  SEL R0, RZ, 0x1, P2 ;  /* 0x00000001ff007807 */ /* 0x000fe20001000000 */
[C---:B------:R-:W-:Y:S01]  /*d670*/  VIADD R89, R187.reuse, 0x140 ;  /* 0x00000140bb597836 */ /* 0x040fe20000000000 */
[-C--:B------:R-:W-:Y:S01]  /*d680*/  ISETP.GE.AND P2, PT, R86, R90.reuse, PT ;  /* 0x0000005a5600720c */ /* 0x080fe20003f46270 */
[----:B------:R-:W-:Y:S01]  /*d690*/  VIADD R80, R187, 0x180 ;  /* 0x00000180bb507836 */ /* 0x000fe20000000000 */
[----:B------:R-:W-:Y:S01]  /*d6a0*/  ISETP.GE.AND P3, PT, R87, R90, PT ;  /* 0x0000005a5700720c */ /* 0x000fe20003f66270 */
[----:B------:R-:W-:Y:S01]  /*d6b0*/  VIADD R82, R187, 0x1c0 ;  /* 0x000001c0bb527836 */ /* 0x000fe20000000000 */
[----:B------:R-:W-:Y:S01]  /*d6c0*/  LOP3.LUT R0, R81, 0x2, R0, 0xe2, !PT ;  /* 0x0000000251007812 */ /* 0x000fe200078ee200 */
[----:B------:R-:W-:Y:S01]  /*d6d0*/  BSSY B1, `(.L_x_562) ;  /* 0x0000035000017945 */ /* 0x000fe20003800000 */
[----:B------:R-:W-:-:S02]  /*d6e0*/  SEL R81, RZ, 0x4, P2 ;  /* 0x00000004ff517807 */ /* 0x000fc40001000000 */
[----:B------:R-:W-:Y:S02]  /*d6f0*/  SEL R24, RZ, 0x8, P3 ;  /* 0x00000008ff187807 */ /* 0x000fe40001800000 */
[----:B------:R-:W-:Y:S02]  /*d700*/  IADD3 R88, R187, 0x100, RZ ;  /* 0x00000100bb587810 */ /* 0x000fe40007ffe0ff */
[----:B------:R-:W-:Y:S01]  /*d710*/  LOP3.LUT R24, R24, R0, R81, 0xfe, !PT ;  /* 0x0000000018187212 */ /* 0x000fe200078efe51 */
[----:B------:R-:W-:Y:S01]  /*d720*/  VIADD R0, R2, 0x28c20 ;  /* 0x00028c2002007836 */ /* 0x000fe20000000000 */
[-C--:B------:R-:W-:Y:S02]  /*d730*/  ISETP.GE.AND P2, PT, R88, R90.reuse, PT ;  /* 0x0000005a5800720c */ /* 0x080fe40003f46270 */
[-C--:B------:R-:W-:Y:S02]  /*d740*/  ISETP.GE.AND P3, PT, R89, R90.reuse, PT ;  /* 0x0000005a5900720c */ /* 0x080fe40003f66270 */
[----:B------:R-:W-:-:S02]  /*d750*/  ISETP.GE.AND P4, PT, R80, R90, PT ;  /* 0x0000005a5000720c */ /* 0x000fc40003f86270 */
[----:B------:R-:W-:Y:S02]  /*d760*/  ISETP.GE.AND P1, PT, R192, R85, PT ;  /* 0x00000055c000720c */ /* 0x000fe40003f26270 */
[----:B------:R-:W-:Y:S02]  /*d770*/  SEL R81, RZ, 0x10, P2 ;  /* 0x00000010ff517807 */ /* 0x000fe40001000000 */
[----:B------:R-:W-:Y:S02]  /*d780*/  SEL R80, RZ, 0x20, P3 ;  /* 0x00000020ff507807 */ /* 0x000fe40001800000 */
[----:B------:R-:W-:Y:S02]  /*d790*/  PRMT R0, RZ, 0x654, R0 ;  /* 0x00000654ff007816 */ /* 0x000fe40000000000 */
[----:B------:R-:W-:Y:S01]  /*d7a0*/  LOP3.LUT R81, R80, R24, R81, 0xfe, !PT ;  /* 0x0000001850517212 */ /* 0x000fe200078efe51 */
[----:B------:R-:W-:Y:S01]  /*d7b0*/  IMAD R24, R205, UR4, RZ ;  /* 0x00000004cd187c24 */ /* 0x000fe2000f8e02ff */
[----:B-1----:R1:W-:Y:S01]  /*d7c0*/  SYNCS.ARRIVE.TRANS64.RED.A1T0 RZ, [R0+URZ], RZ ;  /* 0x000000ff00ff79a7 */ /* 0x0023e2000810043f */
[----:B------:R-:W-:-:S02]  /*d7d0*/  ISETP.GE.AND P2, PT, R82, R90, PT ;  /* 0x0000005a5200720c */ /* 0x000fc40003f46270 */
[C---:B------:R-:W-:Y:S01]  /*d7e0*/  IMAD R85, R83.reuse, UR5, R24 ;  /* 0x0000000553557c24 */ /* 0x040fe2000f8e0218 */
[----:B------:R-:W-:Y:S01]  /*d7f0*/  SHF.R.S32.HI R193, RZ, 0x1f, R192 ;  /* 0x0000001fffc17819 */ /* 0x000fe200000114c0 */
[----:B------:R-:W-:Y:S01]  /*d800*/  IMAD.WIDE.U32 R82, R83, UR4, R20 ;  /* 0x0000000453527c25 */ /* 0x000fe2000f8e0014 */
[----:B------:R-:W-:Y:S02]  /*d810*/  SEL R21, RZ, 0x80, P2 ;  /* 0x00000080ff157807 */ /* 0x000fe40001000000 */
[----:B-1----:R-:W-:Y:S02]  /*d820*/  SEL R0, RZ, 0x40, P4 ;  /* 0x00000040ff007807 */ /* 0x002fe40002000000 */
[----:B------:R-:W-:Y:S02]  /*d830*/  IADD3 R91, R83, R85, RZ ;  /* 0x00000055535b7210 */ /* 0x000fe40007ffe0ff */
[----:B------:R-:W-:Y:S01]  /*d840*/  LOP3.LUT R0, R81, R0, RZ, 0xfc, !PT ;  /* 0x0000000051007212 */ /* 0x000fe200078efcff */
[----:B------:R-:W-:-:S03]  /*d850*/  IMAD.WIDE R80, R203, 0x40, R192 ;  /* 0x00000040cb507825 */ /* 0x000fc600078e02c0 */
[----:B------:R-:W-:Y:S01]  /*d860*/  LOP3.LUT R24, R0, R21, RZ, 0xfc, !PT ;  /* 0x0000001500187212 */ /* 0x000fe200078efcff */
[----:B------:R-:W-:Y:S06]  /*d870*/  @P1 BRA `(.L_x_563) ;  /* 0x0000000000681947 */ /* 0x000fec0003800000 */
[----:B------:R-:W-:Y:S01]  /*d880*/  ULDC.64 UR4, c[0x0][0xad8] ;  /* 0x0002b60000047ab9 */ /* 0x000fe20000000a00 */
[----:B------:R-:W-:Y:S01]  /*d890*/  IMAD.MOV.U32 R20, RZ, RZ, R82 ;  /* 0x000000ffff147224 */ /* 0x000fe200078e0052 */
[-C--:B------:R-:W-:Y:S01]  /*d8a0*/  ISETP.GE.AND P2, PT, R187, R90.reuse, PT ;  /* 0x0000005abb00720c */ /* 0x080fe20003f46270 */
[----:B------:R-:W-:Y:S01]  /*d8b0*/  IMAD R85, R81, UR4, RZ ;  /* 0x0000000451557c24 */ /* 0x000fe2000f8e02ff */
[-C--:B------:R-:W-:Y:S01]  /*d8c0*/  ISETP.GE.AND P3, PT, R3, R90.reuse, PT ;  /* 0x0000005a0300720c */ /* 0x080fe20003f66270 */
[----:B------:R-:W-:Y:S01]  /*d8d0*/  IMAD.MOV.U32 R21, RZ, RZ, R91 ;  /* 0x000000ffff157224 */ /* 0x000fe200078e005b */
[----:B------:R-:W-:Y:S01]  /*d8e0*/  ISETP.GE.AND P4, PT, R89, R90, PT ;  /* 0x0000005a5900720c */ /* 0x000fe20003f86270 */
[----:B------:R-:W-:Y:S01]  /*d8f0*/  IMAD R85, R80, UR5, R85 ;  /* 0x0000000550557c24 */ /* 0x000fe2000f8e0255 */
[----:B------:R-:W-:Y:S01]  /*d900*/  LOP3.LUT P5, RZ, R0, 0x40, RZ, 0xc0, !PT ;  /* 0x0000004000ff7812 */ /* 0x000fe200078ac0ff */
[----:B------:R-:W-:Y:S01]  /*d910*/  IMAD.WIDE.U32 R20, R80, UR4, R20 ;  /* 0x0000000450147c25 */ /* 0x000fe2000f8e0014 */
[----:B------:R-:W-:Y:S01]  /*d920*/  ULDC.64 UR4, c[0x0][0xa80] ;  /* 0x0002a00000047ab9 */ /* 0x000fe20000000a00 */
[----:B------:R-:W-:-:S02]  /*d930*/  LOP3.LUT P6, RZ, R24, 0x80, RZ, 0xc0, !PT ;  /* 0x0000008018ff7812 */ /* 0x000fc400078cc0ff */
[----:B------:R-:W-:Y:S01]  /*d940*/  IMAD.IADD R21, R21, 0x1, R85 ;  /* 0x0000000115157824 */ /* 0x000fe200078e0255 */
[----:B------:R-:W-:-:S04]  /*d950*/  LEA R84, P1, R20, UR4, 0x1 ;  /* 0x0000000414547c11 */ /* 0x000fc8000f8208ff */
[----:B------:R-:W-:Y:S02]  /*d960*/  LEA.HI.X R85, R20, UR5, R21, 0x1, P1 ;  /* 0x0000000514557c11 */ /* 0x000fe400088f0c15 */
[----:B------:R-:W-:-:S03]  /*d970*/  ISETP.GE.AND P1, PT, R86, R90, PT ;  /* 0x0000005a5600720c */ /* 0x000fc60003f26270 */
[----:B-----5:R1:W-:Y:S01]  /*d980*/  @!P2 STG.E.128 desc[UR40][R84.64], R4 ;  /* 0x000000045400a986 */ /* 0x0203e2000c101d28 */
[----:B------:R-:W-:-:S03]  /*d990*/  ISETP.GE.AND P2, PT, R87, R90, PT ;  /* 0x0000005a5700720c */ /* 0x000fc60003f46270 */
[----:B------:R1:W-:Y:S01]  /*d9a0*/  @!P3 STG.E.128 desc[UR40][R84.64+0x80], R12 ;  /* 0x0000800c5400b986 */ /* 0x0003e2000c101d28 */
[----:B------:R-:W-:-:S03]  /*d9b0*/  ISETP.GE.AND P3, PT, R88, R90, PT ;  /* 0x0000005a5800720c */ /* 0x000fc60003f66270 */
[----:B------:R1:W-:Y:S04]  /*d9c0*/  @!P4 STG.E.128 desc[UR40][R84.64+0x280], R56 ;  /* 0x000280385400c986 */ /* 0x0003e8000c101d28 */
[----:B------:R1:W-:Y:S04]  /*d9d0*/  @!P1 STG.E.128 desc[UR40][R84.64+0x100], R32 ;  /* 0x0001002054009986 */ /* 0x0003e8000c101d28 */
[----:B------:R1:W-:Y:S04]  /*d9e0*/  @!P2 STG.E.128 desc[UR40][R84.64+0x180], R40 ;  /* 0x000180285400a986 */ /* 0x0003e8000c101d28 */
[----:B------:R1:W-:Y:S04]  /*d9f0*/  @!P3 STG.E.128 desc[UR40][R84.64+0x200], R48 ;  /* 0x000200305400b986 */ /* 0x0003e8000c101d28 */
[----:B------:R1:W-:Y:S04]  /*da00*/  @P5 STG.E.128 desc[UR40][R84.64+0x300], R64 ;  /* 0x0003004054005986 */ /* 0x0003e8000c101d28 */
[----:B------:R1:W-:Y:S02]  /*da10*/  @P6 STG.E.128 desc[UR40][R84.64+0x380], R72 ;  /* 0x0003804854006986 */ /* 0x0003e4000c101d28 */
.L_x_563:
[----:B------:R-:W-:Y:S05]  /*da20*/  BSYNC B1 ;  /* 0x0000000000017941 */ /* 0x000fea0003800000 */
.L_x_562:
[----:B------:R-:W-:Y:S05]  /*da30*/  @P0 BRA `(.L_x_564) ;  /* 0x0000000c00040947 */ /* 0x000fea0003800000 */
[----:B-1---5:R-:W-:Y:S01]  /*da40*/  IADD3 R7, P0, R80, 0x20, RZ ;  /* 0x0000002050077810 */ /* 0x022fe20007f1e0ff */
[----:B------:R-:W-:Y:S01]  /*da50*/  ULDC.64 UR4, c[0x0][0xad8] ;  /* 0x0002b60000047ab9 */ /* 0x000fe20000000a00 */
[----:B------:R-:W-:Y:S01]  /*da60*/  IMAD.MOV.U32 R4, RZ, RZ, R82 ;  /* 0x000000ffff047224 */ /* 0x000fe200078e0052 */
[-C--:B------:R-:W-:Y:S01]  /*da70*/  ISETP.GE.AND P4, PT, R3, R90.reuse, PT ;  /* 0x0000005a0300720c */ /* 0x080fe20003f86270 */
[----:B------:R-:W-:Y:S01]  /*da80*/  IMAD.MOV.U32 R5, RZ, RZ, R91 ;  /* 0x000000ffff057224 */ /* 0x000fe200078e005b */
[----:B------:R-:W-:Y:S02]  /*da90*/  IADD3.X R80, RZ, R81, RZ, P0, !PT ;  /* 0x00000051ff507210 */ /* 0x000fe400007fe4ff */
[-C--:B------:R-:W-:Y:S01]  /*daa0*/  ISETP.GE.AND P3, PT, R86, R90.reuse, PT ;  /* 0x0000005a5600720c */ /* 0x080fe20003f66270 */
[----:B------:R-:W-:Y:S01]  /*dab0*/  IMAD.WIDE.U32 R4, R7, UR4, R4 ;  /* 0x0000000407047c25 */ /* 0x000fe2000f8e0004 */
[-C--:B------:R-:W-:Y:S02]  /*dac0*/  ISETP.GE.AND P5, PT, R187, R90.reuse, PT ;  /* 0x0000005abb00720c */ /* 0x080fe40003fa6270 */
[-C--:B------:R-:W-:Y:S01]  /*dad0*/  ISETP.GE.AND P2, PT, R87, R90.reuse, PT ;  /* 0x0000005a5700720c */ /* 0x080fe20003f46270 */
[----:B------:R-:W-:Y:S01]  /*dae0*/  IMAD R80, R80, UR4, RZ ;  /* 0x0000000450507c24 */ /* 0x000fe2000f8e02ff */
[----:B------:R-:W-:-:S02]  /*daf0*/  ISETP.GE.AND P1, PT, R88, R90, PT ;  /* 0x0000005a5800720c */ /* 0x000fc40003f26270 */
[----:B------:R-:W-:Y:S01]  /*db00*/  ISETP.GE.AND P0, PT, R89, R90, PT ;  /* 0x0000005a5900720c */ /* 0x000fe20003f06270 */
        /* <DEDUP_REMOVED lines=17> */
.L_x_559:
[----:B------:R-:W-:Y:S01]  /*dc20*/  ULDC.64 UR4, c[0x0][0xbd8] ;  /* 0x0002f60000047ab9 */ /* 0x000fe20000000a00 */
[----:B------:R-:W-:Y:S01]  /*dc30*/  MOV R3, RZ ;  /* 0x000000ff00037202 */ /* 0x000fe20000000f00 */
[----:B------:R-:W2:Y:S01]  /*dc40*/  LDC R12, c[0x0][0xa8c] ;  /* 0x0002a300ff0c7b82 */ /* 0x000ea20000000800 */
[----:B------:R-:W-:Y:S02]  /*dc50*/  ISETP.NE.U32.AND P0, PT, RZ, UR4, PT ;  /* 0x00000004ff007c0c */ /* 0x000fe4000bf05070 */
[----:B------:R-:W-:Y:S02]  /*dc60*/  IADD3 R4, P1, R199, UR4, RZ ;  /* 0x00000004c7047c10 */ /* 0x000fe4000ff3e0ff */
[----:B------:R-:W-:Y:S02]  /*dc70*/  ISETP.NE.AND.EX P0, PT, RZ, UR5, PT, P0 ;  /* 0x00000005ff007c0c */ /* 0x000fe4000bf05300 */
[----:B------:R-:W-:Y:S01]  /*dc80*/  IADD3.X R5, R200, UR5, RZ, P1, !PT ;  /* 0x00000005c8057c10 */ /* 0x000fe20008ffe4ff */
[----:B------:R-:W-:-:S02]  /*dc90*/  ULDC.64 UR4, c[0x0][0xbe0] ;  /* 0x0002f80000047ab9 */ /* 0x000fc40000000a00 */
[----:B------:R-:W-:-:S04]  /*dca0*/  ISETP.NE.U32.AND P1, PT, RZ, UR4, PT ;  /* 0x00000004ff007c0c */ /* 0x000fc8000bf25070 */
[----:B------:R-:W-:-:S04]  /*dcb0*/  ISETP.NE.AND.EX P1, PT, RZ, UR5, PT, P1 ;  /* 0x00000005ff007c0c */ /* 0x000fc8000bf25310 */
[----:B------:R3:W5:Y:S09]  /*dcc0*/  @P0 LDG.E R3, desc[UR40][R4.64] ;  /* 0x0000002804030981 */ /* 0x000772000c1e1900 */
[----:B------:R-:W-:Y:S01]  /*dcd0*/  @P1 IADD3 R6, P2, R199, UR4, RZ ;  /* 0x00000004c7061c10 */ /* 0x000fe2000ff5e0ff */
[----:B------:R-:W-:-:S02]  /*dce0*/  ULDC UR4, c[0x0][0xa88] ;  /* 0x0002a20000047ab9 */ /* 0x000fc40000000800 */
[----:B------:R-:W-:Y:S01]  /*dcf0*/  IMAD.U32 R0, RZ, RZ, UR4 ;  /* 0x00000004ff007e24 */ /* 0x000fe2000f8e00ff */
[----:B------:R-:W-:-:S05]  /*dd00*/  @P1 IADD3.X R7, R200, UR5, RZ, P2, !PT ;  /* 0x00000005c8071c10 */ /* 0x000fca00097fe4ff */
[----:B------:R3:W5:Y:S01]  /*dd10*/  @P1 LDG.E R0, desc[UR40][R6.64] ;  /* 0x0000002806001981 */ /* 0x000762000c1e1900 */
[----:B------:R-:W-:Y:S01]  /*dd20*/  ISETP.GE.AND P2, PT, R214, 0x40, PT ;  /* 0x00000040d600780c */ /* 0x000fe20003f46270 */
[----:B------:R-:W-:-:S12]  /*dd30*/  @P1 BRA `(.L_x_565) ;  /* 0x0000000000101947 */ /* 0x000fd80003800000 */
[----:B------:R-:W-:Y:S05]  /*dd40*/  @!P0 BRA `(.L_x_565) ;  /* 0x00000000000c8947 */ /* 0x000fea0003800000 */
[----:B---3--:R-:W3:Y:S04]  /*dd50*/  LDG.E R7, desc[UR40][R4.64] ;  /* 0x0000002804077981 */ /* 0x008ee8000c1e1900 */
[----:B-----5:R-:W3:Y:S02]  /*dd60*/  LDG.E R0, desc[UR40][R4.64+0x4] ;  /* 0x0000042804007981 */ /* 0x020ee4000c1e1900 */
[----:B---3--:R-:W-:-:S07]  /*dd70*/  IMAD.IADD R0, R0, 0x1, -R7 ;  /* 0x0000000100007824 */ /* 0x008fce00078e0a07 */
.L_x_565:
[----:B------:R-:W-:Y:S01]  /*dd80*/  BSSY B1, `(.L_x_566) ;  /* 0x000001d000017945 */ /* 0x000fe20003800000 */
[----:B------:R-:W-:Y:S02]  /*dd90*/  SHF.R.S32.HI R9, RZ, 0x1f, R198 ;  /* 0x0000001fff097819 */ /* 0x000fe400000114c6 */
[----:B------:R-:W-:Y:S02]  /*dda0*/  SHF.R.S32.HI R10, RZ, 0x1f, R187 ;  /* 0x0000001fff0a7819 */ /* 0x000fe400000114bb */
[----:B------:R-:W-:Y:S02]  /*ddb0*/  SEL R201, R201, RZ, !P0 ;  /* 0x000000ffc9c97207 */ /* 0x000fe40004000000 */
[----:B------:R-:W-:Y:S02]  /*ddc0*/  SEL R205, R205, RZ, !P0 ;  /* 0x000000ffcdcd7207 */ /* 0x000fe40004000000 */
[----:B-----5:R-:W-:Y:S01]  /*ddd0*/  SHF.R.S32.HI R8, RZ, 0x1f, R3 ;  /* 0x0000001fff087819 */ /* 0x020fe20000011403 */
[----:B------:R-:W-:Y:S06]  /*dde0*/  @P2 BRA `(.L_x_567) ;  /* 0x0000000000582947 */ /* 0x000fec0003800000 */
[----:B---3--:R-:W3:Y:S02]  /*ddf0*/  S2R R4, SR_TID.X ;  /* 0x0000000000047919 */ /* 0x008ee40000002100 */
[----:B---3--:R-:W-:-:S05]  /*de00*/  IMAD R4, R203, 0x40, R4 ;  /* 0x00000040cb047824 */ /* 0x008fca00078e0204 */
[----:B------:R-:W-:-:S04]  /*de10*/  IADD3 R5, R4, -0x80, RZ ;  /* 0xffffff8004057810 */ /* 0x000fc80007ffe0ff */
[----:B------:R-:W-:-:S13]  /*de20*/  ISETP.GE.AND P0, PT, R5, R0, PT ;  /* 0x000000000500720c */ /* 0x000fda0003f06270 */
[----:B------:R-:W-:Y:S05]  /*de30*/  @P0 BRA `(.L_x_567) ;  /* 0x0000000000440947 */ /* 0x000fea0003800000 */
[----:B------:R-:W-:Y:S01]  /*de40*/  IADD3 R4, P0, R5, R3, RZ ;  /* 0x0000000305047210 */ /* 0x000fe20007f1e0ff */
[----:B------:R-:W-:Y:S02]  /*de50*/  ULDC.64 UR4, c[0x0][0xb70] ;  /* 0x0002dc0000047ab9 */ /* 0x000fe40000000a00 */
[----:B------:R-:W-:Y:S01]  /*de60*/  IMAD R7, R9, UR4, RZ ;  /* 0x0000000409077c24 */ /* 0x000fe2000f8e02ff */
[----:B------:R-:W-:-:S03]  /*de70*/  LEA.HI.X.SX32 R5, R5, R8, 0x1, P0 ;  /* 0x0000000805057211 */ /* 0x000fc600000f0eff */
[C---:B------:R-:W-:Y:S02]  /*de80*/  IMAD R7, R198.reuse, UR5, R7 ;  /* 0x00000005c6077c24 */ /* 0x040fe4000f8e0207 */
[----:B------:R-:W-:Y:S01]  /*de90*/  IMAD.WIDE.U32 R4, R198, UR4, R4 ;  /* 0x00000004c6047c25 */ /* 0x000fe2000f8e0004 */
[----:B------:R-:W-:-:S03]  /*dea0*/  ULDC.64 UR4, c[0x0][0xb78] ;  /* 0x0002de0000047ab9 */ /* 0x000fc60000000a00 */
[----:B------:R-:W-:Y:S02]  /*deb0*/  IMAD R6, R205, UR4, RZ ;  /* 0x00000004cd067c24 */ /* 0x000fe4000f8e02ff */
[----:B------:R-:W-:Y:S02]  /*dec0*/  IMAD.IADD R5, R5, 0x1, R7 ;  /* 0x0000000105057824 */ /* 0x000fe400078e0207 */
[C---:B------:R-:W-:Y:S02]  /*ded0*/  IMAD R7, R201.reuse, UR5, R6 ;  /* 0x00000005c9077c24 */ /* 0x040fe4000f8e0206 */
[----:B------:R-:W-:Y:S01]  /*dee0*/  IMAD.WIDE.U32 R4, R201, UR4, R4 ;  /* 0x00000004c9047c25 */ /* 0x000fe2000f8e0004 */
[----:B------:R-:W-:-:S03]  /*def0*/  ULDC.64 UR4, c[0x0][0xb40] ;  /* 0x0002d00000047ab9 */ /* 0x000fc60000000a00 */
[----:B------:R-:W-:Y:S01]  /*df00*/  IMAD.IADD R5, R5, 0x1, R7 ;  /* 0x0000000105057824 */ /* 0x000fe200078e0207 */
[----:B------:R-:W-:-:S04]  /*df10*/  LEA R6, P0, R4, UR4, 0x2 ;  /* 0x0000000404067c11 */ /* 0x000fc8000f8010ff */
[----:B------:R-:W-:Y:S01]  /*df20*/  LEA.HI.X R7, R4, UR5, R5, 0x2, P0 ;  /* 0x0000000504077c11 */ /* 0x000fe200080f1405 */
[----:B------:R-:W-:-:S05]  /*df30*/  IMAD.MOV.U32 R5, RZ, RZ, -0x800000 ;  /* 0xff800000ff057424 */ /* 0x000fca00078e00ff */
[----:B------:R4:W-:Y:S03]  /*df40*/  STG.E desc[UR40][R6.64], R5 ;  /* 0x0000000506007986 */ /* 0x0009e6000c101928 */
.L_x_567:
[----:B------:R-:W-:Y:S05]  /*df50*/  BSYNC B1 ;  /* 0x0000000000017941 */ /* 0x000fea0003800000 */
.L_x_566:
[----:B------:R-:W-:Y:S01]  /*df60*/  ULDC.64 UR4, c[0x0][0xaa0] ;  /* 0x0002a80000047ab9 */ /* 0x000fe20000000a00 */
[----:B---3--:R-:W-:Y:S01]  /*df70*/  MOV R4, R187 ;  /* 0x000000bb00047202 */ /* 0x008fe20000000f00 */
[----:B----4-:R-:W-:Y:S01]  /*df80*/  IMAD.MOV.U32 R5, RZ, RZ, R10 ;  /* 0x000000ffff057224 */ /* 0x010fe200078e000a */
[CC--:B--2---:R-:W-:Y:S01]  /*df90*/  ISETP.GE.AND P2, PT, R187.reuse, R12.reuse, PT ;  /* 0x0000000cbb00720c */ /* 0x0c4fe20003f46270 */
[----:B------:R-:W-:Y:S01]  /*dfa0*/  IMAD R6, R8, UR4, RZ ;  /* 0x0000000408067c24 */ /* 0x000fe2000f8e02ff */
[C---:B------:R-:W-:Y:S01]  /*dfb0*/  IADD3 R21, R187.reuse, 0xc0, RZ ;  /* 0x000000c0bb157810 */ /* 0x040fe20007ffe0ff */
[----:B------:R-:W-:Y:S01]  /*dfc0*/  VIADD R13, R187, 0x40 ;  /* 0x00000040bb0d7836 */ /* 0x000fe20000000000 */
[----:B------:R-:W-:Y:S01]  /*dfd0*/  BSSY B1, `(.L_x_568) ;  /* 0x000004a000017945 */ /* 0x000fe20003800000 */
[----:B------:R-:W-:Y:S01]  /*dfe0*/  IMAD.WIDE.U32 R4, R3, UR4, R4 ;  /* 0x0000000403047c25 */ /* 0x000fe2000f8e0004 */
[-C--:B------:R-:W-:Y:S02]  /*dff0*/  ISETP.GE.AND P3, PT, R21, R12.reuse, PT ;  /* 0x0000000c1500720c */ /* 0x080fe40003f66270 */
[----:B------:R-:W-:Y:S01]  /*e000*/  ISETP.GE.AND P0, PT, R13, R12, PT ;  /* 0x0000000c0d00720c */ /* 0x000fe20003f06270 */
[----:B------:R-:W-:Y:S01]  /*e010*/  IMAD R3, R3, UR5, R6 ;  /* 0x0000000503037c24 */ /* 0x000fe2000f8e0206 */
[----:B------:R-:W-:Y:S01]  /*e020*/  ULDC.64 UR4, c[0x0][0xae0] ;  /* 0x0002b80000047ab9 */ /* 0x000fe20000000a00 */
[----:B------:R-:W-:Y:S01]  /*e030*/  VIADD R15, R187, 0x80 ;  /* 0x00000080bb0f7836 */ /* 0x000fe20000000000 */
[----:B------:R-:W-:Y:S01]  /*e040*/  SEL R6, RZ, 0xffffffff, P0 ;  /* 0xffffffffff067807 */ /* 0x000fe20000000000 */
[----:B------:R-:W-:-:S02]  /*e050*/  IMAD.IADD R5, R5, 0x1, R3 ;  /* 0x0000000105057824 */ /* 0x000fc400078e0203 */
[----:B------:R-:W-:Y:S01]  /*e060*/  IMAD R3, R203, -0x40, R0 ;  /* 0xffffffc0cb037824 */ /* 0x000fe200078e0200 */
[----:B------:R-:W-:Y:S01]  /*e070*/  IADD3 R0, R192, 0x20, RZ ;  /* 0x00000020c0007810 */ /* 0x000fe20007ffe0ff */
[----:B------:R-:W-:Y:S01]  /*e080*/  IMAD R7, R9, UR4, RZ ;  /* 0x0000000409077c24 */ /* 0x000fe2000f8e02ff */
[----:B------:R-:W-:Y:S01]  /*e090*/  IADD3 R9, R187, 0x1c0, RZ ;  /* 0x000001c0bb097810 */ /* 0x000fe20007ffe0ff */
[----:B------:R-:W-:Y:S01]  /*e0a0*/  IMAD.WIDE.U32 R4, R198, UR4, R4 ;  /* 0x00000004c6047c25 */ /* 0x000fe2000f8e0004 */
[-C--:B------:R-:W-:Y:S02]  /*e0b0*/  ISETP.GE.AND P0, PT, R0, R3.reuse, PT ;  /* 0x000000030000720c */ /* 0x080fe40003f06270 */
[----:B------:R-:W-:Y:S01]  /*e0c0*/  ISETP.GE.AND P1, PT, R192, R3, PT ;  /* 0x00000003c000720c */ /* 0x000fe20003f26270 */
[----:B------:R-:W-:Y:S01]  /*e0d0*/  IMAD R7, R198, UR5, R7 ;  /* 0x00000005c6077c24 */ /* 0x000fe2000f8e0207 */
[----:B------:R-:W-:Y:S01]  /*e0e0*/  SEL R0, RZ, 0x1, P2 ;  /* 0x00000001ff007807 */ /* 0x000fe20001000000 */
[----:B------:R-:W-:Y:S01]  /*e0f0*/  IMAD.SHL.U32 R3, R6, 0x2, RZ ;  /* 0x0000000206037824 */ /* 0x000fe200078e00ff */
[-C--:B------:R-:W-:Y:S01]  /*e100*/  ISETP.GE.AND P2, PT, R15, R12.reuse, PT ;  /* 0x0000000c0f00720c */ /* 0x080fe20003f46270 */
[C---:B------:R-:W-:Y:S01]  /*e110*/  VIADD R29, R187.reuse, 0x100 ;  /* 0x00000100bb1d7836 */ /* 0x040fe20000000000 */
[----:B------:R-:W-:Y:S01]  /*e120*/  SEL R6, RZ, 0x8, P3 ;  /* 0x00000008ff067807 */ /* 0x000fe20001800000 */
[----:B------:R-:W-:Y:S01]  /*e130*/  VIADD R31, R187, 0x140 ;  /* 0x00000140bb1f7836 */ /* 0x000fe20000000000 */
[----:B------:R-:W-:Y:S01]  /*e140*/  LOP3.LUT R0, R3, 0x2, R0, 0xe2, !PT ;  /* 0x0000000203007812 */ /* 0x000fe200078ee200 */
[----:B------:R-:W-:Y:S01]  /*e150*/  IMAD.IADD R5, R5, 0x1, R7 ;  /* 0x0000000105057824 */ /* 0x000fe200078e0207 */
[----:B------:R-:W-:Y:S01]  /*e160*/  SEL R3, RZ, 0x4, P2 ;  /* 0x00000004ff037807 */ /* 0x000fe20001000000 */
[----:B------:R-:W-:Y:S01]  /*e170*/  VIADD R7, R187, 0x180 ;  /* 0x00000180bb077836 */ /* 0x000fe20000000000 */
[-C--:B------:R-:W-:Y:S01]  /*e180*/  ISETP.GE.AND P2, PT, R29, R12.reuse, PT ;  /* 0x0000000c1d00720c */ /* 0x080fe20003f46270 */
[----:B------:R-:W-:Y:S01]  /*e190*/  ULDC.64 UR4, c[0x0][0xae8] ;  /* 0x0002ba0000047ab9 */ /* 0x000fe20000000a00 */
[----:B------:R-:W-:-:S02]  /*e1a0*/  ISETP.GE.AND P3, PT, R31, R12, PT ;  /* 0x0000000c1f00720c */ /* 0x000fc40003f66270 */
[----:B------:R-:W-:Y:S02]  /*e1b0*/  ISETP.GE.AND P4, PT, R7, R12, PT ;  /* 0x0000000c0700720c */ /* 0x000fe40003f86270 */
[----:B------:R-:W-:Y:S01]  /*e1c0*/  LOP3.LUT R3, R6, R0, R3, 0xfe, !PT ;  /* 0x0000000006037212 */ /* 0x000fe200078efe03 */
[----:B------:R-:W-:Y:S01]  /*e1d0*/  IMAD R0, R205, UR4, RZ ;  /* 0x00000004cd007c24 */ /* 0x000fe2000f8e02ff */
[----:B------:R-:W-:Y:S02]  /*e1e0*/  SEL R6, RZ, 0x10, P2 ;  /* 0x00000010ff067807 */ /* 0x000fe40001000000 */
[----:B------:R-:W-:Y:S02]  /*e1f0*/  SEL R7, RZ, 0x20, P3 ;  /* 0x00000020ff077807 */ /* 0x000fe40001800000 */
[----:B------:R-:W-:Y:S02]  /*e200*/  SEL R8, RZ, 0x40, P4 ;  /* 0x00000040ff087807 */ /* 0x000fe40002000000 */
[----:B------:R-:W-:Y:S01]  /*e210*/  LOP3.LUT R11, R7, R3, R6, 0xfe, !PT ;  /* 0x00000003070b7212 */ /* 0x000fe200078efe06 */
[----:B------:R-:W-:Y:S01]  /*e220*/  IMAD R3, R201, UR5, R0 ;  /* 0x00000005c9037c24 */ /* 0x000fe2000f8e0200 */
[----:B------:R-:W-:Y:S01]  /*e230*/  ISETP.GE.AND P2, PT, R9, R12, PT ;  /* 0x0000000c0900720c */ /* 0x000fe20003f46270 */
[----:B------:R-:W-:Y:S01]  /*e240*/  IMAD.WIDE.U32 R6, R201, UR4, R4 ;  /* 0x00000004c9067c25 */ /* 0x000fe2000f8e0004 */
[----:B------:R-:W-:-:S02]  /*e250*/  SHF.R.S32.HI R9, RZ, 0x1f, R192 ;  /* 0x0000001fff097819 */ /* 0x000fc400000114c0 */
[----:B------:R-:W-:Y:S01]  /*e260*/  LOP3.LUT R33, R11, R8, RZ, 0xfc, !PT ;  /* 0x000000080b217212 */ /* 0x000fe200078efcff */
[----:B------:R-:W-:Y:S01]  /*e270*/  IMAD.MOV.U32 R8, RZ, RZ, R192 ;  /* 0x000000ffff087224 */ /* 0x000fe200078e00c0 */
[----:B------:R-:W-:Y:S01]  /*e280*/  SEL R0, RZ, 0x80, P2 ;  /* 0x00000080ff007807 */ /* 0x000fe20001000000 */
[----:B------:R-:W-:Y:S02]  /*e290*/  IMAD.IADD R11, R7, 0x1, R3 ;  /* 0x00000001070b7824 */ /* 0x000fe400078e0203 */
[----:B------:R-:W-:Y:S01]  /*e2a0*/  IMAD.WIDE R8, R203, 0x40, R8 ;  /* 0x00000040cb087825 */ /* 0x000fe200078e0208 */
[----:B------:R-:W-:Y:S01]  /*e2b0*/  LOP3.LUT R0, R33, R0, RZ, 0xfc, !PT ;  /* 0x0000000021007212 */ /* 0x000fe200078efcff */
[----:B------:R-:W-:Y:S06]  /*e2c0*/  @P1 BRA `(.L_x_569) ;  /* 0x0000000000681947 */ /* 0x000fec0003800000 */
[----:B------:R-:W-:Y:S01]  /*e2d0*/  ULDC.64 UR4, c[0x0][0xad8] ;  /* 0x0002b60000047ab9 */ /* 0x000fe20000000a00 */
[----:B------:R-:W-:Y:S01]  /*e2e0*/  MOV R5, R11 ;  /* 0x0000000b00057202 */ /* 0x000fe20000000f00 */
[----:B------:R-:W-:Y:S01]  /*e2f0*/  IMAD R3, R9, UR4, RZ ;  /* 0x0000000409037c24 */ /* 0x000fe2000f8e02ff */
[-C--:B------:R-:W-:Y:S01]  /*e300*/  ISETP.GE.AND P6, PT, R187, R12.reuse, PT ;  /* 0x0000000cbb00720c */ /* 0x080fe20003fc6270 */
[----:B------:R-:W-:Y:S01]  /*e310*/  IMAD.MOV.U32 R4, RZ, RZ, R6 ;  /* 0x000000ffff047224 */ /* 0x000fe200078e0006 */
[-C--:B------:R-:W-:Y:S01]  /*e320*/  ISETP.GE.AND P5, PT, R13, R12.reuse, PT ;  /* 0x0000000c0d00720c */ /* 0x080fe20003fa6270 */
[C---:B------:R-:W-:Y:S01]  /*e330*/  IMAD R3, R8.reuse, UR5, R3 ;  /* 0x0000000508037c24 */ /* 0x040fe2000f8e0203 */
[-C--:B------:R-:W-:Y:S01]  /*e340*/  ISETP.GE.AND P4, PT, R21, R12.reuse, PT ;  /* 0x0000000c1500720c */ /* 0x080fe20003f86270 */
[----:B------:R-:W-:Y:S01]  /*e350*/  IMAD.WIDE.U32 R4, R8, UR4, R4 ;  /* 0x0000000408047c25 */ /* 0x000fe2000f8e0004 */
[----:B------:R-:W-:Y:S01]  /*e360*/  ULDC.64 UR4, c[0x0][0xa80] ;  /* 0x0002a00000047ab9 */ /* 0x000fe20000000a00 */
[----:B------:R-:W-:-:S02]  /*e370*/  ISETP.GE.AND P3, PT, R29, R12, PT ;  /* 0x0000000c1d00720c */ /* 0x000fc40003f66270 */
[----:B------:R-:W-:Y:S01]  /*e380*/  IMAD.IADD R3, R5, 0x1, R3 ;  /* 0x0000000105037824 */ /* 0x000fe200078e0203 */
[C---:B------:R-:W-:Y:S02]  /*e390*/  LEA R34, P1, R4.reuse, UR4, 0x1 ;  /* 0x0000000404227c11 */ /* 0x040fe4000f8208ff */
[-C--:B------:R-:W-:Y:S02]  /*e3a0*/  ISETP.GE.AND P2, PT, R31, R12.reuse, PT ;  /* 0x0000000c1f00720c */ /* 0x080fe40003f46270 */
[----:B------:R-:W-:Y:S02]  /*e3b0*/  LEA.HI.X R35, R4, UR5, R3, 0x1, P1 ;  /* 0x0000000504237c11 */ /* 0x000fe400088f0c03 */
[----:B------:R-:W-:-:S03]  /*e3c0*/  ISETP.GE.AND P1, PT, R15, R12, PT ;  /* 0x0000000c0f00720c */ /* 0x000fc60003f26270 */
        /* <DEDUP_REMOVED lines=10> */
.L_x_569:
[----:B------:R-:W-:Y:S05]  /*e470*/  BSYNC B1 ;  /* 0x0000000000017941 */ /* 0x000fea0003800000 */
.L_x_568:
[----:B------:R-:W-:Y:S05]  /*e480*/  @P0 BRA `(.L_x_564) ;  /* 0x0000000000700947 */ /* 0x000fea0003800000 */
[----:B------:R-:W-:Y:S01]  /*e490*/  IADD3 R3, P0, R8, 0x20, RZ ;  /* 0x0000002008037810 */ /* 0x000fe20007f1e0ff */
[----:B------:R-:W-:Y:S01]  /*e4a0*/  ULDC.64 UR4, c[0x0][0xad8] ;  /* 0x0002b60000047ab9 */ /* 0x000fe20000000a00 */
[----:B------:R-:W-:Y:S01]  /*e4b0*/  MOV R5, R11 ;  /* 0x0000000b00057202 */ /* 0x000fe20000000f00 */
[----:B------:R-:W-:Y:S01]  /*e4c0*/  IMAD.MOV.U32 R4, RZ, RZ, R6 ;  /* 0x000000ffff047224 */ /* 0x000fe200078e0006 */
[-C--:B------:R-:W-:Y:S01]  /*e4d0*/  ISETP.GE.AND P1, PT, R15, R12.reuse, PT ;  /* 0x0000000c0f00720c */ /* 0x080fe20003f26270 */
[----:B------:R-:W-:Y:S01]  /*e4e0*/  IMAD.X R8, RZ, RZ, R9, P0 ;  /* 0x000000ffff087224 */ /* 0x000fe200000e0609 */
        /* <DEDUP_REMOVED lines=13> */
[----:B------:R3:W-:Y:S01]  /*e5c0*/  @!P0 STG.E.128 desc[UR40][R6.64+0x80], RZ ;  /* 0x000080ff06008986 */ /* 0x0007e2000c101d28 */
[----:B------:R-:W-:-:S03]  /*e5d0*/  LOP3.LUT P0, RZ, R0, 0x80, RZ, 0xc0, !PT ;  /* 0x0000008000ff7812 */ /* 0x000fc6000780c0ff */
[----:B------:R3:W-:Y:S04]  /*e5e0*/  @!P1 STG.E.128 desc[UR40][R6.64+0x100], RZ ;  /* 0x000100ff06009986 */ /* 0x0007e8000c101d28 */
[----:B------:R3:W-:Y:S04]  /*e5f0*/  @!P2 STG.E.128 desc[UR40][R6.64+0x180], RZ ;  /* 0x000180ff0600a986 */ /* 0x0007e8000c101d28 */
[----:B------:R3:W-:Y:S04]  /*e600*/  @!P6 STG.E.128 desc[UR40][R6.64+0x200], RZ ;  /* 0x000200ff0600e986 */ /* 0x0007e8000c101d28 */
[----:B------:R3:W-:Y:S04]  /*e610*/  @!P5 STG.E.128 desc[UR40][R6.64], RZ ;  /* 0x000000ff0600d986 */ /* 0x0007e8000c101d28 */
[----:B------:R3:W-:Y:S04]  /*e620*/  @!P4 STG.E.128 desc[UR40][R6.64+0x280], RZ ;  /* 0x000280ff0600c986 */ /* 0x0007e8000c101d28 */
[----:B------:R3:W-:Y:S04]  /*e630*/  @P3 STG.E.128 desc[UR40][R6.64+0x300], RZ ;  /* 0x000300ff06003986 */ /* 0x0007e8000c101d28 */
[----:B------:R3:W-:Y:S02]  /*e640*/  @P0 STG.E.128 desc[UR40][R6.64+0x380], RZ ;  /* 0x000380ff06000986 */ /* 0x0007e4000c101d28 */
.L_x_564:
[----:B------:R-:W-:Y:S05]  /*e650*/  BSYNC B0 ;  /* 0x0000000000007941 */ /* 0x000fea0003800000 */
.L_x_558:
[----:B------:R-:W-:Y:S02]  /*e660*/  ULDC UR4, c[0x0][0xc14] ;  /* 0x0003050000047ab9 */ /* 0x000fe40000000800 */
[----:B-1----:R-:W-:-:S13]  /*e670*/  ISETP.GE.AND P0, PT, R27, UR4, PT ;  /* 0x000000041b007c0c */ /* 0x002fda000bf06270 */
[----:B------:R-:W-:Y:S05]  /*e680*/  @!P0 BRA `(.L_x_570) ;  /* 0xffffff28009c8947 */ /* 0x000fea000383ffff */
[----:B------:R-:W-:Y:S05]  /*e690*/  BRA `(.L_x_447) ;  /* 0x0000005c00547947 */ /* 0x000fea0003800000 */
.L_x_445:
[----:B------:R-:W-:-:S08]  /*e6a0*/  NOP ;  /* 0x0000000000007918 */ /* 0x000fd00000000000 */
[----:B------:R-:W0:-:S00]  /*e6b0*/  USETMAXREG.DEALLOC.CTAPOOL 0x18 ;  /* 0x00000018000079c8 */ /* 0x000e0000080e0500 */
[----:B0-----:R-:W-:-:S06]  /*e6c0*/  LOP3.LUT R0, R0, 0x3, RZ, 0xc0, !PT ;  /* 0x0000000300007812 */ /* 0x001fcc00078ec0ff */
[----:B------:R-:W0:Y:S02]  /*e6d0*/  SHFL.IDX PT, R0, R0, RZ, 0x1f ;  /* 0x00001fff00007589 */ /* 0x000e2400000e0000 */
[----:B0-----:R-:W-:-:S13]  /*e6e0*/  ISETP.NE.AND P0, PT, R0, RZ, PT ;  /* 0x000000ff0000720c */ /* 0x001fda0003f05270 */
[----:B------:R-:W-:Y:S05]  /*e6f0*/  @P0 BRA `(.L_x_447) ;  /* 0x0000005c003c0947 */ /* 0x000fea0003800000 */
        /* <DEDUP_REMOVED lines=15> */
[----:B------:R-:W-:Y:S02]  /*e7f0*/  ISETP.GE.U32.AND P0, PT, R8, 0x2, PT ;  /* 0x000000020800780c */ /* 0x000fe40003f06070 */
[----:B------:R-:W-:Y:S02]  /*e800*/  LOP3.LUT R4, R4, 0xfffffffe, RZ, 0xc0, !PT ;  /* 0xfffffffe04047812 */ /* 0x000fe400078ec0ff */
[----:B------:R-:W-:-:S07]  /*e810*/  MOV R16, RZ ;  /* 0x000000ff00107202 */ /* 0x000fce0000000f00 */
        /* <DEDUP_REMOVED lines=9> */
[----:B------:R-:W-:Y:S02]  /*e8b0*/  ISETP.GE.U32.AND P0, PT, R8, 0x4, PT ;  /* 0x000000040800780c */ /* 0x000fe40003f06070 */
[----:B------:R-:W-:-:S05]  /*e8c0*/  IADD3 R6, R5, R6, RZ ;  /* 0x0000000605067210 */ /* 0x000fca0007ffe0ff */
[----:B------:R-:W0:Y:S06]  /*e8d0*/  SHFL.UP PT, R7, R6, 0x4, RZ ;  /* 0x0480000006077989 */ /* 0x000e2c00000e00ff */
        /* <DEDUP_REMOVED lines=25> */
.L_x_575:
        /* <DEDUP_REMOVED lines=9> */
[C---:B------:R-:W-:Y:S02]  /*eb00*/  ISETP.NE.AND P1, PT, R8.reuse, 0x1f, PT ;  /* 0x0000001f0800780c */ /* 0x040fe40003f25270 */
[----:B------:R-:W-:-:S04]  /*eb10*/  IADD3 R7, R8, R19, RZ ;  /* 0x0000001308077210 */ /* 0x000fc80007ffe0ff */
[----:B------:R-:W-:-:S13]  /*eb20*/  ISETP.GE.OR P0, PT, R7, UR5, !P1 ;  /* 0x0000000507007c0c */ /* 0x000fda000cf06670 */
[----:B------:R-:W-:Y:S05]  /*eb30*/  @P0 BRA `(.L_x_574) ;  /* 0x00000000000c0947 */ /* 0x000fea0003800000 */
[----:B------:R-:W0:Y:S02]  /*eb40*/  LDC.64 R2, c[0x0][0xc58] ;  /* 0x00031600ff027b82 */ /* 0x000e240000000a00 */
[----:B0-----:R-:W-:-:S05]  /*eb50*/  IMAD.WIDE R2, R7, 0x4, R2 ;  /* 0x0000000407027825 */ /* 0x001fca00078e0202 */
[----:B------:R0:W5:Y:S02]  /*eb60*/  LDG.E R0, desc[UR40][R2.64] ;  /* 0x0000002802007981 */ /* 0x000164000c1e1900 */
.L_x_574:
[----:B------:R-:W-:Y:S05]  /*eb70*/  BSYNC B0 ;  /* 0x0000000000007941 */ /* 0x000fea0003800000 */
.L_x_573:
[----:B0----5:R-:W0:Y:S01]  /*eb80*/  SHFL.UP PT, R2, R0, 0x1, RZ ;  /* 0x0420000000027989 */ /* 0x021e2200000e00ff */
[C---:B------:R-:W-:Y:S02]  /*eb90*/  ISETP.NE.AND P0, PT, R8.reuse, RZ, PT ;  /* 0x000000ff0800720c */ /* 0x040fe40003f05270 */
[----:B------:R-:W-:Y:S02]  /*eba0*/  ISETP.GE.U32.AND P1, PT, R8, 0x2, PT ;  /* 0x000000020800780c */ /* 0x000fe40003f26070 */
        /* <DEDUP_REMOVED lines=9> */
[----:B------:R-:W-:Y:S02]  /*ec40*/  ISETP.GE.U32.AND P0, PT, R8, 0x10, PT ;  /* 0x000000100800780c */ /* 0x000fe40003f06070 */
[----:B------:R-:W-:-:S05]  /*ec50*/  IADD3 R7, R2, R7, RZ ;  /* 0x0000000702077210 */ /* 0x000fca0007ffe0ff */
        /* <DEDUP_REMOVED lines=12> */
.L_x_571:
        /* <DEDUP_REMOVED lines=14> */
[----:B------:R-:W-:-:S05]  /*ee00*/  IADD3 R9, R5, -0x1, RZ ;  /* 0xffffffff05097810 */ /* 0x000fca0007ffe0ff */
[----:B------:R0:W1:Y:S02]  /*ee10*/  SHFL.IDX PT, R16, R2, R9, 0x1f ;  /* 0x00001f0902107589 */ /* 0x00006400000e0000 */
.L_x_576:
[----:B-1----:R-:W-:Y:S01]  /*ee20*/  IMAD R16, R16, UR4, R7 ;  /* 0x0000000410107c24 */ /* 0x002fe2000f8e0207 */
[----:B------:R-:W-:Y:S01]  /*ee30*/  IADD3 R19, R5, R19, RZ ;  /* 0x0000001305137210 */ /* 0x000fe20007ffe0ff */
[----:B------:R-:W-:Y:S02]  /*ee40*/  IMAD R7, R11, R6, RZ ;  /* 0x000000060b077224 */ /* 0x000fe400078e02ff */
[----:B0-----:R-:W-:Y:S01]  /*ee50*/  IMAD.MOV.U32 R2, RZ, RZ, RZ ;  /* 0x000000ffff027224 */ /* 0x001fe200078e00ff */
[----:B------:R-:W-:-:S03]  /*ee60*/  IADD3 R17, -R16, UR6, RZ ;  /* 0x0000000610117c10 */ /* 0x000fc6000fffe1ff */
[----:B------:R-:W-:Y:S01]  /*ee70*/  IMAD.HI.U32 R2, R3, R7, R2 ;  /* 0x0000000703027227 */ /* 0x000fe200078e0002 */
[----:B------:R-:W-:Y:S02]  /*ee80*/  IABS R7, R0 ;  /* 0x0000000000077213 */ /* 0x000fe40000000000 */
[----:B------:R-:W-:-:S03]  /*ee90*/  IABS R3, R17 ;  /* 0x0000001100037213 */ /* 0x000fc60000000000 */
[----:B------:R-:W-:Y:S02]  /*eea0*/  IMAD.MOV R7, RZ, RZ, -R7 ;  /* 0x000000ffff077224 */ /* 0x000fe400078e0a07 */
[----:B------:R-:W-:-:S04]  /*eeb0*/  IMAD.HI.U32 R2, R2, R3, RZ ;  /* 0x0000000302027227 */ /* 0x000fc800078e00ff */
[----:B------:R-:W-:-:S05]  /*eec0*/  IMAD R3, R2, R7, R3 ;  /* 0x0000000702037224 */ /* 0x000fca00078e0203 */
[----:B------:R-:W-:-:S13]  /*eed0*/  ISETP.GT.U32.AND P0, PT, R6, R3, PT ;  /* 0x000000030600720c */ /* 0x000fda0003f04070 */
[----:B------:R-:W-:Y:S01]  /*eee0*/  @!P0 IADD3 R3, R3, -R6, RZ ;  /* 0x8000000603038210 */ /* 0x000fe20007ffe0ff */
        /* <DEDUP_REMOVED lines=12> */
.L_x_572:
[----:B------:R-:W-:Y:S01]  /*efb0*/  IMAD.MOV.U32 R17, RZ, RZ, RZ ;  /* 0x000000ffff117224 */ /* 0x000fe200078e00ff */
[----:B------:R-:W-:Y:S01]  /*efc0*/  MOV R18, RZ ;  /* 0x000000ff00127202 */ /* 0x000fe20000000f00 */
[----:B------:R-:W-:-:S07]  /*efd0*/  IMAD.U32 R16, RZ, RZ, UR6 ;  /* 0x00000006ff107e24 */ /* 0x000fce000f8e00ff */
.L_x_577:
        /* <DEDUP_REMOVED lines=14> */
[----:B0-----:R-:W-:Y:S01]  /*f0c0*/  IMAD.MOV.U32 R0, RZ, RZ, 0x1 ;  /* 0x00000001ff007424 */ /* 0x001fe200078e00ff */
[----:B------:R0:W-:Y:S01]  /*f0d0*/  STL [R1], RZ ;  /* 0x000000ff01007387 */ /* 0x0001e20000100800 */
[----:B------:R-:W-:Y:S01]  /*f0e0*/  ULDC.64 UR38, c[0x0][0x198] ;  /* 0x0000660000267ab9 */ /* 0x000fe20000000a00 */
[----:B------:R-:W-:Y:S02]  /*f0f0*/  ULDC UR36, c[0x0][0xc] ;  /* 0x0000030000247ab9 */ /* 0x000fe40000000800 */
[----:B------:R0:W-:Y:S04]  /*f100*/  STL [R1+0x8], R0 ;  /* 0x0000080001007387 */ /* 0x0001e80000100800 */
[----:B------:R0:W-:Y:S04]  /*f110*/  STL [R1+0x4], RZ ;  /* 0x000004ff01007387 */ /* 0x0001e80000100800 */
[----:B------:R0:W-:Y:S04]  /*f120*/  STL [R1+0xc], R0 ;  /* 0x00000c0001007387 */ /* 0x0001e80000100800 */
[----:B------:R0:W-:Y:S02]  /*f130*/  STL [R1+0x28], RZ ;  /* 0x000028ff01007387 */ /* 0x0001e40000100800 */
.L_x_660:
[----:B-1-3--:R-:W1:Y:S02]  /*f140*/  LDC.64 R2, c[0x0][0xc60] ;  /* 0x00031800ff027b82 */ /* 0x00ae640000000a00 */
[----:B-1----:R-:W-:-:S05]  /*f150*/  IMAD.WIDE R2, R19, 0x4, R2 ;  /* 0x0000000413027825 */ /* 0x002fca00078e0202 */
[----:B--2---:R-:W0:Y:S01]  /*f160*/  LDG.E R11, desc[UR40][R2.64] ;  /* 0x00000028020b7981 */ /* 0x004e22000c1e1900 */
[----:B------:R-:W-:Y:S05]  /*f170*/  YIELD ;  /* 0x0000000000007946 */ /* 0x000fea0003800000 */
[----:B------:R-:W-:Y:S01]  /*f180*/  ULDC.64 UR4, c[0x0][0xa28] ;  /* 0x00028a0000047ab9 */ /* 0x000fe20000000a00 */
[----:B------:R-:W-:Y:S01]  /*f190*/  IMAD.MOV.U32 R6, RZ, RZ, RZ ;  /* 0x000000ffff067224 */ /* 0x000fe200078e00ff */
[----:B------:R-:W-:Y:S01]  /*f1a0*/  ISETP.NE.U32.AND P0, PT, RZ, UR4, PT ;  /* 0x00000004ff007c0c */ /* 0x000fe2000bf05070 */
[----:B------:R-:W-:-:S03]  /*f1b0*/  ULDC.64 UR6, c[0x0][0xa10] ;  /* 0x0002840000067ab9 */ /* 0x000fc60000000a00 */
[----:B------:R-:W-:Y:S02]  /*f1c0*/  ISETP.NE.AND.EX P0, PT, RZ, UR5, PT, P0 ;  /* 0x00000005ff007c0c */ /* 0x000fe4000bf05300 */
[----:B------:R-:W-:Y:S02]  /*f1d0*/  MOV R4, RZ ;  /* 0x000000ff00047202 */ /* 0x000fe40000000f00 */
[----:B0-----:R-:W-:Y:S01]  /*f1e0*/  SHF.R.S32.HI R0, RZ, 0x1f, R11 ;  /* 0x0000001fff007819 */ /* 0x001fe2000001140b */
[----:B------:R-:W-:-:S08]  /*f1f0*/  IMAD.SHL.U32 R7, R11, 0x4, RZ ;  /* 0x000000040b077824 */ /* 0x000fd000078e00ff */
        /* <DEDUP_REMOVED lines=11> */
[----:B------:R-:W-:Y:S01]  /*f2b0*/  ISETP.NE.U32.AND P1, PT, RZ, UR4, PT ;  /* 0x00000004ff007c0c */ /* 0x000fe2000bf25070 */
[----:B------:R-:W-:Y:S01]  /*f2c0*/  IMAD.MOV.U32 R10, RZ, RZ, RZ ;  /* 0x000000ffff0a7224 */ /* 0x000fe200078e00ff */
[----:B------:R-:W-:Y:S01]  /*f2d0*/  SHF.L.U64.HI R0, R11, 0x2, R0 ;  /* 0x000000020b007819 */ /* 0x000fe20000010200 */
[----:B------:R-:W-:Y:S01]  /*f2e0*/  STL [R1+0x20], R7 ;  /* 0x0000200701007387 */ /* 0x000fe20000100800 */
[----:B------:R-:W-:-:S03]  /*f2f0*/  ISETP.NE.AND.EX P1, PT, RZ, UR5, PT, P1 ;  /* 0x00000005ff007c0c */ /* 0x000fc6000bf25310 */
[----:B------:R-:W-:Y:S10]  /*f300*/  STL [R1+0x24], R0 ;  /* 0x0000240001007387 */ /* 0x000ff40000100800 */
[----:B------:R-:W-:-:S04]  /*f310*/  @P1 IADD3 R8, P0, R7, UR4, RZ ;  /* 0x0000000407081c10 */ /* 0x000fc8000ff1e0ff */
[----:B------:R-:W-:Y:S01]  /*f320*/  @P1 IADD3.X R9, R0, UR5, RZ, P0, !PT ;  /* 0x0000000500091c10 */ /* 0x000fe200087fe4ff */
[----:B------:R-:W-:Y:S02]  /*f330*/  ULDC.64 UR4, c[0x0][0xa08] ;  /* 0x0002820000047ab9 */ /* 0x000fe40000000a00 */
[----:B------:R-:W-:-:S04]  /*f340*/  ISETP.NE.U32.AND P2, PT, RZ, UR4, PT ;  /* 0x00000004ff007c0c */ /* 0x000fc8000bf45070 */
[----:B------:R-:W-:Y:S01]  /*f350*/  ISETP.NE.AND.EX P2, PT, RZ, UR5, PT, P2 ;  /* 0x00000005ff007c0c */ /* 0x000fe2000bf45320 */
[----:B--2---:R0:W-:Y:S02]  /*f360*/  STL [R1+0x34], R4 ;  /* 0x0000340401007387 */ /* 0x0041e40000100800 */
[----:B0-----:R-:W-:-:S04]  /*f370*/  IADD3 R4, P0, R7, UR4, RZ ;  /* 0x0000000407047c10 */ /* 0x001fc8000ff1e0ff */
[----:B------:R-:W-:Y:S01]  /*f380*/  IADD3.X R5, R0, UR5, RZ, P0, !PT ;  /* 0x0000000500057c10 */ /* 0x000fe200087fe4ff */
[----:B------:R-:W-:Y:S01]  /*f390*/  ULDC.64 UR4, c[0x0][0x3f8] ;  /* 0x0000fe0000047ab9 */ /* 0x000fe20000000a00 */
[----:B------:R-:W-:Y:S01]  /*f3a0*/  IADD3 R2, P0, R7, UR6, RZ ;  /* 0x0000000607027c10 */ /* 0x000fe2000ff1e0ff */
[----:B------:R-:W-:-:S03]  /*f3b0*/  UISETP.NE.U32.AND UP0, UPT, UR4, URZ, UPT ;  /* 0x0000003f0400728c */ /* 0x000fc6000bf05070 */
[----:B------:R0:W5:Y:S01]  /*f3c0*/  @P2 LDG.E R10, desc[UR40][R4.64] ;  /* 0x00000028040a2981 */ /* 0x000162000c1e1900 */
[----:B------:R-:W-:Y:S01]  /*f3d0*/  ULDC UR4, c[0x0][0x404] ;  /* 0x0001010000047ab9 */ /* 0x000fe20000000800 */
[----:B------:R-:W-:Y:S01]  /*f3e0*/  UISETP.NE.AND.EX UP0, UPT, UR5, URZ, UPT, UP0 ;  /* 0x0000003f0500728c */ /* 0x000fe2000bf05300 */
[----:B------:R-:W-:Y:S02]  /*f3f0*/  IADD3.X R3, R0, UR7, RZ, P0, !PT ;  /* 0x0000000700037c10 */ /* 0x000fe400087fe4ff */
[----:B------:R-:W-:Y:S01]  /*f400*/  ULDC UR5, c[0x0][0x2e0] ;  /* 0x0000b80000057ab9 */ /* 0x000fe20000000800 */
[----:B------:R-:W-:-:S04]  /*f410*/  USEL UR4, UR4, 0x1, UP0 ;  /* 0x0000000104047887 */ /* 0x000fc80008000000 */
[----:B------:R-:W-:-:S06]  /*f420*/  UIMAD UR4, UR4, UR5, URZ ;  /* 0x00000005040472a4 */ /* 0x000fcc000f8e023f */
[----:B------:R-:W-:-:S06]  /*f430*/  IMAD.U32 R0, RZ, RZ, UR4 ;  /* 0x00000004ff007e24 */ /* 0x000fcc000f8e00ff */
[----:B------:R0:W5:Y:S01]  /*f440*/  @P1 LDG.E R0, desc[UR40][R8.64] ;  /* 0x0000002808001981 */ /* 0x000162000c1e1900 */
[----:B------:R-:W-:Y:S01]  /*f450*/  ISETP.NE.U32.AND P0, PT, RZ, UR6, PT ;  /* 0x00000006ff007c0c */ /* 0x000fe2000bf05070 */
[----:B------:R-:W-:Y:S02]  /*f460*/  ULDC UR4, c[0x0][0x338] ;  /* 0x0000ce0000047ab9 */ /* 0x000fe40000000800 */
[----:B------:R-:W-:Y:S02]  /*f470*/  MOV R7, UR4 ;  /* 0x0000000400077c02 */ /* 0x000fe40008000f00 */
[----:B------:R-:W-:Y:S01]  /*f480*/  ISETP.NE.AND.EX P0, PT, RZ, UR7, PT, P0 ;  /* 0x00000007ff007c0c */ /* 0x000fe2000bf05300 */
[----:B------:R-:W-:-:S12]  /*f490*/  @P1 BRA `(.L_x_579) ;  /* 0x0000000000101947 */ /* 0x000fd80003800000 */
[----:B------:R-:W-:Y:S05]  /*f4a0*/  @!P2 BRA `(.L_x_579) ;  /* 0x00000000000ca947 */ /* 0x000fea0003800000 */
[----:B0-----:R-:W2:Y:S04]  /*f4b0*/  LDG.E R8, desc[UR40][R4.64] ;  /* 0x0000002804087981 */ /* 0x001ea8000c1e1900 */
[----:B-----5:R-:W2:Y:S02]  /*f4c0*/  LDG.E R0, desc[UR40][R4.64+0x4] ;  /* 0x0000042804007981 */ /* 0x020ea4000c1e1900 */
[----:B--2---:R-:W-:-:S07]  /*f4d0*/  IMAD.IADD R0, R0, 0x1, -R8 ;  /* 0x0000000100007824 */ /* 0x004fce00078e0a08 */
.L_x_579:
[----:B0-----:R-:W2:Y:S04]  /*f4e0*/  @P0 LDG.E R4, desc[UR40][R2.64] ;  /* 0x0000002802040981 */ /* 0x001ea8000c1e1900 */
[----:B------:R-:W2:Y:S01]  /*f4f0*/  @P0 LDG.E R5, desc[UR40][R2.64+0x4] ;  /* 0x0000042802050981 */ /* 0x000ea2000c1e1900 */
[----:B-----5:R-:W-:Y:S01]  /*f500*/  IMAD.IADD R0, R0, 0x1, -R6 ;  /* 0x0000000100007824 */ /* 0x020fe200078e0a06 */
[----:B------:R-:W-:Y:S01]  /*f510*/  BSSY B0, `(.L_x_580) ;  /* 0x0000115000007945 */ /* 0x000fe20003800000 */
[----:B------:R-:W-:Y:S01]  /*f520*/  PLOP3.LUT P2, PT, PT, PT, PT, 0x80, 0x0 ;  /* 0x000000000000781c */ /* 0x000fe20003f4f070 */
[----:B--2---:R-:W-:-:S05]  /*f530*/  @P0 IMAD.IADD R7, R5, 0x1, -R4 ;  /* 0x0000000105070824 */ /* 0x004fca00078e0a04 */
[----:B------:R-:W-:-:S05]  /*f540*/  IADD3 R8, R0, R7, RZ ;  /* 0x0000000700087210 */ /* 0x000fca0007ffe0ff */
[----:B------:R-:W-:Y:S01]  /*f550*/  VIADD R5, R8, 0x3f ;  /* 0x0000003f08057836 */ /* 0x000fe20000000000 */
[----:B------:R0:W-:Y:S04]  /*f560*/  STL [R1+0x2c], R8 ;  /* 0x00002c0801007387 */ /* 0x0001e80000100800 */
[----:B------:R-:W-:-:S04]  /*f570*/  SHF.R.S32.HI R4, RZ, 0x1f, R5 ;  /* 0x0000001fff047819 */ /* 0x000fc80000011405 */
[----:B------:R-:W-:-:S04]  /*f580*/  LEA.HI R5, R4, R5, RZ, 0x6 ;  /* 0x0000000504057211 */ /* 0x000fc800078f30ff */
[----:B------:R-:W-:-:S04]  /*f590*/  LOP3.LUT R4, R5, 0xffffffc0, RZ, 0xc0, !PT ;  /* 0xffffffc005047812 */ /* 0x000fc800078ec0ff */
[----:B------:R-:W-:Y:S01]  /*f5a0*/  VIADDMNMX R7, R4, -R0, R7, PT ;  /* 0x8000000004077246 */ /* 0x000fe20003800107 */
[----:B------:R-:W-:-:S05]  /*f5b0*/  IMAD.MOV R4, RZ, RZ, -R0 ;  /* 0x000000ffff047224 */ /* 0x000fca00078e0a00 */
[----:B------:R-:W-:-:S04]  /*f5c0*/  VIMNMX R4, RZ, R4, !PT ;  /* 0x00000004ff047248 */ /* 0x000fc80007fe0100 */
[----:B------:R-:W-:Y:S02]  /*f5d0*/  ISETP.GT.AND P1, PT, R7, R4, PT ;  /* 0x000000040700720c */ /* 0x000fe40003f24270 */
[----:B------:R-:W-:-:S11]  /*f5e0*/  SHF.R.U32.HI R4, RZ, 0x6, R4 ;  /* 0x00000006ff047819 */ /* 0x000fd60000011604 */
[----:B------:R-:W-:-:S05]  /*f5f0*/  @P1 VIADD R7, R7, 0x3f ;  /* 0x0000003f07071836 */ /* 0x000fca0000000000 */
[----:B------:R-:W-:-:S04]  /*f600*/  @P1 SHF.R.S32.HI R0, RZ, 0x1f, R7 ;  /* 0x0000001fff001819 */ /* 0x000fc80000011407 */
[----:B------:R-:W-:Y:S02]  /*f610*/  @P1 LEA.HI R7, R0, R7, RZ, 0x6 ;  /* 0x0000000700071211 */ /* 0x000fe400078f30ff */
[----:B------:R-:W-:Y:S02]  /*f620*/  MOV R0, R4 ;  /* 0x0000000400007202 */ /* 0x000fe40000000f00 */
[----:B------:R-:W-:Y:S01]  /*f630*/  @P1 SHF.R.S32.HI R0, RZ, 0x6, R7 ;  /* 0x00000006ff001819 */ /* 0x000fe20000011407 */
[----:B------:R-:W-:-:S06]  /*f640*/  IMAD.MOV.U32 R7, RZ, RZ, RZ ;  /* 0x000000ffff077224 */ /* 0x000fcc00078e00ff */
[----:B------:R1:W5:Y:S01]  /*f650*/  @P0 LDG.E R7, desc[UR40][R2.64] ;  /* 0x0000002802070981 */ /* 0x000362000c1e1900 */
[----:B------:R-:W-:Y:S01]  /*f660*/  ISETP.GT.AND P1, PT, R0, R4, PT ;  /* 0x000000040000720c */ /* 0x000fe20003f24270 */
[----:B-1----:R-:W-:Y:S01]  /*f670*/  IMAD.IADD R3, R10, 0x1, R6 ;  /* 0x000000010a037824 */ /* 0x002fe200078e0206 */
[----:B------:R-:W-:-:S04]  /*f680*/  SHF.R.S32.HI R2, RZ, 0x6, R5 ;  /* 0x00000006ff027819 */ /* 0x000fc80000011405 */
[----:B------:R0:W-:Y:S04]  /*f690*/  STL [R1+0x10], R3 ;  /* 0x0000100301007387 */ /* 0x0001e80000100800 */
[----:B------:R0:W-:Y:S03]  /*f6a0*/  STL [R1+0x1c], R2 ;  /* 0x00001c0201007387 */ /* 0x0001e60000100800 */
[----:B------:R-:W-:Y:S05]  /*f6b0*/  @!P1 BRA `(.L_x_581) ;  /* 0x0000000c00e89947 */ /* 0x000fea0003800000 */
[----:B0-----:R-:W0:Y:S01]  /*f6c0*/  LDC R2, c[0x0][0x428] ;  /* 0x00010a00ff027b82 */ /* 0x001e220000000800 */
[----:B------:R-:W-:Y:S01]  /*f6d0*/  UMOV UR4, 0xffffffff ;  /* 0xffffffff00047882 */ /* 0x000fe20000000000 */
[----:B------:R-:W-:Y:S01]  /*f6e0*/  IMAD.MOV.U32 R3, RZ, RZ, R18 ;  /* 0x000000ffff037224 */ /* 0x000fe200078e0012 */
[----:B0-----:R-:W-:-:S13]  /*f6f0*/  ISETP.NE.AND P1, PT, R2, 0x1, PT ;  /* 0x000000010200780c */ /* 0x001fda0003f25270 */
[----:B------:R-:W0:Y:S08]  /*f700*/  @P1 LDC R2, c[0x0][0x42c] ;  /* 0x00010b00ff021b82 */ /* 0x000e300000000800 */
[----:B------:R-:W1:Y:S01]  /*f710*/  @P1 LDC R5, c[0x0][0x430] ;  /* 0x00010c00ff051b82 */ /* 0x000e620000000800 */
[----:B0-----:R-:W-:-:S05]  /*f720*/  @P1 IMAD.HI.U32 R2, R18, R2, RZ ;  /* 0x0000000212021227 */ /* 0x001fca00078e00ff */
[----:B-1----:R-:W-:Y:S02]  /*f730*/  @P1 SHF.R.U32.HI R3, RZ, R5, R2 ;  /* 0x00000005ff031219 */ /* 0x002fe40000011602 */
[----:B------:R-:W-:Y:S01]  /*f740*/  SEL R2, R11, RZ, !P0 ;  /* 0x000000ff0b027207 */ /* 0x000fe20004000000 */
[----:B------:R-:W-:Y:S06]  /*f750*/  BRA.DIV UR4, `(.L_x_582) ;  /* 0x00000056045c7947 */ /* 0x000fec000b800000 */
.L_x_704:
[----:B------:R-:W-:-:S03]  /*f760*/  UMOV UR4, 0xffffffff ;  /* 0xffffffff00047882 */ /* 0x000fc60000000000 */
[----:B------:R-:W-:Y:S05]  /*f770*/  BRA.DIV UR4, `(.L_x_583) ;  /* 0x0000005604887947 */ /* 0x000fea000b800000 */
[----:B------:R-:W-:-:S13]  /*f780*/  ELECT P6, URZ, PT ;  /* 0x00000000003f782f */ /* 0x000fda00038c0000 */
.L_x_707:
[----:B------:R-:W2:Y:S01]  /*f790*/  LDL R5, [R1+0x28] ;  /* 0x0000280001057983 */ /* 0x000ea20000100800 */
[----:B------:R-:W-:Y:S01]  /*f7a0*/  MOV R8, 0x400 ;  /* 0x0000040000087802 */ /* 0x000fe20000000f00 */
[----:B------:R-:W-:Y:S01]  /*f7b0*/  BSSY B1, `(.L_x_584) ;  /* 0x000000a000017945 */ /* 0x000fe20003800000 */
[----:B--2---:R-:W-:-:S04]  /*f7c0*/  IADD3 R5, R5, 0x1, RZ ;  /* 0x0000000105057810 */ /* 0x004fc80007ffe0ff */
[----:B------:R-:W-:-:S04]  /*f7d0*/  LEA.HI R6, R5, R5, RZ, 0x1 ;  /* 0x0000000505067211 */ /* 0x000fc800078f08ff */
[----:B------:R-:W-:-:S05]  /*f7e0*/  LOP3.LUT R6, R6, 0xfffffffe, RZ, 0xc0, !PT ;  /* 0xfffffffe06067812 */ /* 0x000fca00078ec0ff */
[----:B------:R-:W-:Y:S02]  /*f7f0*/  IMAD.IADD R6, R5, 0x1, -R6 ;  /* 0x0000000105067824 */ /* 0x000fe400078e0a06 */
[----:B------:R-:W0:Y:S03]  /*f800*/  S2R R5, SR_CgaCtaId ;  /* 0x0000000000057919 */ /* 0x000e260000008800 */
[----:B------:R-:W-:Y:S02]  /*f810*/  SHF.L.U32 R6, R6, 0x1f, RZ ;  /* 0x0000001f06067819 */ /* 0x000fe400000006ff */
[----:B0-----:R-:W-:-:S04]  /*f820*/  LEA R5, R5, R8, 0x18 ;  /* 0x0000000805057211 */ /* 0x001fc800078ec0ff */
[----:B------:R-:W0:Y:S02]  /*f830*/  SYNCS.PHASECHK.TRANS64.TRYWAIT P0, [R5+URZ+0x28c20], R6 ;  /* 0x028c2006050075a7 */ /* 0x000e24000800017f */
[----:B0-----:R-:W-:Y:S05]  /*f840*/  @!P0 BRA `(.L_x_585) ;  /* 0x0000005400748947 */ /* 0x001fea0003800000 */
.L_x_708:
[----:B------:R-:W-:Y:S05]  /*f850*/  BSYNC B1 ;  /* 0x0000000000017941 */ /* 0x000fea0003800000 */
.L_x_584:
[----:B------:R-:W-:Y:S04]  /*f860*/  BSSY B1, `(.L_x_586) ;  /* 0x0000061000017945 */ /* 0x000fe80003800000 */
[----:B------:R-:W-:Y:S05]  /*f870*/  @!P6 BRA `(.L_x_587) ;  /* 0x00000004007ce947 */ /* 0x000fea0003800000 */
[----:B------:R-:W0:Y:S04]  /*f880*/  LDL R9, [R1+0x4] ;  /* 0x0000040001097983 */ /* 0x000e280000100800 */
[----:B------:R-:W2:Y:S01]  /*f890*/  LDL R8, [R1+0xc] ;  /* 0x00000c0001087983 */ /* 0x000ea20000100800 */
[----:B0-----:R-:W-:Y:S01]  /*f8a0*/  IMAD R6, R9, 0x8, R5 ;  /* 0x0000000809067824 */ /* 0x001fe200078e0205 */
[----:B--2---:R-:W-:-:S04]  /*f8b0*/  SHF.L.U32 R9, R8, 0x1f, RZ ;  /* 0x0000001f08097819 */ /* 0x004fc800000006ff */
[----:B------:R-:W0:Y:S02]  /*f8c0*/  SYNCS.PHASECHK.TRANS64.TRYWAIT P0, [R6+URZ+0x28ca0], R9 ;  /* 0x028ca009060075a7 */ /* 0x000e24000800017f */
[----:B0-----:R-:W-:Y:S05]  /*f8d0*/  @!P0 BRA `(.L_x_588) ;  /* 0x0000005400648947 */ /* 0x001fea0003800000 */
.L_x_709:
[----:B------:R-:W1:Y:S02]  /*f8e0*/  S2R R8, SR_TID.X ;  /* 0x0000000000087919 */ /* 0x000e640000002100 */
[----:B-1----:R-:W-:-:S04]  /*f8f0*/  LOP3.LUT R8, R8, 0x7f, RZ, 0xc0, !PT ;  /* 0x0000007f08087812 */ /* 0x002fc800078ec0ff */
[----:B------:R-:W-:-:S13]  /*f900*/  ISETP.NE.AND P1, PT, R8, RZ, PT ;  /* 0x000000ff0800720c */ /* 0x000fda0003f25270 */
[----:B------:R-:W-:Y:S05]  /*f910*/  @P1 BRA `(.L_x_589) ;  /* 0x00000000001c1947 */ /* 0x000fea0003800000 */
[----:B------:R-:W1:Y:S02]  /*f920*/  S2R R8, SR_TID.X ;  /* 0x0000000000087919 */ /* 0x000e640000002100 */
[----:B-1----:R-:W-:-:S04]  /*f930*/  LOP3.LUT R8, R8, 0x1f, RZ, 0xc0, !PT ;  /* 0x0000001f08087812 */ /* 0x002fc800078ec0ff */
[----:B------:R-:W-:Y:S01]  /*f940*/  ISETP.NE.AND P0, PT, R8, RZ, PT ;  /* 0x000000ff0800720c */ /* 0x000fe20003f05270 */
[----:B------:R-:W-:-:S04]  /*f950*/  IMAD.MOV.U32 R8, RZ, RZ, 0x2000 ;  /* 0x00002000ff087424 */ /* 0x000fc800078e00ff */
[----:B------:R1:W-:Y:S08]  /*f960*/  SYNCS.ARRIVE.TRANS64 RZ, [R6+URZ+0x28c90], R8 ;  /* 0x028c900806ff79a7 */ /* 0x0003f0000800003f */
[----:B------:R-:W-:Y:S05]  /*f970*/  @!P0 BRA `(.L_x_589) ;  /* 0x0000000000048947 */ /* 0x000fea0003800000 */
[----:B------:R-:W-:Y:S01]  /*f980*/  BPT.TRAP 0x1 ;  /* 0x000000040000795c */ /* 0x000fe20000300000 */
.L_x_589:
[----:B-1----:R-:W2:Y:S01]  /*f990*/  LDL R8, [R1+0x4] ;  /* 0x0000040001087983 */ /* 0x002ea20000100800 */
[----:B------:R-:W-:Y:S01]  /*f9a0*/  R2UR UR9, R6 ;  /* 0x00000000060972ca */ /* 0x000fe200000e0000 */
[----:B------:R-:W-:Y:S01]  /*f9b0*/  UIADD3 UR4, UP0, UR38, 0x570, URZ ;  /* 0x0000057026047890 */ /* 0x000fe2000ff1e03f */
[----:B------:R-:W-:Y:S01]  /*f9c0*/  R2UR UR12, R3 ;  /* 0x00000000030c72ca */ /* 0x000fe200000e0000 */
[----:B------:R-:W-:Y:S01]  /*f9d0*/  UMOV UR6, 0x0 ;  /* 0x0000000000067882 */ /* 0x000fe20000000000 */
[----:B------:R-:W-:Y:S01]  /*f9e0*/  R2UR UR13, R2 ;  /* 0x00000000020d72ca */ /* 0x000fe200000e0000 */
[----:B------:R-:W-:Y:S01]  /*f9f0*/  UIADD3.X UR5, URZ, UR39, URZ, UP0, !UPT ;  /* 0x000000273f057290 */ /* 0x000fe200087fe43f */
[----:B------:R-:W-:Y:S01]  /*fa00*/  UMOV UR7, 0x12f00000 ;  /* 0x12f0000000077882 */ /* 0x000fe20000000000 */
[----:B------:R-:W-:-:S06]  /*fa10*/  UMOV UR10, URZ ;  /* 0x0000003f000a7c82 */ /* 0x000fcc0008000000 */
[----:B------:R-:W-:Y:S01]  /*fa20*/  UIADD3 UR9, UR9, 0x28c90, URZ ;  /* 0x00028c9009097890 */ /* 0x000fe2000fffe03f */
[----:B--2---:R-:W-:-:S04]  /*fa30*/  LEA R8, R8, R5, 0xd ;  /* 0x0000000508087211 */ /* 0x004fc800078e68ff */
[----:B------:R-:W-:Y:S01]  /*fa40*/  R2UR UR8, R8 ;  /* 0x00000000080872ca */ /* 0x000fe200000e0000 */
[----:B-----5:R-:W-:-:S04]  /*fa50*/  IMAD R8, R0, 0x40, R7 ;  /* 0x0000004000087824 */ /* 0x020fc800078e0207 */
[----:B------:R-:W-:-:S05]  /*fa60*/  VIADD R8, R8, 0xffffffc0 ;  /* 0xffffffc008087836 */ /* 0x000fca0000000000 */
[----:B------:R-:W-:-:S03]  /*fa70*/  R2UR UR11, R8 ;  /* 0x00000000080b72ca */ /* 0x000fc600000e0000 */
[----:B------:R-:W-:-:S10]  /*fa80*/  UIADD3 UR8, UR8, 0x22400, URZ ;  /* 0x0002240008087890 */ /* 0x000fd4000fffe03f */
[----:B------:R1:W-:Y:S01]  /*fa90*/  UTMALDG.4D [UR8], [UR4], desc[UR6] ;  /* 0x00000608040075b4 */ /* 0x0003e20008019000 */
[----:B------:R-:W2:Y:S02]  /*faa0*/  SYNCS.PHASECHK.TRANS64.TRYWAIT P0, [R6+URZ+0x28cc0], R9 ;  /* 0x028cc009060075a7 */ /* 0x000ea4000800017f */
[----:B-12---:R-:W-:Y:S05]  /*fab0*/  @!P0 BRA `(.L_x_590) ;  /* 0x0000005400008947 */ /* 0x006fea0003800000 */
.L_x_710:
[----:B------:R-:W-:Y:S05]  /*fac0*/  @P1 BRA `(.L_x_591) ;  /* 0x00000000001c1947 */ /* 0x000fea0003800000 */
[----:B------:R-:W2:Y:S01]  /*fad0*/  S2R R10, SR_TID.X ;  /* 0x00000000000a7919 */ /* 0x000ea20000002100 */
[----:B01----:R-:W-:-:S04]  /*fae0*/  IMAD.MOV.U32 R9, RZ, RZ, 0x10000 ;  /* 0x00010000ff097424 */ /* 0x003fc800078e00ff */
[----:B------:R3:W-:Y:S01]  /*faf0*/  SYNCS.ARRIVE.TRANS64 RZ, [R6+URZ+0x28cb0], R9 ;  /* 0x028cb00906ff79a7 */ /* 0x0007e2000800003f */
[----:B--2---:R-:W-:-:S04]  /*fb00*/  LOP3.LUT R10, R10, 0x1f, RZ, 0xc0, !PT ;  /* 0x0000001f0a0a7812 */ /* 0x004fc800078ec0ff */
[----:B------:R-:W-:-:S13]  /*fb10*/  ISETP.NE.AND P0, PT, R10, RZ, PT ;  /* 0x000000ff0a00720c */ /* 0x000fda0003f05270 */
[----:B---3--:R-:W-:Y:S05]  /*fb20*/  @!P0 BRA `(.L_x_591) ;  /* 0x0000000000048947 */ /* 0x008fea0003800000 */
[----:B------:R-:W-:Y:S01]  /*fb30*/  BPT.TRAP 0x1 ;  /* 0x000000040000795c */ /* 0x000fe20000300000 */
.L_x_591:
[----:B01----:R-:W2:Y:S01]  /*fb40*/  LDL R9, [R1+0x4] ;  /* 0x0000040001097983 */ /* 0x003ea20000100800 */
[----:B------:R-:W-:Y:S01]  /*fb50*/  R2UR UR9, R6 ;  /* 0x00000000060972ca */ /* 0x000fe200000e0000 */
[----:B------:R-:W-:Y:S01]  /*fb60*/  UIADD3 UR4, UP0, UR38, 0x670, URZ ;  /* 0x0000067026047890 */ /* 0x000fe2000ff1e03f */
[----:B------:R-:W-:Y:S01]  /*fb70*/  R2UR UR11, R8 ;  /* 0x00000000080b72ca */ /* 0x000fe200000e0000 */
[----:B------:R-:W-:Y:S01]  /*fb80*/  UMOV UR10, URZ ;  /* 0x0000003f000a7c82 */ /* 0x000fe20008000000 */
[----:B------:R-:W-:Y:S01]  /*fb90*/  R2UR UR12, R3 ;  /* 0x00000000030c72ca */ /* 0x000fe200000e0000 */
[----:B------:R-:W-:Y:S01]  /*fba0*/  UIADD3.X UR5, URZ, UR39, URZ, UP0, !UPT ;  /* 0x000000273f057290 */ /* 0x000fe200087fe43f */
        /* <DEDUP_REMOVED lines=8> */
[----:B------:R-:W-:Y:S01]  /*fc30*/  UMOV UR22, 0x140 ;  /* 0x0000014000167882 */ /* 0x000fe20000000000 */
[----:B--2---:R-:W-:-:S04]  /*fc40*/  LEA R6, R9, R5, 0x10 ;  /* 0x0000000509067211 */ /* 0x004fc800078e80ff */
[----:B------:R-:W-:-:S13]  /*fc50*/  R2UR UR14, R6 ;  /* 0x00000000060e72ca */ /* 0x000fda00000e0000 */
[----:B------:R-:W-:Y:S02]  /*fc60*/  UIADD3 UR8, UR14, 0x400, URZ ;  /* 0x000004000e087890 */ /* 0x000fe4000fffe03f */
        /* <DEDUP_REMOVED lines=10> */
[----:B------:R-:W-:Y:S01]  /*fd10*/  UMOV UR10, UR18 ;  /* 0x00000012000a7c82 */ /* 0x000fe20008000000 */
[----:B------:R-:W-:Y:S01]  /*fd20*/  UIADD3 UR17, UR14, 0xc400, URZ ;  /* 0x0000c4000e117890 */ /* 0x000fe2000fffe03f */
[----:B------:R0:W-:Y:S02]  /*fd30*/  UTMALDG.4D [UR8], [UR4], desc[UR6] ;  /* 0x00000608040075b4 */ /* 0x0001e40008019000 */
        /* <DEDUP_REMOVED lines=19> */
.L_x_587:
[----:B------:R-:W-:Y:S05]  /*fe70*/  BSYNC B1 ;  /* 0x0000000000017941 */ /* 0x000fea0003800000 */
.L_x_586:
[----:B0-----:R-:W2:Y:S04]  /*fe80*/  LDL.LU R6, [R1+0x4] ;  /* 0x0000040001067983 */ /* 0x001ea80000300800 */
[----:B------:R-:W3:Y:S01]  /*fe90*/  LDL.LU R9, [R1+0xc] ;  /* 0x00000c0001097983 */ /* 0x000ee20000300800 */
[----:B------:R-:W-:Y:S01]  /*fea0*/  PLOP3.LUT P2, PT, PT, PT, PT, 0x8, 0x0 ;  /* 0x000000000000781c */ /* 0x000fe20003f4e170 */
[----:B--2---:R-:W-:-:S05]  /*feb0*/  VIADD R6, R6, 0x1 ;  /* 0x0000000106067836 */ /* 0x004fca0000000000 */
[----:B------:R-:W-:-:S04]  /*fec0*/  ISETP.NE.AND P0, PT, R6, 0x2, PT ;  /* 0x000000020600780c */ /* 0x000fc80003f05270 */
[----:B------:R-:W-:Y:S02]  /*fed0*/  SEL R8, RZ, 0x1, P0 ;  /* 0x00000001ff087807 */ /* 0x000fe40000000000 */
[----:B------:R-:W-:Y:S01]  /*fee0*/  SEL R10, R6, RZ, P0 ;  /* 0x000000ff060a7207 */ /* 0x000fe20000000000 */
[----:B------:R-:W-:Y:S01]  /*fef0*/  VIADD R6, R0, 0xfffffffe ;  /* 0xfffffffe00067836 */ /* 0x000fe20000000000 */
[----:B---3--:R-:W-:-:S03]  /*ff00*/  LOP3.LUT R9, R9, R8, RZ, 0x3c, !PT ;  /* 0x0000000809097212 */ /* 0x008fc600078e3cff */
[----:B------:R1:W-:Y:S01]  /*ff10*/  STL [R1+0x4], R10 ;  /* 0x0000040a01007387 */ /* 0x0003e20000100800 */
[----:B------:R-:W-:-:S03]  /*ff20*/  ISETP.GE.AND P0, PT, R6, R4, PT ;  /* 0x000000040600720c */ /* 0x000fc60003f06270 */
[----:B------:R1:W-:Y:S10]  /*ff30*/  STL [R1+0xc], R9 ;  /* 0x00000c0901007387 */ /* 0x0003f40000100800 */
[----:B-1----:R-:W-:Y:S05]  /*ff40*/  @!P0 BRA `(.L_x_581) ;  /* 0x0000000400c48947 */ /* 0x002fea0003800000 */
[C---:B-----5:R-:W-:Y:S01]  /*ff50*/  IMAD R6, R0.reuse, 0x40, R7 ;  /* 0x0000004000067824 */ /* 0x060fe200078e0207 */
[----:B------:R-:W-:-:S03]  /*ff60*/  IADD3 R0, R0, -0x1, RZ ;  /* 0xffffffff00007810 */ /* 0x000fc60007ffe0ff */
[----:B------:R-:W-:-:S07]  /*ff70*/  VIADD R6, R6, 0xffffff80 ;  /* 0xffffff8006067836 */ /* 0x000fce0000000000 */
.L_x_598:
[----:B------:R-:W-:Y:S05]  /*ff80*/  YIELD ;  /* 0x0000000000007946 */ /* 0x000fea0003800000 */
[----:B------:R-:W-:Y:S04]  /*ff90*/  BSSY B1, `(.L_x_592) ;  /* 0x000005f000017945 */ /* 0x000fe80003800000 */
[----:B-1----:R-:W-:Y:S05]  /*ffa0*/  @!P6 BRA `(.L_x_593) ;  /* 0x000000040074e947 */ /* 0x002fea0003800000 */
[----:B------:R-:W2:Y:S04]  /*ffb0*/  LDL R7, [R1+0x4] ;  /* 0x0000040001077983 */ /* 0x000ea80000100800 */
[----:B------:R-:W3:Y:S01]  /*ffc0*/  LDL R8, [R1+0xc] ;  /* 0x00000c0001087983 */ /* 0x000ee20000100800 */
[----:B--2---:R-:W-:Y:S01]  /*ffd0*/  IMAD R7, R7, 0x8, R5 ;  /* 0x0000000807077824 */ /* 0x004fe200078e0205 */
[----:B---3--:R-:W-:-:S04]  /*ffe0*/  SHF.L.U32 R8, R8, 0x1f, RZ ;  /* 0x0000001f08087819 */ /* 0x008fc800000006ff */
[----:B------:R-:W0:Y:S02]  /*fff0*/  SYNCS.PHASECHK.TRANS64.TRYWAIT P0, [R7+URZ+0x28ca0], R8 ;  /* 0x028ca008070075a7 */ /* 0x000e24000800017f */
[----:B0-----:R-:W-:Y:S05]  /*10000*/  @!P0 BRA `(.L_x_594) ;  /* 0x0000004c00c08947 */ /* 0x001fea0003800000 */
.L_x_711:
        /* <DEDUP_REMOVED lines=11> */
.L_x_595:
[----:B-1----:R-:W2:Y:S01]  /*100c0*/  LDL R9, [R1+0x4] ;  /* 0x0000040001097983 */ /* 0x002ea20000100800 */
[----:B------:R-:W-:Y:S01]  /*100d0*/  R2UR UR9, R7 ;  /* 0x00000000070972ca */ /* 0x000fe200000e0000 */
[----:B------:R-:W-:Y:S01]  /*100e0*/  UIADD3 UR4, UP0, UR38, 0x570, URZ ;  /* 0x0000057026047890 */ /* 0x000fe2000ff1e03f */
[----:B------:R-:W-:Y:S01]  /*100f0*/  R2UR UR11, R6 ;  /* 0x00000000060b72ca */ /* 0x000fe200000e0000 */
[----:B------:R-:W-:Y:S01]  /*10100*/  UMOV UR6, 0x0 ;  /* 0x0000000000067882 */ /* 0x000fe20000000000 */
[----:B------:R-:W-:Y:S01]  /*10110*/  R2UR UR12, R3 ;  /* 0x00000000030c72ca */ /* 0x000fe200000e0000 */
[----:B------:R-:W-:Y:S01]  /*10120*/  UIADD3.X UR5, URZ, UR39, URZ, UP0, !UPT ;  /* 0x000000273f057290 */ /* 0x000fe200087fe43f */
[----:B------:R-:W-:Y:S01]  /*10130*/  R2UR UR13, R2 ;  /* 0x00000000020d72ca */ /* 0x000fe200000e0000 */
[----:B------:R-:W-:Y:S01]  /*10140*/  UMOV UR7, 0x12f00000 ;  /* 0x12f0000000077882 */ /* 0x000fe20000000000 */
[----:B------:R-:W-:-:S05]  /*10150*/  UMOV UR10, URZ ;  /* 0x0000003f000a7c82 */ /* 0x000fca0008000000 */
[----:B------:R-:W-:Y:S01]  /*10160*/  UIADD3 UR9, UR9, 0x28c90, URZ ;  /* 0x00028c9009097890 */ /* 0x000fe2000fffe03f */
[----:B--2---:R-:W-:-:S04]  /*10170*/  LEA R9, R9, R5, 0xd ;  /* 0x0000000509097211 */ /* 0x004fc800078e68ff */
[----:B------:R-:W-:-:S13]  /*10180*/  R2UR UR8, R9 ;  /* 0x00000000090872ca */ /* 0x000fda00000e0000 */
[----:B------:R-:W-:-:S09]  /*10190*/  UIADD3 UR8, UR8, 0x22400, URZ ;  /* 0x0002240008087890 */ /* 0x000fd2000fffe03f */
[----:B------:R1:W-:Y:S01]  /*101a0*/  UTMALDG.4D [UR8], [UR4], desc[UR6] ;  /* 0x00000608040075b4 */ /* 0x0003e20008019000 */
[----:B------:R-:W2:Y:S02]  /*101b0*/  SYNCS.PHASECHK.TRANS64.TRYWAIT P1, [R7+URZ+0x28cc0], R8 ;  /* 0x028cc008070075a7 */ /* 0x000ea4000802017f */
[----:B-12---:R-:W-:Y:S05]  /*101c0*/  @!P1 BRA `(.L_x_596) ;  /* 0x0000004c00649947 */ /* 0x006fea0003800000 */
.L_x_712:
        /* <DEDUP_REMOVED lines=8> */
.L_x_597:
        /* <DEDUP_REMOVED lines=38> */
[----:B------:R-:W-:Y:S01]  /*104b0*/  UMOV UR15, 0x180 ;  /* 0x00000180000f7882 */ /* 0x000fe20000000000 */
[----:B------:R0:W-:Y:S02]  /*104c0*/  UTMALDG.4D [UR8], [UR4], desc[UR6] ;  /* 0x00000608040075b4 */ /* 0x0001e40008019000 */
[----:B0-----:R-:W-:Y:S01]  /*104d0*/  UMOV UR8, UR16 ;  /* 0x0000001000087c82 */ /* 0x001fe20008000000 */
[----:B------:R-:W-:-:S02]  /*104e0*/  UMOV UR10, UR22 ;  /* 0x00000016000a7c82 */ /* 0x000fc40008000000 */
[----:B------:R0:W-:Y:S02]  /*104f0*/  UTMALDG.4D [UR8], [UR4], desc[UR6] ;  /* 0x00000608040075b4 */ /* 0x0001e40008019000 */
[----:B0-----:R-:W-:Y:S01]  /*10500*/  UMOV UR8, UR17 ;  /* 0x0000001100087c82 */ /* 0x001fe20008000000 */
[----:B------:R-:W-:Y:S01]  /*10510*/  UMOV UR10, UR15 ;  /* 0x0000000f000a7c82 */ /* 0x000fe20008000000 */
[----:B------:R-:W-:Y:S01]  /*10520*/  UMOV UR15, 0x1c0 ;  /* 0x000001c0000f7882 */ /* 0x000fe20000000000 */
[----:B------:R0:W-:Y:S02]  /*10530*/  UTMALDG.4D [UR8], [UR4], desc[UR6] ;  /* 0x00000608040075b4 */ /* 0x0001e40008019000 */
[----:B0-----:R-:W-:Y:S01]  /*10540*/  UMOV UR8, UR14 ;  /* 0x0000000e00087c82 */ /* 0x001fe20008000000 */
[----:B------:R-:W-:Y:S02]  /*10550*/  UMOV UR10, UR15 ;  /* 0x0000000f000a7c82 */ /* 0x000fe40008000000 */
[----:B------:R0:W-:Y:S02]  /*10560*/  UTMALDG.4D [UR8], [UR4], desc[UR6] ;  /* 0x00000608040075b4 */ /* 0x0001e40008019000 */
[----:B0-----:R-:W-:Y:S01]  /*10570*/  NOP ;  /* 0x0000000000007918 */ /* 0x001fe20000000000 */
.L_x_593:
[----:B------:R-:W-:Y:S05]  /*10580*/  BSYNC B1 ;  /* 0x0000000000017941 */ /* 0x000fea0003800000 */
.L_x_592:
[----:B------:R-:W2:Y:S04]  /*10590*/  LDL.LU R7, [R1+0x4] ;  /* 0x0000040001077983 */ /* 0x000ea80000300800 */
[----:B------:R-:W3:Y:S01]  /*105a0*/  LDL.LU R8, [R1+0xc] ;  /* 0x00000c0001087983 */ /* 0x000ee20000300800 */
[----:B------:R-:W-:Y:S01]  /*105b0*/  IADD3 R0, R0, -0x1, RZ ;  /* 0xffffffff00007810 */ /* 0x000fe20007ffe0ff */
[----:B------:R-:W-:Y:S02]  /*105c0*/  VIADD R6, R6, 0xffffffc0 ;  /* 0xffffffc006067836 */ /* 0x000fe40000000000 */
[----:B--2---:R-:W-:-:S05]  /*105d0*/  VIADD R7, R7, 0x1 ;  /* 0x0000000107077836 */ /* 0x004fca0000000000 */
[----:B------:R-:W-:-:S04]  /*105e0*/  ISETP.NE.AND P0, PT, R7, 0x2, PT ;  /* 0x000000020700780c */ /* 0x000fc80003f05270 */
[----:B------:R-:W-:Y:S02]  /*105f0*/  SEL R9, R7, RZ, P0 ;  /* 0x000000ff07097207 */ /* 0x000fe40000000000 */
[----:B------:R-:W-:Y:S02]  /*10600*/  SEL R7, RZ, 0x1, P0 ;  /* 0x00000001ff077807 */ /* 0x000fe40000000000 */
[----:B------:R-:W-:Y:S01]  /*10610*/  ISETP.GT.AND P0, PT, R0, R4, PT ;  /* 0x000000040000720c */ /* 0x000fe20003f04270 */
[----:B------:R1:W-:Y:S01]  /*10620*/  STL [R1+0x4], R9 ;  /* 0x0000040901007387 */ /* 0x0003e20000100800 */
[----:B---3--:R-:W-:-:S05]  /*10630*/  LOP3.LUT R8, R8, R7, RZ, 0x3c, !PT ;  /* 0x0000000708087212 */ /* 0x008fca00078e3cff */
[----:B------:R1:W-:Y:S06]  /*10640*/  STL [R1+0xc], R8 ;  /* 0x00000c0801007387 */ /* 0x0003ec0000100800 */
[----:B------:R-:W-:Y:S05]  /*10650*/  @P0 BRA `(.L_x_598) ;  /* 0xfffffff800480947 */ /* 0x000fea000383ffff */
.L_x_581:
[----:B------:R-:W-:Y:S05]  /*10660*/  BSYNC B0 ;  /* 0x0000000000007941 */ /* 0x000fea0003800000 */
.L_x_580:
[----:B-----5:R-:W2:Y:S01]  /*10670*/  LDL R7, [R1+0x2c] ;  /* 0x00002c0001077983 */ /* 0x020ea20000100800 */
[----:B------:R-:W-:Y:S05]  /*10680*/  @!P2 WARPSYNC.ALL ;  /* 0x000000000000a948 */ /* 0x000fea0003800000 */
[----:B------:R-:W-:Y:S01]  /*10690*/  BSSY B6, `(.L_x_599) ;  /* 0x00002fe000067945 */ /* 0x000fe20003800000 */
[----:B------:R-:W-:Y:S01]  /*106a0*/  @!P2 BAR.SYNC.DEFER_BLOCKING 0xc, 0x120 ;  /* 0x030480000000ab1d */ /* 0x000fe20000010000 */
[----:B--2---:R-:W-:-:S13]  /*106b0*/  ISETP.GT.AND P0, PT, R7, RZ, PT ;  /* 0x000000ff0700720c */ /* 0x004fda0003f04270 */
[----:B------:R-:W-:Y:S05]  /*106c0*/  @P0 BRA `(.L_x_600) ;  /* 0x0000000000440947 */ /* 0x000fea0003800000 */
[----:B------:R-:W2:Y:S02]  /*106d0*/  S2R R7, SR_TID.X ;  /* 0x0000000000077919 */ /* 0x000ea40000002100 */
[----:B--2---:R-:W-:-:S04]  /*106e0*/  LOP3.LUT R7, R7, 0x1f, RZ, 0xc0, !PT ;  /* 0x0000001f07077812 */ /* 0x004fc800078ec0ff */
[----:B------:R-:W-:-:S13]  /*106f0*/  ISETP.NE.AND P1, PT, R7, RZ, PT ;  /* 0x000000ff0700720c */ /* 0x000fda0003f25270 */
[----:B------:R-:W-:Y:S05]  /*10700*/  @P1 BRA `(.L_x_601) ;  /* 0x0000002c00d81947 */ /* 0x000fea0003800000 */
[----:B------:R-:W2:Y:S01]  /*10710*/  S2R R7, SR_LANEID ;  /* 0x0000000000077919 */ /* 0x000ea20000000000 */
[----:B------:R-:W-:Y:S01]  /*10720*/  VOTEU.ANY UR4, UPT, PT ;  /* 0x0000000000047886 */ /* 0x000fe200038e0100 */
[----:B0-----:R-:W0:Y:S01]  /*10730*/  LDC.64 R2, c[0x0][0xc38] ;  /* 0x00030e00ff027b82 */ /* 0x001e220000000a00 */
[----:B------:R-:W2:Y:S08]  /*10740*/  FLO.U32 R0, UR4 ;  /* 0x0000000400007d00 */ /* 0x000eb000080e0000 */
[----:B------:R-:W0:Y:S01]  /*10750*/  POPC R5, UR4 ;  /* 0x0000000400057d09 */ /* 0x000e220008000000 */
[----:B--2---:R-:W-:-:S13]  /*10760*/  ISETP.EQ.U32.AND P0, PT, R0, R7, PT ;  /* 0x000000070000720c */ /* 0x004fda0003f02070 */
[----:B0-----:R-:W2:Y:S01]  /*10770*/  @P0 ATOMG.E.ADD.STRONG.GPU PT, R3, desc[UR40][R2.64], R5 ;  /* 0x00000005020309a8 */ /* 0x001ea200081ee1e8 */
[----:B------:R-:W0:Y:S02]  /*10780*/  S2R R4, SR_LTMASK ;  /* 0x0000000000047919 */ /* 0x000e240000003900 */
[----:B0-----:R-:W-:-:S04]  /*10790*/  LOP3.LUT R4, R4, UR4, RZ, 0xc0, !PT ;  /* 0x0000000404047c12 */ /* 0x001fc8000f8ec0ff */
[----:B------:R-:W0:Y:S01]  /*107a0*/  POPC R7, R4 ;  /* 0x0000000400077309 */ /* 0x000e220000000000 */
[----:B--2---:R-:W0:Y:S02]  /*107b0*/  SHFL.IDX PT, R0, R3, R0, 0x1f ;  /* 0x00001f0003007589 */ /* 0x004e2400000e0000 */
[----:B0-----:R-:W-:Y:S01]  /*107c0*/  IADD3 R16, R0, UR36, R7 ;  /* 0x0000002400107c10 */ /* 0x001fe2000fffe007 */
[----:B------:R-:W-:Y:S06]  /*107d0*/  BRA `(.L_x_601) ;  /* 0x0000002c00a47947 */ /* 0x000fec0003800000 */
.L_x_600:
[----:B------:R-:W2:Y:S01]  /*107e0*/  S2R R0, SR_CgaCtaId ;  /* 0x0000000000007919 */ /* 0x000ea20000008800 */
[----:B0-----:R-:W-:-:S04]  /*107f0*/  MOV R2, 0x400 ;  /* 0x0000040000027802 */ /* 0x001fc80000000f00 */
[----:B--2---:R-:W-:-:S05]  /*10800*/  LEA R3, R0, R2, 0x18 ;  /* 0x0000000200037211 */ /* 0x004fca00078ec0ff */
        /* <DEDUP_REMOVED lines=12> */
[----:B------:R-:W-:Y:S01]  /*108d0*/  MOV R11, UR5 ;  /* 0x00000005000b7c02 */ /* 0x000fe20008000f00 */
[----:B------:R-:W-:Y:S02]  /*108e0*/  IMAD.U32 R7, RZ, RZ, UR9 ;  /* 0x00000009ff077e24 */ /* 0x000fe4000f8e00ff */
[----:B------:R-:W-:-:S02]  /*108f0*/  IMAD.U32 R10, RZ, RZ, UR4 ;  /* 0x00000004ff0a7e24 */ /* 0x000fc4000f8e00ff */
[----:B-1----:R-:W-:Y:S02]  /*10900*/  IMAD.MOV.U32 R8, RZ, RZ, 0x70 ;  /* 0x00000070ff087424 */ /* 0x002fe400078e00ff */
[----:B------:R-:W-:Y:S02]  /*10910*/  IMAD.MOV.U32 R12, RZ, RZ, 0x1 ;  /* 0x00000001ff0c7424 */ /* 0x000fe400078e00ff */
[----:B------:R-:W-:-:S07]  /*10920*/  IMAD.MOV.U32 R13, RZ, RZ, RZ ;  /* 0x000000ffff0d7224 */ /* 0x000fce00078e00ff */
[----:B------:R-:W-:-:S07]  /*10930*/  LEPC R20, `(.L_x_602) ;  /* 0x000000001014794e */ /* 0x000fce0000000000 */
[----:B0-----:R-:W-:Y:S05]  /*10940*/  CALL.ABS.NOINC R2 ;  /* 0x0000000002007343 */ /* 0x001fea0003c00000 */
.L_x_602:
[----:B------:R-:W2:Y:S02]  /*10950*/  LDL R2, [R1+0x18] ;  /* 0x0000180001027983 */ /* 0x000ea40000100800 */
[----:B--2---:R-:W-:-:S04]  /*10960*/  IADD3 R0, R2, 0x400, RZ ;  /* 0x0000040002007810 */ /* 0x004fc80007ffe0ff */
        /* <DEDUP_REMOVED lines=10> */
[----:B------:R-:W-:Y:S01]  /*10a10*/  MOV R12, 0x1 ;  /* 0x00000001000c7802 */ /* 0x000fe20000000f00 */
[----:B------:R-:W-:Y:S02]  /*10a20*/  IMAD.U32 R6, RZ, RZ, UR8 ;  /* 0x00000008ff067e24 */ /* 0x000fe4000f8e00ff */
[----:B------:R-:W-:-:S02]  /*10a30*/  IMAD.U32 R10, RZ, RZ, UR4 ;  /* 0x00000004ff0a7e24 */ /* 0x000fc4000f8e00ff */
[----:B------:R-:W-:Y:S02]  /*10a40*/  IMAD.U32 R11, RZ, RZ, UR5 ;  /* 0x00000005ff0b7e24 */ /* 0x000fe4000f8e00ff */
[----:B-1----:R-:W-:Y:S02]  /*10a50*/  IMAD.MOV.U32 R8, RZ, RZ, 0x70 ;  /* 0x00000070ff087424 */ /* 0x002fe400078e00ff */
[----:B0-----:R-:W-:-:S07]  /*10a60*/  IMAD.MOV.U32 R13, RZ, RZ, RZ ;  /* 0x000000ffff0d7224 */ /* 0x001fce00078e00ff */
[----:B------:R-:W-:-:S07]  /*10a70*/  LEPC R20, `(.L_x_604) ;  /* 0x000000001014794e */ /* 0x000fce0000000000 */
[----:B--2---:R-:W-:Y:S05]  /*10a80*/  CALL.ABS.NOINC R2 ;  /* 0x0000000002007343 */ /* 0x004fea0003c00000 */
.L_x_604:
        /* <DEDUP_REMOVED lines=16> */
.L_x_603:
        /* <DEDUP_REMOVED lines=17> */
[----:B----4-:R-:W-:Y:S02]  /*10ca0*/  LEA R17, R17, R4, 0x6 ;  /* 0x0000000411117211 */ /* 0x010fe400078e30ff */
[----:B------:R-:W0:Y:S01]  /*10cb0*/  LDC R4, c[0x0][0x428] ;  /* 0x00010a00ff047b82 */ /* 0x000e220000000800 */
[----:B------:R-:W-:-:S06]  /*10cc0*/  IMAD.MOV.U32 R0, RZ, RZ, R5 ;  /* 0x000000ffff007224 */ /* 0x000fcc00078e0005 */
[----:B------:R2:W5:Y:S01]  /*10cd0*/  @P0 LDG.E R0, desc[UR40][R2.64] ;  /* 0x0000002802000981 */ /* 0x000562000c1e1900 */
[----:B------:R-:W-:Y:S02]  /*10ce0*/  PLOP3.LUT P1, PT, P6, PT, PT, 0x8, 0x0 ;  /* 0x000000000000781c */ /* 0x000fe4000372e170 */
[----:B0-----:R-:W-:Y:S01]  /*10cf0*/  ISETP.NE.AND P0, PT, R4, 0x1, PT ;  /* 0x000000010400780c */ /* 0x001fe20003f05270 */
[----:B------:R-:W-:-:S12]  /*10d00*/  IMAD.MOV.U32 R4, RZ, RZ, R18 ;  /* 0x000000ffff047224 */ /* 0x000fd800078e0012 */
[----:B--2---:R-:W0:Y:S08]  /*10d10*/  @P0 LDC R3, c[0x0][0x42c] ;  /* 0x00010b00ff030b82 */ /* 0x004e300000000800 */
[----:B------:R-:W2:Y:S01]  /*10d20*/  @P0 LDC R2, c[0x0][0x430] ;  /* 0x00010c00ff020b82 */ /* 0x000ea20000000800 */
[----:B0-----:R-:W-:-:S05]  /*10d30*/  @P0 IMAD.HI.U32 R3, R18, R3, RZ ;  /* 0x0000000312030227 */ /* 0x001fca00078e00ff */
[----:B--2---:R-:W-:Y:S02]  /*10d40*/  @P0 SHF.R.U32.HI R4, RZ, R2, R3 ;  /* 0x00000002ff040219 */ /* 0x004fe40000011603 */
[----:B------:R-:W-:-:S04]  /*10d50*/  ISETP.NE.U32.AND P0, PT, RZ, UR4, PT ;  /* 0x00000004ff007c0c */ /* 0x000fc8000bf05070 */
[----:B------:R-:W-:-:S04]  /*10d60*/  ISETP.NE.AND.EX P0, PT, RZ, UR5, PT, P0 ;  /* 0x00000005ff007c0c */ /* 0x000fc8000bf05300 */
[----:B------:R-:W-:-:S09]  /*10d70*/  SEL R2, R5, RZ, !P0 ;  /* 0x000000ff05027207 */ /* 0x000fd20004000000 */
.L_x_605:
        /* <DEDUP_REMOVED lines=17> */
.L_x_715:
[----:B------:R-:W2:Y:S01]  /*10e90*/  LDL R3, [R1+0x1c] ;  /* 0x00001c0001037983 */ /* 0x000ea20000100800 */
[----:B------:R-:W-:Y:S01]  /*10ea0*/  UMOV UR4, 0xffffffff ;  /* 0xffffffff00047882 */ /* 0x000fe20000000000 */
[----:B-1----:R-:W-:Y:S01]  /*10eb0*/  SHF.R.S32.HI R8, RZ, 0x1f, R0 ;  /* 0x0000001fff087819 */ /* 0x002fe20000011400 */
[----:B--2---:R-:W-:Y:S01]  /*10ec0*/  VIADD R3, R3, 0xffffffff ;  /* 0xffffffff03037836 */ /* 0x004fe20000000000 */
[----:B------:R-:W-:Y:S06]  /*10ed0*/  BRA.DIV UR4, `(.L_x_607) ;  /* 0x0000004204687947 */ /* 0x000fec000b800000 */
[----:B------:R-:W-:-:S13]  /*10ee0*/  ELECT P6, URZ, PT ;  /* 0x00000000003f782f */ /* 0x000fda00038c0000 */
.L_x_718:
        /* <DEDUP_REMOVED lines=11> */
[----:B------:R-:W-:-:S04]  /*10fa0*/  @P0 SHF.R.U32.HI R5, RZ, R7, R6 ;  /* 0x00000007ff050219 */ /* 0x000fc80000011606 */
[----:B------:R-:W-:-:S05]  /*10fb0*/  IADD3 R6, -R5, RZ, RZ ;  /* 0x000000ff05067210 */ /* 0x000fca0007ffe1ff */
[----:B------:R-:W-:Y:S02]  /*10fc0*/  IMAD R7, R9, R6, R3 ;  /* 0x0000000609077224 */ /* 0x000fe400078e0203 */
[----:B------:R-:W-:-:S03]  /*10fd0*/  IMAD R6, R8, UR4, RZ ;  /* 0x0000000408067c24 */ /* 0x000fc6000f8e02ff */
[----:B------:R0:W-:Y:S01]  /*10fe0*/  STL [R1+0x30], R7 ;  /* 0x0000300701007387 */ /* 0x0001e20000100800 */
[----:B------:R-:W-:Y:S02]  /*10ff0*/  IMAD R9, R0, UR5, R6 ;  /* 0x0000000500097c24 */ /* 0x000fe4000f8e0206 */
[--C-:B------:R-:W-:Y:S01]  /*11000*/  IMAD.MOV.U32 R6, RZ, RZ, R5.reuse ;  /* 0x000000ffff067224 */ /* 0x100fe200078e0005 */
[----:B0-----:R-:W-:-:S03]  /*11010*/  SHF.R.S32.HI R7, RZ, 0x1f, R5 ;  /* 0x0000001fff077819 */ /* 0x001fc60000011405 */
[----:B------:R-:W-:-:S04]  /*11020*/  IMAD.WIDE.U32 R6, R0, UR4, R6 ;  /* 0x0000000400067c25 */ /* 0x000fc8000f8e0006 */
[----:B------:R-:W-:Y:S01]  /*11030*/  IMAD.IADD R5, R7, 0x1, R9 ;  /* 0x0000000107057824 */ /* 0x000fe200078e0209 */
[----:B------:R-:W-:-:S04]  /*11040*/  LEA R10, P0, R6, R20, 0x2 ;  /* 0x00000014060a7211 */ /* 0x000fc800078010ff */
[----:B------:R-:W-:-:S05]  /*11050*/  LEA.HI.X R11, R6, R21, R5, 0x2, P0 ;  /* 0x00000015060b7211 */ /* 0x000fca00000f1405 */
[----:B------:R0:W5:Y:S04]  /*11060*/  LDG.E R6, desc[UR40][R10.64] ;  /* 0x000000280a067981 */ /* 0x000168000c1e1900 */
.L_x_609:
        /* <DEDUP_REMOVED lines=9> */
.L_x_719:
        /* <DEDUP_REMOVED lines=11> */
.L_x_611:
        /* <DEDUP_REMOVED lines=23> */
.L_x_608:
        /* <DEDUP_REMOVED lines=25> */
[----:B------:R-:W-:-:S04]  /*114b0*/  LOP3.LUT R2, R2, 0xfffffffe, RZ, 0xc0, !PT ;  /* 0xfffffffe02027812 */ /* 0x000fc800078ec0ff */
[----:B------:R-:W-:-:S04]  /*114c0*/  IADD3 R2, R10, -R2, RZ ;  /* 0x800000020a027210 */ /* 0x000fc80007ffe0ff */
[----:B------:R-:W-:-:S04]  /*114d0*/  SHF.L.U32 R2, R2, 0x1f, RZ ;  /* 0x0000001f02027819 */ /* 0x000fc800000006ff */
[----:B------:R-:W1:Y:S02]  /*114e0*/  SYNCS.PHASECHK.TRANS64.TRYWAIT P0, [R7+URZ+0x28c20], R2 ;  /* 0x028c2002070075a7 */ /* 0x000e64000800017f */
[----:B01----:R-:W-:Y:S05]  /*114f0*/  @!P0 BRA `(.L_x_613) ;  /* 0x0000003c00148947 */ /* 0x003fea0003800000 */
.L_x_720:
[----:B------:R-:W-:Y:S05]  /*11500*/  BSYNC B0 ;  /* 0x0000000000007941 */ /* 0x000fea0003800000 */
.L_x_612:
[----:B------:R-:W-:Y:S04]  /*11510*/  BSSY B0, `(.L_x_614) ;  /* 0x0000050000007945 */ /* 0x000fe80003800000 */
[----:B------:R-:W-:Y:S05]  /*11520*/  @!P6 BRA `(.L_x_615) ;  /* 0x000000040038e947 */ /* 0x000fea0003800000 */
[----:B------:R-:W2:Y:S01]  /*11530*/  LDL R7, [R1] ;  /* 0x0000000001077983 */ /* 0x000ea20000100800 */
[----:B------:R-:W-:-:S03]  /*11540*/  MOV R9, 0x400 ;  /* 0x0000040000097802 */ /* 0x000fc60000000f00 */
[----:B0-----:R-:W3:Y:S01]  /*11550*/  LDL R5, [R1+0x8] ;  /* 0x0000080001057983 */ /* 0x001ee20000100800 */
[----:B------:R-:W0:Y:S02]  /*11560*/  S2R R10, SR_CgaCtaId ;  /* 0x00000000000a7919 */ /* 0x000e240000008800 */
[----:B0-----:R-:W-:-:S05]  /*11570*/  LEA R9, R10, R9, 0x18 ;  /* 0x000000090a097211 */ /* 0x001fca00078ec0ff */
[----:B--2---:R-:W-:Y:S01]  /*11580*/  IMAD R2, R7, 0x8, R9 ;  /* 0x0000000807027824 */ /* 0x004fe200078e0209 */
[----:B---3--:R-:W-:-:S04]  /*11590*/  SHF.L.U32 R5, R5, 0x1f, RZ ;  /* 0x0000001f05057819 */ /* 0x008fc800000006ff */
[----:B------:R-:W0:Y:S02]  /*115a0*/  SYNCS.PHASECHK.TRANS64.TRYWAIT P0, [R2+URZ+0x28c60], R5 ;  /* 0x028c6005020075a7 */ /* 0x000e24000800017f */
[----:B0-----:R-:W-:Y:S05]  /*115b0*/  @!P0 BRA `(.L_x_616) ;  /* 0x0000003c00048947 */ /* 0x001fea0003800000 */
.L_x_721:
[----:B------:R-:W1:Y:S02]  /*115c0*/  S2R R7, SR_TID.X ;  /* 0x0000000000077919 */ /* 0x000e640000002100 */
[----:B-1----:R-:W-:-:S04]  /*115d0*/  LOP3.LUT R7, R7, 0x7f, RZ, 0xc0, !PT ;  /* 0x0000007f07077812 */ /* 0x002fc800078ec0ff */
[----:B------:R-:W-:-:S13]  /*115e0*/  ISETP.NE.AND P0, PT, R7, RZ, PT ;  /* 0x000000ff0700720c */ /* 0x000fda0003f05270 */
[----:B------:R-:W-:Y:S05]  /*115f0*/  @P0 BRA `(.L_x_617) ;  /* 0x00000000001c0947 */ /* 0x000fea0003800000 */
[----:B------:R-:W1:Y:S01]  /*11600*/  S2R R7, SR_TID.X ;  /* 0x0000000000077919 */ /* 0x000e620000002100 */
[----:B0-----:R-:W-:-:S04]  /*11610*/  IMAD.MOV.U32 R5, RZ, RZ, 0x10000 ;  /* 0x00010000ff057424 */ /* 0x001fc800078e00ff */
[----:B------:R2:W-:Y:S01]  /*11620*/  SYNCS.ARRIVE.TRANS64 RZ, [R2+URZ+0x28c50], R5 ;  /* 0x028c500502ff79a7 */ /* 0x0005e2000800003f */
[----:B-1----:R-:W-:-:S04]  /*11630*/  LOP3.LUT R7, R7, 0x1f, RZ, 0xc0, !PT ;  /* 0x0000001f07077812 */ /* 0x002fc800078ec0ff */
[----:B------:R-:W-:-:S13]  /*11640*/  ISETP.NE.AND P1, PT, R7, RZ, PT ;  /* 0x000000ff0700720c */ /* 0x000fda0003f25270 */
[----:B--2---:R-:W-:Y:S05]  /*11650*/  @!P1 BRA `(.L_x_617) ;  /* 0x0000000000049947 */ /* 0x004fea0003800000 */
[----:B------:R-:W-:Y:S01]  /*11660*/  BPT.TRAP 0x1 ;  /* 0x000000040000795c */ /* 0x000fe20000300000 */
.L_x_617:
        /* <DEDUP_REMOVED lines=44> */
[----:B------:R-:W-:-:S02]  /*11930*/  UMOV UR10, UR21 ;  /* 0x00000015000a7c82 */ /* 0x000fc40008000000 */
[----:B------:R0:W-:Y:S01]  /*11940*/  UTMALDG.4D [UR8], [UR4], desc[UR6] ;  /* 0x00000608040075b4 */ /* 0x0001e20008019000 */
        /* <DEDUP_REMOVED lines=12> */
.L_x_615:
[----:B------:R-:W-:Y:S05]  /*11a10*/  BSYNC B0 ;  /* 0x0000000000007941 */ /* 0x000fea0003800000 */
.L_x_614:
[----:B0-----:R-:W2:Y:S01]  /*11a20*/  LDL.LU R2, [R1+0x2c] ;  /* 0x00002c0001027983 */ /* 0x001ea20000300800 */
[----:B------:R-:W-:Y:S01]  /*11a30*/  BSSY B0, `(.L_x_618) ;  /* 0x00001a8000007945 */ /* 0x000fe20003800000 */
[----:B--2---:R-:W-:-:S13]  /*11a40*/  ISETP.GE.AND P0, PT, R2, 0x41, PT ;  /* 0x000000410200780c */ /* 0x004fda0003f06270 */
[----:B------:R-:W-:Y:S05]  /*11a50*/  @!P0 BRA `(.L_x_619) ;  /* 0x0000001800948947 */ /* 0x000fea0003800000 */
[----:B------:R-:W2:Y:S01]  /*11a60*/  LDL R5, [R1+0x1c] ;  /* 0x00001c0001057983 */ /* 0x000ea20000100800 */
[----:B------:R-:W-:Y:S01]  /*11a70*/  IMAD.MOV.U32 R2, RZ, RZ, 0x1 ;  /* 0x00000001ff027424 */ /* 0x000fe200078e00ff */
[----:B------:R-:W-:Y:S01]  /*11a80*/  BSSY B1, `(.L_x_620) ;  /* 0x0000091000017945 */ /* 0x000fe20003800000 */
[----:B--2---:R-:W-:-:S04]  /*11a90*/  IADD3 R9, -R5, RZ, RZ ;  /* 0x000000ff05097210 */ /* 0x004fc80007ffe1ff */
        /* <DEDUP_REMOVED lines=30> */
[----:B------:R-:W-:Y:S01]  /*11c80*/  IMAD.MOV.U32 R6, RZ, RZ, R2 ;  /* 0x000000ffff067224 */ /* 0x000fe200078e0002 */
[----:B------:R-:W-:-:S03]  /*11c90*/  IADD3 R2, -R2, RZ, RZ ;  /* 0x000000ff02027210 */ /* 0x000fc60007ffe1ff */
[----:B------:R-:W-:-:S04]  /*11ca0*/  IMAD.WIDE.U32 R6, R0, UR4, R6 ;  /* 0x0000000400067c25 */ /* 0x000fc8000f8e0006 */
[----:B------:R-:W-:Y:S01]  /*11cb0*/  IMAD.IADD R10, R10, 0x1, R7 ;  /* 0x000000010a0a7824 */ /* 0x000fe200078e0207 */
[----:B------:R-:W-:Y:S01]  /*11cc0*/  LEA R20, P0, R6, R20, 0x2 ;  /* 0x0000001406147211 */ /* 0x000fe200078010ff */
[----:B------:R-:W-:-:S03]  /*11cd0*/  IMAD R5, R11, R2, R5 ;  /* 0x000000020b057224 */ /* 0x000fc600078e0205 */
[----:B------:R-:W-:-:S05]  /*11ce0*/  LEA.HI.X R21, R6, R21, R10, 0x2, P0 ;  /* 0x0000001506157211 */ /* 0x000fca00000f140a */
[----:B------:R1:W5:Y:S04]  /*11cf0*/  LDG.E R6, desc[UR40][R20.64] ;  /* 0x0000002814067981 */ /* 0x000368000c1e1900 */
.L_x_624:
[----:B------:R-:W2:Y:S01]  /*11d00*/  S2R R7, SR_CgaCtaId ;  /* 0x0000000000077919 */ /* 0x000ea20000008800 */
[----:B------:R-:W-:-:S04]  /*11d10*/  MOV R2, 0x400 ;  /* 0x0000040000027802 */ /* 0x000fc80000000f00 */
[----:B--2---:R-:W-:Y:S02]  /*11d20*/  LEA R2, R7, R2, 0x18 ;  /* 0x0000000207027211 */ /* 0x004fe400078ec0ff */
[----:B------:R-:W-:-:S03]  /*11d30*/  SHF.L.U32 R7, R12, 0x1f, RZ ;  /* 0x0000001f0c077819 */ /* 0x000fc600000006ff */
[----:B------:R-:W-:-:S04]  /*11d40*/  IMAD R2, R13, 0x8, R2 ;  /* 0x000000080d027824 */ /* 0x000fc800078e0202 */
[----:B------:R-:W2:Y:S02]  /*11d50*/  SYNCS.PHASECHK.TRANS64.TRYWAIT P0, [R2+URZ+0x28c40], R7 ;  /* 0x028c4007020075a7 */ /* 0x000ea4000800017f */
[----:B--2---:R-:W-:Y:S05]  /*11d60*/  @!P0 BRA `(.L_x_625) ;  /* 0x00000034002c8947 */ /* 0x004fea0003800000 */
.L_x_722:
[----:B------:R-:W3:Y:S02]  /*11d70*/  S2R R10, SR_TID.X ;  /* 0x00000000000a7919 */ /* 0x000ee40000002100 */
[----:B---3--:R-:W-:-:S04]  /*11d80*/  LOP3.LUT R10, R10, 0x7f, RZ, 0xc0, !PT ;  /* 0x0000007f0a0a7812 */ /* 0x008fc800078ec0ff */
[----:B------:R-:W-:-:S13]  /*11d90*/  ISETP.NE.AND P1, PT, R10, RZ, PT ;  /* 0x000000ff0a00720c */ /* 0x000fda0003f25270 */
        /* <DEDUP_REMOVED lines=8> */
.L_x_626:
[----:B---3--:R-:W3:Y:S01]  /*11e20*/  LDL R10, [R1] ;  /* 0x00000000010a7983 */ /* 0x008ee20000100800 */
[----:B0-----:R-:W-:-:S03]  /*11e30*/  MOV R12, 0x400 ;  /* 0x00000400000c7802 */ /* 0x001fc60000000f00 */
[----:B------:R-:W4:Y:S01]  /*11e40*/  LDL R11, [R1+0x10] ;  /* 0x00001000010b7983 */ /* 0x000f220000100800 */
[----:B------:R-:W0:Y:S01]  /*11e50*/  S2R R13, SR_CgaCtaId ;  /* 0x00000000000d7919 */ /* 0x000e220000008800 */
        /* <DEDUP_REMOVED lines=8> */
[----:B------:R-:W-:Y:S01]  /*11ee0*/  UMOV UR7, 0x14f00000 ;  /* 0x14f0000000077882 */ /* 0x000fe20000000000 */
[----:B------:R-:W-:Y:S01]  /*11ef0*/  UMOV UR10, URZ ;  /* 0x0000003f000a7c82 */ /* 0x000fe20008000000 */
[----:B---3--:R-:W-:-:S05]  /*11f00*/  IMAD R10, R10, 0x2000, R12 ;  /* 0x000020000a0a7824 */ /* 0x008fca00078e020c */
[----:B------:R-:W-:Y:S02]  /*11f10*/  R2UR UR8, R10 ;  /* 0x000000000a0872ca */ /* 0x000fe400000e0000 */
[----:B----4-:R-:W-:-:S04]  /*11f20*/  LEA R5, R5, R11, 0x6 ;  /* 0x0000000b05057211 */ /* 0x010fc800078e30ff */
[----:B------:R-:W-:-:S07]  /*11f30*/  R2UR UR11, R5 ;  /* 0x00000000050b72ca */ /* 0x000fce00000e0000 */
[----:B------:R-:W-:-:S09]  /*11f40*/  UIADD3 UR8, UR8, 0x22400, URZ ;  /* 0x0002240008087890 */ /* 0x000fd2000fffe03f */
[----:B------:R0:W-:Y:S01]  /*11f50*/  UTMALDG.4D [UR8], [UR4], desc[UR6] ;  /* 0x00000608040075b4 */ /* 0x0001e20008019000 */
[----:B------:R-:W3:Y:S02]  /*11f60*/  SYNCS.PHASECHK.TRANS64.TRYWAIT P0, [R2+URZ+0x28c60], R7 ;  /* 0x028c6007020075a7 */ /* 0x000ee4000800017f */
[----:B0--3--:R-:W-:Y:S05]  /*11f70*/  @!P0 BRA `(.L_x_627) ;  /* 0x0000003000bc8947 */ /* 0x009fea0003800000 */
.L_x_723:
[----:B------:R-:W-:Y:S05]  /*11f80*/  @P1 BRA `(.L_x_628) ;  /* 0x00000000001c1947 */ /* 0x000fea0003800000 */
[----:B------:R-:W3:Y:S01]  /*11f90*/  S2R R10, SR_TID.X ;  /* 0x00000000000a7919 */ /* 0x000ee20000002100 */
[----:B0-2---:R-:W-:-:S04]  /*11fa0*/  IMAD.MOV.U32 R7, RZ, RZ, 0x10000 ;  /* 0x00010000ff077424 */ /* 0x005fc800078e00ff */
[----:B------:R4:W-:Y:S01]  /*11fb0*/  SYNCS.ARRIVE.TRANS64 RZ, [R2+URZ+0x28c50], R7 ;  /* 0x028c500702ff79a7 */ /* 0x0009e2000800003f */
[----:B---3--:R-:W-:-:S04]  /*11fc0*/  LOP3.LUT R10, R10, 0x1f, RZ, 0xc0, !PT ;  /* 0x0000001f0a0a7812 */ /* 0x008fc800078ec0ff */
[----:B------:R-:W-:-:S13]  /*11fd0*/  ISETP.NE.AND P0, PT, R10, RZ, PT ;  /* 0x000000ff0a00720c */ /* 0x000fda0003f05270 */
[----:B----4-:R-:W-:Y:S05]  /*11fe0*/  @!P0 BRA `(.L_x_628) ;  /* 0x0000000000048947 */ /* 0x010fea0003800000 */
[----:B------:R-:W-:Y:S01]  /*11ff0*/  BPT.TRAP 0x1 ;  /* 0x000000040000795c */ /* 0x000fe20000300000 */
.L_x_628:
[----:B0-2---:R-:W2:Y:S01]  /*12000*/  LDL R7, [R1] ;  /* 0x0000000001077983 */ /* 0x005ea20000100800 */
[----:B------:R-:W-:Y:S01]  /*12010*/  MOV R10, 0x400 ;  /* 0x00000400000a7802 */ /* 0x000fe20000000f00 */
[----:B------:R-:W0:Y:S01]  /*12020*/  S2R R11, SR_CgaCtaId ;  /* 0x00000000000b7919 */ /* 0x000e220000008800 */
[----:B------:R-:W-:Y:S01]  /*12030*/  R2UR UR9, R2 ;  /* 0x00000000020972ca */ /* 0x000fe200000e0000 */
[----:B------:R-:W-:Y:S01]  /*12040*/  UIADD3 UR4, UP0, UR38, 0x470, URZ ;  /* 0x0000047026047890 */ /* 0x000fe2000ff1e03f */
[----:B------:R-:W-:Y:S02]  /*12050*/  R2UR UR11, R5 ;  /* 0x00000000050b72ca */ /* 0x000fe400000e0000 */
[----:B------:R-:W-:Y:S02]  /*12060*/  R2UR UR12, R4 ;  /* 0x00000000040c72ca */ /* 0x000fe400000e0000 */
[----:B------:R-:W-:Y:S01]  /*12070*/  R2UR UR13, R6 ;  /* 0x00000000060d72ca */ /* 0x000fe200000e0000 */
[----:B------:R-:W-:Y:S01]  /*12080*/  UIADD3.X UR5, URZ, UR39, URZ, UP0, !UPT ;  /* 0x000000273f057290 */ /* 0x000fe200087fe43f */
[----:B0-----:R-:W-:-:S05]  /*12090*/  LEA R10, R11, R10, 0x18 ;  /* 0x0000000a0b0a7211 */ /* 0x001fca00078ec0ff */
        /* <DEDUP_REMOVED lines=43> */
[----:B--2---:R-:W-:Y:S01]  /*12350*/  NOP ;  /* 0x0000000000007918 */ /* 0x004fe20000000000 */
.L_x_623:
[----:B------:R-:W-:Y:S05]  /*12360*/  BSYNC B2 ;  /* 0x0000000000027941 */ /* 0x000fea0003800000 */
.L_x_622:
[----:B------:R-:W2:Y:S02]  /*12370*/  LDL.LU R2, [R1+0x1c] ;  /* 0x00001c0001027983 */ /* 0x000ea40000300800 */
[----:B--2---:R-:W-:-:S07]  /*12380*/  VIADD R5, R2, 0xfffffffd ;  /* 0xfffffffd02057836 */ /* 0x004fce0000000000 */
.L_x_621:
[----:B------:R-:W-:Y:S05]  /*12390*/  BSYNC B1 ;  /* 0x0000000000017941 */ /* 0x000fea0003800000 */
.L_x_620:
[----:B------:R-:W-:-:S04]  /*123a0*/  IADD3 R2, -R9, RZ, RZ ;  /* 0x000000ff09027210 */ /* 0x000fc80007ffe1ff */
[----:B------:R-:W-:-:S13]  /*123b0*/  ISETP.NE.AND P0, PT, R3, R2, PT ;  /* 0x000000020300720c */ /* 0x000fda0003f05270 */
[----:B------:R-:W-:Y:S05]  /*123c0*/  @!P0 BRA `(.L_x_619) ;  /* 0x0000001000388947 */ /* 0x000fea0003800000 */
.L_x_643:
[----:B--2---:R-:W2:Y:S04]  /*123d0*/  LDL.LU R3, [R1] ;  /* 0x0000000001037983 */ /* 0x004ea80000300800 */
        /* <DEDUP_REMOVED lines=8> */
[----:B------:R-:W-:Y:S06]  /*12460*/  @!P6 BRA `(.L_x_630) ;  /* 0x0000000400e8e947 */ /* 0x000fec0003800000 */
[----:B------:R-:W-:Y:S01]  /*12470*/  ULDC.64 UR4, c[0x0][0x3f8] ;  /* 0x0000fe0000047ab9 */ /* 0x000fe20000000a00 */
[----:B------:R-:W-:Y:S01]  /*12480*/  IMAD.MOV.U32 R11, RZ, RZ, R5 ;  /* 0x000000ffff0b7224 */ /* 0x000fe200078e0005 */
[----:B------:R-:W-:-:S04]  /*12490*/  ISETP.NE.U32.AND P0, PT, RZ, UR4, PT ;  /* 0x00000004ff007c0c */ /* 0x000fc8000bf05070 */
[----:B------:R-:W-:-:S13]  /*124a0*/  ISETP.NE.AND.EX P0, PT, RZ, UR5, PT, P0 ;  /* 0x00000005ff007c0c */ /* 0x000fda000bf05300 */
[----:B------:R-:W-:Y:S05]  /*124b0*/  @!P0 BRA `(.L_x_631) ;  /* 0x0000000000448947 */ /* 0x000fea0003800000 */
[----:B------:R-:W2:Y:S01]  /*124c0*/  LDC R11, c[0x0][0x41c] ;  /* 0x00010700ff0b7b82 */ /* 0x000ea20000000800 */
[----:B------:R-:W-:Y:S01]  /*124d0*/  ULDC.64 UR6, c[0x0][0x408] ;  /* 0x0001020000067ab9 */ /* 0x000fe20000000a00 */
[----:B--2---:R-:W-:-:S13]  /*124e0*/  ISETP.NE.AND P0, PT, R11, 0x1, PT ;  /* 0x000000010b00780c */ /* 0x004fda0003f05270 */
[----:B------:R-:W2:Y:S02]  /*124f0*/  @P0 LDC.64 R2, c[0x0][0x420] ;  /* 0x00010800ff020b82 */ /* 0x000ea40000000a00 */
[----:B--2---:R-:W-:-:S04]  /*12500*/  @P0 IMAD.HI.U32 R6, R5, R2, RZ ;  /* 0x0000000205060227 */ /* 0x004fc800078e00ff */
[----:B------:R-:W-:Y:S01]  /*12510*/  IMAD.MOV.U32 R2, RZ, RZ, R5 ;  /* 0x000000ffff027224 */ /* 0x000fe200078e0005 */
[----:B------:R-:W-:-:S04]  /*12520*/  @P0 SHF.R.U32.HI R2, RZ, R3, R6 ;  /* 0x00000003ff020219 */ /* 0x000fc80000011606 */
[----:B------:R-:W-:Y:S02]  /*12530*/  IADD3 R6, -R2, RZ, RZ ;  /* 0x000000ff02067210 */ /* 0x000fe40007ffe1ff */
[----:B------:R-:W-:-:S03]  /*12540*/  SHF.R.S32.HI R3, RZ, 0x1f, R2 ;  /* 0x0000001fff037819 */ /* 0x000fc60000011402 */
[----:B------:R-:W-:Y:S02]  /*12550*/  IMAD R11, R11, R6, R5 ;  /* 0x000000060b0b7224 */ /* 0x000fe400078e0205 */
[----:B------:R-:W-:Y:S02]  /*12560*/  IMAD R6, R8, UR6, RZ ;  /* 0x0000000608067c24 */ /* 0x000fe4000f8e02ff */
[----:B------:R-:W-:-:S04]  /*12570*/  IMAD.WIDE.U32 R2, R0, UR6, R2 ;  /* 0x0000000600027c25 */ /* 0x000fc8000f8e0002 */
[----:B------:R-:W-:-:S04]  /*12580*/  IMAD R6, R0, UR7, R6 ;  /* 0x0000000700067c24 */ /* 0x000fc8000f8e0206 */
[----:B------:R-:W-:Y:S01]  /*12590*/  IMAD.IADD R3, R6, 0x1, R3 ;  /* 0x0000000106037824 */ /* 0x000fe200078e0203 */
[----:B------:R-:W-:-:S04]  /*125a0*/  LEA R6, P0, R2, UR4, 0x2 ;  /* 0x0000000402067c11 */ /* 0x000fc8000f8010ff */
[----:B------:R-:W-:-:S05]  /*125b0*/  LEA.HI.X R7, R2, UR5, R3, 0x2, P0 ;  /* 0x0000000502077c11 */ /* 0x000fca00080f1403 */
[----:B------:R2:W5:Y:S04]  /*125c0*/  LDG.E R6, desc[UR40][R6.64] ;  /* 0x0000002806067981 */ /* 0x000568000c1e1900 */
.L_x_631:
[----:B------:R-:W3:Y:S01]  /*125d0*/  S2R R3, SR_CgaCtaId ;  /* 0x0000000000037919 */ /* 0x000ee20000008800 */
[----:B------:R-:W-:-:S04]  /*125e0*/  MOV R2, 0x400 ;  /* 0x0000040000027802 */ /* 0x000fc80000000f00 */
[----:B---3--:R-:W-:Y:S02]  /*125f0*/  LEA R2, R3, R2, 0x18 ;  /* 0x0000000203027211 */ /* 0x008fe400078ec0ff */
[----:B------:R-:W-:-:S03]  /*12600*/  SHF.L.U32 R3, R10, 0x1f, RZ ;  /* 0x0000001f0a037819 */ /* 0x000fc600000006ff */
[----:B------:R-:W-:-:S04]  /*12610*/  IMAD R2, R9, 0x8, R2 ;  /* 0x0000000809027824 */ /* 0x000fc800078e0202 */
[----:B------:R-:W3:Y:S02]  /*12620*/  SYNCS.PHASECHK.TRANS64.TRYWAIT P0, [R2+URZ+0x28c40], R3 ;  /* 0x028c4003020075a7 */ /* 0x000ee4000800017f */
[----:B---3--:R-:W-:Y:S05]  /*12630*/  @!P0 BRA `(.L_x_632) ;  /* 0x0000002c00208947 */ /* 0x008fea0003800000 */
.L_x_724:
[----:B--2---:R-:W2:Y:S02]  /*12640*/  S2R R7, SR_TID.X ;  /* 0x0000000000077919 */ /* 0x004ea40000002100 */
[----:B--2---:R-:W-:-:S04]  /*12650*/  LOP3.LUT R7, R7, 0x7f, RZ, 0xc0, !PT ;  /* 0x0000007f07077812 */ /* 0x004fc800078ec0ff */
[----:B------:R-:W-:-:S13]  /*12660*/  ISETP.NE.AND P0, PT, R7, RZ, PT ;  /* 0x000000ff0700720c */ /* 0x000fda0003f05270 */
[----:B------:R-:W-:Y:S05]  /*12670*/  @P0 BRA `(.L_x_633) ;  /* 0x00000000001c0947 */ /* 0x000fea0003800000 */
[----:B------:R-:W2:Y:S02]  /*12680*/  S2R R7, SR_TID.X ;  /* 0x0000000000077919 */ /* 0x000ea40000002100 */
[----:B--2---:R-:W-:-:S04]  /*12690*/  LOP3.LUT R7, R7, 0x1f, RZ, 0xc0, !PT ;  /* 0x0000001f07077812 */ /* 0x004fc800078ec0ff */
[----:B------:R-:W-:Y:S01]  /*126a0*/  ISETP.NE.AND P1, PT, R7, RZ, PT ;  /* 0x000000ff0700720c */ /* 0x000fe20003f25270 */
[----:B------:R-:W-:-:S04]  /*126b0*/  IMAD.MOV.U32 R7, RZ, RZ, 0x2000 ;  /* 0x00002000ff077424 */ /* 0x000fc800078e00ff */
[----:B------:R2:W-:Y:S08]  /*126c0*/  SYNCS.ARRIVE.TRANS64 RZ, [R2+URZ+0x28c30], R7 ;  /* 0x028c300702ff79a7 */ /* 0x0005f0000800003f */
[----:B------:R-:W-:Y:S05]  /*126d0*/  @!P1 BRA `(.L_x_633) ;  /* 0x0000000000049947 */ /* 0x000fea0003800000 */
[----:B------:R-:W-:Y:S01]  /*126e0*/  BPT.TRAP 0x1 ;  /* 0x000000040000795c */ /* 0x000fe20000300000 */
.L_x_633:
[----:B0-----:R-:W4:Y:S01]  /*126f0*/  LDL R12, [R1+0x10] ;  /* 0x00001000010c7983 */ /* 0x001f220000100800 */
[----:B--2---:R-:W-:Y:S01]  /*12700*/  MOV R7, 0x400 ;  /* 0x0000040000077802 */ /* 0x004fe20000000f00 */
[----:B------:R-:W0:Y:S01]  /*12710*/  S2R R13, SR_CgaCtaId ;  /* 0x00000000000d7919 */ /* 0x000e220000008800 */
[----:B------:R-:W-:Y:S01]  /*12720*/  R2UR UR9, R2 ;  /* 0x00000000020972ca */ /* 0x000fe200000e0000 */
[----:B------:R-:W-:Y:S01]  /*12730*/  UIADD3 UR4, UP0, UR38, 0x370, URZ ;  /* 0x0000037026047890 */ /* 0x000fe2000ff1e03f */
[----:B------:R-:W-:Y:S02]  /*12740*/  R2UR UR12, R4 ;  /* 0x00000000040c72ca */ /* 0x000fe400000e0000 */
[----:B-----5:R-:W-:Y:S01]  /*12750*/  R2UR UR13, R6 ;  /* 0x00000000060d72ca */ /* 0x020fe200000e0000 */
[----:B------:R-:W-:Y:S01]  /*12760*/  UIADD3.X UR5, URZ, UR39, URZ, UP0, !UPT ;  /* 0x000000273f057290 */ /* 0x000fe200087fe43f */
[----:B0-----:R-:W-:-:S04]  /*12770*/  LEA R7, R13, R7, 0x18 ;  /* 0x000000070d077211 */ /* 0x001fc800078ec0ff */
[----:B------:R-:W-:-:S04]  /*12780*/  LEA R7, R9, R7, 0xd ;  /* 0x0000000709077211 */ /* 0x000fc800078e68ff */
[----:B------:R-:W-:Y:S01]  /*12790*/  R2UR UR8, R7 ;  /* 0x00000000070872ca */ /* 0x000fe200000e0000 */
[----:B------:R-:W-:Y:S01]  /*127a0*/  UIADD3 UR9, UR9, 0x28c30, URZ ;  /* 0x00028c3009097890 */ /* 0x000fe2000fffe03f */
[----:B------:R-:W-:Y:S01]  /*127b0*/  UMOV UR6, 0x0 ;  /* 0x0000000000067882 */ /* 0x000fe20000000000 */
[----:B------:R-:W-:Y:S01]  /*127c0*/  UMOV UR7, 0x14f00000 ;  /* 0x14f0000000077882 */ /* 0x000fe20000000000 */
[----:B------:R-:W-:-:S09]  /*127d0*/  UMOV UR10, URZ ;  /* 0x0000003f000a7c82 */ /* 0x000fd20008000000 */
[----:B------:R-:W-:Y:S01]  /*127e0*/  UIADD3 UR8, UR8, 0x22400, URZ ;  /* 0x0002240008087890 */ /* 0x000fe2000fffe03f */
[----:B----4-:R-:W-:-:S05]  /*127f0*/  IMAD R7, R11, 0x40, R12 ;  /* 0x000000400b077824 */ /* 0x010fca00078e020c */
[----:B------:R-:W-:-:S13]  /*12800*/  R2UR UR11, R7 ;  /* 0x00000000070b72ca */ /* 0x000fda00000e0000 */
[----:B------:R0:W-:Y:S01]  /*12810*/  UTMALDG.4D [UR8], [UR4], desc[UR6] ;  /* 0x00000608040075b4 */ /* 0x0001e20008019000 */
[----:B------:R-:W2:Y:S02]  /*12820*/  SYNCS.PHASECHK.TRANS64.TRYWAIT P1, [R2+URZ+0x28c60], R3 ;  /* 0x028c6003020075a7 */ /* 0x000ea4000802017f */
[----:B0-2---:R-:W-:Y:S05]  /*12830*/  @!P1 BRA `(.L_x_634) ;  /* 0x0000002800b49947 */ /* 0x005fea0003800000 */
.L_x_725:
[----:B------:R-:W-:Y:S05]  /*12840*/  @P0 BRA `(.L_x_635) ;  /* 0x00000000001c0947 */ /* 0x000fea0003800000 */
[----:B------:R-:W2:Y:S01]  /*12850*/  S2R R11, SR_TID.X ;  /* 0x00000000000b7919 */ /* 0x000ea20000002100 */
[----:B0--3--:R-:W-:-:S04]  /*12860*/  IMAD.MOV.U32 R3, RZ, RZ, 0x10000 ;  /* 0x00010000ff037424 */ /* 0x009fc800078e00ff */
[----:B------:R4:W-:Y:S01]  /*12870*/  SYNCS.ARRIVE.TRANS64 RZ, [R2+URZ+0x28c50], R3 ;  /* 0x028c500302ff79a7 */ /* 0x0009e2000800003f */
[----:B--2---:R-:W-:-:S04]  /*12880*/  LOP3.LUT R11, R11, 0x1f, RZ, 0xc0, !PT ;  /* 0x0000001f0b0b7812 */ /* 0x004fc800078ec0ff */
[----:B------:R-:W-:-:S13]  /*12890*/  ISETP.NE.AND P1, PT, R11, RZ, PT ;  /* 0x000000ff0b00720c */ /* 0x000fda0003f25270 */
[----:B----4-:R-:W-:Y:S05]  /*128a0*/  @!P1 BRA `(.L_x_635) ;  /* 0x0000000000049947 */ /* 0x010fea0003800000 */
[----:B------:R-:W-:Y:S01]  /*128b0*/  BPT.TRAP 0x1 ;  /* 0x000000040000795c */ /* 0x000fe20000300000 */
.L_x_635:
[----:B------:R-:W2:Y:S01]  /*128c0*/  S2R R11, SR_CgaCtaId ;  /* 0x00000000000b7919 */ /* 0x000ea20000008800 */
[----:B0--3--:R-:W-:Y:S01]  /*128d0*/  MOV R3, 0x400 ;  /* 0x0000040000037802 */ /* 0x009fe20000000f00 */
        /* <DEDUP_REMOVED lines=15> */
[----:B--2---:R-:W-:-:S05]  /*129d0*/  LEA R3, R11, R3, 0x18 ;  /* 0x000000030b037211 */ /* 0x004fca00078ec0ff */
[----:B------:R-:W-:-:S05]  /*129e0*/  IMAD R2, R9, 0x10000, R3 ;  /* 0x0001000009027824 */ /* 0x000fca00078e0203 */
        /* <DEDUP_REMOVED lines=33> */
[----:B--2---:R-:W-:Y:S01]  /*12c00*/  NOP ;  /* 0x0000000000007918 */ /* 0x004fe20000000000 */
.L_x_630:
[----:B------:R-:W-:Y:S05]  /*12c10*/  BSYNC B1 ;  /* 0x0000000000017941 */ /* 0x000fea0003800000 */
.L_x_629:
        /* <DEDUP_REMOVED lines=14> */
[----:B------:R-:W3:Y:S01]  /*12d00*/  LDC R6, c[0x0][0x41c] ;  /* 0x00010700ff067b82 */ /* 0x000ee20000000800 */
[----:B------:R-:W-:Y:S01]  /*12d10*/  ULDC.64 UR6, c[0x0][0x408] ;  /* 0x0001020000067ab9 */ /* 0x000fe20000000a00 */
[----:B---3--:R-:W-:-:S13]  /*12d20*/  ISETP.NE.AND P0, PT, R6, 0x1, PT ;  /* 0x000000010600780c */ /* 0x008fda0003f05270 */
[----:B------:R-:W3:Y:S02]  /*12d30*/  @P0 LDC.64 R2, c[0x0][0x420] ;  /* 0x00010800ff020b82 */ /* 0x000ee40000000a00 */
[----:B---3--:R-:W-:-:S04]  /*12d40*/  @P0 IMAD.HI.U32 R7, R9, R2, RZ ;  /* 0x0000000209070227 */ /* 0x008fc800078e00ff */
[----:B------:R-:W-:Y:S01]  /*12d50*/  IMAD.MOV.U32 R2, RZ, RZ, R9 ;  /* 0x000000ffff027224 */ /* 0x000fe200078e0009 */
[----:B------:R-:W-:-:S05]  /*12d60*/  @P0 SHF.R.U32.HI R2, RZ, R3, R7 ;  /* 0x00000003ff020219 */ /* 0x000fca0000011607 */
[----:B------:R-:W-:-:S04]  /*12d70*/  IMAD.MOV R3, RZ, RZ, -R2 ;  /* 0x000000ffff037224 */ /* 0x000fc800078e0a02 */
[----:B------:R-:W-:Y:S01]  /*12d80*/  IMAD R9, R6, R3, R9 ;  /* 0x0000000306097224 */ /* 0x000fe200078e0209 */
[----:B------:R-:W-:Y:S01]  /*12d90*/  SHF.R.S32.HI R3, RZ, 0x1f, R2 ;  /* 0x0000001fff037819 */ /* 0x000fe20000011402 */
[----:B------:R-:W-:-:S04]  /*12da0*/  IMAD R6, R8, UR6, RZ ;  /* 0x0000000608067c24 */ /* 0x000fc8000f8e02ff */
[C---:B------:R-:W-:Y:S02]  /*12db0*/  IMAD R6, R0.reuse, UR7, R6 ;  /* 0x0000000700067c24 */ /* 0x040fe4000f8e0206 */
[----:B------:R-:W-:-:S05]  /*12dc0*/  IMAD.WIDE.U32 R2, R0, UR6, R2 ;  /* 0x0000000600027c25 */ /* 0x000fca000f8e0002 */
[----:B------:R-:W-:Y:S02]  /*12dd0*/  IADD3 R3, R6, R3, RZ ;  /* 0x0000000306037210 */ /* 0x000fe40007ffe0ff */
[----:B------:R-:W-:-:S04]  /*12de0*/  LEA R6, P0, R2, UR4, 0x2 ;  /* 0x0000000402067c11 */ /* 0x000fc8000f8010ff */
[----:B------:R-:W-:-:S05]  /*12df0*/  LEA.HI.X R7, R2, UR5, R3, 0x2, P0 ;  /* 0x0000000502077c11 */ /* 0x000fca00080f1403 */
[----:B------:R3:W5:Y:S04]  /*12e00*/  LDG.E R6, desc[UR40][R6.64] ;  /* 0x0000002806067981 */ /* 0x000768000c1e1900 */
.L_x_638:
[----:B------:R-:W4:Y:S01]  /*12e10*/  S2R R3, SR_CgaCtaId ;  /* 0x0000000000037919 */ /* 0x000f220000008800 */
[----:B------:R-:W-:-:S04]  /*12e20*/  MOV R2, 0x400 ;  /* 0x0000040000027802 */ /* 0x000fc80000000f00 */
[----:B----4-:R-:W-:Y:S02]  /*12e30*/  LEA R2, R3, R2, 0x18 ;  /* 0x0000000203027211 */ /* 0x010fe400078ec0ff */
[----:B------:R-:W-:-:S03]  /*12e40*/  SHF.L.U32 R3, R10, 0x1f, RZ ;  /* 0x0000001f0a037819 */ /* 0x000fc600000006ff */
[----:B------:R-:W-:-:S04]  /*12e50*/  IMAD R2, R11, 0x8, R2 ;  /* 0x000000080b027824 */ /* 0x000fc800078e0202 */
[----:B------:R-:W4:Y:S02]  /*12e60*/  SYNCS.PHASECHK.TRANS64.TRYWAIT P0, [R2+URZ+0x28c40], R3 ;  /* 0x028c4003020075a7 */ /* 0x000f24000800017f */
[----:B----4-:R-:W-:Y:S05]  /*12e70*/  @!P0 BRA `(.L_x_639) ;  /* 0x0000002400388947 */ /* 0x010fea0003800000 */
.L_x_726:
[----:B---3--:R-:W3:Y:S02]  /*12e80*/  S2R R7, SR_TID.X ;  /* 0x0000000000077919 */ /* 0x008ee40000002100 */
        /* <DEDUP_REMOVED lines=10> */
.L_x_640:
[----:B---3--:R-:W3:Y:S01]  /*12f30*/  LDL R7, [R1] ;  /* 0x0000000001077983 */ /* 0x008ee20000100800 */
[----:B--2---:R-:W-:-:S03]  /*12f40*/  MOV R11, 0x400 ;  /* 0x00000400000b7802 */ /* 0x004fc60000000f00 */
[----:B------:R-:W2:Y:S01]  /*12f50*/  LDL R10, [R1+0x10] ;  /* 0x00001000010a7983 */ /* 0x000ea20000100800 */
[----:B0-----:R-:W0:Y:S01]  /*12f60*/  S2R R12, SR_CgaCtaId ;  /* 0x00000000000c7919 */ /* 0x001e220000008800 */
        /* <DEDUP_REMOVED lines=12> */
[----:B--2---:R-:W-:-:S04]  /*13030*/  LEA R9, R9, R10, 0x6 ;  /* 0x0000000a09097211 */ /* 0x004fc800078e30ff */
[----:B------:R-:W-:-:S07]  /*13040*/  R2UR UR11, R9 ;  /* 0x00000000090b72ca */ /* 0x000fce00000e0000 */
[----:B------:R-:W-:-:S09]  /*13050*/  UIADD3 UR8, UR8, 0x22400, URZ ;  /* 0x0002240008087890 */ /* 0x000fd2000fffe03f */
[----:B------:R0:W-:Y:S01]  /*13060*/  UTMALDG.4D [UR8], [UR4], desc[UR6] ;  /* 0x00000608040075b4 */ /* 0x0001e20008019000 */
[----:B------:R-:W2:Y:S02]  /*13070*/  SYNCS.PHASECHK.TRANS64.TRYWAIT P1, [R2+URZ+0x28c60], R3 ;  /* 0x028c6003020075a7 */ /* 0x000ea4000802017f */
[----:B0-2---:R-:W-:Y:S05]  /*13080*/  @!P1 BRA `(.L_x_641) ;  /* 0x0000002000c89947 */ /* 0x005fea0003800000 */
.L_x_727:
[----:B------:R-:W-:Y:S05]  /*13090*/  @P0 BRA `(.L_x_642) ;  /* 0x00000000001c0947 */ /* 0x000fea0003800000 */
[----:B------:R-:W2:Y:S01]  /*130a0*/  S2R R7, SR_TID.X ;  /* 0x0000000000077919 */ /* 0x000ea20000002100 */
[----:B0---4-:R-:W-:-:S04]  /*130b0*/  IMAD.MOV.U32 R3, RZ, RZ, 0x10000 ;  /* 0x00010000ff037424 */ /* 0x011fc800078e00ff */
[----:B------:R3:W-:Y:S01]  /*130c0*/  SYNCS.ARRIVE.TRANS64 RZ, [R2+URZ+0x28c50], R3 ;  /* 0x028c500302ff79a7 */ /* 0x0007e2000800003f */
[----:B--2---:R-:W-:-:S04]  /*130d0*/  LOP3.LUT R7, R7, 0x1f, RZ, 0xc0, !PT ;  /* 0x0000001f07077812 */ /* 0x004fc800078ec0ff */
[----:B------:R-:W-:-:S13]  /*130e0*/  ISETP.NE.AND P1, PT, R7, RZ, PT ;  /* 0x000000ff0700720c */ /* 0x000fda0003f25270 */
[----:B---3--:R-:W-:Y:S05]  /*130f0*/  @!P1 BRA `(.L_x_642) ;  /* 0x0000000000049947 */ /* 0x008fea0003800000 */
[----:B------:R-:W-:Y:S01]  /*13100*/  BPT.TRAP 0x1 ;  /* 0x000000040000795c */ /* 0x000fe20000300000 */
.L_x_642:
[----:B0---4-:R-:W2:Y:S01]  /*13110*/  LDL R3, [R1] ;  /* 0x0000000001037983 */ /* 0x011ea20000100800 */
        /* <DEDUP_REMOVED lines=52> */
[----:B---3--:R-:W-:Y:S01]  /*13460*/  NOP ;  /* 0x0000000000007918 */ /* 0x008fe20000000000 */
.L_x_637:
[----:B------:R-:W-:Y:S05]  /*13470*/  BSYNC B1 ;  /* 0x0000000000017941 */ /* 0x000fea0003800000 */
.L_x_636:
[C---:B------:R-:W-:Y:S01]  /*13480*/  ISETP.GT.AND P0, PT, R5.reuse, 0x1, PT ;  /* 0x000000010500780c */ /* 0x040fe20003f04270 */
[----:B------:R-:W-:-:S12]  /*13490*/  VIADD R5, R5, 0xfffffffe ;  /* 0xfffffffe05057836 */ /* 0x000fd80000000000 */
[----:B------:R-:W-:Y:S05]  /*134a0*/  @P0 BRA `(.L_x_643) ;  /* 0xffffffec00c80947 */ /* 0x000fea000383ffff */
.L_x_619:
[----:B------:R-:W-:Y:S05]  /*134b0*/  BSYNC B0 ;  /* 0x0000000000007941 */ /* 0x000fea0003800000 */
.L_x_618:
[----:B------:R-:W3:Y:S01]  /*134c0*/  LDL.LU R3, [R1] ;  /* 0x0000000001037983 */ /* 0x000ee20000300800 */
[----:B------:R-:W-:Y:S01]  /*134d0*/  BSSY B0, `(.L_x_644) ;  /* 0x0000016000007945 */ /* 0x000fe20003800000 */
[----:B------:R-:W4:Y:S02]  /*134e0*/  S2R R2, SR_TID.X ;  /* 0x0000000000027919 */ /* 0x000f240000002100 */
[----:B----4-:R-:W-:-:S04]  /*134f0*/  LOP3.LUT R2, R2, 0x1f, RZ, 0xc0, !PT ;  /* 0x0000001f02027812 */ /* 0x010fc800078ec0ff */
[----:B------:R-:W-:Y:S02]  /*13500*/  ISETP.NE.AND P1, PT, R2, RZ, PT ;  /* 0x000000ff0200720c */ /* 0x000fe40003f25270 */
[----:B---3--:R-:W-:-:S04]  /*13510*/  IADD3 R0, R3, 0x1, RZ ;  /* 0x0000000103007810 */ /* 0x008fc80007ffe0ff */
[----:B------:R-:W-:-:S04]  /*13520*/  ISETP.NE.AND P0, PT, R0, 0x2, PT ;  /* 0x000000020000780c */ /* 0x000fc80003f05270 */
[----:B------:R-:W-:Y:S02]  /*13530*/  SEL R2, R0, RZ, P0 ;  /* 0x000000ff00027207 */ /* 0x000fe40000000000 */
[----:B------:R-:W-:-:S03]  /*13540*/  SEL R0, RZ, 0x1, P0 ;  /* 0x00000001ff007807 */ /* 0x000fc60000000000 */
[----:B------:R3:W-:Y:S01]  /*13550*/  STL [R1], R2 ;  /* 0x0000000201007387 */ /* 0x0007e20000100800 */
[----:B------:R-:W-:Y:S05]  /*13560*/  @P1 BRA `(.L_x_645) ;  /* 0x0000000000301947 */ /* 0x000fea0003800000 */
[----:B------:R-:W4:Y:S01]  /*13570*/  S2R R7, SR_LANEID ;  /* 0x0000000000077919 */ /* 0x000f220000000000 */
[----:B------:R-:W-:Y:S01]  /*13580*/  VOTEU.ANY UR4, UPT, PT ;  /* 0x0000000000047886 */ /* 0x000fe200038e0100 */
[----:B---3--:R-:W3:Y:S01]  /*13590*/  LDC.64 R2, c[0x0][0xc38] ;  /* 0x00030e00ff027b82 */ /* 0x008ee20000000a00 */
[----:B------:R-:W4:Y:S08]  /*135a0*/  FLO.U32 R4, UR4 ;  /* 0x0000000400047d00 */ /* 0x000f3000080e0000 */
[----:B------:R-:W3:Y:S01]  /*135b0*/  POPC R5, UR4 ;  /* 0x0000000400057d09 */ /* 0x000ee20008000000 */
[----:B----4-:R-:W-:-:S13]  /*135c0*/  ISETP.EQ.U32.AND P0, PT, R4, R7, PT ;  /* 0x000000070400720c */ /* 0x010fda0003f02070 */
[----:B---3--:R-:W3:Y:S01]  /*135d0*/  @P0 ATOMG.E.ADD.STRONG.GPU PT, R3, desc[UR40][R2.64], R5 ;  /* 0x00000005020309a8 */ /* 0x008ee200081ee1e8 */
[----:B------:R-:W4:Y:S02]  /*135e0*/  S2R R6, SR_LTMASK ;  /* 0x0000000000067919 */ /* 0x000f240000003900 */
[----:B----4-:R-:W-:-:S04]  /*135f0*/  LOP3.LUT R6, R6, UR4, RZ, 0xc0, !PT ;  /* 0x0000000406067c12 */ /* 0x010fc8000f8ec0ff */
[----:B------:R-:W4:Y:S01]  /*13600*/  POPC R7, R6 ;  /* 0x0000000600077309 */ /* 0x000f220000000000 */
[----:B---3--:R-:W4:Y:S02]  /*13610*/  SHFL.IDX PT, R4, R3, R4, 0x1f ;  /* 0x00001f0403047589 */ /* 0x008f2400000e0000 */
[----:B----4-:R-:W-:-:S07]  /*13620*/  IADD3 R16, R4, UR36, R7 ;  /* 0x0000002404107c10 */ /* 0x010fce000fffe007 */
.L_x_645:
[----:B------:R-:W-:Y:S05]  /*13630*/  BSYNC B0 ;  /* 0x0000000000007941 */ /* 0x000fea0003800000 */
.L_x_644:
[----:B---3--:R-:W3:Y:S02]  /*13640*/  LDL.LU R2, [R1+0x8] ;  /* 0x0000080001027983 */ /* 0x008ee40000300800 */
[----:B---3--:R-:W-:-:S05]  /*13650*/  LOP3.LUT R2, R2, R0, RZ, 0x3c, !PT ;  /* 0x0000000002027212 */ /* 0x008fca00078e3cff */
[----:B------:R3:W-:Y:S02]  /*13660*/  STL [R1+0x8], R2 ;  /* 0x0000080201007387 */ /* 0x0007e40000100800 */
.L_x_601:
[----:B------:R-:W-:Y:S05]  /*13670*/  BSYNC B6 ;  /* 0x0000000000067941 */ /* 0x000fea0003800000 */
.L_x_599:
[----:B------:R-:W-:-:S03]  /*13680*/  UMOV UR4, 0xffffffff ;  /* 0xffffffff00047882 */ /* 0x000fc60000000000 */
[----:B------:R-:W-:Y:S05]  /*13690*/  BRA.DIV UR4, `(.L_x_646) ;  /* 0x0000001e04587947 */ /* 0x000fea000b800000 */
[----:B------:R4:W0:Y:S04]  /*136a0*/  SHFL.IDX PT, R4, R16, RZ, 0x1f ;  /* 0x00001fff10047589 */ /* 0x00082800000e0000 */
[----:B------:R4:W0:Y:S02]  /*136b0*/  SHFL.IDX PT, R6, R16, 0x1, 0x1f ;  /* 0x00201f0010067f89 */ /* 0x00082400000e0000 */
.L_x_731:
[----:B------:R-:W0:Y:S01]  /*136c0*/  S2R R0, SR_TID.X ;  /* 0x0000000000007919 */ /* 0x000e220000002100 */
[----:B------:R-:W-:Y:S01]  /*136d0*/  ULDC UR4, c[0x0][0xc14] ;  /* 0x0003050000047ab9 */ /* 0x000fe20000000800 */
[----:B------:R-:W-:Y:S01]  /*136e0*/  BSSY B0, `(.L_x_647) ;  /* 0x000000b000007945 */ /* 0x000fe20003800000 */
[----:B------:R-:W-:Y:S01]  /*136f0*/  IMAD.MOV.U32 R17, RZ, RZ, RZ ;  /* 0x000000ffff117224 */ /* 0x000fe200078e00ff */
[----:B01----:R-:W-:Y:S01]  /*13700*/  LOP3.LUT R8, R0, 0x1f, RZ, 0xc0, !PT ;  /* 0x0000001f00087812 */ /* 0x003fe200078ec0ff */
[----:B------:R-:W-:-:S03]  /*13710*/  IMAD.U32 R0, RZ, RZ, UR4 ;  /* 0x00000004ff007e24 */ /* 0x000fc6000f8e00ff */
[C---:B------:R-:W-:Y:S01]  /*13720*/  ISETP.NE.AND P0, PT, R8.reuse, 0x1f, PT ;  /* 0x0000001f0800780c */ /* 0x040fe20003f05270 */
[----:B------:R-:W-:-:S05]  /*13730*/  IMAD.IADD R5, R8, 0x1, R19 ;  /* 0x0000000108057824 */ /* 0x000fca00078e0213 */
[----:B------:R-:W-:-:S13]  /*13740*/  ISETP.GE.OR P0, PT, R5, R0, !P0 ;  /* 0x000000000500720c */ /* 0x000fda0004706670 */
[----:B------:R-:W-:Y:S05]  /*13750*/  @P0 BRA `(.L_x_648) ;  /* 0x00000000000c0947 */ /* 0x000fea0003800000 */
[----:B---3--:R-:W0:Y:S02]  /*13760*/  LDC.64 R2, c[0x0][0xc58] ;  /* 0x00031600ff027b82 */ /* 0x008e240000000a00 */
[----:B0-----:R-:W-:-:S05]  /*13770*/  IMAD.WIDE R2, R5, 0x4, R2 ;  /* 0x0000000405027825 */ /* 0x001fca00078e0202 */
[----:B------:R0:W5:Y:S02]  /*13780*/  LDG.E R17, desc[UR40][R2.64] ;  /* 0x0000002802117981 */ /* 0x000164000c1e1900 */
.L_x_648:
[----:B------:R-:W-:Y:S05]  /*13790*/  BSYNC B0 ;  /* 0x0000000000007941 */ /* 0x000fea0003800000 */
.L_x_647:
[----:B------:R-:W-:-:S03]  /*137a0*/  UMOV UR4, 0xffffffff ;  /* 0xffffffff00047882 */ /* 0x000fc60000000000 */
[----:B------:R-:W-:Y:S05]  /*137b0*/  BRA.DIV UR4, `(.L_x_649) ;  /* 0x0000001e045c7947 */ /* 0x000fea000b800000 */
[----:B-----5:R-:W1:Y:S01]  /*137c0*/  SHFL.UP PT, R14, R17, 0x1, RZ ;  /* 0x04200000110e7989 */ /* 0x020e6200000e00ff */
[C---:B------:R-:W-:Y:S02]  /*137d0*/  ISETP.NE.AND P0, PT, R8.reuse, RZ, PT ;  /* 0x000000ff0800720c */ /* 0x040fe40003f05270 */
[----:B------:R-:W-:Y:S02]  /*137e0*/  ISETP.GE.U32.AND P1, PT, R8, 0x2, PT ;  /* 0x000000020800780c */ /* 0x000fe40003f26070 */
[----:B-1----:R-:W-:Y:S02]  /*137f0*/  SEL R14, R14, RZ, P0 ;  /* 0x000000ff0e0e7207 */ /* 0x002fe40000000000 */
[----:B------:R-:W-:Y:S02]  /*13800*/  ISETP.GE.U32.AND P0, PT, R8, 0x4, PT ;  /* 0x000000040800780c */ /* 0x000fe40003f06070 */
[----:B------:R-:W-:-:S05]  /*13810*/  IADD3 R13, R17, R14, RZ ;  /* 0x0000000e110d7210 */ /* 0x000fca0007ffe0ff */
[----:B------:R-:W1:Y:S02]  /*13820*/  SHFL.UP PT, R14, R13, 0x2, RZ ;  /* 0x044000000d0e7989 */ /* 0x000e6400000e00ff */
[----:B-1----:R-:W-:Y:S02]  /*13830*/  SEL R14, R14, RZ, P1 ;  /* 0x000000ff0e0e7207 */ /* 0x002fe40000800000 */
[----:B------:R-:W-:-:S03]  /*13840*/  ISETP.GE.U32.AND P1, PT, R8, 0x8, PT ;  /* 0x000000080800780c */ /* 0x000fc60003f26070 */
[----:B0-----:R-:W-:-:S05]  /*13850*/  IMAD.IADD R3, R13, 0x1, R14 ;  /* 0x000000010d037824 */ /* 0x001fca00078e020e */
[----:B------:R-:W0:Y:S02]  /*13860*/  SHFL.UP PT, R14, R3, 0x4, RZ ;  /* 0x04800000030e7989 */ /* 0x000e2400000e00ff */
[----:B0-----:R-:W-:Y:S02]  /*13870*/  SEL R14, R14, RZ, P0 ;  /* 0x000000ff0e0e7207 */ /* 0x001fe40000000000 */
[----:B------:R-:W-:-:S03]  /*13880*/  ISETP.GE.U32.AND P0, PT, R8, 0x10, PT ;  /* 0x000000100800780c */ /* 0x000fc60003f06070 */
[----:B------:R-:W-:-:S05]  /*13890*/  IMAD.IADD R5, R3, 0x1, R14 ;  /* 0x0000000103057824 */ /* 0x000fca00078e020e */
[----:B------:R-:W0:Y:S02]  /*138a0*/  SHFL.UP PT, R14, R5, 0x8, RZ ;  /* 0x05000000050e7989 */ /* 0x000e2400000e00ff */
[----:B0-----:R-:W-:-:S05]  /*138b0*/  SEL R14, R14, RZ, P1 ;  /* 0x000000ff0e0e7207 */ /* 0x001fca0000800000 */
[----:B------:R-:W-:-:S05]  /*138c0*/  IMAD.IADD R7, R5, 0x1, R14 ;  /* 0x0000000105077824 */ /* 0x000fca00078e020e */
[----:B------:R-:W3:Y:S02]  /*138d0*/  SHFL.UP PT, R14, R7, 0x10, RZ ;  /* 0x06000000070e7989 */ /* 0x000ee400000e00ff */
[----:B---3--:R-:W-:-:S04]  /*138e0*/  SEL R2, R14, RZ, P0 ;  /* 0x000000ff0e027207 */ /* 0x008fc80000000000 */
[----:B------:R-:W-:-:S05]  /*138f0*/  IADD3 R2, R7, R2, RZ ;  /* 0x0000000207027210 */ /* 0x000fca0007ffe0ff */
[----:B------:R0:W1:Y:S02]  /*13900*/  SHFL.IDX PT, R14, R2, 0x1f, 0x1f ;  /* 0x03e01f00020e7f89 */ /* 0x00006400000e0000 */
.L_x_739:
[----:B------:R-:W-:Y:S02]  /*13910*/  ULDC UR4, c[0x0][0xc10] ;  /* 0x0003040000047ab9 */ /* 0x000fe40000000800 */
[----:B----4-:R-:W-:-:S04]  /*13920*/  IMAD.U32 R16, RZ, RZ, UR4 ;  /* 0x00000004ff107e24 */ /* 0x010fc8000f8e00ff */
[----:B-1----:R-:W-:-:S04]  /*13930*/  IMAD R3, R14, R16, RZ ;  /* 0x000000100e037224 */ /* 0x002fc800078e02ff */
[----:B------:R-:W-:-:S05]  /*13940*/  IMAD.IADD R6, R6, 0x1, R3 ;  /* 0x0000000106067824 */ /* 0x000fca00078e0203 */
[----:B------:R-:W-:-:S13]  /*13950*/  ISETP.GT.AND P0, PT, R6, R4, PT ;  /* 0x000000040600720c */ /* 0x000fda0003f04270 */
[----:B------:R-:W-:Y:S05]  /*13960*/  @P0 BRA `(.L_x_650) ;  /* 0x0000000000b40947 */ /* 0x000fea0003800000 */
[----:B------:R-:W1:Y:S02]  /*13970*/  LDC R0, c[0x0][0xc14] ;  /* 0x00030500ff007b82 */ /* 0x000e640000000800 */
.L_x_655:
[----:B------:R-:W-:-:S05]  /*13980*/  VIADD R19, R19, 0x1f ;  /* 0x0000001f13137836 */ /* 0x000fca0000000000 */
[----:B-1----:R-:W-:-:S13]  /*13990*/  ISETP.GE.AND P0, PT, R19, R0, PT ;  /* 0x000000001300720c */ /* 0x002fda0003f06270 */
[----:B------:R-:W-:Y:S05]  /*139a0*/  @P0 BRA `(.L_x_651) ;  /* 0x00000004005c0947 */ /* 0x000fea0003800000 */
[----:B0-----:R-:W0:Y:S01]  /*139b0*/  S2R R2, SR_TID.X ;  /* 0x0000000000027919 */ /* 0x001e220000002100 */
[----:B------:R-:W-:Y:S01]  /*139c0*/  BSSY B0, `(.L_x_652) ;  /* 0x000000a000007945 */ /* 0x000fe20003800000 */
[----:B------:R-:W-:Y:S01]  /*139d0*/  IMAD.MOV.U32 R17, RZ, RZ, RZ ;  /* 0x000000ffff117224 */ /* 0x000fe200078e00ff */
[----:B0-----:R-:W-:-:S04]  /*139e0*/  LOP3.LUT R8, R2, 0x1f, RZ, 0xc0, !PT ;  /* 0x0000001f02087812 */ /* 0x001fc800078ec0ff */
[C---:B------:R-:W-:Y:S02]  /*139f0*/  ISETP.NE.AND P1, PT, R8.reuse, 0x1f, PT ;  /* 0x0000001f0800780c */ /* 0x040fe40003f25270 */
[----:B------:R-:W-:-:S04]  /*13a00*/  IADD3 R5, R8, R19, RZ ;  /* 0x0000001308057210 */ /* 0x000fc80007ffe0ff */
[----:B------:R-:W-:-:S13]  /*13a10*/  ISETP.GE.OR P0, PT, R5, R0, !P1 ;  /* 0x000000000500720c */ /* 0x000fda0004f06670 */
[----:B------:R-:W-:Y:S05]  /*13a20*/  @P0 BRA `(.L_x_653) ;  /* 0x00000000000c0947 */ /* 0x000fea0003800000 */
[----:B------:R-:W0:Y:S02]  /*13a30*/  LDC.64 R2, c[0x0][0xc58] ;  /* 0x00031600ff027b82 */ /* 0x000e240000000a00 */
[----:B0-----:R-:W-:-:S05]  /*13a40*/  IMAD.WIDE R2, R5, 0x4, R2 ;  /* 0x0000000405027825 */ /* 0x001fca00078e0202 */
[----:B------:R0:W5:Y:S02]  /*13a50*/  LDG.E R17, desc[UR40][R2.64] ;  /* 0x0000002802117981 */ /* 0x000164000c1e1900 */
.L_x_653:
[----:B------:R-:W-:Y:S05]  /*13a60*/  BSYNC B0 ;  /* 0x0000000000007941 */ /* 0x000fea0003800000 */
.L_x_652:
[----:B------:R-:W-:-:S03]  /*13a70*/  UMOV UR4, 0xffffffff ;  /* 0xffffffff00047882 */ /* 0x000fc60000000000 */
[----:B------:R-:W-:Y:S05]  /*13a80*/  BRA.DIV UR4, `(.L_x_654) ;  /* 0x0000001e04787947 */ /* 0x000fea000b800000 */
[----:B-----5:R-:W1:Y:S01]  /*13a90*/  SHFL.UP PT, R14, R17, 0x1, RZ ;  /* 0x04200000110e7989 */ /* 0x020e6200000e00ff */
[C---:B------:R-:W-:Y:S02]  /*13aa0*/  ISETP.NE.AND P0, PT, R8.reuse, RZ, PT ;  /* 0x000000ff0800720c */ /* 0x040fe40003f05270 */
[----:B------:R-:W-:Y:S02]  /*13ab0*/  ISETP.GE.U32.AND P1, PT, R8, 0x2, PT ;  /* 0x000000020800780c */ /* 0x000fe40003f26070 */
[----:B-1----:R-:W-:Y:S02]  /*13ac0*/  SEL R14, R14, RZ, P0 ;  /* 0x000000ff0e0e7207 */ /* 0x002fe40000000000 */
[----:B------:R-:W-:-:S03]  /*13ad0*/  ISETP.GE.U32.AND P0, PT, R8, 0x4, PT ;  /* 0x000000040800780c */ /* 0x000fc60003f06070 */
[----:B------:R-:W-:-:S05]  /*13ae0*/  IMAD.IADD R13, R17, 0x1, R14 ;  /* 0x00000001110d7824 */ /* 0x000fca00078e020e */
[----:B------:R-:W1:Y:S02]  /*13af0*/  SHFL.UP PT, R14, R13, 0x2, RZ ;  /* 0x044000000d0e7989 */ /* 0x000e6400000e00ff */
[----:B-1----:R-:W-:Y:S02]  /*13b00*/  SEL R14, R14, RZ, P1 ;  /* 0x000000ff0e0e7207 */ /* 0x002fe40000800000 */
[----:B------:R-:W-:-:S03]  /*13b10*/  ISETP.GE.U32.AND P1, PT, R8, 0x8, PT ;  /* 0x000000080800780c */ /* 0x000fc60003f26070 */
[----:B0-----:R-:W-:-:S05]  /*13b20*/  IMAD.IADD R3, R13, 0x1, R14 ;  /* 0x000000010d037824 */ /* 0x001fca00078e020e */
        /* <DEDUP_REMOVED lines=10> */
[----:B------:R0:W1:Y:S02]  /*13bd0*/  SHFL.IDX PT, R14, R2, 0x1f, 0x1f ;  /* 0x03e01f00020e7f89 */ /* 0x00006400000e0000 */
.L_x_747:
[----:B------:R-:W-:Y:S02]  /*13be0*/  ULDC UR4, c[0x0][0xc10] ;  /* 0x0003040000047ab9 */ /* 0x000fe40000000800 */
[----:B------:R-:W-:-:S04]  /*13bf0*/  IMAD.U32 R16, RZ, RZ, UR4 ;  /* 0x00000004ff107e24 */ /* 0x000fc8000f8e00ff */
[----:B-1----:R-:W-:-:S05]  /*13c00*/  IMAD R3, R14, R16, RZ ;  /* 0x000000100e037224 */ /* 0x002fca00078e02ff */
[----:B------:R-:W-:-:S04]  /*13c10*/  IADD3 R6, R3, R6, RZ ;  /* 0x0000000603067210 */ /* 0x000fc80007ffe0ff */
[----:B------:R-:W-:-:S13]  /*13c20*/  ISETP.GT.AND P0, PT, R6, R4, PT ;  /* 0x000000040600720c */ /* 0x000fda0003f04270 */
[----:B------:R-:W-:Y:S05]  /*13c30*/  @!P0 BRA `(.L_x_655) ;  /* 0xfffffffc00508947 */ /* 0x000fea000383ffff */
.L_x_650:
[----:B------:R-:W-:Y:S01]  /*13c40*/  IMAD.IADD R6, R6, 0x1, -R3 ;  /* 0x0000000106067824 */ /* 0x000fe200078e0a03 */
[----:B------:R-:W-:-:S03]  /*13c50*/  UMOV UR4, 0xffffffff ;  /* 0xffffffff00047882 */ /* 0x000fc60000000000 */
[----:B------:R-:W-:-:S05]  /*13c60*/  IMAD R3, R2, R16, R6 ;  /* 0x0000001002037224 */ /* 0x000fca00078e0206 */
[----:B------:R-:W-:Y:S01]  /*13c70*/  ISETP.GT.AND P6, PT, R3, R4, PT ;  /* 0x000000040300720c */ /* 0x000fe20003fc4270 */
[----:B------:R-:W-:-:S12]  /*13c80*/  BRA.DIV UR4, `(.L_x_656) ;  /* 0x0000001e04c87947 */ /* 0x000fd8000b800000 */
[----:B------:R-:W-:-:S04]  /*13c90*/  VOTE.ANY R3, PT, !P6 ;  /* 0x0000000000037806 */ /* 0x000fc800070e0100 */
[----:B------:R-:W1:Y:S02]  /*13ca0*/  POPC R5, R3 ;  /* 0x0000000300057309 */ /* 0x000e640000000000 */
[----:B-1----:R1:W3:Y:S02]  /*13cb0*/  SHFL.IDX PT, R17, R17, R5, 0x1f ;  /* 0x00001f0511117589 */ /* 0x0022e400000e0000 */
.L_x_751:
[----:B------:R-:W-:Y:S01]  /*13cc0*/  ISETP.NE.AND P0, PT, R3, RZ, PT ;  /* 0x000000ff0300720c */ /* 0x000fe20003f05270 */
[----:B------:R-:W-:-:S12]  /*13cd0*/  IMAD.MOV.U32 R14, RZ, RZ, RZ ;  /* 0x000000ffff0e7224 */ /* 0x000fd800078e00ff */
[----:B------:R-:W-:Y:S05]  /*13ce0*/  @!P0 BRA `(.L_x_657) ;  /* 0x0000000000108947 */ /* 0x000fea0003800000 */
[----:B------:R-:W-:Y:S01]  /*13cf0*/  UMOV UR4, 0xffffffff ;  /* 0xffffffff00047882 */ /* 0x000fe20000000000 */
[----:B------:R-:W-:Y:S02]  /*13d00*/  VIADD R12, R5, 0xffffffff ;  /* 0xffffffff050c7836 */ /* 0x000fe40000000000 */
[----:B------:R-:W-:Y:S05]  /*13d10*/  BRA.DIV UR4, `(.L_x_658) ;  /* 0x0000001e04ec7947 */ /* 0x000fea000b800000 */
[----:B------:R4:W0:Y:S02]  /*13d20*/  SHFL.IDX PT, R14, R2, R12, 0x1f ;  /* 0x00001f0c020e7589 */ /* 0x00082400000e0000 */
.L_x_657:
[----:B0-----:R-:W-:Y:S01]  /*13d30*/  IMAD R16, R14, R16, R6 ;  /* 0x000000100e107224 */ /* 0x001fe200078e0206 */
[----:B---3--:R-:W-:Y:S01]  /*13d40*/  IABS R6, R17 ;  /* 0x0000001100067213 */ /* 0x008fe20000000000 */
[----:B----4-:R-:W-:Y:S02]  /*13d50*/  IMAD.MOV.U32 R2, RZ, RZ, RZ ;  /* 0x000000ffff027224 */ /* 0x010fe400078e00ff */
[----:B------:R-:W-:Y:S01]  /*13d60*/  IMAD.IADD R19, R5, 0x1, R19 ;  /* 0x0000000105137824 */ /* 0x000fe200078e0213 */
[----:B------:R-:W0:Y:S08]  /*13d70*/  I2F.RP R7, R6 ;  /* 0x0000000600077306 */ /* 0x000e300000209400 */
[----:B0-----:R-:W0:Y:S02]  /*13d80*/  MUFU.RCP R7, R7 ;  /* 0x0000000700077308 */ /* 0x001e240000001000 */
[----:B0-----:R-:W-:-:S06]  /*13d90*/  IADD3 R8, R7, 0xffffffe, RZ ;  /* 0x0ffffffe07087810 */ /* 0x001fcc0007ffe0ff */
[----:B------:R-:W0:Y:S02]  /*13da0*/  F2I.FTZ.U32.TRUNC.NTZ R3, R8 ;  /* 0x0000000800037305 */ /* 0x000e24000021f000 */
[----:B0-----:R-:W-:-:S04]  /*13db0*/  IMAD.MOV R9, RZ, RZ, -R3 ;  /* 0x000000ffff097224 */ /* 0x001fc800078e0a03 */
[----:B------:R-:W-:-:S04]  /*13dc0*/  IMAD R9, R9, R6, RZ ;  /* 0x0000000609097224 */ /* 0x000fc800078e02ff */
[----:B------:R-:W-:Y:S01]  /*13dd0*/  IMAD.HI.U32 R3, R3, R9, R2 ;  /* 0x0000000903037227 */ /* 0x000fe200078e0002 */
[----:B------:R-:W-:-:S03]  /*13de0*/  IABS R9, R17 ;  /* 0x0000001100097213 */ /* 0x000fc60000000000 */
[----:B------:R-:W-:Y:S01]  /*13df0*/  IMAD.IADD R2, R4, 0x1, -R16 ;  /* 0x0000000104027824 */ /* 0x000fe200078e0a10 */
[----:B------:R-:W-:-:S04]  /*13e00*/  IADD3 R7, RZ, -R9, RZ ;  /* 0x80000009ff077210 */ /* 0x000fc80007ffe0ff */
[----:B------:R-:W-:-:S05]  /*13e10*/  IABS R4, R2 ;  /* 0x0000000200047213 */ /* 0x000fca0000000000 */
        /* <DEDUP_REMOVED lines=16> */
.L_x_651:
[----:B------:R-:W-:Y:S01]  /*13f20*/  UMOV UR4, URZ ;  /* 0x0000003f00047c82 */ /* 0x000fe20008000000 */
[----:B------:R-:W-:Y:S01]  /*13f30*/  UMOV UR5, URZ ;  /* 0x0000003f00057c82 */ /* 0x000fe20008000000 */
[----:B------:R-:W-:Y:S01]  /*13f40*/  ULDC UR6, c[0x0][0xc14] ;  /* 0x0003050000067ab9 */ /* 0x000fe20000000800 */
[----:B------:R-:W-:Y:S01]  /*13f50*/  MOV R16, R4 ;  /* 0x0000000400107202 */ /* 0x000fe20000000f00 */
[----:B------:R-:W-:Y:S02]  /*13f60*/  IMAD.U32 R17, RZ, RZ, UR4 ;  /* 0x00000004ff117e24 */ /* 0x000fe4000f8e00ff */
[----:B------:R-:W-:Y:S02]  /*13f70*/  IMAD.U32 R18, RZ, RZ, UR5 ;  /* 0x00000005ff127e24 */ /* 0x000fe4000f8e00ff */
[----:B------:R-:W-:-:S07]  /*13f80*/  IMAD.U32 R19, RZ, RZ, UR6 ;  /* 0x00000006ff137e24 */ /* 0x000fce000f8e00ff */
.L_x_659:
        /* <DEDUP_REMOVED lines=12> */
.L_x_578:
[----:B0-----:R-:W4:Y:S01]  /*14050*/  LDL.LU R0, [R1+0x28] ;  /* 0x0000280001007983 */ /* 0x001f220000300800 */
[----:B------:R-:W-:Y:S01]  /*14060*/  BSSY B0, `(.L_x_661) ;  /* 0x000000b000007945 */ /* 0x000fe20003800000 */
[----:B-1----:R-:W0:Y:S01]  /*14070*/  S2R R5, SR_CgaCtaId ;  /* 0x0000000000057919 */ /* 0x002e220000008800 */
[----:B----4-:R-:W-:-:S04]  /*14080*/  IADD3 R0, R0, 0x1, RZ ;  /* 0x0000000100007810 */ /* 0x010fc80007ffe0ff */
[----:B---3--:R-:W-:-:S04]  /*14090*/  LEA.HI R2, R0, R0, RZ, 0x1 ;  /* 0x0000000000027211 */ /* 0x008fc800078f08ff */
[----:B------:R-:W-:-:S05]  /*140a0*/  LOP3.LUT R3, R2, 0xfffffffe, RZ, 0xc0, !PT ;  /* 0xfffffffe02037812 */ /* 0x000fca00078ec0ff */
[----:B------:R-:W-:Y:S01]  /*140b0*/  IMAD.IADD R3, R0, 0x1, -R3 ;  /* 0x0000000100037824 */ /* 0x000fe200078e0a03 */
[----:B------:R-:W-:-:S04]  /*140c0*/  MOV R0, 0x400 ;  /* 0x0000040000007802 */ /* 0x000fc80000000f00 */
[----:B0-----:R-:W-:Y:S02]  /*140d0*/  LEA R0, R5, R0, 0x18 ;  /* 0x0000000005007211 */ /* 0x001fe400078ec0ff */
[----:B------:R-:W-:-:S04]  /*140e0*/  SHF.L.U32 R3, R3, 0x1f, RZ ;  /* 0x0000001f03037819 */ /* 0x000fc800000006ff */
[----:B------:R-:W0:Y:S02]  /*140f0*/  SYNCS.PHASECHK.TRANS64.TRYWAIT P0, [R0+URZ+0x28c20], R3 ;  /* 0x028c2003000075a7 */ /* 0x000e24000800017f */
[----:B0-----:R-:W-:Y:S05]  /*14100*/  @!P0 BRA `(.L_x_662) ;  /* 0x0000001c00148947 */ /* 0x001fea0003800000 */
.L_x_754:
[----:B------:R-:W-:Y:S05]  /*14110*/  BSYNC B0 ;  /* 0x0000000000007941 */ /* 0x000fea0003800000 */
.L_x_661:
[----:B------:R-:W-:-:S03]  /*14120*/  UMOV UR4, 0xffffffff ;  /* 0xffffffff00047882 */ /* 0x000fc60000000000 */
[----:B------:R-:W-:Y:S05]  /*14130*/  BRA.DIV UR4, `(.L_x_663) ;  /* 0x0000001e041c7947 */ /* 0x000fea000b800000 */
[----:B------:R-:W1:Y:S02]  /*14140*/  S2R R2, SR_TID.X ;  /* 0x0000000000027919 */ /* 0x000e640000002100 */
[----:B-1----:R-:W-:-:S04]  /*14150*/  SHF.R.U32.HI R2, RZ, 0x5, R2 ;  /* 0x00000005ff027819 */ /* 0x002fc80000011602 */
[----:B------:R-:W-:-:S05]  /*14160*/  LOP3.LUT R2, R2, 0x3, RZ, 0xc0, !PT ;  /* 0x0000000302027812 */ /* 0x000fca00078ec0ff */
[----:B------:R1:W3:Y:S02]  /*14170*/  SHFL.IDX PT, R14, R2, RZ, 0x1f ;  /* 0x00001fff020e7589 */ /* 0x0002e400000e0000 */
.L_x_757:
[----:B---3--:R-:W-:-:S13]  /*14180*/  ISETP.NE.AND P0, PT, R14, RZ, PT ;  /* 0x000000ff0e00720c */ /* 0x008fda0003f05270 */
[----:B------:R-:W-:Y:S05]  /*14190*/  @P0 BRA `(.L_x_447) ;  /* 0x0000000000940947 */ /* 0x000fea0003800000 */
[----:B------:R-:W-:-:S03]  /*141a0*/  UMOV UR4, 0xffffffff ;  /* 0xffffffff00047882 */ /* 0x000fc60000000000 */
[----:B------:R-:W-:Y:S05]  /*141b0*/  BRA.DIV UR4, `(.L_x_664) ;  /* 0x0000001e04307947 */ /* 0x000fea000b800000 */
[----:B------:R-:W-:-:S13]  /*141c0*/  ELECT P6, URZ, PT ;  /* 0x00000000003f782f */ /* 0x000fda00038c0000 */
.L_x_760:
[----:B------:R-:W-:Y:S05]  /*141d0*/  @!P6 BRA `(.L_x_447) ;  /* 0x000000000084e947 */ /* 0x000fea0003800000 */
[----:B-1----:R-:W3:Y:S02]  /*141e0*/  LDL.LU R2, [R1+0x38] ;  /* 0x0000380001027983 */ /* 0x002ee40000300800 */
[----:B---3--:R-:W-:-:S04]  /*141f0*/  LOP3.LUT R2, R2, 0x2, RZ, 0xfc, !PT ;  /* 0x0000000202027812 */ /* 0x008fc800078efcff */
[----:B------:R-:W-:-:S13]  /*14200*/  ISETP.NE.AND P2, PT, R2, 0x3, PT ;  /* 0x000000030200780c */ /* 0x000fda0003f45270 */
[----:B------:R-:W-:Y:S05]  /*14210*/  @!P2 BRA `(.L_x_665) ;  /* 0x000000000004a947 */ /* 0x000fea0003800000 */
[----:B------:R-:W-:Y:S01]  /*14220*/  BPT.TRAP 0x1 ;  /* 0x000000040000795c */ /* 0x000fe20000300000 */
.L_x_665:
[----:B0-----:R-:W3:Y:S04]  /*14230*/  LDL R3, [R1] ;  /* 0x0000000001037983 */ /* 0x001ee80000100800 */
[----:B------:R-:W4:Y:S01]  /*14240*/  LDL.LU R7, [R1+0x8] ;  /* 0x0000080001077983 */ /* 0x000f220000300800 */
[----:B------:R-:W-:-:S04]  /*14250*/  VIADD R2, R0, 0x28c40 ;  /* 0x00028c4000027836 */ /* 0x000fc80000000000 */
[C---:B---3--:R-:W-:Y:S01]  /*14260*/  IMAD R6, R3.reuse, 0x8, R2 ;  /* 0x0000000803067824 */ /* 0x048fe200078e0202 */
[----:B------:R-:W-:Y:S02]  /*14270*/  IADD3 R3, R3, 0x1, RZ ;  /* 0x0000000103037810 */ /* 0x000fe40007ffe0ff */
[----:B----4-:R-:W-:Y:S02]  /*14280*/  SHF.L.U32 R5, R7, 0x1f, RZ ;  /* 0x0000001f07057819 */ /* 0x010fe400000006ff */
[C---:B------:R-:W-:Y:S02]  /*14290*/  ISETP.NE.AND P1, PT, R3.reuse, 0x2, PT ;  /* 0x000000020300780c */ /* 0x040fe40003f25270 */
[----:B------:R-:W0:Y:S02]  /*142a0*/  SYNCS.PHASECHK.TRANS64.TRYWAIT P0, [R6+URZ], R5 ;  /* 0x00000005060075a7 */ /* 0x000e24000800017f */
[----:B------:R-:W-:Y:S02]  /*142b0*/  SEL R4, RZ, 0x1, P1 ;  /* 0x00000001ff047807 */ /* 0x000fe40000800000 */
[----:B------:R-:W-:-:S02]  /*142c0*/  SEL R3, R3, RZ, P1 ;  /* 0x000000ff03037207 */ /* 0x000fc40000800000 */
[----:B------:R-:W-:-:S03]  /*142d0*/  LOP3.LUT R4, R7, R4, RZ, 0x3c, !PT ;  /* 0x0000000407047212 */ /* 0x000fc600078e3cff */
[----:B------:R-:W-:Y:S01]  /*142e0*/  IMAD R7, R3, 0x8, R2 ;  /* 0x0000000803077824 */ /* 0x000fe200078e0202 */
[----:B------:R-:W-:Y:S01]  /*142f0*/  SHF.L.U32 R2, R4, 0x1f, RZ ;  /* 0x0000001f04027819 */ /* 0x000fe200000006ff */
[----:B0-----:R-:W-:Y:S06]  /*14300*/  @!P0 BRA `(.L_x_666) ;  /* 0x0000001800fc8947 */ /* 0x001fec0003800000 */
.L_x_761:
[----:B------:R-:W1:Y:S02]  /*14310*/  SYNCS.PHASECHK.TRANS64.TRYWAIT P0, [R7+URZ], R2 ;  /* 0x00000002070075a7 */ /* 0x000e64000800017f */
[----:B-1----:R-:W-:Y:S05]  /*14320*/  @!P0 BRA `(.L_x_667) ;  /* 0x0000001c00088947 */ /* 0x002fea0003800000 */
.L_x_762:
[----:B------:R-:W-:Y:S05]  /*14330*/  @!P2 BRA `(.L_x_668) ;  /* 0x000000000004a947 */ /* 0x000fea0003800000 */
[----:B------:R-:W-:Y:S01]  /*14340*/  BPT.TRAP 0x1 ;  /* 0x000000040000795c */ /* 0x000fe20000300000 */
.L_x_668:
[----:B------:R-:W3:Y:S01]  /*14350*/  LDL.LU R4, [R1] ;  /* 0x0000000001047983 */ /* 0x000ee20000300800 */
[----:B------:R-:W-:-:S04]  /*14360*/  VIADD R0, R0, 0x28c60 ;  /* 0x00028c6000007836 */ /* 0x000fc80000000000 */
[----:B---3--:R-:W-:-:S04]  /*14370*/  IMAD R4, R4, 0x8, R0 ;  /* 0x0000000804047824 */ /* 0x008fc800078e0200 */
[----:B------:R-:W3:Y:S02]  /*14380*/  SYNCS.PHASECHK.TRANS64.TRYWAIT P0, [R4+URZ], R5 ;  /* 0x00000005040075a7 */ /* 0x000ee4000800017f */
[----:B---3--:R-:W-:Y:S05]  /*14390*/  @!P0 BRA `(.L_x_669) ;  /* 0x0000001c00008947 */ /* 0x008fea0003800000 */
.L_x_763:
[----:B------:R-:W-:-:S07]  /*143a0*/  LEA R3, R3, R0, 0x3 ;  /* 0x0000000003037211 */ /* 0x000fce00078e18ff */
.L_x_670:
[----:B----4-:R4:W0:Y:S02]  /*143b0*/  SYNCS.PHASECHK.TRANS64.TRYWAIT P0, [R3+URZ], R2 ;  /* 0x00000002030075a7 */ /* 0x010824000800017f */
[----:B0-----:R-:W-:Y:S05]  /*143c0*/  @!P0 NANOSLEEP.SYNCS 0x989680 ;  /* 0x009896800000895d */ /* 0x001fea0003900000 */
[----:B------:R-:W0:Y:S02]  /*143d0*/  @!P0 SYNCS.PHASECHK.TRANS64 P0, [R3+URZ], R2 ;  /* 0x00000002030085a7 */ /* 0x000e24000800007f */
[----:B0-----:R-:W-:Y:S05]  /*143e0*/  @!P0 BRA `(.L_x_670) ;  /* 0xfffffffc00f08947 */ /* 0x001fea000383ffff */
.L_x_447:
[----:B------:R-:W-:Y:S05]  /*143f0*/  BSYNC B8 ;  /* 0x0000000000087941 */ /* 0x000fea0003800000 */
.L_x_444:
[----:B------:R-:W-:Y:S05]  /*14400*/  EXIT ;  /* 0x000000000000794d */ /* 0x000fea0003800000 */
.L_x_463:
[----:B0-----:R0:W1:Y:S02]  /*14410*/  SYNCS.PHASECHK.TRANS64.TRYWAIT P5, [R72+URZ+0x28c90], R59 ;  /* 0x028c903b480075a7 */ /* 0x00106400080a017f */
[----:B-1----:R-:W-:Y:S05]  /*14420*/  @!P5 NANOSLEEP.SYNCS 0x989680 ;  /* 0x009896800000d95d */ /* 0x002fea0003900000 */
[----:B------:R-:W1:Y:S02]  /*14430*/  @!P5 SYNCS.PHASECHK.TRANS64 P5, [R72+URZ+0x28c90], R59 ;  /* 0x028c903b4800d5a7 */ /* 0x000e6400080a007f */
[----:B-1----:R-:W-:Y:S05]  /*14440*/  @!P5 BRA `(.L_x_463) ;  /* 0xfffffffc00f0d947 */ /* 0x002fea000383ffff */
[----:B------:R-:W-:Y:S05]  /*14450*/  BRA `(.L_x_671) ;  /* 0xfffffee000647947 */ /* 0x000fea000383ffff */
.L_x_473:
[----:B0-----:R0:W1:Y:S02]  /*14460*/  SYNCS.PHASECHK.TRANS64.TRYWAIT P5, [R72+URZ+0x28c90], R59 ;  /* 0x028c903b480075a7 */ /* 0x00106400080a017f */
[----:B-1----:R-:W-:Y:S05]  /*14470*/  @!P5 NANOSLEEP.SYNCS 0x989680 ;  /* 0x009896800000d95d */ /* 0x002fea0003900000 */
[----:B------:R-:W1:Y:S02]  /*14480*/  @!P5 SYNCS.PHASECHK.TRANS64 P5, [R72+URZ+0x28c90], R59 ;  /* 0x028c903b4800d5a7 */ /* 0x000e6400080a007f */
[----:B-1----:R-:W-:Y:S05]  /*14490*/  @!P5 BRA `(.L_x_473) ;  /* 0xfffffffc00f0d947 */ /* 0x002fea000383ffff */
[----:B------:R-:W-:Y:S05]  /*144a0*/  BRA `(.L_x_672) ;  /* 0xfffffee800b47947 */ /* 0x000fea000383ffff */
.L_x_478:
[----:B0-----:R0:W1:Y:S02]  /*144b0*/  SYNCS.PHASECHK.TRANS64.TRYWAIT P5, [R72+URZ+0x28c90], R59 ;  /* 0x028c903b480075a7 */ /* 0x00106400080a017f */
[----:B-1----:R-:W-:Y:S05]  /*144c0*/  @!P5 NANOSLEEP.SYNCS 0x989680 ;  /* 0x009896800000d95d */ /* 0x002fea0003900000 */
[----:B------:R-:W1:Y:S02]  /*144d0*/  @!P5 SYNCS.PHASECHK.TRANS64 P5, [R72+URZ+0x28c90], R59 ;  /* 0x028c903b4800d5a7 */ /* 0x000e6400080a007f */
[----:B-1----:R-:W-:Y:S05]  /*144e0*/  @!P5 BRA `(.L_x_478) ;  /* 0xfffffffc00f0d947 */ /* 0x002fea000383ffff */
[----:B------:R-:W-:Y:S05]  /*144f0*/  BRA `(.L_x_673) ;  /* 0xfffffef000c07947 */ /* 0x000fea000383ffff */
.L_x_482:
[----:B----4-:R4:W0:Y:S02]  /*14500*/  SYNCS.PHASECHK.TRANS64.TRYWAIT P5, [R72+URZ+0x28cb0], R59 ;  /* 0x028cb03b480075a7 */ /* 0x01082400080a017f */
[----:B0-----:R-:W-:Y:S05]  /*14510*/  @!P5 NANOSLEEP.SYNCS 0x989680 ;  /* 0x009896800000d95d */ /* 0x001fea0003900000 */
[----:B------:R-:W0:Y:S02]  /*14520*/  @!P5 SYNCS.PHASECHK.TRANS64 P5, [R72+URZ+0x28cb0], R59 ;  /* 0x028cb03b4800d5a7 */ /* 0x000e2400080a007f */
[----:B0-----:R-:W-:Y:S05]  /*14530*/  @!P5 BRA `(.L_x_482) ;  /* 0xfffffffc00f0d947 */ /* 0x001fea000383ffff */
[----:B------:R-:W-:Y:S05]  /*14540*/  BRA `(.L_x_674) ;  /* 0xfffffef4003c7947 */ /* 0x000fea000383ffff */
.L_x_493:
[----:B0-----:R0:W1:Y:S02]  /*14550*/  SYNCS.PHASECHK.TRANS64.TRYWAIT P0, [R8+URZ+0x28c50], R3 ;  /* 0x028c5003080075a7 */ /* 0x001064000800017f */
[----:B-1----:R-:W-:Y:S05]  /*14560*/  @!P0 NANOSLEEP.SYNCS 0x989680 ;  /* 0x009896800000895d */ /* 0x002fea0003900000 */
[----:B------:R-:W1:Y:S02]  /*14570*/  @!P0 SYNCS.PHASECHK.TRANS64 P0, [R8+URZ+0x28c50], R3 ;  /* 0x028c5003080085a7 */ /* 0x000e64000800007f */
[----:B-1----:R-:W-:Y:S05]  /*14580*/  @!P0 BRA `(.L_x_493) ;  /* 0xfffffffc00f08947 */ /* 0x002fea000383ffff */
[----:B------:R-:W-:Y:S05]  /*14590*/  BRA `(.L_x_675) ;  /* 0xffffff00005c7947 */ /* 0x000fea000383ffff */
.L_x_500:
[----:B-1----:R1:W2:Y:S02]  /*145a0*/  SYNCS.PHASECHK.TRANS64.TRYWAIT P0, [R0+URZ+0x28c50], R3 ;  /* 0x028c5003000075a7 */ /* 0x0022a4000800017f */
[----:B--2---:R-:W-:Y:S05]  /*145b0*/  @!P0 NANOSLEEP.SYNCS 0x989680 ;  /* 0x009896800000895d */ /* 0x004fea0003900000 */
[----:B------:R-:W2:Y:S02]  /*145c0*/  @!P0 SYNCS.PHASECHK.TRANS64 P0, [R0+URZ+0x28c50], R3 ;  /* 0x028c5003000085a7 */ /* 0x000ea4000800007f */
[----:B--2---:R-:W-:Y:S05]  /*145d0*/  @!P0 BRA `(.L_x_500) ;  /* 0xfffffffc00f08947 */ /* 0x004fea000383ffff */
[----:B------:R-:W-:Y:S05]  /*145e0*/  BRA `(.L_x_499) ;  /* 0xffffff0c00887947 */ /* 0x000fea000383ffff */
.L_x_515:
[----:B------:R-:W-:Y:S01]  /*145f0*/  BSSY B1, `(.L_x_676) ;  /* 0x0000008000017945 */ /* 0x000fe20003800000 */
[----:B------:R-:W-:Y:S01]  /*14600*/  IMAD.MOV.U32 R13, RZ, RZ, R26 ;  /* 0x000000ffff0d7224 */ /* 0x000fe200078e001a */
[----:B------:R-:W-:Y:S01]  /*14610*/  MOV R15, 0xffffffff ;  /* 0xffffffff000f7802 */ /* 0x000fe20000000f00 */
[----:B------:R-:W-:Y:S02]  /*14620*/  IMAD.MOV.U32 R12, RZ, RZ, RZ ;  /* 0x000000ffff0c7224 */ /* 0x000fe400078e00ff */
[----:B------:R-:W-:-:S07]  /*14630*/  IMAD.MOV.U32 R11, RZ, RZ, 0x1c1f ;  /* 0x00001c1fff0b7424 */ /* 0x000fce00078e00ff */
[----:B0----5:R-:W-:Y:S05]  /*14640*/  WARPSYNC.COLLECTIVE R15, `(.L_x_677) ;  /* 0x000000000f087348 */ /* 0x021fea0003c00000 */
[----:B------:R1:W2:Y:S02]  /*14650*/  SHFL.IDX P6, R14, R13, R12, R11 ;  /* 0x0000000c0d0e7389 */ /* 0x0002a400000c000b */
[----:B012--5:R-:W-:Y:S01]  /*14660*/  ENDCOLLECTIVE ;  /* 0x000000000000791b */ /* 0x027fe20003800000 */
.L_x_677:
[----:B------:R-:W-:Y:S05]  /*14670*/  BSYNC B1 ;  /* 0x0000000000017941 */ /* 0x000fea0003800000 */
.L_x_676:
[----:B------:R-:W-:Y:S05]  /*14680*/  BRA `(.L_x_678) ;  /* 0xffffff2000b07947 */ /* 0x000fea000383ffff */
.L_x_516:
        /* <DEDUP_REMOVED lines=8> */
.L_x_680:
[----:B------:R-:W-:Y:S05]  /*14710*/  BSYNC B1 ;  /* 0x0000000000017941 */ /* 0x000fea0003800000 */
.L_x_679:
[----:B------:R-:W-:Y:S05]  /*14720*/  BRA `(.L_x_681) ;  /* 0xffffff2000907947 */ /* 0x000fea000383ffff */
.L_x_517:
        /* <DEDUP_REMOVED lines=8> */
.L_x_683:
[----:B------:R-:W-:Y:S05]  /*147b0*/  BSYNC B1 ;  /* 0x0000000000017941 */ /* 0x000fea0003800000 */
.L_x_682:
[----:B------:R-:W-:Y:S05]  /*147c0*/  BRA `(.L_x_684) ;  /* 0xffffff2000707947 */ /* 0x000fea000383ffff */
.L_x_518:
        /* <DEDUP_REMOVED lines=8> */
.L_x_686:
[----:B------:R-:W-:Y:S05]  /*14850*/  BSYNC B1 ;  /* 0x0000000000017941 */ /* 0x000fea0003800000 */
.L_x_685:
[----:B------:R-:W-:Y:S05]  /*14860*/  BRA `(.L_x_687) ;  /* 0xffffff2000507947 */ /* 0x000fea000383ffff */
.L_x_520:
[----:B0-----:R0:W1:Y:S02]  /*14870*/  SYNCS.PHASECHK.TRANS64.TRYWAIT P0, [R2+URZ+0x28c00], R25 ;  /* 0x028c0019020075a7 */ /* 0x001064000800017f */
[----:B-1----:R-:W-:Y:S05]  /*14880*/  @!P0 NANOSLEEP.SYNCS 0x989680 ;  /* 0x009896800000895d */ /* 0x002fea0003900000 */
[----:B------:R-:W1:Y:S02]  /*14890*/  @!P0 SYNCS.PHASECHK.TRANS64 P0, [R2+URZ+0x28c00], R25 ;  /* 0x028c0019020085a7 */ /* 0x000e64000800007f */
[----:B-1----:R-:W-:Y:S05]  /*148a0*/  @!P0 BRA `(.L_x_520) ;  /* 0xfffffffc00f08947 */ /* 0x002fea000383ffff */
[----:B------:R-:W-:Y:S05]  /*148b0*/  BRA `(.L_x_688) ;  /* 0xffffff2000bc7947 */ /* 0x000fea000383ffff */
.L_x_528:
        /* <DEDUP_REMOVED lines=8> */
.L_x_690:
[----:B------:R-:W-:Y:S05]  /*14940*/  BSYNC B1 ;  /* 0x0000000000017941 */ /* 0x000fea0003800000 */
.L_x_689:
[----:B------:R-:W-:Y:S05]  /*14950*/  BRA `(.L_x_691) ;  /* 0xffffff2c008c7947 */ /* 0x000fea000383ffff */
.L_x_529:
        /* <DEDUP_REMOVED lines=8> */
.L_x_693:
[----:B------:R-:W-:Y:S05]  /*149e0*/  BSYNC B1 ;  /* 0x0000000000017941 */ /* 0x000fea0003800000 */
.L_x_692:
[----:B------:R-:W-:Y:S05]  /*149f0*/  BRA `(.L_x_694) ;  /* 0xffffff2c00707947 */ /* 0x000fea000383ffff */
.L_x_530:
        /* <DEDUP_REMOVED lines=8> */
.L_x_696:
[----:B------:R-:W-:Y:S05]  /*14a80*/  BSYNC B1 ;  /* 0x0000000000017941 */ /* 0x000fea0003800000 */
.L_x_695:
[----:B------:R-:W-:Y:S05]  /*14a90*/  BRA `(.L_x_697) ;  /* 0xffffff2c00547947 */ /* 0x000fea000383ffff */
.L_x_531:
        /* <DEDUP_REMOVED lines=8> */
.L_x_699:
[----:B------:R-:W-:Y:S05]  /*14b20*/  BSYNC B1 ;  /* 0x0000000000017941 */ /* 0x000fea0003800000 */
.L_x_698:
[----:B------:R-:W-:Y:S05]  /*14b30*/  BRA `(.L_x_700) ;  /* 0xffffff2c00387947 */ /* 0x000fea000383ffff */
.L_x_533:
[----:B0-----:R0:W1:Y:S02]  /*14b40*/  SYNCS.PHASECHK.TRANS64.TRYWAIT P1, [R2+URZ+0x28c00], R3 ;  /* 0x028c0003020075a7 */ /* 0x001064000802017f */
[----:B-1----:R-:W-:Y:S05]  /*14b50*/  @!P1 NANOSLEEP.SYNCS 0x989680 ;  /* 0x009896800000995d */ /* 0x002fea0003900000 */
[----:B------:R-:W1:Y:S02]  /*14b60*/  @!P1 SYNCS.PHASECHK.TRANS64 P1, [R2+URZ+0x28c00], R3 ;  /* 0x028c0003020095a7 */ /* 0x000e64000802007f */
[----:B-1----:R-:W-:Y:S05]  /*14b70*/  @!P1 BRA `(.L_x_533) ;  /* 0xfffffffc00f09947 */ /* 0x002fea000383ffff */
[----:B------:R-:W-:Y:S05]  /*14b80*/  BRA `(.L_x_701) ;  /* 0xffffff2c009c7947 */ /* 0x000fea000383ffff */
.L_x_539:
[----:B0-----:R0:W1:Y:S02]  /*14b90*/  SYNCS.PHASECHK.TRANS64.TRYWAIT P1, [R15+URZ+0x28c30], R58 ;  /* 0x028c303a0f0075a7 */ /* 0x001064000802017f */
[----:B-1----:R-:W-:Y:S05]  /*14ba0*/  @!P1 NANOSLEEP.SYNCS 0x989680 ;  /* 0x009896800000995d */ /* 0x002fea0003900000 */
[----:B------:R-:W1:Y:S02]  /*14bb0*/  @!P1 SYNCS.PHASECHK.TRANS64 P1, [R15+URZ+0x28c30], R58 ;  /* 0x028c303a0f0095a7 */ /* 0x000e64000802007f */
[----:B-1----:R-:W-:Y:S05]  /*14bc0*/  @!P1 BRA `(.L_x_539) ;  /* 0xfffffffc00f09947 */ /* 0x002fea000383ffff */
[----:B------:R-:W-:Y:S05]  /*14bd0*/  BRA `(.L_x_538) ;  /* 0xffffff3800a07947 */ /* 0x000fea000383ffff */
.L_x_544:
[----:B--2---:R2:W3:Y:S02]  /*14be0*/  SYNCS.PHASECHK.TRANS64.TRYWAIT P2, [R15+URZ+0x28c50], R58 ;  /* 0x028c503a0f0075a7 */ /* 0x0044e4000804017f */
[----:B---3--:R-:W-:Y:S05]  /*14bf0*/  @!P2 NANOSLEEP.SYNCS 0x989680 ;  /* 0x009896800000a95d */ /* 0x008fea0003900000 */
[----:B------:R-:W3:Y:S02]  /*14c00*/  @!P2 SYNCS.PHASECHK.TRANS64 P2, [R15+URZ+0x28c50], R58 ;  /* 0x028c503a0f00a5a7 */ /* 0x000ee4000804007f */
[----:B---3--:R-:W-:Y:S05]  /*14c10*/  @!P2 BRA `(.L_x_544) ;  /* 0xfffffffc00f0a947 */ /* 0x008fea000383ffff */
[----:B------:R-:W-:Y:S05]  /*14c20*/  BRA `(.L_x_543) ;  /* 0xffffff4800d87947 */ /* 0x000fea000383ffff */
.L_x_551:
[----:B-1----:R1:W2:Y:S02]  /*14c30*/  SYNCS.PHASECHK.TRANS64.TRYWAIT P3, [R15+URZ+0x28c30], R213 ;  /* 0x028c30d50f0075a7 */ /* 0x0022a4000806017f */
[----:B--2---:R-:W-:Y:S05]  /*14c40*/  @!P3 NANOSLEEP.SYNCS 0x989680 ;  /* 0x009896800000b95d */ /* 0x004fea0003900000 */
[----:B------:R-:W2:Y:S02]  /*14c50*/  @!P3 SYNCS.PHASECHK.TRANS64 P3, [R15+URZ+0x28c30], R213 ;  /* 0x028c30d50f00b5a7 */ /* 0x000ea4000806007f */
[----:B--2---:R-:W-:Y:S05]  /*14c60*/  @!P3 BRA `(.L_x_551) ;  /* 0xfffffffc00f0b947 */ /* 0x004fea000383ffff */
[----:B------:R-:W-:Y:S05]  /*14c70*/  BRA `(.L_x_550) ;  /* 0xffffff4c00e07947 */ /* 0x000fea000383ffff */
.L_x_556:
[----:B--2---:R2:W4:Y:S02]  /*14c80*/  SYNCS.PHASECHK.TRANS64.TRYWAIT P3, [R15+URZ+0x28c50], R213 ;  /* 0x028c50d50f0075a7 */ /* 0x004524000806017f */
[----:B----4-:R-:W-:Y:S05]  /*14c90*/  @!P3 NANOSLEEP.SYNCS 0x989680 ;  /* 0x009896800000b95d */ /* 0x010fea0003900000 */
[----:B------:R-:W4:Y:S02]  /*14ca0*/  @!P3 SYNCS.PHASECHK.TRANS64 P3, [R15+URZ+0x28c50], R213 ;  /* 0x028c50d50f00b5a7 */ /* 0x000f24000806007f */
[----:B----4-:R-:W-:Y:S05]  /*14cb0*/  @!P3 BRA `(.L_x_556) ;  /* 0xfffffffc00f0b947 */ /* 0x010fea000383ffff */
[----:B------:R-:W-:Y:S05]  /*14cc0*/  BRA `(.L_x_555) ;  /* 0xffffff64003c7947 */ /* 0x000fea000383ffff */
.L_x_582:
        /* <DEDUP_REMOVED lines=8> */
[----:B-----5:R-:W-:Y:S05]  /*14d50*/  WARPSYNC.COLLECTIVE R15, `(.L_x_703) ;  /* 0x000000000f087348 */ /* 0x020fea0003c00000 */
[----:B------:R0:W1:Y:S02]  /*14d60*/  SHFL.IDX P6, R14, R13, R12, R11 ;  /* 0x0000000c0d0e7389 */ /* 0x00006400000c000b */
[----:B01---5:R-:W-:Y:S01]  /*14d70*/  ENDCOLLECTIVE ;  /* 0x000000000000791b */ /* 0x023fe20003800000 */
.L_x_703:
[----:B------:R-:W-:Y:S05]  /*14d80*/  BSYNC B1 ;  /* 0x0000000000017941 */ /* 0x000fea0003800000 */
.L_x_702:
[----:B------:R-:W-:Y:S05]  /*14d90*/  BRA `(.L_x_704) ;  /* 0xffffffa800707947 */ /* 0x000fea000383ffff */
.L_x_583:
[----:B------:R-:W-:Y:S01]  /*14da0*/  BSSY B1, `(.L_x_705) ;  /* 0x0000006000017945 */ /* 0x000fe20003800000 */
[----:B------:R-:W-:-:S07]  /*14db0*/  IMAD.MOV.U32 R15, RZ, RZ, -0x1 ;  /* 0xffffffffff0f7424 */ /* 0x000fce00078e00ff */
[----:B-----5:R-:W-:Y:S05]  /*14dc0*/  WARPSYNC.COLLECTIVE R15, `(.L_x_706) ;  /* 0x000000000f0c7348 */ /* 0x020fea0003c00000 */
[----:B------:R-:W-:Y:S02]  /*14dd0*/  ELECT P6, UR62, PT ;  /* 0x00000000003e782f */ /* 0x000fe400038c0000 */
[----:B------:R-:W-:Y:S01]  /*14de0*/  MOV R14, UR62 ;  /* 0x0000003e000e7c02 */ /* 0x000fe20008000f00 */
[----:B-----5:R-:W-:Y:S10]  /*14df0*/  ENDCOLLECTIVE ;  /* 0x000000000000791b */ /* 0x020ff40003800000 */
.L_x_706:
[----:B------:R-:W-:Y:S05]  /*14e00*/  BSYNC B1 ;  /* 0x0000000000017941 */ /* 0x000fea0003800000 */
.L_x_705:
[----:B------:R-:W-:Y:S05]  /*14e10*/  BRA `(.L_x_707) ;  /* 0xffffffa8005c7947 */ /* 0x000fea000383ffff */
.L_x_585:
[----:B0-----:R0:W1:Y:S02]  /*14e20*/  SYNCS.PHASECHK.TRANS64.TRYWAIT P0, [R5+URZ+0x28c20], R6 ;  /* 0x028c2006050075a7 */ /* 0x001064000800017f */
[----:B-1----:R-:W-:Y:S05]  /*14e30*/  @!P0 NANOSLEEP.SYNCS 0x989680 ;  /* 0x009896800000895d */ /* 0x002fea0003900000 */
[----:B------:R-:W1:Y:S02]  /*14e40*/  @!P0 SYNCS.PHASECHK.TRANS64 P0, [R5+URZ+0x28c20], R6 ;  /* 0x028c2006050085a7 */ /* 0x000e64000800007f */
[----:B-1----:R-:W-:Y:S05]  /*14e50*/  @!P0 BRA `(.L_x_585) ;  /* 0xfffffffc00f08947 */ /* 0x002fea000383ffff */
[----:B------:R-:W-:Y:S05]  /*14e60*/  BRA `(.L_x_708) ;  /* 0xffffffa800787947 */ /* 0x000fea000383ffff */
.L_x_588:
[----:B0-----:R0:W1:Y:S02]  /*14e70*/  SYNCS.PHASECHK.TRANS64.TRYWAIT P0, [R6+URZ+0x28ca0], R9 ;  /* 0x028ca009060075a7 */ /* 0x001064000800017f */
[----:B-1----:R-:W-:Y:S05]  /*14e80*/  @!P0 NANOSLEEP.SYNCS 0x989680 ;  /* 0x009896800000895d */ /* 0x002fea0003900000 */
[----:B------:R-:W1:Y:S02]  /*14e90*/  @!P0 SYNCS.PHASECHK.TRANS64 P0, [R6+URZ+0x28ca0], R9 ;  /* 0x028ca009060085a7 */ /* 0x000e64000800007f */
[----:B-1----:R-:W-:Y:S05]  /*14ea0*/  @!P0 BRA `(.L_x_588) ;  /* 0xfffffffc00f08947 */ /* 0x002fea000383ffff */
[----:B------:R-:W-:Y:S05]  /*14eb0*/  BRA `(.L_x_709) ;  /* 0xffffffa800887947 */ /* 0x000fea000383ffff */
.L_x_590:
[----:B-1----:R1:W2:Y:S02]  /*14ec0*/  SYNCS.PHASECHK.TRANS64.TRYWAIT P0, [R6+URZ+0x28cc0], R9 ;  /* 0x028cc009060075a7 */ /* 0x0022a4000800017f */
[----:B--2---:R-:W-:Y:S05]  /*14ed0*/  @!P0 NANOSLEEP.SYNCS 0x989680 ;  /* 0x009896800000895d */ /* 0x004fea0003900000 */
[----:B------:R-:W2:Y:S02]  /*14ee0*/  @!P0 SYNCS.PHASECHK.TRANS64 P0, [R6+URZ+0x28cc0], R9 ;  /* 0x028cc009060085a7 */ /* 0x000ea4000800007f */
[----:B--2---:R-:W-:Y:S05]  /*14ef0*/  @!P0 BRA `(.L_x_590) ;  /* 0xfffffffc00f08947 */ /* 0x004fea000383ffff */
[----:B------:R-:W-:Y:S05]  /*14f00*/  BRA `(.L_x_710) ;  /* 0xffffffa800ec7947 */ /* 0x000fea000383ffff */
.L_x_594:
[----:B0-----:R0:W1:Y:S02]  /*14f10*/  SYNCS.PHASECHK.TRANS64.TRYWAIT P0, [R7+URZ+0x28ca0], R8 ;  /* 0x028ca008070075a7 */ /* 0x001064000800017f */
[----:B-1----:R-:W-:Y:S05]  /*14f20*/  @!P0 NANOSLEEP.SYNCS 0x989680 ;  /* 0x009896800000895d */ /* 0x002fea0003900000 */
[----:B------:R-:W1:Y:S02]  /*14f30*/  @!P0 SYNCS.PHASECHK.TRANS64 P0, [R7+URZ+0x28ca0], R8 ;  /* 0x028ca008070085a7 */ /* 0x000e64000800007f */
[----:B-1----:R-:W-:Y:S05]  /*14f40*/  @!P0 BRA `(.L_x_594) ;  /* 0xfffffffc00f08947 */ /* 0x002fea000383ffff */
[----:B------:R-:W-:Y:S05]  /*14f50*/  BRA `(.L_x_711) ;  /* 0xffffffb0002c7947 */ /* 0x000fea000383ffff */
.L_x_596:
[----:B-1----:R1:W2:Y:S02]  /*14f60*/  SYNCS.PHASECHK.TRANS64.TRYWAIT P1, [R7+URZ+0x28cc0], R8 ;  /* 0x028cc008070075a7 */ /* 0x0022a4000802017f */
[----:B--2---:R-:W-:Y:S05]  /*14f70*/  @!P1 NANOSLEEP.SYNCS 0x989680 ;  /* 0x009896800000995d */ /* 0x004fea0003900000 */
[----:B------:R-:W2:Y:S02]  /*14f80*/  @!P1 SYNCS.PHASECHK.TRANS64 P1, [R7+URZ+0x28cc0], R8 ;  /* 0x028cc008070095a7 */ /* 0x000ea4000802007f */
[----:B--2---:R-:W-:Y:S05]  /*14f90*/  @!P1 BRA `(.L_x_596) ;  /* 0xfffffffc00f09947 */ /* 0x004fea000383ffff */
[----:B------:R-:W-:Y:S05]  /*14fa0*/  BRA `(.L_x_712) ;  /* 0xffffffb000887947 */ /* 0x000fea000383ffff */
.L_x_606:
[----:B------:R-:W0:Y:S01]  /*14fb0*/  S2R R3, SR_TID.X ;  /* 0x0000000000037919 */ /* 0x000e220000002100 */
[----:B------:R-:W-:Y:S01]  /*14fc0*/  BSSY B0, `(.L_x_713) ;  /* 0x000000a000007945 */ /* 0x000fe20003800000 */
[----:B------:R-:W-:Y:S01]  /*14fd0*/  IMAD.MOV.U32 R12, RZ, RZ, RZ ;  /* 0x000000ffff0c7224 */ /* 0x000fe200078e00ff */
[----:B------:R-:W-:Y:S01]  /*14fe0*/  MOV R11, 0x1f ;  /* 0x0000001f000b7802 */ /* 0x000fe20000000f00 */
[----:B------:R-:W-:Y:S01]  /*14ff0*/  IMAD.MOV.U32 R15, RZ, RZ, -0x1 ;  /* 0xffffffffff0f7424 */ /* 0x000fe200078e00ff */
[----:B0-----:R-:W-:-:S04]  /*15000*/  SHF.R.U32.HI R3, RZ, 0x5, R3 ;  /* 0x00000005ff037819 */ /* 0x001fc80000011603 */
[----:B------:R-:W-:-:S05]  /*15010*/  LOP3.LUT R3, R3, 0x3, RZ, 0xc0, !PT ;  /* 0x0000000303037812 */ /* 0x000fca00078ec0ff */
[----:B------:R-:W-:-:S07]  /*15020*/  IMAD.MOV.U32 R13, RZ, RZ, R3 ;  /* 0x000000ffff0d7224 */ /* 0x000fce00078e0003 */
[----:B-1----:R-:W-:Y:S05]  /*15030*/  WARPSYNC.COLLECTIVE R15, `(.L_x_714) ;  /* 0x000000000f087348 */ /* 0x002fea0003c00000 */
[----:B------:R0:W2:Y:S02]  /*15040*/  SHFL.IDX P6, R14, R13, R12, R11 ;  /* 0x0000000c0d0e7389 */ /* 0x0000a400000c000b */
[----:B012---:R-:W-:Y:S01]  /*15050*/  ENDCOLLECTIVE ;  /* 0x000000000000791b */ /* 0x007fe20003800000 */
.L_x_714:
[----:B------:R-:W-:Y:S05]  /*15060*/  BSYNC B0 ;  /* 0x0000000000007941 */ /* 0x000fea0003800000 */
.L_x_713:
[----:B------:R-:W-:Y:S05]  /*15070*/  BRA `(.L_x_715) ;  /* 0xffffffbc00847947 */ /* 0x000fea000383ffff */
.L_x_607:
[----:B------:R-:W-:Y:S01]  /*15080*/  BSSY B0, `(.L_x_716) ;  /* 0x0000006000007945 */ /* 0x000fe20003800000 */
[----:B------:R-:W-:-:S07]  /*15090*/  IMAD.MOV.U32 R15, RZ, RZ, -0x1 ;  /* 0xffffffffff0f7424 */ /* 0x000fce00078e00ff */
[----:B------:R-:W-:Y:S05]  /*150a0*/  WARPSYNC.COLLECTIVE R15, `(.L_x_717) ;  /* 0x000000000f0c7348 */ /* 0x000fea0003c00000 */
[----:B------:R-:W-:Y:S02]  /*150b0*/  ELECT P6, UR62, PT ;  /* 0x00000000003e782f */ /* 0x000fe400038c0000 */
[----:B------:R-:W-:Y:S01]  /*150c0*/  MOV R14, UR62 ;  /* 0x0000003e000e7c02 */ /* 0x000fe20008000f00 */
[----:B------:R-:W-:Y:S10]  /*150d0*/  ENDCOLLECTIVE ;  /* 0x000000000000791b */ /* 0x000ff40003800000 */
.L_x_717:
[----:B------:R-:W-:Y:S05]  /*150e0*/  BSYNC B0 ;  /* 0x0000000000007941 */ /* 0x000fea0003800000 */
.L_x_716:
[----:B------:R-:W-:Y:S05]  /*150f0*/  BRA `(.L_x_718) ;  /* 0xffffffbc007c7947 */ /* 0x000fea000383ffff */
.L_x_610:
[----:B0-----:R0:W1:Y:S02]  /*15100*/  SYNCS.PHASECHK.TRANS64.TRYWAIT P0, [R5+URZ+0x28c40], R7 ;  /* 0x028c4007050075a7 */ /* 0x001064000800017f */
[----:B-1----:R-:W-:Y:S05]  /*15110*/  @!P0 NANOSLEEP.SYNCS 0x989680 ;  /* 0x009896800000895d */ /* 0x002fea0003900000 */
[----:B------:R-:W1:Y:S02]  /*15120*/  @!P0 SYNCS.PHASECHK.TRANS64 P0, [R5+URZ+0x28c40], R7 ;  /* 0x028c4007050085a7 */ /* 0x000e64000800007f */
[----:B-1----:R-:W-:Y:S05]  /*15130*/  @!P0 BRA `(.L_x_610) ;  /* 0xfffffffc00f08947 */ /* 0x002fea000383ffff */
[----:B------:R-:W-:Y:S05]  /*15140*/  BRA `(.L_x_719) ;  /* 0xffffffbc00ec7947 */ /* 0x000fea000383ffff */
.L_x_613:
        /* <DEDUP_REMOVED lines=8> */
.L_x_616:
[----:B0-----:R0:W1:Y:S02]  /*151d0*/  SYNCS.PHASECHK.TRANS64.TRYWAIT P0, [R2+URZ+0x28c60], R5 ;  /* 0x028c6005020075a7 */ /* 0x001064000800017f */
[----:B-1----:R-:W-:Y:S05]  /*151e0*/  @!P0 NANOSLEEP.SYNCS 0x989680 ;  /* 0x009896800000895d */ /* 0x002fea0003900000 */
[----:B------:R-:W1:Y:S02]  /*151f0*/  @!P0 SYNCS.PHASECHK.TRANS64 P0, [R2+URZ+0x28c60], R5 ;  /* 0x028c6005020085a7 */ /* 0x000e64000800007f */
[----:B-1----:R-:W-:Y:S05]  /*15200*/  @!P0 BRA `(.L_x_616) ;  /* 0xfffffffc00f08947 */ /* 0x002fea000383ffff */
[----:B------:R-:W-:Y:S05]  /*15210*/  BRA `(.L_x_721) ;  /* 0xffffffc000e87947 */ /* 0x000fea000383ffff */
.L_x_625:
[----:B--2---:R2:W3:Y:S02]  /*15220*/  SYNCS.PHASECHK.TRANS64.TRYWAIT P0, [R2+URZ+0x28c40], R7 ;  /* 0x028c4007020075a7 */ /* 0x0044e4000800017f */
[----:B---3--:R-:W-:Y:S05]  /*15230*/  @!P0 NANOSLEEP.SYNCS 0x989680 ;  /* 0x009896800000895d */ /* 0x008fea0003900000 */
[----:B------:R-:W3:Y:S02]  /*15240*/  @!P0 SYNCS.PHASECHK.TRANS64 P0, [R2+URZ+0x28c40], R7 ;  /* 0x028c4007020085a7 */ /* 0x000ee4000800007f */
[----:B---3--:R-:W-:Y:S05]  /*15250*/  @!P0 BRA `(.L_x_625) ;  /* 0xfffffffc00f08947 */ /* 0x008fea000383ffff */
[----:B------:R-:W-:Y:S05]  /*15260*/  BRA `(.L_x_722) ;  /* 0xffffffc800c07947 */ /* 0x000fea000383ffff */
.L_x_627:
[----:B0-----:R0:W3:Y:S02]  /*15270*/  SYNCS.PHASECHK.TRANS64.TRYWAIT P0, [R2+URZ+0x28c60], R7 ;  /* 0x028c6007020075a7 */ /* 0x0010e4000800017f */
[----:B---3--:R-:W-:Y:S05]  /*15280*/  @!P0 NANOSLEEP.SYNCS 0x989680 ;  /* 0x009896800000895d */ /* 0x008fea0003900000 */
[----:B------:R-:W3:Y:S02]  /*15290*/  @!P0 SYNCS.PHASECHK.TRANS64 P0, [R2+URZ+0x28c60], R7 ;  /* 0x028c6007020085a7 */ /* 0x000ee4000800007f */
[----:B---3--:R-:W-:Y:S05]  /*152a0*/  @!P0 BRA `(.L_x_627) ;  /* 0xfffffffc00f08947 */ /* 0x008fea000383ffff */
[----:B------:R-:W-:Y:S05]  /*152b0*/  BRA `(.L_x_723) ;  /* 0xffffffcc00307947 */ /* 0x000fea000383ffff */
.L_x_632:
[----:B---3--:R3:W4:Y:S02]  /*152c0*/  SYNCS.PHASECHK.TRANS64.TRYWAIT P0, [R2+URZ+0x28c40], R3 ;  /* 0x028c4003020075a7 */ /* 0x008724000800017f */
[----:B----4-:R-:W-:Y:S05]  /*152d0*/  @!P0 NANOSLEEP.SYNCS 0x989680 ;  /* 0x009896800000895d */ /* 0x010fea0003900000 */
[----:B------:R-:W4:Y:S02]  /*152e0*/  @!P0 SYNCS.PHASECHK.TRANS64 P0, [R2+URZ+0x28c40], R3 ;  /* 0x028c4003020085a7 */ /* 0x000f24000800007f */
[----:B----4-:R-:W-:Y:S05]  /*152f0*/  @!P0 BRA `(.L_x_632) ;  /* 0xfffffffc00f08947 */ /* 0x010fea000383ffff */
[----:B------:R-:W-:Y:S05]  /*15300*/  BRA `(.L_x_724) ;  /* 0xffffffd000cc7947 */ /* 0x000fea000383ffff */
.L_x_634:
[----:B0-----:R0:W2:Y:S02]  /*15310*/  SYNCS.PHASECHK.TRANS64.TRYWAIT P1, [R2+URZ+0x28c60], R3 ;  /* 0x028c6003020075a7 */ /* 0x0010a4000802017f */
[----:B--2---:R-:W-:Y:S05]  /*15320*/  @!P1 NANOSLEEP.SYNCS 0x989680 ;  /* 0x009896800000995d */ /* 0x004fea0003900000 */
[----:B------:R-:W2:Y:S02]  /*15330*/  @!P1 SYNCS.PHASECHK.TRANS64 P1, [R2+URZ+0x28c60], R3 ;  /* 0x028c6003020095a7 */ /* 0x000ea4000802007f */
[----:B--2---:R-:W-:Y:S05]  /*15340*/  @!P1 BRA `(.L_x_634) ;  /* 0xfffffffc00f09947 */ /* 0x004fea000383ffff */
[----:B------:R-:W-:Y:S05]  /*15350*/  BRA `(.L_x_725) ;  /* 0xffffffd400387947 */ /* 0x000fea000383ffff */
.L_x_639:
[----:B----4-:R4:W0:Y:S02]  /*15360*/  SYNCS.PHASECHK.TRANS64.TRYWAIT P0, [R2+URZ+0x28c40], R3 ;  /* 0x028c4003020075a7 */ /* 0x010824000800017f */
[----:B0-----:R-:W-:Y:S05]  /*15370*/  @!P0 NANOSLEEP.SYNCS 0x989680 ;  /* 0x009896800000895d */ /* 0x001fea0003900000 */
[----:B------:R-:W0:Y:S02]  /*15380*/  @!P0 SYNCS.PHASECHK.TRANS64 P0, [R2+URZ+0x28c40], R3 ;  /* 0x028c4003020085a7 */ /* 0x000e24000800007f */
[----:B0-----:R-:W-:Y:S05]  /*15390*/  @!P0 BRA `(.L_x_639) ;  /* 0xfffffffc00f08947 */ /* 0x001fea000383ffff */
[----:B------:R-:W-:Y:S05]  /*153a0*/  BRA `(.L_x_726) ;  /* 0xffffffd800b47947 */ /* 0x000fea000383ffff */
.L_x_641:
[----:B0-----:R0:W2:Y:S02]  /*153b0*/  SYNCS.PHASECHK.TRANS64.TRYWAIT P1, [R2+URZ+0x28c60], R3 ;  /* 0x028c6003020075a7 */ /* 0x0010a4000802017f */
[----:B--2---:R-:W-:Y:S05]  /*153c0*/  @!P1 NANOSLEEP.SYNCS 0x989680 ;  /* 0x009896800000995d */ /* 0x004fea0003900000 */
[----:B------:R-:W2:Y:S02]  /*153d0*/  @!P1 SYNCS.PHASECHK.TRANS64 P1, [R2+URZ+0x28c60], R3 ;  /* 0x028c6003020095a7 */ /* 0x000ea4000802007f */
[----:B--2---:R-:W-:Y:S05]  /*153e0*/  @!P1 BRA `(.L_x_641) ;  /* 0xfffffffc00f09947 */ /* 0x004fea000383ffff */
[----:B------:R-:W-:Y:S05]  /*153f0*/  BRA `(.L_x_727) ;  /* 0xffffffdc00247947 */ /* 0x000fea000383ffff */
.L_x_646:
[----:B------:R-:W-:Y:S01]  /*15400*/  BSSY B0, `(.L_x_728) ;  /* 0x0000008000007945 */ /* 0x000fe20003800000 */
[----:B0-----:R-:W-:Y:S01]  /*15410*/  IMAD.MOV.U32 R13, RZ, RZ, R16 ;  /* 0x000000ffff0d7224 */ /* 0x001fe200078e0010 */
[----:B------:R-:W-:Y:S01]  /*15420*/  MOV R12, RZ ;  /* 0x000000ff000c7202 */ /* 0x000fe20000000f00 */
[----:B--2---:R-:W-:Y:S02]  /*15430*/  IMAD.MOV.U32 R11, RZ, RZ, 0x1f ;  /* 0x0000001fff0b7424 */ /* 0x004fe400078e00ff */
[----:B------:R-:W-:-:S07]  /*15440*/  IMAD.MOV.U32 R15, RZ, RZ, -0x1 ;  /* 0xffffffffff0f7424 */ /* 0x000fce00078e00ff */
[----:B-1-3--:R-:W-:Y:S05]  /*15450*/  WARPSYNC.COLLECTIVE R15, `(.L_x_729) ;  /* 0x000000000f087348 */ /* 0x00afea0003c00000 */
[----:B------:R0:W2:Y:S02]  /*15460*/  SHFL.IDX P6, R14, R13, R12, R11 ;  /* 0x0000000c0d0e7389 */ /* 0x0000a400000c000b */
[----:B0123--:R-:W-:Y:S01]  /*15470*/  ENDCOLLECTIVE ;  /* 0x000000000000791b */ /* 0x00ffe20003800000 */
.L_x_729:
[----:B------:R-:W-:Y:S05]  /*15480*/  BSYNC B0 ;  /* 0x0000000000007941 */ /* 0x000fea0003800000 */
.L_x_728:
[----:B------:R-:W-:Y:S01]  /*15490*/  MOV R13, R16 ;  /* 0x00000010000d7202 */ /* 0x000fe20000000f00 */
[----:B------:R-:W-:Y:S02]  /*154a0*/  IMAD.MOV.U32 R12, RZ, RZ, 0x1 ;  /* 0x00000001ff0c7424 */ /* 0x000fe400078e00ff */
[----:B------:R-:W-:Y:S02]  /*154b0*/  IMAD.MOV.U32 R11, RZ, RZ, 0x1f ;  /* 0x0000001fff0b7424 */ /* 0x000fe400078e00ff */
[----:B------:R-:W-:Y:S02]  /*154c0*/  IMAD.MOV.U32 R15, RZ, RZ, -0x1 ;  /* 0xffffffffff0f7424 */ /* 0x000fe400078e00ff */
[----:B------:R-:W-:-:S07]  /*154d0*/  IMAD.MOV.U32 R4, RZ, RZ, R14 ;  /* 0x000000ffff047224 */ /* 0x000fce00078e000e */
[----:B------:R-:W-:Y:S05]  /*154e0*/  WARPSYNC.COLLECTIVE R15, `(.L_x_730) ;  /* 0x000000000f087348 */ /* 0x000fea0003c00000 */
[----:B------:R0:W1:Y:S02]  /*154f0*/  SHFL.IDX P6, R14, R13, R12, R11 ;  /* 0x0000000c0d0e7389 */ /* 0x00006400000c000b */
[----:B01----:R-:W-:Y:S01]  /*15500*/  ENDCOLLECTIVE ;  /* 0x000000000000791b */ /* 0x003fe20003800000 */
.L_x_730:
[----:B------:R-:W-:Y:S01]  /*15510*/  MOV R6, R14 ;  /* 0x0000000e00067202 */ /* 0x000fe20000000f00 */
[----:B------:R-:W-:Y:S06]  /*15520*/  BRA `(.L_x_731) ;  /* 0xffffffe000647947 */ /* 0x000fec000383ffff */
.L_x_649:
[----:B------:R-:W-:Y:S01]  /*15530*/  BSSY B0, `(.L_x_732) ;  /* 0x0000008000007945 */ /* 0x000fe20003800000 */
[----:B-----5:R-:W-:Y:S01]  /*15540*/  IMAD.MOV.U32 R13, RZ, RZ, R17 ;  /* 0x000000ffff0d7224 */ /* 0x020fe200078e0011 */
[----:B------:R-:W-:Y:S01]  /*15550*/  MOV R15, 0xffffffff ;  /* 0xffffffff000f7802 */ /* 0x000fe20000000f00 */
[----:B------:R-:W-:Y:S02]  /*15560*/  IMAD.MOV.U32 R12, RZ, RZ, 0x1 ;  /* 0x00000001ff0c7424 */ /* 0x000fe400078e00ff */
[----:B--2---:R-:W-:-:S07]  /*15570*/  IMAD.MOV.U32 R11, RZ, RZ, RZ ;  /* 0x000000ffff0b7224 */ /* 0x004fce00078e00ff */
[----:B0--34-:R-:W-:Y:S05]  /*15580*/  WARPSYNC.COLLECTIVE R15, `(.L_x_733) ;  /* 0x000000000f087348 */ /* 0x019fea0003c00000 */
[----:B------:R1:W2:Y:S02]  /*15590*/  SHFL.UP P6, R14, R13, R12, R11 ;  /* 0x0400000c0d0e7389 */ /* 0x0002a400000c000b */
[----:B01234-:R-:W-:Y:S01]  /*155a0*/  ENDCOLLECTIVE ;  /* 0x000000000000791b */ /* 0x01ffe20003800000 */
.L_x_733:
[----:B------:R-:W-:Y:S05]  /*155b0*/  BSYNC B0 ;  /* 0x0000000000007941 */ /* 0x000fea0003800000 */
.L_x_732:
        /* <DEDUP_REMOVED lines=10> */
.L_x_734:
        /* <DEDUP_REMOVED lines=8> */
.L_x_735:
        /* <DEDUP_REMOVED lines=8> */
.L_x_736:
        /* <DEDUP_REMOVED lines=8> */
.L_x_737:
[----:B------:R-:W-:Y:S01]  /*157e0*/  MOV R12, 0x1f ;  /* 0x0000001f000c7802 */ /* 0x000fe20000000f00 */
[----:B------:R-:W-:Y:S01]  /*157f0*/  IMAD.MOV.U32 R11, RZ, RZ, 0x1f ;  /* 0x0000001fff0b7424 */ /* 0x000fe200078e00ff */
[----:B------:R-:W-:-:S05]  /*15800*/  SEL R2, R14, RZ, P0 ;  /* 0x000000ff0e027207 */ /* 0x000fca0000000000 */
[----:B------:R-:W-:-:S04]  /*15810*/  IMAD.IADD R2, R7, 0x1, R2 ;  /* 0x0000000107027824 */ /* 0x000fc800078e0202 */
[----:B------:R-:W-:-:S07]  /*15820*/  IMAD.MOV.U32 R13, RZ, RZ, R2 ;  /* 0x000000ffff0d7224 */ /* 0x000fce00078e0002 */
[----:B------:R-:W-:Y:S05]  /*15830*/  WARPSYNC.COLLECTIVE R15, `(.L_x_738) ;  /* 0x000000000f087348 */ /* 0x000fea0003c00000 */
[----:B------:R0:W1:Y:S02]  /*15840*/  SHFL.IDX P6, R14, R13, R12, R11 ;  /* 0x0000000c0d0e7389 */ /* 0x00006400000c000b */
[----:B01----:R-:W-:Y:S01]  /*15850*/  ENDCOLLECTIVE ;  /* 0x000000000000791b */ /* 0x003fe20003800000 */
.L_x_738:
[----:B------:R-:W-:Y:S05]  /*15860*/  BRA `(.L_x_739) ;  /* 0xffffffe000287947 */ /* 0x000fea000383ffff */
.L_x_654:
[----:B------:R-:W-:Y:S01]  /*15870*/  BSSY B0, `(.L_x_740) ;  /* 0x0000008000007945 */ /* 0x000fe20003800000 */
[----:B-----5:R-:W-:Y:S01]  /*15880*/  IMAD.MOV.U32 R13, RZ, RZ, R17 ;  /* 0x000000ffff0d7224 */ /* 0x020fe200078e0011 */
[----:B------:R-:W-:Y:S01]  /*15890*/  MOV R12, 0x1 ;  /* 0x00000001000c7802 */ /* 0x000fe20000000f00 */
[----:B--2---:R-:W-:Y:S02]  /*158a0*/  IMAD.MOV.U32 R11, RZ, RZ, RZ ;  /* 0x000000ffff0b7224 */ /* 0x004fe400078e00ff */
[----:B------:R-:W-:-:S07]  /*158b0*/  IMAD.MOV.U32 R15, RZ, RZ, -0x1 ;  /* 0xffffffffff0f7424 */ /* 0x000fce00078e00ff */
[----:B0-----:R-:W-:Y:S05]  /*158c0*/  WARPSYNC.COLLECTIVE R15, `(.L_x_741) ;  /* 0x000000000f087348 */ /* 0x001fea0003c00000 */
[----:B------:R1:W2:Y:S02]  /*158d0*/  SHFL.UP P6, R14, R13, R12, R11 ;  /* 0x0400000c0d0e7389 */ /* 0x0002a400000c000b */
[----:B012---:R-:W-:Y:S01]  /*158e0*/  ENDCOLLECTIVE ;  /* 0x000000000000791b */ /* 0x007fe20003800000 */
.L_x_741:
[----:B------:R-:W-:Y:S05]  /*158f0*/  BSYNC B0 ;  /* 0x0000000000007941 */ /* 0x000fea0003800000 */
.L_x_740:
[----:B------:R-:W-:Y:S01]  /*15900*/  ISETP.NE.AND P0, PT, R8, RZ, PT ;  /* 0x000000ff0800720c */ /* 0x000fe20003f05270 */
[----:B------:R-:W-:Y:S01]  /*15910*/  IMAD.MOV.U32 R12, RZ, RZ, 0x2 ;  /* 0x00000002ff0c7424 */ /* 0x000fe200078e00ff */
[----:B------:R-:W-:Y:S01]  /*15920*/  MOV R15, 0xffffffff ;  /* 0xffffffff000f7802 */ /* 0x000fe20000000f00 */
[----:B------:R-:W-:Y:S01]  /*15930*/  IMAD.MOV.U32 R11, RZ, RZ, RZ ;  /* 0x000000ffff0b7224 */ /* 0x000fe200078e00ff */
[----:B------:R-:W-:Y:S02]  /*15940*/  SEL R14, R14, RZ, P0 ;  /* 0x000000ff0e0e7207 */ /* 0x000fe40000000000 */
[----:B------:R-:W-:Y:S02]  /*15950*/  ISETP.GE.U32.AND P0, PT, R8, 0x2, PT ;  /* 0x000000020800780c */ /* 0x000fe40003f06070 */
[----:B------:R-:W-:-:S11]  /*15960*/  IADD3 R13, R17, R14, RZ ;  /* 0x0000000e110d7210 */ /* 0x000fd60007ffe0ff */
[----:B------:R-:W-:Y:S05]  /*15970*/  WARPSYNC.COLLECTIVE R15, `(.L_x_742) ;  /* 0x000000000f087348 */ /* 0x000fea0003c00000 */
[----:B------:R0:W1:Y:S02]  /*15980*/  SHFL.UP P6, R14, R13, R12, R11 ;  /* 0x0400000c0d0e7389 */ /* 0x00006400000c000b */
[----:B01----:R-:W-:Y:S01]  /*15990*/  ENDCOLLECTIVE ;  /* 0x000000000000791b */ /* 0x003fe20003800000 */
.L_x_742:
        /* <DEDUP_REMOVED lines=8> */
.L_x_743:
        /* <DEDUP_REMOVED lines=8> */
.L_x_744:
        /* <DEDUP_REMOVED lines=8> */
.L_x_745:
        /* <DEDUP_REMOVED lines=8> */
.L_x_746:
[----:B------:R-:W-:Y:S05]  /*15ba0*/  BRA `(.L_x_747) ;  /* 0xffffffe0000c7947 */ /* 0x000fea000383ffff */
.L_x_656:
[----:B------:R-:W-:Y:S01]  /*15bb0*/  BSSY B0, `(.L_x_748) ;  /* 0x0000006000007945 */ /* 0x000fe20003800000 */
[----:B------:R-:W-:Y:S01]  /*15bc0*/  PLOP3.LUT P6, PT, P6, PT, PT, 0x8, 0x0 ;  /* 0x000000000000781c */ /* 0x000fe200037ce170 */
[----:B------:R-:W-:-:S12]  /*15bd0*/  IMAD.MOV.U32 R15, RZ, RZ, -0x1 ;  /* 0xffffffffff0f7424 */ /* 0x000fd800078e00ff */
[----:B0-2---:R-:W-:Y:S05]  /*15be0*/  WARPSYNC.COLLECTIVE R15, `(.L_x_749) ;  /* 0x000000000f087348 */ /* 0x005fea0003c00000 */
[----:B------:R-:W-:Y:S01]  /*15bf0*/  VOTE.ANY R14, PT, P6 ;  /* 0x00000000000e7806 */ /* 0x000fe200030e0100 */
[----:B0-2---:R-:W-:Y:S06]  /*15c00*/  ENDCOLLECTIVE ;  /* 0x000000000000791b */ /* 0x005fec0003800000 */
.L_x_749:
[----:B------:R-:W-:Y:S05]  /*15c10*/  BSYNC B0 ;  /* 0x0000000000007941 */ /* 0x000fea0003800000 */
.L_x_748:
[----:B------:R-:W-:Y:S01]  /*15c20*/  MOV R3, R14 ;  /* 0x0000000e00037202 */ /* 0x000fe20000000f00 */
[----:B------:R-:W-:Y:S01]  /*15c30*/  IMAD.MOV.U32 R13, RZ, RZ, R17 ;  /* 0x000000ffff0d7224 */ /* 0x000fe200078e0011 */
[----:B------:R-:W-:Y:S01]  /*15c40*/  MOV R11, 0x1f ;  /* 0x0000001f000b7802 */ /* 0x000fe20000000f00 */
[----:B------:R-:W-:Y:S01]  /*15c50*/  IMAD.MOV.U32 R15, RZ, RZ, -0x1 ;  /* 0xffffffffff0f7424 */ /* 0x000fe200078e00ff */
[----:B------:R-:W0:Y:S02]  /*15c60*/  POPC R5, R3 ;  /* 0x0000000300057309 */ /* 0x000e240000000000 */
[----:B0-----:R-:W-:-:S07]  /*15c70*/  IMAD.MOV.U32 R12, RZ, RZ, R5 ;  /* 0x000000ffff0c7224 */ /* 0x001fce00078e0005 */
[----:B------:R-:W-:Y:S05]  /*15c80*/  WARPSYNC.COLLECTIVE R15, `(.L_x_750) ;  /* 0x000000000f087348 */ /* 0x000fea0003c00000 */
[----:B------:R0:W1:Y:S02]  /*15c90*/  SHFL.IDX P6, R14, R13, R12, R11 ;  /* 0x0000000c0d0e7389 */ /* 0x00006400000c000b */
[----:B01----:R-:W-:Y:S01]  /*15ca0*/  ENDCOLLECTIVE ;  /* 0x000000000000791b */ /* 0x003fe20003800000 */
.L_x_750:
[----:B------:R-:W-:Y:S01]  /*15cb0*/  IMAD.MOV.U32 R17, RZ, RZ, R14 ;  /* 0x000000ffff117224 */ /* 0x000fe200078e000e */
[----:B------:R-:W-:Y:S06]  /*15cc0*/  BRA `(.L_x_751) ;  /* 0xffffffdc00fc7947 */ /* 0x000fec000383ffff */
.L_x_658:
[----:B------:R-:W-:Y:S01]  /*15cd0*/  BSSY B0, `(.L_x_752) ;  /* 0x0000007000007945 */ /* 0x000fe20003800000 */
[----:B------:R-:W-:Y:S01]  /*15ce0*/  MOV R13, R2 ;  /* 0x00000002000d7202 */ /* 0x000fe20000000f00 */
[----:B--2---:R-:W-:Y:S02]  /*15cf0*/  IMAD.MOV.U32 R11, RZ, RZ, 0x1f ;  /* 0x0000001fff0b7424 */ /* 0x004fe400078e00ff */
[----:B------:R-:W-:-:S07]  /*15d00*/  IMAD.MOV.U32 R15, RZ, RZ, -0x1 ;  /* 0xffffffffff0f7424 */ /* 0x000fce00078e00ff */
[----:B01-3--:R-:W-:Y:S05]  /*15d10*/  WARPSYNC.COLLECTIVE R15, `(.L_x_753) ;  /* 0x000000000f087348 */ /* 0x00bfea0003c00000 */
[----:B------:R2:W4:Y:S02]  /*15d20*/  SHFL.IDX P6, R14, R13, R12, R11 ;  /* 0x0000000c0d0e7389 */ /* 0x00052400000c000b */
[----:B01234-:R-:W-:Y:S01]  /*15d30*/  ENDCOLLECTIVE ;  /* 0x000000000000791b */ /* 0x01ffe20003800000 */
.L_x_753:
[----:B------:R-:W-:Y:S05]  /*15d40*/  BSYNC B0 ;  /* 0x0000000000007941 */ /* 0x000fea0003800000 */
.L_x_752:
[----:B------:R-:W-:Y:S05]  /*15d50*/  BRA `(.L_x_657) ;  /* 0xffffffdc00f47947 */ /* 0x000fea000383ffff */
.L_x_662:
[----:B0-----:R0:W1:Y:S02]  /*15d60*/  SYNCS.PHASECHK.TRANS64.TRYWAIT P0, [R0+URZ+0x28c20], R3 ;  /* 0x028c2003000075a7 */ /* 0x001064000800017f */
[----:B-1----:R-:W-:Y:S05]  /*15d70*/  @!P0 NANOSLEEP.SYNCS 0x989680 ;  /* 0x009896800000895d */ /* 0x002fea0003900000 */
[----:B------:R-:W1:Y:S02]  /*15d80*/  @!P0 SYNCS.PHASECHK.TRANS64 P0, [R0+URZ+0x28c20], R3 ;  /* 0x028c2003000085a7 */ /* 0x000e64000800007f */
[----:B-1----:R-:W-:Y:S05]  /*15d90*/  @!P0 BRA `(.L_x_662) ;  /* 0xfffffffc00f08947 */ /* 0x002fea000383ffff */
[----:B------:R-:W-:Y:S05]  /*15da0*/  BRA `(.L_x_754) ;  /* 0xffffffe000d87947 */ /* 0x000fea000383ffff */
.L_x_663:
[----:B------:R-:W1:Y:S01]  /*15db0*/  S2R R2, SR_TID.X ;  /* 0x0000000000027919 */ /* 0x000e620000002100 */
[----:B------:R-:W-:Y:S01]  /*15dc0*/  BSSY B0, `(.L_x_755) ;  /* 0x000000a000007945 */ /* 0x000fe20003800000 */
[----:B------:R-:W-:Y:S01]  /*15dd0*/  IMAD.MOV.U32 R12, RZ, RZ, RZ ;  /* 0x000000ffff0c7224 */ /* 0x000fe200078e00ff */
[----:B------:R-:W-:Y:S01]  /*15de0*/  MOV R15, 0xffffffff ;  /* 0xffffffff000f7802 */ /* 0x000fe20000000f00 */
[----:B--2---:R-:W-:Y:S01]  /*15df0*/  IMAD.MOV.U32 R11, RZ, RZ, 0x1f ;  /* 0x0000001fff0b7424 */ /* 0x004fe200078e00ff */
[----:B-1----:R-:W-:-:S04]  /*15e00*/  SHF.R.U32.HI R2, RZ, 0x5, R2 ;  /* 0x00000005ff027819 */ /* 0x002fc80000011602 */
[----:B------:R-:W-:-:S04]  /*15e10*/  LOP3.LUT R2, R2, 0x3, RZ, 0xc0, !PT ;  /* 0x0000000302027812 */ /* 0x000fc800078ec0ff */
[----:B------:R-:W-:-:S07]  /*15e20*/  MOV R13, R2 ;  /* 0x00000002000d7202 */ /* 0x000fce0000000f00 */
[----:B0-----:R-:W-:Y:S05]  /*15e30*/  WARPSYNC.COLLECTIVE R15, `(.L_x_756) ;  /* 0x000000000f087348 */ /* 0x001fea0003c00000 */
[----:B------:R1:W2:Y:S02]  /*15e40*/  SHFL.IDX P6, R14, R13, R12, R11 ;  /* 0x0000000c0d0e7389 */ /* 0x0002a400000c000b */
[----:B012---:R-:W-:Y:S01]  /*15e50*/  ENDCOLLECTIVE ;  /* 0x000000000000791b */ /* 0x007fe20003800000 */
.L_x_756:
[----:B------:R-:W-:Y:S05]  /*15e60*/  BSYNC B0 ;  /* 0x0000000000007941 */ /* 0x000fea0003800000 */
.L_x_755:
[----:B------:R-:W-:Y:S05]  /*15e70*/  BRA `(.L_x_757) ;  /* 0xffffffe000c07947 */ /* 0x000fea000383ffff */
.L_x_664:
[----:B------:R-:W-:Y:S01]  /*15e80*/  BSSY B0, `(.L_x_758) ;  /* 0x0000006000007945 */ /* 0x000fe20003800000 */
[----:B------:R-:W-:-:S07]  /*15e90*/  IMAD.MOV.U32 R15, RZ, RZ, -0x1 ;  /* 0xffffffffff0f7424 */ /* 0x000fce00078e00ff */
[----:B012---:R-:W-:Y:S05]  /*15ea0*/  WARPSYNC.COLLECTIVE R15, `(.L_x_759) ;  /* 0x000000000f0c7348 */ /* 0x007fea0003c00000 */
[----:B------:R-:W-:Y:S02]  /*15eb0*/  ELECT P6, UR62, PT ;  /* 0x00000000003e782f */ /* 0x000fe400038c0000 */
[----:B------:R-:W-:Y:S01]  /*15ec0*/  MOV R14, UR62 ;  /* 0x0000003e000e7c02 */ /* 0x000fe20008000f00 */
[----:B012---:R-:W-:Y:S10]  /*15ed0*/  ENDCOLLECTIVE ;  /* 0x000000000000791b */ /* 0x007ff40003800000 */
.L_x_759:
[----:B------:R-:W-:Y:S05]  /*15ee0*/  BSYNC B0 ;  /* 0x0000000000007941 */ /* 0x000fea0003800000 */
.L_x_758:
[----:B------:R-:W-:Y:S05]  /*15ef0*/  BRA `(.L_x_760) ;  /* 0xffffffe000b47947 */ /* 0x000fea000383ffff */
.L_x_666:
[----:B0-----:R0:W1:Y:S02]  /*15f00*/  SYNCS.PHASECHK.TRANS64.TRYWAIT P0, [R6+URZ], R5 ;  /* 0x00000005060075a7 */ /* 0x001064000800017f */
[----:B-1----:R-:W-:Y:S05]  /*15f10*/  @!P0 NANOSLEEP.SYNCS 0x989680 ;  /* 0x009896800000895d */ /* 0x002fea0003900000 */
[----:B------:R-:W1:Y:S02]  /*15f20*/  @!P0 SYNCS.PHASECHK.TRANS64 P0, [R6+URZ], R5 ;  /* 0x00000005060085a7 */ /* 0x000e64000800007f */
[----:B-1----:R-:W-:Y:S05]  /*15f30*/  @!P0 BRA `(.L_x_666) ;  /* 0xfffffffc00f08947 */ /* 0x002fea000383ffff */
[----:B------:R-:W-:Y:S05]  /*15f40*/  BRA `(.L_x_761) ;  /* 0xffffffe000f07947 */ /* 0x000fea000383ffff */
.L_x_667:
[----:B-1----:R1:W3:Y:S02]  /*15f50*/  SYNCS.PHASECHK.TRANS64.TRYWAIT P0, [R7+URZ], R2 ;  /* 0x00000002070075a7 */ /* 0x0022e4000800017f */
[----:B---3--:R-:W-:Y:S05]  /*15f60*/  @!P0 NANOSLEEP.SYNCS 0x989680 ;  /* 0x009896800000895d */ /* 0x008fea0003900000 */
[----:B------:R-:W3:Y:S02]  /*15f70*/  @!P0 SYNCS.PHASECHK.TRANS64 P0, [R7+URZ], R2 ;  /* 0x00000002070085a7 */ /* 0x000ee4000800007f */
[----:B---3--:R-:W-:Y:S05]  /*15f80*/  @!P0 BRA `(.L_x_667) ;  /* 0xfffffffc00f08947 */ /* 0x008fea000383ffff */
[----:B------:R-:W-:Y:S05]  /*15f90*/  BRA `(.L_x_762) ;  /* 0xffffffe000e47947 */ /* 0x000fea000383ffff */
.L_x_669:
[----:B---3--:R3:W4:Y:S02]  /*15fa0*/  SYNCS.PHASECHK.TRANS64.TRYWAIT P0, [R4+URZ], R5 ;  /* 0x00000005040075a7 */ /* 0x008724000800017f */
[----:B----4-:R-:W-:Y:S05]  /*15fb0*/  @!P0 NANOSLEEP.SYNCS 0x989680 ;  /* 0x009896800000895d */ /* 0x010fea0003900000 */
[----:B------:R-:W4:Y:S02]  /*15fc0*/  @!P0 SYNCS.PHASECHK.TRANS64 P0, [R4+URZ], R5 ;  /* 0x00000005040085a7 */ /* 0x000f24000800007f */
[----:B----4-:R-:W-:Y:S05]  /*15fd0*/  @!P0 BRA `(.L_x_669) ;  /* 0xfffffffc00f08947 */ /* 0x010fea000383ffff */
[----:B------:R-:W-:Y:S05]  /*15fe0*/  BRA `(.L_x_763) ;  /* 0xffffffe000ec7947 */ /* 0x000fea000383ffff */
.L_x_764:
        /* <DEDUP_REMOVED lines=9> */
.L_x_4552:


//--------------------- .text._ZN7cutlass13device_kernelIN5flash11enable_sm90INS1_16FlashAttnFwdSm90INS1_25CollectiveMainloopFwdSm90ILi2EN4cute5tupleIJNS5_1CILi1EEES8_S8_EEENS6_IJNS7_ILi64EEESA_SA_EEELi512ENS_6half_tEfNS_4arch4Sm90ELb0ELb0ELb0ELb1ELb0ELb0ELb1ELb0ELb0ELb0ELb0ELb0EEENS1_21CollectiveEpilogueFwdINS6_IJSA_NS7_ILi512EEESA_EEES9_SC_SE_Li256ELb1ELb0ELb0ELb0EEENS1_36VarlenDynamicPersistentTileSchedulerILi64ELi64ELi256ELi32ELb0ELb0ELb1ELb0ELb1ELb1EEEEEEEEEvNT_6ParamsE --------------------------
	.section	.text._ZN7cutlass13device_kernelIN5flash11enable_sm90INS1_16FlashAttnFwdSm90INS1_25CollectiveMainloopFwdSm90ILi2EN4cute5tupleIJNS5_1CILi1EEES8_S8_EEENS6_IJNS7_ILi64EEESA_SA_EEELi512ENS_6half_tEfNS_4arch4Sm90ELb0ELb0ELb0ELb1ELb0ELb0ELb1ELb0ELb0ELb0ELb0ELb0EEENS1_21CollectiveEpilogueFwdINS6_IJSA_NS7_ILi512EEESA_EEES9_SC_SE_Li256ELb1ELb0ELb0ELb0EEENS1_36VarlenDynamicPersistentTileSchedulerILi64ELi64ELi256ELi32ELb0ELb0ELb1ELb0ELb1ELb1EEEEEEEEEvNT_6ParamsE,"ax",@progbits
	.align	128
.text._ZN7cutlass13device_kernelIN5flash11enable_sm90INS1_16FlashAttnFwdSm90INS1_25CollectiveMainloopFwdSm90ILi2EN4cute5tupleIJNS5_1CILi1EEES8_S8_EEENS6_IJNS7_ILi64EEESA_SA_EEELi512ENS_6half_tEfNS_4arch4Sm90ELb0ELb0ELb0ELb1ELb0ELb0ELb1ELb0ELb0ELb0ELb0ELb0EEENS1_21CollectiveEpilogueFwdINS6_IJSA_NS7_ILi512EEESA_EEES9_SC_SE_Li256ELb1ELb0ELb0ELb0EEENS1_36VarlenDynamicPersistentTileSchedulerILi64ELi64ELi256ELi32ELb0ELb0ELb1ELb0ELb1ELb1EEEEEEEEEvNT_6ParamsE:
        .type           _ZN7cutlass13device_kernelIN5flash11enable_sm90INS1_16FlashAttnFwdSm90INS1_25CollectiveMainloopFwdSm90ILi2EN4cute5tupleIJNS5_1CILi1EEES8_S8_EEENS6_IJNS7_ILi64EEESA_SA_EEELi512ENS_6half_tEfNS_4arch4Sm90ELb0ELb0ELb0ELb1ELb0ELb0ELb1ELb0ELb0ELb0ELb0ELb0EEENS1_21CollectiveEpilogueFwdINS6_IJSA_NS7_ILi512EEESA_EEES9_SC_SE_Li256ELb1ELb0ELb0ELb0EEENS1_36VarlenDynamicPersistentTileSchedulerILi64ELi64ELi256ELi32ELb0ELb0ELb1ELb0ELb1ELb1EEEEEEEEEvNT_6ParamsE,@function
        .size           _ZN7cutlass13device_kernelIN5flash11enable_sm90INS1_16FlashAttnFwdSm90INS1_25CollectiveMainloopFwdSm90ILi2EN4cute5tupleIJNS5_1CILi1EEES8_S8_EEENS6_IJNS7_ILi64EEESA_SA_EEELi512ENS_6half_tEfNS_4arch4Sm90ELb0ELb0ELb0ELb1ELb0ELb0ELb1ELb0ELb0ELb0ELb0ELb0EEENS1_21CollectiveEpilogueFwdINS6_IJSA_NS7_ILi512EEESA_EEES9_SC_SE_Li256ELb1ELb0ELb0ELb0EEENS1_36VarlenDynamicPersistentTileSchedulerILi64ELi64ELi256ELi32ELb0ELb0ELb1ELb0ELb1ELb1EEEEEEEEEvNT_6ParamsE,(.L_x_4553 - _ZN7cutlass13device_kernelIN5flash11enable_sm90INS1_16FlashAttnFwdSm90INS1_25CollectiveMainloopFwdSm90ILi2EN4cute5tupleIJNS5_1CILi1EEES8_S8_EEENS6_IJNS7_ILi64EEESA_SA_EEELi512ENS_6half_tEfNS_4arch4Sm90ELb0ELb0ELb0ELb1ELb0ELb0ELb1ELb0ELb0ELb0ELb0ELb0EEENS1_21CollectiveEpilogueFwdINS6_IJSA_NS7_ILi512EEESA_EEES9_SC_SE_Li256ELb1ELb0ELb0ELb0EEENS1_36VarlenDynamicPersistentTileSchedulerILi64ELi64ELi256ELi32ELb0ELb0ELb1ELb0ELb1ELb1EEEEEEEEEvNT_6ParamsE)
        .other          _ZN7cutlass13device_kernelIN5flash11enable_sm90INS1_16FlashAttnFwdSm90INS1_25CollectiveMainloopFwdSm90ILi2EN4cute5tupleIJNS5_1CILi1EEES8_S8_EEENS6_IJNS7_ILi64EEESA_SA_EEELi512ENS_6half_tEfNS_4arch4Sm90ELb0ELb0ELb0ELb1ELb0ELb0ELb1ELb0ELb0ELb0ELb0ELb0EEENS1_21CollectiveEpilogueFwdINS6_IJSA_NS7_ILi512EEESA_EEES9_SC_SE_Li256ELb1ELb0ELb0ELb0EEENS1_36VarlenDynamicPersistentTileSchedulerILi64ELi64ELi256ELi32ELb0ELb0ELb1ELb0ELb1ELb1EEEEEEEEEvNT_6ParamsE,@"STO_CUDA_ENTRY STV_DEFAULT"
_ZN7cutlass13device_kernelIN5flash11enable_sm90INS1_16FlashAttnFwdSm90INS1_25CollectiveMainloopFwdSm90ILi2EN4cute5tupleIJNS5_1CILi1EEES8_S8_EEENS6_IJNS7_ILi64EEESA_SA_EEELi512ENS_6half_tEfNS_4arch4Sm90ELb0ELb0ELb0ELb1ELb0ELb0ELb1ELb0ELb0ELb0ELb0ELb0EEENS1_21CollectiveEpilogueFwdINS6_IJSA_NS7_ILi512EEESA_EEES9_SC_SE_Li256ELb1ELb0ELb0ELb0EEENS1_36VarlenDynamicPersistentTileSchedulerILi64ELi64ELi256ELi32ELb0ELb0ELb1ELb0ELb1ELb1EEEEEEEEEvNT_6ParamsE:
        /* <DEDUP_REMOVED lines=22> */
[----:B0-----:R-:W-:Y:S01]  /*0160*/  NOP ;  /* 0x0000000000007918 */ /* 0x001fe20000000000 */
.L_x_766:
[----:B------:R-:W-:Y:S05]  /*0170*/  BSYNC B0 ;  /* 0x0000000000007941 */ /* 0x000fea0003800000 */
.L_x_765:
        /* <DEDUP_REMOVED lines=12> */
[----:B------:R-:W-:Y:S01]  /*0240*/  VOTEU.ANY UP2, P0 ;  /* 0x00000000003f7886 */ /* 0x000fe20000040100 */
        /* <DEDUP_REMOVED lines=8> */
[----:B-1----:R0:W1:Y:S01]  /*02d0*/  @UP0 SYNCS.EXCH.64 URZ, [UR8+0x38800], UR4 ;  /* 0x03880004083f05b2 */ /* 0x0020620008000100 */
[----:B------:R0:W2:Y:S05]  /*02e0*/  @UP1 SYNCS.EXCH.64 URZ, [UR8+0x38810], UR4 ;  /* 0x03881004083f15b2 */ /* 0x0000aa0008000100 */
[----:B------:R0:W3:Y:S02]  /*02f0*/  @UP2 SYNCS.EXCH.64 URZ, [UR8+0x38820], UR6 ;  /* 0x03882006083f25b2 */ /* 0x0000e40008000100 */
        /* <DEDUP_REMOVED lines=13> */
[----:B------:R0:W0:Y:S01]  /*03d0*/  SYNCS.EXCH.64 URZ, [UR6+0x38848], UR4 ;  /* 0x03884804063f75b2 */ /* 0x0000220008000100 */
[----:B------:R-:W-:Y:S01]  /*03e0*/  NOP ;  /* 0x0000000000007918 */ /* 0x000fe20000000000 */
.L_x_767:
        /* <DEDUP_REMOVED lines=22> */
.L_x_768:
        /* <DEDUP_REMOVED lines=18> */
.L_x_769:
        /* <DEDUP_REMOVED lines=22> */
.L_x_770:
        /* <DEDUP_REMOVED lines=22> */
.L_x_771:
[----:B------:R-:W-:Y:S01]  /*0930*/  ISETP.NE.AND P0, PT, R3, RZ, PT ;  /* 0x000000ff0300720c */ /* 0x000fe20003f05270 */
[----:B------:R-:W-:Y:S01]  /*0940*/  NOP ;  /* 0x0000000000007918 */ /* 0x000fe20000000000 */
[----:B01234-:R-:W-:Y:S11]  /*0950*/  BAR.SYNC.DEFER_BLOCKING 0x0 ;  /* 0x0000000000007b1d */ /* 0x01fff60000010000 */
[----:B------:R-:W-:Y:S05]  /*0960*/  @!P0 BRA `(.L_x_772) ;  /* 0x000000a800c48947 */ /* 0x000fea0003800000 */
.L_x_773:
        /* <DEDUP_REMOVED lines=22> */
[----:B------:R-:W-:Y:S01]  /*0ad0*/  UMOV UR36, URZ ;  /* 0x0000003f00247c82 */ /* 0x000fe20008000000 */
[----:B------:R-:W-:Y:S01]  /*0ae0*/  UMOV UR41, URZ ;  /* 0x0000003f00297c82 */ /* 0x000fe20008000000 */
[----:B------:R-:W-:-:S04]  /*0af0*/  SHF.R.S32.HI R0, RZ, 0x1f, R191 ;  /* 0x0000001fff007819 */ /* 0x000fc800000114bf */
[CC--:B------:R-:W-:Y:S02]  /*0b00*/  LEA.HI R2, R0.reuse, R191.reuse, RZ, 0x4 ;  /* 0x000000bf00027211 */ /* 0x0c0fe400078f20ff */
[----:B------:R-:W-:Y:S02]  /*0b10*/  LEA.HI R6, R0, R191, RZ, 0x5 ;  /* 0x000000bf00067211 */ /* 0x000fe400078f28ff */
[----:B------:R-:W-:Y:S02]  /*0b20*/  SHF.R.S32.HI R3, RZ, 0x4, R2 ;  /* 0x00000004ff037819 */ /* 0x000fe40000011402 */
[----:B------:R-:W-:Y:S02]  /*0b30*/  SHF.R.S32.HI R12, RZ, 0x5, R6 ;  /* 0x00000005ff0c7819 */ /* 0x000fe40000011406 */
[C---:B------:R-:W-:Y:S02]  /*0b40*/  LEA.HI R5, R2.reuse, R3, RZ, 0x1 ;  /* 0x0000000302057211 */ /* 0x040fe400078f08ff */
[----:B------:R-:W-:-:S02]  /*0b50*/  LOP3.LUT R2, R2, 0xfffffff0, RZ, 0xc0, !PT ;  /* 0xfffffff002027812 */ /* 0x000fc400078ec0ff */
[----:B------:R-:W-:Y:S02]  /*0b60*/  LOP3.LUT R8, R5, 0x1ffffffe, RZ, 0xc0, !PT ;  /* 0x1ffffffe05087812 */ /* 0x000fe400078ec0ff */
[----:B------:R-:W-:Y:S01]  /*0b70*/  SHF.R.S32.HI R5, RZ, 0x1f, R6 ;  /* 0x0000001fff057819 */ /* 0x000fe20000011406 */
[----:B------:R-:W-:Y:S01]  /*0b80*/  IMAD.IADD R6, R191, 0x1, -R2 ;  /* 0x00000001bf067824 */ /* 0x000fe200078e0a02 */
[----:B------:R-:W-:Y:S01]  /*0b90*/  LEA.HI R4, R0, R191, RZ, 0x7 ;  /* 0x000000bf00047211 */ /* 0x000fe200078f38ff */
[----:B------:R-:W-:Y:S01]  /*0ba0*/  IMAD.IADD R9, R3, 0x1, -R8 ;  /* 0x0000000103097824 */ /* 0x000fe200078e0a08 */
[----:B------:R-:W-:Y:S02]  /*0bb0*/  LEA.HI R5, R5, R12, RZ, 0x2 ;  /* 0x0000000c05057211 */ /* 0x000fe400078f10ff */
[----:B------:R-:W-:Y:S02]  /*0bc0*/  SHF.R.S32.HI R3, RZ, 0x1f, R6 ;  /* 0x0000001fff037819 */ /* 0x000fe40000011406 */
[----:B------:R-:W-:-:S02]  /*0bd0*/  SHF.R.S32.HI R189, RZ, 0x7, R4 ;  /* 0x00000007ffbd7819 */ /* 0x000fc40000011404 */
[----:B------:R-:W-:Y:S02]  /*0be0*/  LOP3.LUT R7, R5, 0x3ffffc, RZ, 0xc0, !PT ;  /* 0x003ffffc05077812 */ /* 0x000fe400078ec0ff */
[----:B------:R-:W-:Y:S01]  /*0bf0*/  LEA.HI R5, R3, R6, RZ, 0x3 ;  /* 0x0000000603057211 */ /* 0x000fe200078f18ff */
[----:B------:R-:W-:Y:S01]  /*0c00*/  IMAD R11, R189, 0x100, R6 ;  /* 0x00000100bd0b7824 */ /* 0x000fe200078e0206 */
[----:B------:R-:W-:Y:S02]  /*0c10*/  IADD3 R8, R12, -R7, RZ ;  /* 0x800000070c087210 */ /* 0x000fe40007ffe0ff */
[C---:B------:R-:W-:Y:S01]  /*0c20*/  LOP3.LUT R7, R5.reuse, 0xfffffff8, RZ, 0xc0, !PT ;  /* 0xfffffff805077812 */ /* 0x040fe200078ec0ff */
[----:B------:R-:W-:Y:S01]  /*0c30*/  IMAD.SHL.U32 R10, R5, 0x40, RZ ;  /* 0x00000040050a7824 */ /* 0x000fe200078e00ff */
[----:B------:R-:W-:Y:S01]  /*0c40*/  LOP3.LUT R2, R4, 0xffffff80, RZ, 0xc0, !PT ;  /* 0xffffff8004027812 */ /* 0x000fe200078ec0ff */
[----:B------:R-:W-:Y:S01]  /*0c50*/  IMAD R190, R8, 0x10, R11 ;  /* 0x0000001008be7824 */ /* 0x000fe200078e020b */
[----:B------:R-:W-:Y:S01]  /*0c60*/  SHF.L.U32 R9, R9, 0x3, RZ ;  /* 0x0000000309097819 */ /* 0x000fe200000006ff */
[----:B------:R-:W-:Y:S01]  /*0c70*/  IMAD.IADD R8, R6, 0x1, -R7 ;  /* 0x0000000106087824 */ /* 0x000fe200078e0a07 */
[----:B------:R-:W-:Y:S01]  /*0c80*/  LOP3.LUT R11, R10, 0x7ffffe00, RZ, 0xc0, !PT ;  /* 0x7ffffe000a0b7812 */ /* 0x000fe200078ec0ff */
[----:B------:R-:W-:Y:S01]  /*0c90*/  IMAD.IADD R2, R191, 0x1, -R2 ;  /* 0x00000001bf027824 */ /* 0x000fe200078e0a02 */
[----:B------:R-:W-:Y:S01]  /*0ca0*/  LEA.HI R0, R0, R191, RZ, 0x3 ;  /* 0x000000bf00007211 */ /* 0x000fe200078f18ff */
[C---:B------:R-:W-:Y:S01]  /*0cb0*/  IMAD.SHL.U32 R10, R8.reuse, 0x40, RZ ;  /* 0x00000040080a7824 */ /* 0x040fe200078e00ff */
[----:B------:R-:W-:Y:S01]  /*0cc0*/  R2P PR, R8, 0x6 ;  /* 0x0000000608007804 */ /* 0x000fe20000000000 */
[----:B------:R-:W-:Y:S01]  /*0cd0*/  IMAD.U32 R190, R190, 0x40, R9 ;  /* 0x00000040bebe7824 */ /* 0x000fe200078e0009 */
[----:B------:R-:W-:Y:S01]  /*0ce0*/  SHF.R.S32.HI R3, RZ, 0x1f, R2 ;  /* 0x0000001fff037819 */ /* 0x000fe20000011402 */
[----:B------:R-:W-:Y:S01]  /*0cf0*/  IMAD R11, R12, 0x400, R11 ;  /* 0x000004000c0b7824 */ /* 0x000fe200078e020b */
[----:B------:R-:W-:-:S02]  /*0d00*/  LOP3.LUT R10, R10, 0x1c0, RZ, 0xc0, !PT ;  /* 0x000001c00a0a7812 */ /* 0x000fc400078ec0ff */
[----:B------:R-:W-:Y:S02]  /*0d10*/  LEA.HI R5, R3, R2, RZ, 0x2 ;  /* 0x0000000203057211 */ /* 0x000fe400078f10ff */
[----:B------:R-:W-:Y:S02]  /*0d20*/  LOP3.LUT R9, R10, 0x8, R9, 0xf8, !PT ;  /* 0x000000080a097812 */ /* 0x000fe400078ef809 */
[--C-:B------:R-:W-:Y:S02]  /*0d30*/  SHF.R.S32.HI R6, RZ, 0x2, R5.reuse ;  /* 0x00000002ff067819 */ /* 0x100fe40000011405 */
[----:B------:R-:W-:Y:S02]  /*0d40*/  SHF.R.S32.HI R7, RZ, 0x1f, R5 ;  /* 0x0000001fff077819 */ /* 0x000fe40000011405 */
[----:B------:R-:W-:Y:S02]  /*0d50*/  SHF.R.U32.HI R10, RZ, 0x3, R10 ;  /* 0x00000003ff0a7819 */ /* 0x000fe4000001160a */
[----:B------:R-:W-:-:S02]  /*0d60*/  LEA.HI R7, R7, R6, RZ, 0x3 ;  /* 0x0000000607077211 */ /* 0x000fc400078f18ff */
[----:B------:R-:W-:Y:S02]  /*0d70*/  LOP3.LUT R10, R9, R10, RZ, 0x3c, !PT ;  /* 0x0000000a090a7212 */ /* 0x000fe400078e3cff */
[----:B------:R-:W-:Y:S02]  /*0d80*/  LEA.HI R3, R3, R2, RZ, 0x5 ;  /* 0x0000000203037211 */ /* 0x000fe400078f28ff */
[----:B------:R-:W-:Y:S01]  /*0d90*/  LOP3.LUT R7, R7, 0xfffffff8, RZ, 0xc0, !PT ;  /* 0xfffffff807077812 */ /* 0x000fe200078ec0ff */
[----:B------:R-:W-:Y:S01]  /*0da0*/  IMAD.IADD R10, R11, 0x1, R10 ;  /* 0x000000010b0a7824 */ /* 0x000fe200078e020a */
[----:B------:R-:W-:Y:S02]  /*0db0*/  SHF.R.S32.HI R3, RZ, 0x5, R3 ;  /* 0x00000005ff037819 */ /* 0x000fe40000011403 */
[----:B------:R-:W-:Y:S01]  /*0dc0*/  LEA.HI R4, R4, R189, RZ, 0x1 ;  /* 0x000000bd04047211 */ /* 0x000fe200078f08ff */
[----:B------:R-:W-:Y:S01]  /*0dd0*/  IMAD.IADD R6, R6, 0x1, -R7 ;  /* 0x0000000106067824 */ /* 0x000fe200078e0a07 */
[----:B------:R-:W-:Y:S01]  /*0de0*/  LEA R184, R10, UR37, 0x1 ;  /* 0x000000250ab87c11 */ /* 0x000fe2000f8e08ff */
[----:B------:R-:W-:Y:S01]  /*0df0*/  IMAD.MOV.U32 R7, RZ, RZ, R15 ;  /* 0x000000ffff077224 */ /* 0x000fe200078e000f */
[----:B------:R-:W-:Y:S01]  /*0e00*/  LOP3.LUT R5, R5, 0x7ffffffc, RZ, 0xc0, !PT ;  /* 0x7ffffffc05057812 */ /* 0x000fe200078ec0ff */
[----:B------:R-:W-:Y:S01]  /*0e10*/  IMAD R17, R3, 0x10, R6 ;  /* 0x0000001003117824 */ /* 0x000fe200078e0206 */
        /* <DEDUP_REMOVED lines=8> */
[----:B------:R-:W-:Y:S01]  /*0ea0*/  MOV R5, R13 ;  /* 0x0000000d00057202 */ /* 0x000fe20000000f00 */
[C---:B------:R-:W-:Y:S01]  /*0eb0*/  @P1 VIADD R185, R187.reuse, 0xffffffe0 ;  /* 0xffffffe0bbb91836 */ /* 0x040fe20000000000 */
[----:B------:R-:W-:Y:S01]  /*0ec0*/  IADD3 R187, R187, R186, RZ ;  /* 0x000000babbbb7210 */ /* 0x000fe20007ffe0ff */
[----:B------:R-:W-:Y:S01]  /*0ed0*/  IMAD.MOV.U32 R2, RZ, RZ, RZ ;  /* 0x000000ffff027224 */ /* 0x000fe200078e00ff */
[----:B------:R-:W-:Y:S01]  /*0ee0*/  SHF.R.S32.HI R18, RZ, 0x3, R0 ;  /* 0x00000003ff127819 */ /* 0x000fe20000011400 */
[----:B------:R-:W-:-:S02]  /*0ef0*/  IMAD.SHL.U32 R16, R6, 0x8, RZ ;  /* 0x0000000806107824 */ /* 0x000fc400078e00ff */
[----:B------:R-:W-:Y:S02]  /*0f00*/  IMAD.SHL.U32 R23, R4, 0x100, RZ ;  /* 0x0000010004177824 */ /* 0x000fe400078e00ff */
[----:B------:R-:W-:Y:S02]  /*0f10*/  IMAD.SHL.U32 R22, R22, 0x2, RZ ;  /* 0x0000000216167824 */ /* 0x000fe400078e00ff */
[----:B------:R-:W-:-:S07]  /*0f20*/  IMAD.IADD R186, R186, 0x1, R185 ;  /* 0x00000001baba7824 */ /* 0x000fce00078e02b9 */
.L_x_812:
[----:B0-2---:R-:W0:Y:S01]  /*0f30*/  LDC.64 R8, c[0x0][0xd60] ;  /* 0x00035800ff087b82 */ /* 0x005e220000000a00 */
[----:B------:R-:W-:Y:S01]  /*0f40*/  ULDC.64 UR10, c[0x0][0x208] ;  /* 0x00008200000a7ab9 */ /* 0x000fe20000000a00 */
        /* <DEDUP_REMOVED lines=8> */
[----:B------:R-:W-:Y:S01]  /*0fd0*/  PLOP3.LUT P0, PT, PT, PT, UP0, 0x80, 0x0 ;  /* 0x000000000000781c */ /* 0x000fe20003f0f008 */
[----:B------:R-:W-:Y:S01]  /*0fe0*/  UMOV UR39, UR5 ;  /* 0x0000000500277c82 */ /* 0x000fe20008000000 */
        /* <DEDUP_REMOVED lines=22> */
[----:B-1-3--:R-:W-:Y:S05]  /*1150*/  @P0 BRA `(.L_x_774) ;  /* 0x0000000000300947 */ /* 0x00afea0003800000 */
[----:B------:R-:W-:Y:S02]  /*1160*/  ULDC.64 UR4, c[0x0][0xb00] ;  /* 0x0002c00000047ab9 */ /* 0x000fe40000000a00 */
[----:B------:R-:W-:-:S04]  /*1170*/  ISETP.NE.U32.AND P0, PT, RZ, UR4, PT ;  /* 0x00000004ff007c0c */ /* 0x000fc8000bf05070 */
[----:B------:R-:W-:-:S13]  /*1180*/  ISETP.NE.AND.EX P0, PT, RZ, UR5, PT, P0 ;  /* 0x00000005ff007c0c */ /* 0x000fda000bf05300 */
[----:B------:R-:W-:Y:S05]  /*1190*/  @!P0 BRA `(.L_x_774) ;  /* 0x0000000000208947 */ /* 0x000fea0003800000 */
[----:B------:R-:W-:Y:S01]  /*11a0*/  ULDC.64 UR4, c[0x0][0xb00] ;  /* 0x0002c00000047ab9 */ /* 0x000fe20000000a00 */
[----:B------:R-:W-:Y:S01]  /*11b0*/  ULDC.64 UR6, c[0x0][0x208] ;  /* 0x0000820000067ab9 */ /* 0x000fe20000000a00 */
[----:B------:R-:W-:-:S06]  /*11c0*/  UIMAD.WIDE UR4, UR38, 0x4, UR4 ;  /* 0x00000004260478a5 */ /* 0x000fcc000f8e0204 */
[----:B0-----:R-:W-:Y:S02]  /*11d0*/  IMAD.U32 R6, RZ, RZ, UR4 ;  /* 0x00000004ff067e24 */ /* 0x001fe4000f8e00ff */
[----:B------:R-:W-:-:S05]  /*11e0*/  IMAD.U32 R7, RZ, RZ, UR5 ;  /* 0x00000005ff077e24 */ /* 0x000fca000f8e00ff */
[----:B-----5:R-:W2:Y:S04]  /*11f0*/  LDG.E R152, desc[UR6][R6.64] ;  /* 0x0000000606987981 */ /* 0x020ea8000c1e1900 */
[----:B------:R-:W2:Y:S02]  /*1200*/  LDG.E R9, desc[UR6][R6.64+0x4] ;  /* 0x0000040606097981 */ /* 0x000ea4000c1e1900 */
[----:B--2---:R-:W-:-:S07]  /*1210*/  IMAD.IADD R152, R9, 0x1, -R152 ;  /* 0x0000000109987824 */ /* 0x004fce00078e0a98 */
.L_x_774:
[----:B------:R-:W2:Y:S01]  /*1220*/  LDL R4, [R1] ;  /* 0x0000000001047983 */ /* 0x000ea20000100800 */
[----:B-----5:R-:W-:Y:S01]  /*1230*/  IMAD.IADD R152, R152, 0x1, -R3 ;  /* 0x0000000198987824 */ /* 0x020fe200078e0a03 */
[----:B------:R-:W-:Y:S01]  /*1240*/  CS2R R150, SRZ ;  /* 0x0000000000967805 */ /* 0x000fe2000001ff00 */
[----:B------:R-:W-:Y:S01]  /*1250*/  IMAD.MOV.U32 R188, RZ, RZ, R5 ;  /* 0x000000ffffbc7224 */ /* 0x000fe200078e0005 */
[----:B------:R-:W-:Y:S01]  /*1260*/  CS2R R148, SRZ ;  /* 0x0000000000947805 */ /* 0x000fe2000001ff00 */
[----:B------:R-:W-:Y:S01]  /*1270*/  IMAD.MOV.U32 R176, RZ, RZ, RZ ;  /* 0x000000ffffb07224 */ /* 0x000fe200078e00ff */
[----:B------:R-:W-:Y:S01]  /*1280*/  IADD3 R0, R152, 0x3f, RZ ;  /* 0x0000003f98007810 */ /* 0x000fe20007ffe0ff */
[----:B------:R-:W-:Y:S01]  /*1290*/  IMAD.MOV.U32 R175, RZ, RZ, RZ ;  /* 0x000000ffffaf7224 */ /* 0x000fe200078e00ff */
[----:B------:R-:W-:Y:S02]  /*12a0*/  CS2R R144, SRZ ;  /* 0x0000000000907805 */ /* 0x000fe4000001ff00 */
[----:B------:R-:W-:-:S02]  /*12b0*/  CS2R R142, SRZ ;  /* 0x00000000008e7805 */ /* 0x000fc4000001ff00 */
[----:B------:R-:W-:Y:S02]  /*12c0*/  SHF.R.S32.HI R3, RZ, 0x1f, R0 ;  /* 0x0000001fff037819 */ /* 0x000fe40000011400 */
[----:B------:R-:W-:Y:S02]  /*12d0*/  CS2R R140, SRZ ;  /* 0x00000000008c7805 */ /* 0x000fe4000001ff00 */
[----:B------:R-:W-:Y:S02]  /*12e0*/  CS2R R138, SRZ ;  /* 0x00000000008a7805 */ /* 0x000fe4000001ff00 */
[----:B------:R-:W-:Y:S02]  /*12f0*/  CS2R R136, SRZ ;  /* 0x0000000000887805 */ /* 0x000fe4000001ff00 */
[----:B------:R-:W-:Y:S01]  /*1300*/  LEA.HI R174, R3, R0, RZ, 0x6 ;  /* 0x0000000003ae7211 */ /* 0x000fe200078f30ff */
[----:B------:R-:W-:Y:S01]  /*1310*/  IMAD.MOV.U32 R3, RZ, RZ, RZ ;  /* 0x000000ffff037224 */ /* 0x000fe200078e00ff */
        /* <DEDUP_REMOVED lines=23> */
[----:B------:R-:W-:Y:S02]  /*1490*/  MOV R153, RZ ;  /* 0x000000ff00997202 */ /* 0x000fe40000000f00 */
        /* <DEDUP_REMOVED lines=33> */
[----:B0-----:R-:W-:-:S02]  /*16b0*/  CS2R R8, SRZ ;  /* 0x0000000000087805 */ /* 0x001fc4000001ff00 */
[----:B------:R-:W-:Y:S02]  /*16c0*/  SHF.R.S32.HI R174, RZ, 0x6, R174 ;  /* 0x00000006ffae7819 */ /* 0x000fe400000114ae */
[----:B--2---:R-:W-:-:S13]  /*16d0*/  ISETP.NE.AND P0, PT, R4, 0x1, PT ;  /* 0x000000010400780c */ /* 0x004fda0003f05270 */
[----:B------:R-:W-:Y:S05]  /*16e0*/  @!P0 BRA `(.L_x_775) ;  /* 0x0000001400d48947 */ /* 0x000fea0003800000 */
[----:B------:R-:W-:Y:S02]  /*16f0*/  ISETP.GE.AND P1, PT, R152, 0x1, PT ;  /* 0x000000019800780c */ /* 0x000fe40003f26270 */
[----:B------:R-:W-:-:S11]  /*1700*/  PLOP3.LUT P0, PT, PT, PT, PT, 0x80, 0x0 ;  /* 0x000000000000781c */ /* 0x000fd60003f0f070 */
[----:B------:R-:W-:Y:S05]  /*1710*/  @!P1 BRA `(.L_x_776) ;  /* 0x0000007000f09947 */ /* 0x000fea0003800000 */
[----:B------:R-:W0:Y:S01]  /*1720*/  SHFL.IDX PT, R4, R189, RZ, 0x1f ;  /* 0x00001fffbd047589 */ /* 0x000e2200000e0000 */
[----:B------:R-:W-:Y:S01]  /*1730*/  UMOV UR7, 0x40000040 ;  /* 0x4000004000077882 */ /* 0x000fe20000000000 */
[----:B------:R-:W-:Y:S01]  /*1740*/  UMOV UR9, 0x40000040 ;  /* 0x4000004000097882 */ /* 0x000fe20000000000 */
[----:B------:R-:W-:Y:S01]  /*1750*/  UMOV UR11, 0x40000040 ;  /* 0x40000040000b7882 */ /* 0x000fe20000000000 */
[----:B------:R-:W-:Y:S01]  /*1760*/  BAR.SYNC.DEFER_BLOCKING 0xe, 0x100 ;  /* 0x0384000000007b1d */ /* 0x000fe20000010000 */
[----:B------:R-:W-:-:S05]  /*1770*/  ISETP.GE.AND P0, PT, R152, 0x41, PT ;  /* 0x000000419800780c */ /* 0x000fca0003f06270 */
[----:B------:R-:W-:Y:S01]  /*1780*/  UMOV UR13, 0x40000040 ;  /* 0x40000040000d7882 */ /* 0x000fe20000000000 */
[----:B------:R-:W-:Y:S01]  /*1790*/  UMOV UR15, 0x40000040 ;  /* 0x40000040000f7882 */ /* 0x000fe20000000000 */
[----:B------:R-:W-:Y:S01]  /*17a0*/  UMOV UR17, 0x40000040 ;  /* 0x4000004000117882 */ /* 0x000fe20000000000 */
[----:B------:R-:W-:Y:S01]  /*17b0*/  UMOV UR19, 0x40000040 ;  /* 0x4000004000137882 */ /* 0x000fe20000000000 */
[----:B------:R-:W1:Y:S01]  /*17c0*/  S2R R6, SR_TID.X ;  /* 0x0000000000067919 */ /* 0x000e620000002100 */
[----:B0-----:R-:W-:Y:S01]  /*17d0*/  R2UR UR4, R4 ;  /* 0x00000000040472ca */ /* 0x001fe200000e0000 */
[----:B------:R-:W-:Y:S01]  /*17e0*/  IMAD.U32 R4, RZ, RZ, UR36 ;  /* 0x00000024ff047e24 */ /* 0x000fe2000f8e00ff */
[----:B------:R-:W-:-:S11]  /*17f0*/  WARPGROUP.ARRIVE ;  /* 0x00000000000079c5 */ /* 0x000fd60000000000 */
[----:B------:R-:W-:-:S04]  /*1800*/  ULEA.HI UR5, UR4, UR4, URZ, 0x1 ;  /* 0x0000000404057291 */ /* 0x000fc8000f8f083f */
[----:B------:R-:W-:-:S04]  /*1810*/  ULOP3.LUT UR5, UR5, 0x1fffe, URZ, 0xc0, !UPT ;  /* 0x0001fffe05057892 */ /* 0x000fc8000f8ec03f */
[----:B------:R-:W-:Y:S01]  /*1820*/  UIADD3 UR5, UR4, -UR5, URZ ;  /* 0x8000000504057290 */ /* 0x000fe2000fffe03f */
[----:B-1----:R-:W-:Y:S01]  /*1830*/  LOP3.LUT R5, R6, 0x7f, RZ, 0xc0, !PT ;  /* 0x0000007f06057812 */ /* 0x002fe200078ec0ff */
[----:B------:R-:W-:Y:S02]  /*1840*/  UIADD3 UR4, UR37, 0x36400, URZ ;  /* 0x0003640025047890 */ /* 0x000fe4000fffe03f */
[----:B------:R-:W-:Y:S01]  /*1850*/  ULEA UR5, UR5, UR37, 0xf ;  /* 0x0000002505057291 */ /* 0x000fe2000f8e783f */
[----:B------:R-:W-:Y:S01]  /*1860*/  ISETP.NE.AND P1, PT, R5, RZ, PT ;  /* 0x000000ff0500720c */ /* 0x000fe20003f25270 */
[----:B------:R-:W-:Y:S02]  /*1870*/  USHF.R.U32.HI UR4, URZ, 0x4, UR4 ;  /* 0x000000043f047899 */ /* 0x000fe40008011604 */
[----:B------:R-:W-:Y:S02]  /*1880*/  UIADD3 UR5, UR5, 0x400, URZ ;  /* 0x0000040005057890 */ /* 0x000fe4000fffe03f */
[----:B------:R-:W-:-:S02]  /*1890*/  ULOP3.LUT UR4, UR4, 0x3fff, URZ, 0xc0, !UPT ;  /* 0x00003fff04047892 */ /* 0x000fc4000f8ec03f */
[----:B------:R-:W-:Y:S02]  /*18a0*/  USHF.R.U32.HI UR5, URZ, 0x4, UR5 ;  /* 0x000000043f057899 */ /* 0x000fe40008011605 */
[----:B------:R-:W-:Y:S02]  /*18b0*/  ULOP3.LUT UR4, UR4, 0x10000, URZ, 0xfc, !UPT ;  /* 0x0001000004047892 */ /* 0x000fe4000f8efc3f */
[----:B------:R-:W-:Y:S02]  /*18c0*/  ULOP3.LUT UR5, UR5, 0x3fff, URZ, 0xc0, !UPT ;  /* 0x00003fff05057892 */ /* 0x000fe4000f8ec03f */
[----:B------:R-:W-:Y:S01]  /*18d0*/  UIADD3 UR8, UR4, 0x2, URZ ;  /* 0x0000000204087890 */ /* 0x000fe2000fffe03f */
[----:B------:R-:W-:Y:S01]  /*18e0*/  @!P1 LEA R4, R4, UR37, 0x3 ;  /* 0x0000002504049c11 */ /* 0x000fe2000f8e18ff */
[----:B------:R-:W-:Y:S02]  /*18f0*/  ULOP3.LUT UR20, UR5, 0x2000000, URZ, 0xfc, !UPT ;  /* 0x0200000005147892 */ /* 0x000fe4000f8efc3f */
[----:B------:R-:W-:-:S02]  /*1900*/  UIADD3 UR12, UR4, 0x4, URZ ;  /* 0x00000004040c7890 */ /* 0x000fc4000fffe03f */
[----:B------:R-:W-:Y:S01]  /*1910*/  ULEA UR6, UR36, UR20, 0xc ;  /* 0x0000001424067291 */ /* 0x000fe2000f8e603f */
[----:B------:R-:W-:Y:S01]  /*1920*/  @!P1 VIADD R4, R4, 0x38860 ;  /* 0x0003886004049836 */ /* 0x000fe20000000000 */
[----:B------:R-:W-:Y:S01]  /*1930*/  UMOV UR5, 0x40000040 ;  /* 0x4000004000057882 */ /* 0x000fe20000000000 */
[----:B------:R-:W-:Y:S02]  /*1940*/  UIADD3 UR16, UR4, 0x6, URZ ;  /* 0x0000000604107890 */ /* 0x000fe4000fffe03f */
[----:B------:R-:W-:Y:S01]  /*1950*/  UIADD3 UR10, UR6, 0x80, URZ ;  /* 0x00000080060a7890 */ /* 0x000fe2000fffe03f */
[----:B------:R-:W-:Y:S01]  /*1960*/  @!P1 PRMT R4, RZ, 0x654, R4 ;  /* 0x00000654ff049816 */ /* 0x000fe20000000004 */
[----:B------:R-:W-:Y:S02]  /*1970*/  UIADD3 UR14, UR6, 0x100, URZ ;  /* 0x00000100060e7890 */ /* 0x000fe4000fffe03f */
[----:B------:R-:W-:Y:S01]  /*1980*/  HGMMA.64x256x16.F32 R24, gdesc[UR4].tnspB, RZ, !UPT, gsb0 ;  /* 0x43e00000041879f0 */ /* 0x000fe2000c0008ff */
[----:B------:R-:W-:-:S02]  /*1990*/  UIADD3 UR18, UR6, 0x180, URZ ;  /* 0x0000018006127890 */ /* 0x000fc4000fffe03f */
        /* <DEDUP_REMOVED lines=16> */
[----:B------:R-:W-:-:S07]  /*1aa0*/  VIADD R174, R174, 0xfffffffe ;  /* 0xfffffffeaeae7836 */ /* 0x000fce0000000000 */
.L_x_778:
[----:B------:R-:W-:Y:S01]  /*1ab0*/  BAR.SYNC.DEFER_BLOCKING 0xe, 0x100 ;  /* 0x0384000000007b1d */ /* 0x000fe20000010000 */
[----:B01----:R-:W-:Y:S01]  /*1ac0*/  IMAD.U32 R4, RZ, RZ, UR36 ;  /* 0x00000024ff047e24 */ /* 0x003fe2000f8e00ff */
[----:B------:R-:W-:Y:S01]  /*1ad0*/  UIADD3 UR36, UR36, 0x1, URZ ;  /* 0x0000000124247890 */ /* 0x000fe2000fffe03f */
[C---:B------:R-:W-:Y:S01]  /*1ae0*/  ISETP.GT.AND P0, PT, R174.reuse, RZ, PT ;  /* 0x000000ffae00720c */ /* 0x040fe20003f04270 */
[----:B------:R-:W-:Y:S02]  /*1af0*/  VIADD R174, R174, 0xffffffff ;  /* 0xffffffffaeae7836 */ /* 0x000fe40000000000 */
[----:B------:R-:W-:Y:S01]  /*1b00*/  LEA R4, R4, R17, 0x6 ;  /* 0x0000001104047211 */ /* 0x000fe200078e30ff */
[----:B------:R-:W-:Y:S01]  /*1b10*/  UISETP.NE.AND UP0, UPT, UR36, 0x2, UPT ;  /* 0x000000022400788c */ /* 0x000fe2000bf05270 */
[----:B------:R-:W-:Y:S02]  /*1b20*/  UMOV UR7, 0x40000040 ;  /* 0x4000004000077882 */ /* 0x000fe40000000000 */
[----:B------:R-:W-:Y:S01]  /*1b30*/  LEA R4, R4, UR37, 0x2 ;  /* 0x0000002504047c11 */ /* 0x000fe2000f8e10ff */
[----:B------:R-:W-:Y:S01]  /*1b40*/  USEL UR36, UR36, URZ, UP0 ;  /* 0x0000003f24247287 */ /* 0x000fe20008000000 */
[----:B------:R-:W-:Y:S01]  /*1b50*/  UMOV UR11, 0x40000040 ;  /* 0x40000040000b7882 */ /* 0x000fe20000000000 */
[----:B------:R-:W-:-:S02]  /*1b60*/  UMOV UR15, 0x40000040 ;  /* 0x40000040000f7882 */ /* 0x000fc40000000000 */
[----:B------:R-:W-:Y:S01]  /*1b70*/  ULEA UR6, UR36, UR20, 0xc ;  /* 0x0000001424067291 */ /* 0x000fe2000f8e603f */
[----:B------:R-:W-:-:S03]  /*1b80*/  UMOV UR19, 0x40000040 ;  /* 0x4000004000137882 */ /* 0x000fc60000000000 */
[----:B------:R-:W-:Y:S02]  /*1b90*/  UIADD3 UR10, UR6, 0x80, URZ ;  /* 0x00000080060a7890 */ /* 0x000fe4000fffe03f */
[----:B------:R-:W-:Y:S02]  /*1ba0*/  UIADD3 UR14, UR6, 0x100, URZ ;  /* 0x00000100060e7890 */ /* 0x000fe4000fffe03f */
[----:B------:R-:W-:Y:S01]  /*1bb0*/  UIADD3 UR18, UR6, 0x180, URZ ;  /* 0x0000018006127890 */ /* 0x000fe2000fffe03f */
[----:B------:R-:W0:Y:S04]  /*1bc0*/  LDS R5, [R4+0x38400] ;  /* 0x0384000004057984 */ /* 0x000e280000000800 */
[----:B------:R1:W2:Y:S02]  /*1bd0*/  LDS R6, [R4+0x38420] ;  /* 0x0384200004067984 */ /* 0x0002a40000000800 */
[----:B-1----:R-:W-:-:S05]  /*1be0*/  IMAD.U32 R4, RZ, RZ, UR36 ;  /* 0x00000024ff047e24 */ /* 0x002fca000f8e00ff */
[----:B------:R-:W-:-:S05]  /*1bf0*/  @!P1 LEA R4, R4, UR37, 0x3 ;  /* 0x0000002504049c11 */ /* 0x000fca000f8e18ff */
[----:B------:R-:W-:-:S05]  /*1c00*/  @!P1 VIADD R4, R4, 0x38860 ;  /* 0x0003886004049836 */ /* 0x000fca0000000000 */
[----:B------:R-:W-:Y:S01]  /*1c10*/  @!P1 PRMT R4, RZ, 0x654, R4 ;  /* 0x00000654ff049816 */ /* 0x000fe20000000004 */
        /* <DEDUP_REMOVED lines=127> */
[----:B------:R-:W-:-:S06]  /*2410*/  FMUL.FTZ R151, R151, R6 ;  /* 0x0000000697977220 */ /* 0x000fcc0000410000 */
[----:B------:R-:W-:-:S06]  /*2420*/  WARPGROUP.ARRIVE ;  /* 0x00000000000079c5 */ /* 0x000fcc0000000000 */
[----:B------:R-:W-:Y:S01]  /*2430*/  HGMMA.64x256x16.F32 R24, gdesc[UR4].tnspB, R24, gsb0 ;  /* 0x43e00000041879f0 */ /* 0x000fe20008000818 */
[----:B------:R-:W-:-:S06]  /*2440*/  USEL UR6, URZ, 0x1, UP0 ;  /* 0x000000013f067887 */ /* 0x000fcc0008000000 */
[----:B------:R-:W-:Y:S01]  /*2450*/  LOP3.LUT R2, R2, UR6, RZ, 0x3c, !PT ;  /* 0x0000000602027c12 */ /* 0x000fe2000f8e3cff */
[----:B------:R-:W-:Y:S02]  /*2460*/  WARPGROUP.DEPBAR.LE gsb0, 0x0 ;  /* 0x00008000000079c5 */ /* 0x000fe40000010000 */
[----:B------:R-:W-:-:S15]  /*2470*/  WARPGROUP.ARRIVE ;  /* 0x00000000000079c5 */ /* 0x000fde0000000000 */
[----:B------:R-:W-:-:S03]  /*2480*/  NOP ;  /* 0x0000000000007918 */ /* 0x000fc60000000000 */
        /* <DEDUP_REMOVED lines=13> */
.L_x_777:
[----:B------:R-:W-:Y:S01]  /*2560*/  BAR.SYNC.DEFER_BLOCKING 0xe, 0x100 ;  /* 0x0384000000007b1d */ /* 0x000fe20000010000 */
[----:B01----:R-:W-:Y:S01]  /*2570*/  IMAD.U32 R4, RZ, RZ, UR36 ;  /* 0x00000024ff047e24 */ /* 0x003fe2000f8e00ff */
[----:B------:R-:W-:Y:S01]  /*2580*/  UIADD3 UR36, UR36, 0x1, URZ ;  /* 0x0000000124247890 */ /* 0x000fe2000fffe03f */
[----:B------:R-:W-:Y:S02]  /*2590*/  PLOP3.LUT P0, PT, PT, PT, PT, 0x8, 0x0 ;  /* 0x000000000000781c */ /* 0x000fe40003f0e170 */
[----:B------:R-:W-:Y:S01]  /*25a0*/  IMAD R4, R4, 0x40, R17 ;  /* 0x0000004004047824 */ /* 0x000fe200078e0211 */
[----:B------:R-:W-:-:S04]  /*25b0*/  UISETP.NE.AND UP0, UPT, UR36, 0x2, UPT ;  /* 0x000000022400788c */ /* 0x000fc8000bf05270 */
[----:B------:R-:W-:Y:S01]  /*25c0*/  LEA R6, R4, UR37, 0x2 ;  /* 0x0000002504067c11 */ /* 0x000fe2000f8e10ff */
[----:B------:R-:W-:Y:S02]  /*25d0*/  USEL UR4, URZ, 0x1, UP0 ;  /* 0x000000013f047887 */ /* 0x000fe40008000000 */
[----:B------:R-:W-:-:S04]  /*25e0*/  USEL UR36, UR36, URZ, UP0 ;  /* 0x0000003f24247287 */ /* 0x000fc80008000000 */
[----:B------:R-:W-:Y:S01]  /*25f0*/  LOP3.LUT R2, R2, UR4, RZ, 0x3c, !PT ;  /* 0x0000000402027c12 */ /* 0x000fe2000f8e3cff */
[----:B------:R-:W0:Y:S04]  /*2600*/  LDS R5, [R6+0x38400] ;  /* 0x0384000006057984 */ /* 0x000e280000000800 */
[----:B------:R-:W1:Y:S01]  /*2610*/  LDS R4, [R6+0x38420] ;  /* 0x0384200006047984 */ /* 0x000e620000000800 */
[-C--:B0-----:R-:W-:Y:S01]  /*2620*/  FMUL.FTZ R14, R40, R5.reuse ;  /* 0x00000005280e7220 */ /* 0x081fe20000410000 */
[-C--:B------:R-:W-:Y:S01]  /*2630*/  FMUL.FTZ R169, R24, R5.reuse ;  /* 0x0000000518a97220 */ /* 0x080fe20000410000 */
[-C--:B------:R-:W-:Y:S01]  /*2640*/  FMUL.FTZ R8, R25, R5.reuse ;  /* 0x0000000519087220 */ /* 0x080fe20000410000 */
[-C--:B------:R-:W-:Y:S01]  /*2650*/  FMUL.FTZ R20, R28, R5.reuse ;  /* 0x000000051c147220 */ /* 0x080fe20000410000 */
        /* <DEDUP_REMOVED lines=126> */
.L_x_775:
        /* <DEDUP_REMOVED lines=19> */
[----:B------:R-:W-:Y:S01]  /*2f70*/  MOV R4, UR4 ;  /* 0x0000000400047c02 */ /* 0x000fe20008000f00 */
[----:B------:R0:W1:Y:S01]  /*2f80*/  LDC.64 R14, c[0x4][R0] ;  /* 0x01000000000e7b82 */ /* 0x0000620000000a00 */
[----:B------:R-:W-:Y:S01]  /*2f90*/  IMAD.U32 R5, RZ, RZ, UR5 ;  /* 0x00000005ff057e24 */ /* 0x000fe2000f8e00ff */
[----:B------:R-:W-:Y:S01]  /*2fa0*/  ULDC.64 UR4, c[0x4][0x90] ;  /* 0x0100240000047ab9 */ /* 0x000fe20000000a00 */
[----:B------:R-:W-:Y:S01]  /*2fb0*/  IMAD.U32 R10, RZ, RZ, UR6 ;  /* 0x00000006ff0a7e24 */ /* 0x000fe2000f8e00ff */
[----:B------:R-:W-:Y:S01]  /*2fc0*/  MOV R8, 0x70 ;  /* 0x0000007000087802 */ /* 0x000fe20000000f00 */
[----:B------:R-:W-:Y:S02]  /*2fd0*/  IMAD.U32 R6, RZ, RZ, UR4 ;  /* 0x00000004ff067e24 */ /* 0x000fe4000f8e00ff */
[----:B------:R-:W-:-:S02]  /*2fe0*/  IMAD.U32 R7, RZ, RZ, UR5 ;  /* 0x00000005ff077e24 */ /* 0x000fc4000f8e00ff */
[----:B------:R-:W-:Y:S02]  /*2ff0*/  IMAD.U32 R11, RZ, RZ, UR7 ;  /* 0x00000007ff0b7e24 */ /* 0x000fe4000f8e00ff */
[----:B------:R-:W-:Y:S02]  /*3000*/  IMAD.MOV.U32 R12, RZ, RZ, 0x1 ;  /* 0x00000001ff0c7424 */ /* 0x000fe400078e00ff */
[----:B0-----:R-:W-:-:S07]  /*3010*/  IMAD.MOV.U32 R13, RZ, RZ, RZ ;  /* 0x000000ffff0d7224 */ /* 0x001fce00078e00ff */
[----:B------:R-:W-:-:S07]  /*3020*/  LEPC R20, `(.L_x_779) ;  /* 0x000000001014794e */ /* 0x000fce0000000000 */
[----:B-1----:R-:W-:Y:S05]  /*3030*/  CALL.ABS.NOINC R14 ;  /* 0x000000000e007343 */ /* 0x002fea0003c00000 */
.L_x_779:
[----:B------:R-:W2:Y:S01]  /*3040*/  LDL R20, [R1] ;  /* 0x0000000001147983 */ /* 0x000ea20000100800 */
[----:B------:R-:W-:-:S04]  /*3050*/  ULEA.HI UR4, UR41, UR41, URZ, 0x1 ;  /* 0x0000002929047291 */ /* 0x000fc8000f8f083f */
[----:B------:R-:W-:-:S04]  /*3060*/  ULOP3.LUT UR4, UR4, 0xfffffffe, URZ, 0xc0, !UPT ;  /* 0xfffffffe04047892 */ /* 0x000fc8000f8ec03f */
[----:B------:R-:W-:-:S06]  /*3070*/  UIADD3 UR4, UR41, -UR4, URZ ;  /* 0x8000000429047290 */ /* 0x000fcc000fffe03f */
[----:B------:R-:W-:-:S05]  /*3080*/  IMAD.U32 R4, RZ, RZ, UR4 ;  /* 0x00000004ff047e24 */ /* 0x000fca000f8e00ff */
[----:B------:R-:W-:-:S04]  /*3090*/  SHF.L.U32 R4, R4, 0x1f, RZ ;  /* 0x0000001f04047819 */ /* 0x000fc800000006ff */
[----:B------:R-:W0:Y:S01]  /*30a0*/  SYNCS.PHASECHK.TRANS64.TRYWAIT P1, [UR37+0x38800], R4 ;  /* 0x03880004ff0075a7 */ /* 0x000e220008020165 */
[----:B--2---:R-:W-:Y:S01]  /*30b0*/  ISETP.NE.AND P0, PT, R20, RZ, PT ;  /* 0x000000ff1400720c */ /* 0x004fe20003f05270 */
[----:B0-----:R-:W-:-:S12]  /*30c0*/  @!P1 BRA `(.L_x_780) ;  /* 0x000000d4001c9947 */ /* 0x001fd80003800000 */
.L_x_894:
[----:B------:R-:W-:Y:S05]  /*30d0*/  @P0 BRA `(.L_x_781) ;  /* 0x0000000000040947 */ /* 0x000fea0003800000 */
[----:B------:R-:W-:Y:S01]  /*30e0*/  BPT.TRAP 0x1 ;  /* 0x000000040000795c */ /* 0x000fe20000300000 */
.L_x_781:
[----:B0-----:R-:W-:Y:S01]  /*30f0*/  IMAD.U32 R3, RZ, RZ, UR36 ;  /* 0x00000024ff037e24 */ /* 0x001fe2000f8e00ff */
[----:B------:R-:W-:-:S04]  /*3100*/  SHF.L.U32 R6, R2, 0x1f, RZ ;  /* 0x0000001f02067819 */ /* 0x000fc800000006ff */
[----:B------:R-:W-:-:S04]  /*3110*/  LEA R3, R3, UR37, 0x3 ;  /* 0x0000002503037c11 */ /* 0x000fc8000f8e18ff */
[----:B------:R0:W1:Y:S01]  /*3120*/  SYNCS.PHASECHK.TRANS64.TRYWAIT P1, [R3+URZ+0x38830], R6 ;  /* 0x03883006030075a7 */ /* 0x000062000802017f */
[----:B------:R-:W-:Y:S05]  /*3130*/  @P0 BRA `(.L_x_782) ;  /* 0x0000000000040947 */ /* 0x000fea0003800000 */
[----:B------:R-:W-:Y:S01]  /*3140*/  BPT.TRAP 0x1 ;  /* 0x000000040000795c */ /* 0x000fe20000300000 */
.L_x_782:
[----:B-1----:R-:W-:Y:S05]  /*3150*/  @P1 BRA `(.L_x_783) ;  /* 0x0000000000081947 */ /* 0x002fea0003800000 */
[----:B------:R-:W1:Y:S02]  /*3160*/  SYNCS.PHASECHK.TRANS64.TRYWAIT P1, [R3+URZ+0x38830], R6 ;  /* 0x03883006030075a7 */ /* 0x000e64000802017f */
[----:B-1----:R-:W-:Y:S05]  /*3170*/  @!P1 BRA `(.L_x_784) ;  /* 0x000000d400089947 */ /* 0x002fea0003800000 */
.L_x_783:
[----:B------:R-:W-:-:S04]  /*3180*/  UIADD3 UR4, UR37, 0x22400, URZ ;  /* 0x0002240025047890 */ /* 0x000fc8000fffe03f */
[----:B------:R-:W-:-:S04]  /*3190*/  USHF.R.U32.HI UR4, URZ, 0x4, UR4 ;  /* 0x000000043f047899 */ /* 0x000fc80008011604 */
[----:B------:R-:W-:-:S06]  /*31a0*/  ULOP3.LUT UR4, UR4, 0x3fff, URZ, 0xc0, !UPT ;  /* 0x00003fff04047892 */ /* 0x000fcc000f8ec03f */
[----:B------:R-:W-:Y:S01]  /*31b0*/  IMAD.U32 R0, RZ, RZ, UR4 ;  /* 0x00000004ff007e24 */ /* 0x000fe2000f8e00ff */
[----:B------:R-:W-:Y:S05]  /*31c0*/  WARPSYNC.ALL ;  /* 0x0000000000007948 */ /* 0x000fea0003800000 */
[----:B------:R-:W-:-:S04]  /*31d0*/  LOP3.LUT R0, R0, 0x10000, RZ, 0xfc, !PT ;  /* 0x0001000000007812 */ /* 0x000fc800078efcff */
        /* <DEDUP_REMOVED lines=10> */
[----:B------:R-:W-:-:S02]  /*3280*/  UMOV UR17, 0x40000040 ;  /* 0x4000004000117882 */ /* 0x000fc40000000000 */
[----:B------:R-:W-:Y:S02]  /*3290*/  ULEA UR6, UR36, UR6, 0x9 ;  /* 0x0000000624067291 */ /* 0x000fe4000f8e483f */
[----:B------:R-:W-:Y:S02]  /*32a0*/  ULOP3.LUT UR4, UR4, 0x10000, URZ, 0xfc, !UPT ;  /* 0x0001000004047892 */ /* 0x000fe4000f8efc3f */
[----:B------:R-:W-:Y:S02]  /*32b0*/  UIADD3 UR14, UR6, 0x2, URZ ;  /* 0x00000002060e7890 */ /* 0x000fe4000fffe03f */
[----:B------:R-:W-:Y:S02]  /*32c0*/  UIADD3 UR12, UR4, 0x2, URZ ;  /* 0x00000002040c7890 */ /* 0x000fe4000fffe03f */
[----:B------:R-:W-:Y:S02]  /*32d0*/  UIADD3 UR18, UR6, 0x4, URZ ;  /* 0x0000000406127890 */ /* 0x000fe4000fffe03f */
[----:B------:R-:W-:-:S02]  /*32e0*/  UIADD3 UR16, UR4, 0x4, URZ ;  /* 0x0000000404107890 */ /* 0x000fc4000fffe03f */
[----:B------:R-:W-:Y:S01]  /*32f0*/  HGMMA.64x64x16.F32 R24, gdesc[UR4], RZ, !UPT, gsb0 ;  /* 0x00e00000041879f0 */ /* 0x000fe2000c0008ff */
[----:B------:R-:W-:Y:S02]  /*3300*/  UIADD3 UR22, UR6, 0x6, URZ ;  /* 0x0000000606167890 */ /* 0x000fe4000fffe03f */
[----:B------:R-:W-:Y:S01]  /*3310*/  UIADD3 UR20, UR4, 0x6, URZ ;  /* 0x0000000604147890 */ /* 0x000fe2000fffe03f */
[----:B------:R-:W-:Y:S01]  /*3320*/  UMOV UR23, 0x40000040 ;  /* 0x4000004000177882 */ /* 0x000fe20000000000 */
        /* <DEDUP_REMOVED lines=11> */
[----:B------:R-:W2:Y:S02]  /*33e0*/  SYNCS.PHASECHK.TRANS64.TRYWAIT P1, [UR37+0x38810], R4 ;  /* 0x03881004ff0075a7 */ /* 0x000ea40008020165 */
[----:B--2---:R-:W-:Y:S05]  /*33f0*/  @!P1 BRA `(.L_x_785) ;  /* 0x000000d0007c9947 */ /* 0x004fea0003800000 */
.L_x_895:
[----:B------:R-:W-:Y:S05]  /*3400*/  @P0 BRA `(.L_x_786) ;  /* 0x0000000000040947 */ /* 0x000fea0003800000 */
[----:B------:R-:W-:Y:S01]  /*3410*/  BPT.TRAP 0x1 ;  /* 0x000000040000795c */ /* 0x000fe20000300000 */
.L_x_786:
[----:B------:R3:W4:Y:S01]  /*3420*/  SYNCS.PHASECHK.TRANS64.TRYWAIT P1, [R3+URZ+0x38850], R6 ;  /* 0x03885006030075a7 */ /* 0x000722000802017f */
[----:B------:R-:W-:Y:S05]  /*3430*/  @P0 BRA `(.L_x_787) ;  /* 0x0000000000040947 */ /* 0x000fea0003800000 */
[----:B------:R-:W-:Y:S01]  /*3440*/  BPT.TRAP 0x1 ;  /* 0x000000040000795c */ /* 0x000fe20000300000 */
.L_x_787:
[----:B----4-:R-:W-:Y:S05]  /*3450*/  @P1 BRA `(.L_x_788) ;  /* 0x0000000000081947 */ /* 0x010fea0003800000 */
[----:B------:R-:W4:Y:S02]  /*3460*/  SYNCS.PHASECHK.TRANS64.TRYWAIT P1, [R3+URZ+0x38850], R6 ;  /* 0x03885006030075a7 */ /* 0x000f24000802017f */
[----:B----4-:R-:W-:Y:S05]  /*3470*/  @!P1 BRA `(.L_x_789) ;  /* 0x000000d000749947 */ /* 0x010fea0003800000 */
.L_x_788:
[----:B------:R-:W-:Y:S01]  /*3480*/  UIADD3 UR4, UR37, 0x400, URZ ;  /* 0x0000040025047890 */ /* 0x000fe2000fffe03f */
[----:B------:R-:W-:Y:S01]  /*3490*/  WARPGROUP.ARRIVE ;  /* 0x00000000000079c5 */ /* 0x000fe20000000000 */
[----:B------:R-:W-:-:S05]  /*34a0*/  UIADD3 UR5, UR37, 0x26400, URZ ;  /* 0x0002640025057890 */ /* 0x000fca000fffe03f */
[----:B--2---:R-:W2:Y:S01]  /*34b0*/  S2R R4, SR_TID.X ;  /* 0x0000000000047919 */ /* 0x004ea20000002100 */
[----:B------:R-:W-:Y:S01]  /*34c0*/  USHF.R.U32.HI UR4, URZ, 0x4, UR4 ;  /* 0x000000043f047899 */ /* 0x000fe20008011604 */
[----:B------:R-:W-:Y:S01]  /*34d0*/  IMAD R5, R174, -0x40, R152 ;  /* 0xffffffc0ae057824 */ /* 0x000fe200078e0298 */
[----:B------:R-:W-:Y:S01]  /*34e0*/  USHF.R.U32.HI UR5, URZ, 0x4, UR5 ;  /* 0x000000043f057899 */ /* 0x000fe20008011605 */
[----:B------:R-:W5:Y:S01]  /*34f0*/  S2R R57, SR_TID.X ;  /* 0x0000000000397919 */ /* 0x000f620000002100 */
[----:B------:R-:W-:Y:S02]  /*3500*/  ULOP3.LUT UR4, UR4, 0x3fff, URZ, 0xc0, !UPT ;  /* 0x00003fff04047892 */ /* 0x000fe4000f8ec03f */
[----:B------:R-:W-:Y:S01]  /*3510*/  ULOP3.LUT UR5, UR5, 0x3fff, URZ, 0xc0, !UPT ;  /* 0x00003fff05057892 */ /* 0x000fe2000f8ec03f */
[----:B------:R-:W-:Y:S01]  /*3520*/  IADD3 R5, -R22, 0x40, R5 ;  /* 0x0000004016057810 */ /* 0x000fe20007ffe105 */
[----:B------:R-:W-:Y:S02]  /*3530*/  ULOP3.LUT UR4, UR4, 0x10000, URZ, 0xfc, !UPT ;  /* 0x0001000004047892 */ /* 0x000fe4000f8efc3f */
[----:B------:R-:W-:Y:S01]  /*3540*/  ULOP3.LUT UR5, UR5, 0x10000, URZ, 0xfc, !UPT ;  /* 0x0001000005057892 */ /* 0x000fe2000f8efc3f */
[C---:B------:R-:W-:Y:S01]  /*3550*/  ISETP.GT.AND P5, PT, R5.reuse, RZ, PT ;  /* 0x000000ff0500720c */ /* 0x040fe20003fa4270 */
[----:B------:R-:W-:Y:S01]  /*3560*/  ULEA UR6, UR36, UR4, 0xc ;  /* 0x0000000424067291 */ /* 0x000fe2000f8e603f */
[C---:B------:R-:W-:Y:S01]  /*3570*/  ISETP.GT.AND P4, PT, R5.reuse, 0x1, PT ;  /* 0x000000010500780c */ /* 0x040fe20003f84270 */
[----:B------:R-:W-:Y:S01]  /*3580*/  UMOV UR9, 0x40000040 ;  /* 0x4000004000097882 */ /* 0x000fe20000000000 */
[----:B------:R-:W-:Y:S01]  /*3590*/  UMOV UR11, 0x40000040 ;  /* 0x40000040000b7882 */ /* 0x000fe20000000000 */
[----:B------:R-:W-:Y:S01]  /*35a0*/  UIADD3 UR14, UR5, 0x800, URZ ;  /* 0x00000800050e7890 */ /* 0x000fe2000fffe03f */
[C---:B------:R-:W-:Y:S01]  /*35b0*/  ISETP.GT.AND P3, PT, R5.reuse, 0x8, PT ;  /* 0x000000080500780c */ /* 0x040fe20003f64270 */
[----:B------:R-:W-:Y:S01]  /*35c0*/  UMOV UR8, UR5 ;  /* 0x0000000500087c82 */ /* 0x000fe20008000000 */
[----:B------:R-:W-:Y:S01]  /*35d0*/  UMOV UR10, UR6 ;  /* 0x00000006000a7c82 */ /* 0x000fe20008000000 */
[----:B------:R-:W-:Y:S01]  /*35e0*/  UIADD3 UR15, UR6, 0x800, URZ ;  /* 0x00000800060f7890 */ /* 0x000fe2000fffe03f */
[----:B------:R-:W-:Y:S01]  /*35f0*/  HGMMA.64x64x16.F32 R24, gdesc[UR8], R24, gsb0 ;  /* 0x00e00000081879f0 */ /* 0x000fe20008000818 */
[----:B------:R-:W-:Y:S01]  /*3600*/  UIADD3 UR8, UR5, 0x2, URZ ;  /* 0x0000000205087890 */ /* 0x000fe2000fffe03f */
[C---:B------:R-:W-:Y:S01]  /*3610*/  ISETP.GT.AND P2, PT, R5.reuse, 0x9, PT ;  /* 0x000000090500780c */ /* 0x040fe20003f44270 */
[----:B------:R-:W-:Y:S01]  /*3620*/  UIADD3 UR10, UR6, 0x2, URZ ;  /* 0x00000002060a7890 */ /* 0x000fe2000fffe03f */
[C---:B------:R-:W-:Y:S01]  /*3630*/  ISETP.GT.AND P1, PT, R5.reuse, 0x10, PT ;  /* 0x000000100500780c */ /* 0x040fe20003f24270 */
[----:B------:R-:W-:Y:S01]  /*3640*/  UMOV UR9, 0x40000040 ;  /* 0x4000004000097882 */ /* 0x000fe20000000000 */
[----:B------:R-:W-:Y:S01]  /*3650*/  UMOV UR11, 0x40000040 ;  /* 0x40000040000b7882 */ /* 0x000fe20000000000 */
[----:B------:R-:W-:Y:S01]  /*3660*/  UMOV UR25, 0x40000040 ;  /* 0x4000004000197882 */ /* 0x000fe20000000000 */
[----:B------:R-:W-:Y:S01]  /*3670*/  UMOV UR27, 0x40000040 ;  /* 0x40000040001b7882 */ /* 0x000fe20000000000 */
[----:B------:R-:W-:-:S02]  /*3680*/  ISETP.GT.AND P6, PT, R5, 0x11, PT ;  /* 0x000000110500780c */ /* 0x000fc40003fc4270 */
[----:B--2---:R-:W-:Y:S02]  /*3690*/  SHF.R.U32.HI R4, RZ, 0x7, R4 ;  /* 0x00000007ff047819 */ /* 0x004fe40000011604 */
[----:B-----5:R-:W-:-:S04]  /*36a0*/  LOP3.LUT R57, R57, 0x7f, RZ, 0xc0, !PT ;  /* 0x0000007f39397812 */ /* 0x020fc800078ec0ff */
[----:B------:R-:W2:Y:S02]  /*36b0*/  SHFL.IDX PT, R4, R4, RZ, 0x1f ;  /* 0x00001fff04047589 */ /* 0x000ea400000e0000 */
[----:B--2---:R-:W-:-:S13]  /*36c0*/  R2UR UR7, R4 ;  /* 0x00000000040772ca */ /* 0x004fda00000e0000 */
[----:B------:R-:W-:-:S04]  /*36d0*/  UISETP.GT.AND UP0, UPT, UR7, 0x7f, UPT ;  /* 0x0000007f0700788c */ /* 0x000fc8000bf04270 */
[----:B------:R-:W-:Y:S01]  /*36e0*/  USEL UR7, URZ, 0x2, !UP0 ;  /* 0x000000023f077887 */ /* 0x000fe2000c000000 */
[----:B------:R-:W-:Y:S02]  /*36f0*/  WARPGROUP.DEPBAR.LE gsb0, 0x0 ;  /* 0x00008000000079c5 */ /* 0x000fe40000010000 */
[----:B------:R-:W-:-:S06]  /*3700*/  WARPGROUP.ARRIVE ;  /* 0x00000000000079c5 */ /* 0x000fcc0000000000 */
[----:B------:R-:W-:Y:S01]  /*3710*/  HGMMA.64x64x16.F32 R24, gdesc[UR8], R24, gsb0 ;  /* 0x00e00000081879f0 */ /* 0x000fe20008000818 */
[----:B------:R-:W-:Y:S02]  /*3720*/  UIADD3 UR8, UR5, 0x4, URZ ;  /* 0x0000000405087890 */ /* 0x000fe4000fffe03f */
[----:B------:R-:W-:Y:S01]  /*3730*/  UIADD3 UR10, UR6, 0x4, URZ ;  /* 0x00000004060a7890 */ /* 0x000fe2000fffe03f */
[----:B------:R-:W-:Y:S01]  /*3740*/  UMOV UR9, 0x40000040 ;  /* 0x4000004000097882 */ /* 0x000fe20000000000 */
[----:B------:R-:W-:Y:S01]  /*3750*/  UMOV UR11, 0x40000040 ;  /* 0x40000040000b7882 */ /* 0x000fe20000000000 */
        /* <DEDUP_REMOVED lines=94> */
[----:B------:R-:W-:Y:S02]  /*3d40*/  UIADD3 UR8, UR7, UR14, URZ ;  /* 0x0000000e07087290 */ /* 0x000fe4000fffe03f */
[----:B------:R-:W-:Y:S01]  /*3d50*/  UIADD3 UR10, UR7, UR15, URZ ;  /* 0x0000000f070a7290 */ /* 0x000fe2000fffe03f */
[----:B------:R-:W-:Y:S01]  /*3d60*/  UMOV UR9, 0x40000040 ;  /* 0x4000004000097882 */ /* 0x000fe20000000000 */
[----:B------:R-:W-:Y:S01]  /*3d70*/  UMOV UR11, 0x40000040 ;  /* 0x40000040000b7882 */ /* 0x000fe20000000000 */
[----:B------:R-:W-:Y:S02]  /*3d80*/  WARPGROUP.DEPBAR.LE gsb0, 0x0 ;  /* 0x00008000000079c5 */ /* 0x000fe40000010000 */
[----:B------:R-:W-:-:S06]  /*3d90*/  WARPGROUP.ARRIVE ;  /* 0x00000000000079c5 */ /* 0x000fcc0000000000 */
[----:B------:R-:W-:Y:S01]  /*3da0*/  HGMMA.64x64x16.F32 R24, gdesc[UR8], R24, gsb0 ;  /* 0x00e00000081879f0 */ /* 0x000fe20008000818 */
[----:B------:R-:W-:Y:S01]  /*3db0*/  UMOV UR9, 0x4 ;  /* 0x0000000400097882 */ /* 0x000fe20000000000 */
[----:B------:R-:W-:Y:S01]  /*3dc0*/  UMOV UR10, 0x28 ;  /* 0x00000028000a7882 */ /* 0x000fe20000000000 */
[----:B------:R-:W-:Y:S02]  /*3dd0*/  USEL UR8, UR9, 0x2, UP0 ;  /* 0x0000000209087887 */ /* 0x000fe40008000000 */
[----:B------:R-:W-:Y:S02]  /*3de0*/  USEL UR9, UR9, 0x6, !UP0 ;  /* 0x0000000609097887 */ /* 0x000fe4000c000000 */
[----:B------:R-:W-:Y:S02]  /*3df0*/  UIADD3 UR24, UR14, UR8, URZ ;  /* 0x000000080e187290 */ /* 0x000fe4000fffe03f */
[----:B------:R-:W-:Y:S01]  /*3e00*/  UIADD3 UR26, UR15, UR8, URZ ;  /* 0x000000080f1a7290 */ /* 0x000fe2000fffe03f */
[----:B------:R-:W-:Y:S01]  /*3e10*/  UMOV UR11, 0xa00 ;  /* 0x00000a00000b7882 */ /* 0x000fe20000000000 */
[----:B------:R-:W-:-:S02]  /*3e20*/  USEL UR10, UR10, 0x26, UP0 ;  /* 0x000000260a0a7887 */ /* 0x000fc40008000000 */
[----:B------:R-:W-:Y:S02]  /*3e30*/  USEL UR11, UR11, 0x980, UP0 ;  /* 0x000009800b0b7887 */ /* 0x000fe40008000000 */
[----:B------:R-:W-:Y:S02]  /*3e40*/  ULOP3.LUT UR10, UR10, 0x6, URZ, 0xc0, !UPT ;  /* 0x000000060a0a7892 */ /* 0x000fe4000f8ec03f */
[----:B------:R-:W-:Y:S01]  /*3e50*/  ULOP3.LUT UR11, UR11, 0xa00, URZ, 0xc0, !UPT ;  /* 0x00000a000b0b7892 */ /* 0x000fe2000f8ec03f */
[----:B------:R-:W-:Y:S02]  /*3e60*/  WARPGROUP.DEPBAR.LE gsb0, 0x0 ;  /* 0x00008000000079c5 */ /* 0x000fe40000010000 */
[----:B------:R-:W-:-:S06]  /*3e70*/  WARPGROUP.ARRIVE ;  /* 0x00000000000079c5 */ /* 0x000fcc0000000000 */
[----:B------:R-:W-:Y:S01]  /*3e80*/  HGMMA.64x64x16.F32 R24, gdesc[UR24], R24, gsb0 ;  /* 0x00e00000181879f0 */ /* 0x000fe20008000818 */
[----:B------:R-:W-:Y:S02]  /*3e90*/  UIADD3 UR24, UR14, UR9, URZ ;  /* 0x000000090e187290 */ /* 0x000fe4000fffe03f */
[----:B------:R-:W-:Y:S01]  /*3ea0*/  UIADD3 UR26, UR15, UR9, URZ ;  /* 0x000000090f1a7290 */ /* 0x000fe2000fffe03f */
[----:B------:R-:W-:Y:S01]  /*3eb0*/  UMOV UR25, 0x40000040 ;  /* 0x4000004000197882 */ /* 0x000fe20000000000 */
[----:B------:R-:W-:Y:S01]  /*3ec0*/  UMOV UR27, 0x40000040 ;  /* 0x40000040001b7882 */ /* 0x000fe20000000000 */
[----:B------:R-:W-:Y:S01]  /*3ed0*/  ULOP3.LUT UR15, UR42, 0x2000000, URZ, 0xfc, !UPT ;  /* 0x020000002a0f7892 */ /* 0x000fe2000f8efc3f */
[----:B------:R-:W-:Y:S02]  /*3ee0*/  WARPGROUP.DEPBAR.LE gsb0, 0x0 ;  /* 0x00008000000079c5 */ /* 0x000fe40000010000 */
[----:B------:R-:W-:-:S06]  /*3ef0*/  WARPGROUP.ARRIVE ;  /* 0x00000000000079c5 */ /* 0x000fcc0000000000 */
[----:B------:R-:W-:Y:S01]  /*3f00*/  HGMMA.64x64x16.F32 R24, gdesc[UR24], R24, gsb0 ;  /* 0x00e00000181879f0 */ /* 0x000fe20008000818 */
[----:B------:R-:W-:Y:S02]  /*3f10*/  UIADD3 UR24, UR10, UR11, UR5 ;  /* 0x0000000b0a187290 */ /* 0x000fe4000fffe005 */
[----:B------:R-:W-:Y:S01]  /*3f20*/  UIADD3 UR26, UR10, UR11, UR6 ;  /* 0x0000000b0a1a7290 */ /* 0x000fe2000fffe006 */
[----:B------:R-:W-:Y:S01]  /*3f30*/  UMOV UR25, 0x40000040 ;  /* 0x4000004000197882 */ /* 0x000fe20000000000 */
[----:B------:R-:W-:Y:S01]  /*3f40*/  UMOV UR27, 0x40000040 ;  /* 0x40000040001b7882 */ /* 0x000fe20000000000 */
[----:B------:R-:W-:Y:S02]  /*3f50*/  UIADD3 UR10, UR5, 0xa00, URZ ;  /* 0x00000a00050a7890 */ /* 0x000fe4000fffe03f */
[----:B------:R-:W-:Y:S01]  /*3f60*/  UIADD3 UR11, UR6, 0xa00, URZ ;  /* 0x00000a00060b7890 */ /* 0x000fe2000fffe03f */
        /* <DEDUP_REMOVED lines=21> */
[----:B------:R-:W-:Y:S01]  /*40c0*/  UMOV UR10, 0x30 ;  /* 0x00000030000a7882 */ /* 0x000fe20000000000 */
[----:B------:R-:W-:Y:S01]  /*40d0*/  UMOV UR11, 0xc00 ;  /* 0x00000c00000b7882 */ /* 0x000fe20000000000 */
[----:B------:R-:W-:Y:S02]  /*40e0*/  USEL UR10, UR10, 0x2e, UP0 ;  /* 0x0000002e0a0a7887 */ /* 0x000fe40008000000 */
[----:B------:R-:W-:-:S02]  /*40f0*/  USEL UR11, UR11, 0xb80, UP0 ;  /* 0x00000b800b0b7887 */ /* 0x000fc40008000000 */
[----:B------:R-:W-:Y:S02]  /*4100*/  ULOP3.LUT UR10, UR10, 0x6, URZ, 0xc0, !UPT ;  /* 0x000000060a0a7892 */ /* 0x000fe4000f8ec03f */
        /* <DEDUP_REMOVED lines=53> */
[----:B------:R-:W-:Y:S02]  /*4460*/  UMOV UR7, 0x40 ;  /* 0x0000004000077882 */ /* 0x000fe40000000000 */
[----:B------:R-:W-:-:S04]  /*4470*/  USEL UR7, UR7, 0x3e, UP0 ;  /* 0x0000003e07077887 */ /* 0x000fc80008000000 */
        /* <DEDUP_REMOVED lines=8> */
[----:B------:R-:W-:Y:S02]  /*4500*/  UIADD3 UR8, UR9, UR10, URZ ;  /* 0x0000000a09087290 */ /* 0x000fe4000fffe03f */
[----:B------:R-:W-:-:S03]  /*4510*/  UIADD3 UR10, UR9, UR11, URZ ;  /* 0x0000000b090a7290 */ /* 0x000fc6000fffe03f */
[----:B------:R-:W-:Y:S01]  /*4520*/  UMOV UR9, 0x40000040 ;  /* 0x4000004000097882 */ /* 0x000fe20000000000 */
[----:B------:R-:W-:Y:S01]  /*4530*/  UMOV UR11, 0x40000040 ;  /* 0x40000040000b7882 */ /* 0x000fe20000000000 */
[----:B------:R-:W-:Y:S02]  /*4540*/  WARPGROUP.DEPBAR.LE gsb0, 0x0 ;  /* 0x00008000000079c5 */ /* 0x000fe40000010000 */
[----:B------:R-:W-:-:S06]  /*4550*/  WARPGROUP.ARRIVE ;  /* 0x00000000000079c5 */ /* 0x000fcc0000000000 */
[----:B------:R-:W-:Y:S03]  /*4560*/  HGMMA.64x64x16.F32 R24, gdesc[UR24], R24, gsb0 ;  /* 0x00e00000181879f0 */ /* 0x000fe60008000818 */
[----:B------:R-:W-:Y:S02]  /*4570*/  WARPGROUP.DEPBAR.LE gsb0, 0x0 ;  /* 0x00008000000079c5 */ /* 0x000fe40000010000 */
[----:B------:R-:W-:-:S06]  /*4580*/  WARPGROUP.ARRIVE ;  /* 0x00000000000079c5 */ /* 0x000fcc0000000000 */
[----:B------:R-:W-:Y:S01]  /*4590*/  HGMMA.64x64x16.F32 R24, gdesc[UR8], R24, gsb0 ;  /* 0x00e00000081879f0 */ /* 0x000fe20008000818 */
[----:B------:R-:W-:Y:S01]  /*45a0*/  UMOV UR8, 0x1000 ;  /* 0x0000100000087882 */ /* 0x000fe20000000000 */
[----:B------:R-:W-:Y:S01]  /*45b0*/  UMOV UR9, 0x40000040 ;  /* 0x4000004000097882 */ /* 0x000fe20000000000 */
[----:B------:R-:W-:Y:S01]  /*45c0*/  USEL UR8, UR8, 0xf80, UP0 ;  /* 0x00000f8008087887 */ /* 0x000fe20008000000 */
[----:B------:R-:W-:-:S03]  /*45d0*/  UMOV UR11, 0x40000040 ;  /* 0x40000040000b7882 */ /* 0x000fc60000000000 */
[----:B------:R-:W-:-:S04]  /*45e0*/  ULOP3.LUT UR8, UR8, 0x1e00, URZ, 0xc0, !UPT ;  /* 0x00001e0008087892 */ /* 0x000fc8000f8ec03f */
[----:B------:R-:W-:Y:S02]  /*45f0*/  UIADD3 UR10, UR7, UR8, UR5 ;  /* 0x00000008070a7290 */ /* 0x000fe4000fffe005 */
[----:B------:R-:W-:-:S03]  /*4600*/  UIADD3 UR6, UR7, UR8, UR6 ;  /* 0x0000000807067290 */ /* 0x000fc6000fffe006 */
[----:B------:R-:W-:Y:S02]  /*4610*/  UMOV UR7, 0x40000040 ;  /* 0x4000004000077882 */ /* 0x000fe40000000000 */
[----:B------:R-:W-:Y:S02]  /*4620*/  UMOV UR8, UR10 ;  /* 0x0000000a00087c82 */ /* 0x000fe40008000000 */
[----:B------:R-:W-:Y:S01]  /*4630*/  UMOV UR10, UR6 ;  /* 0x00000006000a7c82 */ /* 0x000fe20008000000 */
[----:B------:R-:W-:Y:S01]  /*4640*/  ULEA UR6, UR36, UR15, 0xc ;  /* 0x0000000f24067291 */ /* 0x000fe2000f8e603f */
[----:B------:R-:W-:Y:S02]  /*4650*/  WARPGROUP.DEPBAR.LE gsb0, 0x0 ;  /* 0x00008000000079c5 */ /* 0x000fe40000010000 */
[----:B------:R-:W-:-:S06]  /*4660*/  WARPGROUP.ARRIVE ;  /* 0x00000000000079c5 */ /* 0x000fcc0000000000 */
[----:B------:R-:W-:Y:S01]  /*4670*/  HGMMA.64x64x16.F32 R24, gdesc[UR8], R24, gsb0 ;  /* 0x00e00000081879f0 */ /* 0x000fe20008000818 */
[----:B------:R-:W-:Y:S01]  /*4680*/  ULDC UR9, c[0x0][0xa80] ;  /* 0x0002a00000097ab9 */ /* 0x000fe20000000800 */
[----:B------:R-:W-:Y:S01]  /*4690*/  UIADD3 UR8, UR6, 0x80, URZ ;  /* 0x0000008006087890 */ /* 0x000fe2000fffe03f */
[----:B------:R-:W-:-:S06]  /*46a0*/  UMOV UR11, 0x40000040 ;  /* 0x40000040000b7882 */ /* 0x000fcc0000000000 */
[----:B------:R-:W-:Y:S01]  /*46b0*/  UMOV UR10, UR8 ;  /* 0x00000008000a7c82 */ /* 0x000fe20008000000 */
[----:B------:R-:W-:Y:S01]  /*46c0*/  UIADD3 UR8, UR6, 0x100, URZ ;  /* 0x0000010006087890 */ /* 0x000fe2000fffe03f */
        /* <DEDUP_REMOVED lines=51> */
[----:B------:R-:W-:Y:S02]  /*4a00*/  FMNMX.FTZ R5, R26, R27, !PT ;  /* 0x0000001b1a057209 */ /* 0x000fe40007810000 */
[----:B------:R-:W-:-:S02]  /*4a10*/  FMNMX.FTZ R7, R53, R4, !PT ;  /* 0x0000000435077209 */ /* 0x000fc40007810000 */
[----:B------:R-:W-:Y:S02]  /*4a20*/  FSEL R46, R46, -INF , P1 ;  /* 0xff8000002e2e7808 */ /* 0x000fe40000800000 */
[----:B------:R-:W-:Y:S01]  /*4a30*/  FSEL R47, R47, -INF , P6 ;  /* 0xff8000002f2f7808 */ /* 0x000fe20003000000 */
[----:B------:R-:W2:Y:S01]  /*4a40*/  SHFL.BFLY PT, R4, R7, 0x2, 0x1f ;  /* 0x0c401f0007047f89 */ /* 0x000ea200000e0000 */
[----:B------:R-:W-:Y:S02]  /*4a50*/  FSEL R50, R50, -INF , P5 ;  /* 0xff80000032327808 */ /* 0x000fe40002800000 */
[----:B------:R-:W-:Y:S02]  /*4a60*/  FSEL R51, R51, -INF , P4 ;  /* 0xff80000033337808 */ /* 0x000fe40002000000 */
[----:B------:R-:W-:Y:S02]  /*4a70*/  FSEL R54, R54, -INF , P3 ;  /* 0xff80000036367808 */ /* 0x000fe40001800000 */
[----:B------:R-:W-:-:S02]  /*4a80*/  FSEL R55, R55, -INF , P2 ;  /* 0xff80000037377808 */ /* 0x000fc40001000000 */
[----:B------:R-:W-:Y:S02]  /*4a90*/  ISETP.GE.AND P2, PT, R152, 0x41, PT ;  /* 0x000000419800780c */ /* 0x000fe40003f46270 */
[----:B--2---:R-:W-:Y:S02]  /*4aa0*/  FMNMX.FTZ R8, R7, R4, !PT ;  /* 0x0000000407087209 */ /* 0x004fe40007810000 */
[----:B------:R-:W-:-:S03]  /*4ab0*/  FMNMX.FTZ R4, R30, R5, !PT ;  /* 0x000000051e047209 */ /* 0x000fc60007810000 */
[----:B------:R-:W2:Y:S01]  /*4ac0*/  SHFL.BFLY PT, R9, R8, 0x1, 0x1f ;  /* 0x0c201f0008097f89 */ /* 0x000ea200000e0000 */
[----:B------:R-:W-:-:S04]  /*4ad0*/  FMNMX.FTZ R5, R31, R4, !PT ;  /* 0x000000041f057209 */ /* 0x000fc80007810000 */
[----:B------:R-:W-:-:S04]  /*4ae0*/  FMNMX.FTZ R4, R34, R5, !PT ;  /* 0x0000000522047209 */ /* 0x000fc80007810000 */
[----:B------:R-:W-:-:S04]  /*4af0*/  FMNMX.FTZ R5, R35, R4, !PT ;  /* 0x0000000423057209 */ /* 0x000fc80007810000 */
[----:B01-34-:R-:W-:-:S04]  /*4b00*/  FMNMX.FTZ R6, R38, R5, !PT ;  /* 0x0000000526067209 */ /* 0x01bfc80007810000 */
[----:B------:R-:W-:-:S04]  /*4b10*/  FMNMX.FTZ R5, R39, R6, !PT ;  /* 0x0000000627057209 */ /* 0x000fc80007810000 */
[----:B------:R-:W-:Y:S02]  /*4b20*/  FMNMX.FTZ R6, R42, R5, !PT ;  /* 0x000000052a067209 */ /* 0x000fe40007810000 */
[----:B--2---:R-:W-:Y:S02]  /*4b30*/  FMNMX.FTZ R4, R8, R9, !PT ;  /* 0x0000000908047209 */ /* 0x004fe40007810000 */
        /* <DEDUP_REMOVED lines=11> */
[----:B------:R-:W-:Y:S01]  /*4bf0*/  MUFU.EX2 R6, R24 ;  /* 0x0000001800067308 */ /* 0x000fe20000000800 */
        /* <DEDUP_REMOVED lines=10> */
[--C-:B------:R-:W-:Y:S01]  /*4ca0*/  FFMA.FTZ R21, R45, UR9, -R56.reuse ;  /* 0x000000092d157c23 */ /* 0x100fe20008010838 */
[--C-:B------:R-:W-:Y:S01]  /*4cb0*/  FFMA.FTZ R153, R48, UR9, -R56.reuse ;  /* 0x0000000930997c23 */ /* 0x100fe20008010838 */
[--C-:B------:R-:W-:Y:S01]  /*4cc0*/  FFMA.FTZ R154, R49, UR9, -R56.reuse ;  /* 0x00000009319a7c23 */ /* 0x100fe20008010838 */
[--C-:B------:R-:W-:Y:S01]  /*4cd0*/  FFMA.FTZ R155, R52, UR9, -R56.reuse ;  /* 0x00000009349b7c23 */ /* 0x100fe20008010838 */
[--C-:B------:R-:W-:Y:S01]  /*4ce0*/  FFMA.FTZ R172, R53, UR9, -R56.reuse ;  /* 0x0000000935ac7c23 */ /* 0x100fe20008010838 */
[----:B------:R-:W1:Y:S08]  /*4cf0*/  MUFU.EX2 R7, R7 ;  /* 0x0000000700077308 */ /* 0x000e700000000800 */
[----:B------:R-:W-:Y:S08]  /*4d00*/  MUFU.EX2 R8, R28 ;  /* 0x0000001c00087308 */ /* 0x000ff00000000800 */
[----:B------:R-:W2:Y:S01]  /*4d10*/  MUFU.EX2 R9, R9 ;  /* 0x0000000900097308 */ /* 0x000ea20000000800 */
[----:B-1----:R-:W-:Y:S01]  /*4d20*/  F2FP.F16.F32.PACK_AB R156, R7, R6 ;  /* 0x00000006079c723e */ /* 0x002fe200000000ff */
[----:B------:R-:W-:Y:S01]  /*4d30*/  FADD.FTZ R7, R6, R7 ;  /* 0x0000000706077221 */ /* 0x000fe20000010000 */
[----:B0-----:R-:W-:Y:S01]  /*4d40*/  FMNMX.FTZ R24, R5, R14, !PT ;  /* 0x0000000e05187209 */ /* 0x001fe20007810000 */
[----:B------:R-:W-:-:S04]  /*4d50*/  FFMA.FTZ R14, R40, UR9, -R56 ;  /* 0x00000009280e7c23 */ /* 0x000fc80008010838 */
[----:B------:R-:W0:Y:S01]  /*4d60*/  SHFL.BFLY PT, R5, R24, 0x1, 0x1f ;  /* 0x0c201f0018057f89 */ /* 0x000e2200000e0000 */
[----:B------:R-:W-:Y:S08]  /*4d70*/  MUFU.EX2 R10, R10 ;  /* 0x0000000a000a7308 */ /* 0x000ff00000000800 */
[----:B------:R-:W1:Y:S01]  /*4d80*/  MUFU.EX2 R11, R11 ;  /* 0x0000000b000b7308 */ /* 0x000e620000000800 */
[----:B--2---:R-:W-:Y:S01]  /*4d90*/  F2FP.F16.F32.PACK_AB R158, R9, R8 ;  /* 0x00000008099e723e */ /* 0x004fe200000000ff */
[----:B------:R-:W-:-:S04]  /*4da0*/  FADD.FTZ R8, R8, R7 ;  /* 0x0000000708087221 */ /* 0x000fc80000010000 */
[----:B------:R-:W-:Y:S02]  /*4db0*/  FADD.FTZ R9, R9, R8 ;  /* 0x0000000809097221 */ /* 0x000fe40000010000 */
[----:B------:R-:W-:Y:S01]  /*4dc0*/  MUFU.EX2 R12, R12 ;  /* 0x0000000c000c7308 */ /* 0x000fe20000000800 */
[----:B0-----:R-:W-:-:S07]  /*4dd0*/  FMNMX.FTZ R5, R24, R5, !PT ;  /* 0x0000000518057209 */ /* 0x001fce0007810000 */
[----:B------:R-:W0:Y:S01]  /*4de0*/  MUFU.EX2 R13, R13 ;  /* 0x0000000d000d7308 */ /* 0x000e220000000800 */
[----:B-1----:R-:W-:Y:S01]  /*4df0*/  F2FP.F16.F32.PACK_AB R160, R11, R10 ;  /* 0x0000000a0ba0723e */ /* 0x002fe200000000ff */
[----:B------:R-:W-:Y:S01]  /*4e00*/  FADD.FTZ R10, R10, R9 ;  /* 0x000000090a0a7221 */ /* 0x000fe20000010000 */
[C---:B------:R-:W-:Y:S01]  /*4e10*/  FSETP.NEU.FTZ.AND P1, PT, R5.reuse, -INF , PT ;  /* 0xff8000000500780b */ /* 0x040fe20003f3d000 */
[----:B------:R-:W-:Y:S02]  /*4e20*/  FMUL.FTZ R24, R5, UR9 ;  /* 0x0000000905187c20 */ /* 0x000fe40008410000 */
[----:B------:R-:W-:Y:S02]  /*4e30*/  FADD.FTZ R11, R11, R10 ;  /* 0x0000000a0b0b7221 */ /* 0x000fe40000010000 */
[----:B------:R-:W-:Y:S01]  /*4e40*/  MUFU.EX2 R14, R14 ;  /* 0x0000000e000e7308 */ /* 0x000fe20000000800 */
[----:B------:R-:W-:Y:S02]  /*4e50*/  FSEL R25, R24, RZ, P1 ;  /* 0x000000ff18197208 */ /* 0x000fe40000800000 */
        /* <DEDUP_REMOVED lines=11> */
[----:B------:R-:W-:Y:S01]  /*4f10*/  @!P1 IADD3 R24, R3, 0x38840, RZ ;  /* 0x0003884003189810 */ /* 0x000fe20007ffe0ff */
[--C-:B------:R-:W-:Y:S01]  /*4f20*/  FFMA.FTZ R46, R46, UR9, -R25.reuse ;  /* 0x000000092e2e7c23 */ /* 0x100fe20008010819 */
[--C-:B------:R-:W-:Y:S01]  /*4f30*/  FFMA.FTZ R47, R47, UR9, -R25.reuse ;  /* 0x000000092f2f7c23 */ /* 0x100fe20008010819 */
[--C-:B------:R-:W-:Y:S01]  /*4f40*/  FFMA.FTZ R50, R50, UR9, -R25.reuse ;  /* 0x0000000932327c23 */ /* 0x100fe20008010819 */
[----:B------:R-:W-:Y:S01]  /*4f50*/  @!P1 PRMT R24, RZ, 0x654, R24 ;  /* 0x00000654ff189816 */ /* 0x000fe20000000018 */
[--C-:B------:R-:W-:Y:S01]  /*4f60*/  FFMA.FTZ R51, R51, UR9, -R25.reuse ;  /* 0x0000000933337c23 */ /* 0x100fe20008010819 */
[--C-:B------:R-:W-:Y:S01]  /*4f70*/  FFMA.FTZ R54, R54, UR9, -R25.reuse ;  /* 0x0000000936367c23 */ /* 0x100fe20008010819 */
[----:B------:R-:W-:Y:S01]  /*4f80*/  FFMA.FTZ R25, R55, UR9, -R25 ;  /* 0x0000000937197c23 */ /* 0x000fe20008010819 */
[----:B------:R1:W-:Y:S01]  /*4f90*/  @!P1 SYNCS.ARRIVE.TRANS64.RED.A1T0 RZ, [R24+URZ], RZ ;  /* 0x000000ff18ff99a7 */ /* 0x0003e2000810043f */
[----:B------:R-:W-:Y:S01]  /*4fa0*/  MUFU.EX2 R173, R26 ;  /* 0x0000001a00ad7308 */ /* 0x000fe20000000800 */
[----:B0-----:R-:W-:Y:S01]  /*4fb0*/  F2FP.F16.F32.PACK_AB R162, R13, R12 ;  /* 0x0000000c0da2723e */ /* 0x001fe200000000ff */
[----:B------:R-:W-:Y:S01]  /*4fc0*/  FADD.FTZ R12, R12, R11 ;  /* 0x0000000b0c0c7221 */ /* 0x000fe20000010000 */
[----:B------:R-:W-:-:S03]  /*4fd0*/  @!P1 VIADD R3, R3, 0x38860 ;  /* 0x0003886003039836 */ /* 0x000fc60000000000 */
[----:B------:R-:W-:Y:S02]  /*4fe0*/  FADD.FTZ R13, R13, R12 ;  /* 0x0000000c0d0d7221 */ /* 0x000fe40000010000 */
[----:B------:R-:W0:Y:S01]  /*4ff0*/  MUFU.EX2 R176, R27 ;  /* 0x0000001b00b07308 */ /* 0x000e220000000800 */
[----:B------:R-:W-:-:S07]  /*5000*/  @!P1 PRMT R3, RZ, 0x654, R3 ;  /* 0x00000654ff039816 */ /* 0x000fce0000000003 */
[----:B------:R-:W-:Y:S08]  /*5010*/  MUFU.EX2 R175, R30 ;  /* 0x0000001e00af7308 */ /* 0x000ff00000000800 */
[----:B------:R-:W2:Y:S01]  /*5020*/  MUFU.EX2 R178, R31 ;  /* 0x0000001f00b27308 */ /* 0x000ea20000000800 */
[----:B0-----:R-:W-:Y:S01]  /*5030*/  F2FP.F16.F32.PACK_AB R157, R176, R173 ;  /* 0x000000adb09d723e */ /* 0x001fe200000000ff */
[----:B------:R-:W-:-:S06]  /*5040*/  FADD.FTZ R176, R173, R176 ;  /* 0x000000b0adb07221 */ /* 0x000fcc0000010000 */
[----:B------:R-:W-:Y:S08]  /*5050*/  MUFU.EX2 R177, R34 ;  /* 0x0000002200b17308 */ /* 0x000ff00000000800 */
[----:B------:R-:W0:Y:S01]  /*5060*/  MUFU.EX2 R180, R35 ;  /* 0x0000002300b47308 */ /* 0x000e220000000800 */
[----:B--2---:R-:W-:Y:S01]  /*5070*/  F2FP.F16.F32.PACK_AB R159, R178, R175 ;  /* 0x000000afb29f723e */ /* 0x004fe200000000ff */
[----:B------:R-:W-:Y:S01]  /*5080*/  BAR.SYNC.DEFER_BLOCKING 0xf, 0x100 ;  /* 0x03c4000000007b1d */ /* 0x000fe20000010000 */
[----:B------:R-:W-:-:S04]  /*5090*/  FADD.FTZ R175, R175, R176 ;  /* 0x000000b0afaf7221 */ /* 0x000fc80000010000 */
[----:B------:R-:W-:Y:S01]  /*50a0*/  FADD.FTZ R178, R178, R175 ;  /* 0x000000afb2b27221 */ /* 0x000fe20000010000 */
[----:B------:R-:W-:Y:S08]  /*50b0*/  MUFU.EX2 R179, R38 ;  /* 0x0000002600b37308 */ /* 0x000ff00000000800 */
[----:B------:R-:W2:Y:S01]  /*50c0*/  MUFU.EX2 R182, R39 ;  /* 0x0000002700b67308 */ /* 0x000ea20000000800 */
[----:B0-----:R-:W-:Y:S01]  /*50d0*/  F2FP.F16.F32.PACK_AB R161, R180, R177 ;  /* 0x000000b1b4a1723e */ /* 0x001fe200000000ff */
[----:B------:R-:W-:-:S04]  /*50e0*/  FADD.FTZ R177, R177, R178 ;  /* 0x000000b2b1b17221 */ /* 0x000fc80000010000 */
[----:B------:R-:W-:Y:S02]  /*50f0*/  FADD.FTZ R180, R180, R177 ;  /* 0x000000b1b4b47221 */ /* 0x000fe40000010000 */
[----:B------:R-:W0:Y:S01]  /*5100*/  MUFU.EX2 R15, R15 ;  /* 0x0000000f000f7308 */ /* 0x000e220000000800 */
[----:B------:R3:W-:Y:S07]  /*5110*/  STSM.16.M88.4 [R184+0x36400], R156 ;  /* 0x0364009cb8007844 */ /* 0x0007ee0000000200 */
[----:B------:R-:W-:Y:S01]  /*5120*/  MUFU.EX2 R20, R20 ;  /* 0x0000001400147308 */ /* 0x000fe20000000800 */
[----:B--2---:R-:W-:Y:S01]  /*5130*/  F2FP.F16.F32.PACK_AB R163, R182, R179 ;  /* 0x000000b3b6a3723e */ /* 0x004fe200000000ff */
[----:B------:R-:W-:-:S04]  /*5140*/  FADD.FTZ R179, R179, R180 ;  /* 0x000000b4b3b37221 */ /* 0x000fc80000010000 */
[----:B------:R3:W-:Y:S01]  /*5150*/  STSM.16.M88.4 [R185], R160 ;  /* 0x000000a0b9007844 */ /* 0x0007e20000000200 */
[----:B------:R-:W-:Y:S01]  /*5160*/  FADD.FTZ R182, R182, R179 ;  /* 0x000000b3b6b67221 */ /* 0x000fe20000010000 */
[----:B------:R-:W2:Y:S01]  /*5170*/  MUFU.EX2 R21, R21 ;  /* 0x0000001500157308 */ /* 0x000ea20000000800 */
[----:B0-----:R-:W-:Y:S01]  /*5180*/  F2FP.F16.F32.PACK_AB R164, R15, R14 ;  /* 0x0000000e0fa4723e */ /* 0x001fe200000000ff */
[----:B------:R-:W-:-:S04]  /*5190*/  FADD.FTZ R14, R14, R13 ;  /* 0x0000000d0e0e7221 */ /* 0x000fc80000010000 */
[----:B------:R-:W-:Y:S02]  /*51a0*/  FADD.FTZ R15, R15, R14 ;  /* 0x0000000e0f0f7221 */ /* 0x000fe40000010000 */
[----:B------:R-:W-:Y:S08]  /*51b0*/  MUFU.EX2 R181, R42 ;  /* 0x0000002a00b57308 */ /* 0x000ff00000000800 */
[----:B------:R-:W0:Y:S01]  /*51c0*/  MUFU.EX2 R192, R43 ;  /* 0x0000002b00c07308 */ /* 0x000e220000000800 */
[----:B--2---:R-:W-:Y:S01]  /*51d0*/  F2FP.F16.F32.PACK_AB R166, R21, R20 ;  /* 0x0000001415a6723e */ /* 0x004fe200000000ff */
[----:B------:R-:W-:-:S04]  /*51e0*/  FADD.FTZ R20, R20, R15 ;  /* 0x0000000f14147221 */ /* 0x000fc80000010000 */
[----:B------:R-:W-:Y:S02]  /*51f0*/  FADD.FTZ R20, R21, R20 ;  /* 0x0000001415147221 */ /* 0x000fe40000010000 */
[----:B------:R-:W-:Y:S08]  /*5200*/  MUFU.EX2 R183, R46 ;  /* 0x0000002e00b77308 */ /* 0x000ff00000000800 */
        /* <DEDUP_REMOVED lines=8> */
[----:B------:R3:W-:Y:S01]  /*5290*/  STSM.16.M88.4 [R187], R164 ;  /* 0x000000a4bb007844 */ /* 0x0007e20000000200 */
[----:B------:R-:W-:Y:S01]  /*52a0*/  FADD.FTZ R194, R194, R183 ;  /* 0x000000b7c2c27221 */ /* 0x000fe20000010000 */
[----:B------:R-:W-:Y:S08]  /*52b0*/  MUFU.EX2 R155, R155 ;  /* 0x0000009b009b7308 */ /* 0x000ff00000000800 */
[----:B------:R-:W2:Y:S01]  /*52c0*/  MUFU.EX2 R172, R172 ;  /* 0x000000ac00ac7308 */ /* 0x000ea20000000800 */
[----:B0-----:R-:W-:Y:S01]  /*52d0*/  F2FP.F16.F32.PACK_AB R168, R154, R153 ;  /* 0x000000999aa8723e */ /* 0x001fe200000000ff */
[----:B------:R-:W-:-:S04]  /*52e0*/  FADD.FTZ R153, R153, R20 ;  /* 0x0000001499997221 */ /* 0x000fc80000010000 */
[----:B------:R-:W-:Y:S02]  /*52f0*/  FADD.FTZ R154, R154, R153 ;  /* 0x000000999a9a7221 */ /* 0x000fe40000010000 */
[----:B------:R-:W-:Y:S08]  /*5300*/  MUFU.EX2 R193, R50 ;  /* 0x0000003200c17308 */ /* 0x000ff00000000800 */
[----:B------:R-:W0:Y:S01]  /*5310*/  MUFU.EX2 R196, R51 ;  /* 0x0000003300c47308 */ /* 0x000e220000000800 */
[----:B--2---:R-:W-:-:S07]  /*5320*/  F2FP.F16.F32.PACK_AB R170, R172, R155 ;  /* 0x0000009bacaa723e */ /* 0x004fce00000000ff */
[----:B------:R-:W-:Y:S08]  /*5330*/  MUFU.EX2 R195, R54 ;  /* 0x0000003600c37308 */ /* 0x000ff00000000800 */
[----:B------:R-:W2:Y:S01]  /*5340*/  MUFU.EX2 R198, R25 ;  /* 0x0000001900c67308 */ /* 0x000ea20000000800 */
[----:B0-----:R-:W-:Y:S01]  /*5350*/  F2FP.F16.F32.PACK_AB R169, R196, R193 ;  /* 0x000000c1c4a9723e */ /* 0x001fe200000000ff */
[----:B------:R-:W-:-:S04]  /*5360*/  FADD.FTZ R193, R193, R194 ;  /* 0x000000c2c1c17221 */ /* 0x000fc80000010000 */
[----:B------:R-:W-:Y:S01]  /*5370*/  FADD.FTZ R196, R196, R193 ;  /* 0x000000c1c4c47221 */ /* 0x000fe20000010000 */
[----:B--2---:R-:W-:-:S03]  /*5380*/  F2FP.F16.F32.PACK_AB R171, R198, R195 ;  /* 0x000000c3c6ab723e */ /* 0x004fc600000000ff */
[----:B------:R-:W-:Y:S02]  /*5390*/  FADD.FTZ R195, R195, R196 ;  /* 0x000000c4c3c37221 */ /* 0x000fe40000010000 */
[----:B------:R3:W-:Y:S01]  /*53a0*/  STSM.16.M88.4 [R186], R168 ;  /* 0x000000a8ba007844 */ /* 0x0007e20000000200 */
[----:B-1----:R-:W-:Y:S01]  /*53b0*/  WARPGROUP.ARRIVE ;  /* 0x00000000000079c5 */ /* 0x002fe20000000000 */
[----:B------:R-:W-:-:S05]  /*53c0*/  FADD.FTZ R6, R198, R195 ;  /* 0x000000c3c6067221 */ /* 0x000fca0000010000 */
[----:B------:R-:W-:Y:S01]  /*53d0*/  HGMMA.64x256x16.F32 R24, R156, gdesc[UR4].tnspB, RZ, !UPT, gsb0 ;  /* 0x43e000049c187df0 */ /* 0x000fe2000c0008ff */
[----:B------:R-:W-:Y:S01]  /*53e0*/  UIADD3 UR6, UR6, 0x180, URZ ;  /* 0x0000018006067890 */ /* 0x000fe2000fffe03f */
[----:B------:R-:W-:Y:S01]  /*53f0*/  UMOV UR7, 0x40000040 ;  /* 0x4000004000077882 */ /* 0x000fe20000000000 */
[----:B------:R-:W-:Y:S02]  /*5400*/  WARPGROUP.DEPBAR.LE gsb0, 0x0 ;  /* 0x00008000000079c5 */ /* 0x000fe40000010000 */
[----:B------:R-:W-:-:S15]  /*5410*/  WARPGROUP.ARRIVE ;  /* 0x00000000000079c5 */ /* 0x000fde0000000000 */
[----:B------:R-:W-:-:S08]  /*5420*/  NOP ;  /* 0x0000000000007918 */ /* 0x000fd00000000000 */
        /* <DEDUP_REMOVED lines=20> */
[----:B------:R0:W-:Y:S02]  /*5570*/  @!P1 SYNCS.ARRIVE.TRANS64.RED.A1T0 RZ, [R3+URZ], RZ ;  /* 0x000000ff03ff99a7 */ /* 0x0001e4000810043f */
[----:B0-----:R-:W-:-:S04]  /*5580*/  FADD.FTZ R3, R155, R154 ;  /* 0x0000009a9b037221 */ /* 0x001fc80000010000 */
[----:B------:R-:W-:Y:S01]  /*5590*/  FADD.FTZ R3, R172, R3 ;  /* 0x00000003ac037221 */ /* 0x000fe20000010000 */
[----:B---3--:R-:W-:Y:S06]  /*55a0*/  @!P2 BRA `(.L_x_790) ;  /* 0x0000002800a4a947 */ /* 0x008fec0003800000 */
[----:B------:R-:W-:Y:S01]  /*55b0*/  VIADD R7, R174, 0xfffffffe ;  /* 0xfffffffeae077836 */ /* 0x000fe20000000000 */
[----:B------:R-:W-:Y:S01]  /*55c0*/  UMOV UR7, UR36 ;  /* 0x0000002400077c82 */ /* 0x000fe20008000000 */
[----:B------:R-:W-:Y:S02]  /*55d0*/  IMAD.MOV.U32 R11, RZ, RZ, R5 ;  /* 0x000000ffff0b7224 */ /* 0x000fe400078e0005 */
[----:B------:R-:W-:-:S07]  /*55e0*/  IMAD.MOV.U32 R9, RZ, RZ, R4 ;  /* 0x000000ffff097224 */ /* 0x000fce00078e0004 */
.L_x_799:
[----:B------:R-:W-:Y:S01]  /*55f0*/  UIADD3 UR14, UR7, 0x1, URZ ;  /* 0x00000001070e7890 */ /* 0x000fe2000fffe03f */
[C---:B------:R-:W-:Y:S01]  /*5600*/  ISETP.GT.AND P2, PT, R7.reuse, RZ, PT ;  /* 0x000000ff0700720c */ /* 0x040fe20003f44270 */
[----:B------:R-:W-:Y:S02]  /*5610*/  VIADD R7, R7, 0xffffffff ;  /* 0xffffffff07077836 */ /* 0x000fe40000000000 */
[----:B------:R-:W-:-:S04]  /*5620*/  UISETP.NE.AND UP0, UPT, UR14, 0x2, UPT ;  /* 0x000000020e00788c */ /* 0x000fc8000bf05270 */
[----:B------:R-:W-:Y:S02]  /*5630*/  USEL UR14, UR14, URZ, UP0 ;  /* 0x0000003f0e0e7287 */ /* 0x000fe40008000000 */
[----:B------:R-:W-:-:S05]  /*5640*/  USEL UR6, URZ, 0x1, UP0 ;  /* 0x000000013f067887 */ /* 0x000fca0008000000 */
[----:B------:R-:W-:Y:S01]  /*5650*/  UMOV UR36, UR14 ;  /* 0x0000000e00247c82 */ /* 0x000fe20008000000 */
[----:B------:R-:W-:Y:S01]  /*5660*/  LOP3.LUT R2, R2, UR6, RZ, 0x3c, !PT ;  /* 0x0000000602027c12 */ /* 0x000fe2000f8e3cff */
[----:B------:R-:W-:Y:S06]  /*5670*/  @P0 BRA `(.L_x_791) ;  /* 0x0000000000040947 */ /* 0x000fec0003800000 */
[----:B------:R-:W-:Y:S01]  /*5680*/  BPT.TRAP 0x1 ;  /* 0x000000040000795c */ /* 0x000fe20000300000 */
.L_x_791:
[----:B------:R-:W-:Y:S01]  /*5690*/  ULEA UR6, UR36, UR37, 0x3 ;  /* 0x0000002524067291 */ /* 0x000fe2000f8e183f */
[----:B------:R-:W-:-:S08]  /*56a0*/  SHF.L.U32 R4, R2, 0x1f, RZ ;  /* 0x0000001f02047819 */ /* 0x000fd000000006ff */
[----:B------:R0:W1:Y:S01]  /*56b0*/  SYNCS.PHASECHK.TRANS64.TRYWAIT P3, [UR6+0x38830], R4 ;  /* 0x03883004ff0075a7 */ /* 0x0000620008060146 */
[----:B------:R-:W-:Y:S05]  /*56c0*/  @P0 BRA `(.L_x_792) ;  /* 0x0000000000040947 */ /* 0x000fea0003800000 */
[----:B------:R-:W-:Y:S01]  /*56d0*/  BPT.TRAP 0x1 ;  /* 0x000000040000795c */ /* 0x000fe20000300000 */
.L_x_792:
[----:B-1----:R-:W-:Y:S05]  /*56e0*/  @P3 BRA `(.L_x_793) ;  /* 0x0000000000083947 */ /* 0x002fea0003800000 */
[----:B------:R-:W1:Y:S02]  /*56f0*/  SYNCS.PHASECHK.TRANS64.TRYWAIT P3, [UR6+0x38830], R4 ;  /* 0x03883004ff0075a7 */ /* 0x000e640008060146 */
[----:B-1----:R-:W-:Y:S05]  /*5700*/  @!P3 BRA `(.L_x_794) ;  /* 0x000000ac00e4b947 */ /* 0x002fea0003800000 */
.L_x_793:
[----:B------:R-:W-:Y:S01]  /*5710*/  R2UR UR18, R0 ;  /* 0x00000000001272ca */ /* 0x000fe200000e0000 */
[----:B------:R-:W-:Y:S01]  /*5720*/  UIADD3 UR8, UR37, 0x20400, URZ ;  /* 0x0002040025087890 */ /* 0x000fe2000fffe03f */
[----:B------:R-:W-:Y:S01]  /*5730*/  WARPGROUP.ARRIVE ;  /* 0x00000000000079c5 */ /* 0x000fe20000000000 */
[----:B------:R-:W-:Y:S01]  /*5740*/  UMOV UR11, 0x40000040 ;  /* 0x40000040000b7882 */ /* 0x000fe20000000000 */
[----:B------:R-:W-:Y:S01]  /*5750*/  UMOV UR9, 0x40000040 ;  /* 0x4000004000097882 */ /* 0x000fe20000000000 */
[----:B------:R-:W-:-:S04]  /*5760*/  USHF.R.U32.HI UR8, URZ, 0x4, UR8 ;  /* 0x000000043f087899 */ /* 0x000fc80008011608 */
[----:B------:R-:W-:-:S04]  /*5770*/  ULOP3.LUT UR8, UR8, 0x3fff, URZ, 0xc0, !UPT ;  /* 0x00003fff08087892 */ /* 0x000fc8000f8ec03f */
[----:B------:R-:W-:Y:S02]  /*5780*/  ULEA UR18, UR36, UR18, 0x9 ;  /* 0x0000001224127291 */ /* 0x000fe4000f8e483f */
[----:B------:R-:W-:-:S05]  /*5790*/  ULOP3.LUT UR8, UR8, 0x10000, URZ, 0xfc, !UPT ;  /* 0x0001000008087892 */ /* 0x000fca000f8efc3f */
[----:B------:R-:W-:-:S04]  /*57a0*/  UMOV UR10, UR18 ;  /* 0x00000012000a7c82 */ /* 0x000fc80008000000 */
[----:B------:R-:W-:Y:S01]  /*57b0*/  HGMMA.64x64x16.F32 R152, gdesc[UR8], RZ, !UPT, gsb0 ;  /* 0x00e00000089879f0 */ /* 0x000fe2000c0008ff */
[----:B------:R-:W-:Y:S01]  /*57c0*/  UIADD3 UR10, UR18, 0x2, URZ ;  /* 0x00000002120a7890 */ /* 0x000fe2000fffe03f */
[----:B------:R-:W-:Y:S01]  /*57d0*/  UMOV UR8, UR12 ;  /* 0x0000000c00087c82 */ /* 0x000fe20008000000 */
[----:B------:R-:W-:Y:S01]  /*57e0*/  UMOV UR9, UR13 ;  /* 0x0000000d00097c82 */ /* 0x000fe20008000000 */
[----:B------:R-:W-:Y:S01]  /*57f0*/  UMOV UR11, 0x40000040 ;  /* 0x40000040000b7882 */ /* 0x000fe20000000000 */
[----:B------:R-:W-:Y:S02]  /*5800*/  WARPGROUP.DEPBAR.LE gsb0, 0x0 ;  /* 0x00008000000079c5 */ /* 0x000fe40000010000 */
[----:B------:R-:W-:-:S06]  /*5810*/  WARPGROUP.ARRIVE ;  /* 0x00000000000079c5 */ /* 0x000fcc0000000000 */
[----:B------:R-:W-:Y:S01]  /*5820*/  HGMMA.64x64x16.F32 R152, gdesc[UR8], R152, gsb0 ;  /* 0x00e00000089879f0 */ /* 0x000fe20008000898 */
        /* <DEDUP_REMOVED lines=15> */
[----:B------:R-:W-:Y:S05]  /*5920*/  @P0 BRA `(.L_x_795) ;  /* 0x0000000000040947 */ /* 0x000fea0003800000 */
[----:B------:R-:W-:Y:S01]  /*5930*/  BPT.TRAP 0x1 ;  /* 0x000000040000795c */ /* 0x000fe20000300000 */
.L_x_795:
[----:B------:R2:W3:Y:S01]  /*5940*/  SYNCS.PHASECHK.TRANS64.TRYWAIT P3, [UR6+0x38850], R4 ;  /* 0x03885004ff0075a7 */ /* 0x0004e20008060146 */
[----:B------:R-:W-:Y:S05]  /*5950*/  @P0 BRA `(.L_x_796) ;  /* 0x0000000000040947 */ /* 0x000fea0003800000 */
[----:B------:R-:W-:Y:S01]  /*5960*/  BPT.TRAP 0x1 ;  /* 0x000000040000795c */ /* 0x000fe20000300000 */
.L_x_796:
[----:B---3--:R-:W-:Y:S05]  /*5970*/  @P3 BRA `(.L_x_797) ;  /* 0x0000000000083947 */ /* 0x008fea0003800000 */
[----:B------:R-:W3:Y:S02]  /*5980*/  SYNCS.PHASECHK.TRANS64.TRYWAIT P3, [UR6+0x38850], R4 ;  /* 0x03885004ff0075a7 */ /* 0x000ee40008060146 */
[----:B---3--:R-:W-:Y:S05]  /*5990*/  @!P3 BRA `(.L_x_798) ;  /* 0x000000ac0058b947 */ /* 0x008fea0003800000 */
.L_x_797:
[----:B------:R-:W-:Y:S01]  /*59a0*/  UIADD3 UR8, UR37, 0x26400, URZ ;  /* 0x0002640025087890 */ /* 0x000fe2000fffe03f */
[----:B------:R-:W-:Y:S01]  /*59b0*/  WARPGROUP.ARRIVE ;  /* 0x00000000000079c5 */ /* 0x000fe20000000000 */
[----:B------:R-:W-:-:S05]  /*59c0*/  UIADD3 UR11, UR5, 0x4, URZ ;  /* 0x00000004050b7890 */ /* 0x000fca000fffe03f */
[----:B-1----:R-:W1:Y:S01]  /*59d0*/  S2R R5, SR_TID.X ;  /* 0x0000000000057919 */ /* 0x002e620000002100 */
[----:B------:R-:W-:Y:S01]  /*59e0*/  USHF.R.U32.HI UR8, URZ, 0x4, UR8 ;  /* 0x000000043f087899 */ /* 0x000fe20008011608 */
[----:B------:R-:W-:Y:S01]  /*59f0*/  IMAD.U32 R200, RZ, RZ, UR6 ;  /* 0x00000006ffc87e24 */ /* 0x000fe2000f8e00ff */
[----:B------:R-:W-:Y:S02]  /*5a00*/  UIADD3 UR9, UR5, 0x200, URZ ;  /* 0x0000020005097890 */ /* 0x000fe4000fffe03f */
[----:B------:R-:W-:Y:S02]  /*5a10*/  ULOP3.LUT UR18, UR8, 0x3fff, URZ, 0xc0, !UPT ;  /* 0x00003fff08127892 */ /* 0x000fe4000f8ec03f */
[----:B------:R-:W-:Y:S02]  /*5a20*/  UIADD3 UR10, UR5, 0x6, URZ ;  /* 0x00000006050a7890 */ /* 0x000fe4000fffe03f */
[----:B------:R-:W-:Y:S02]  /*5a30*/  ULEA UR8, UR14, UR4, 0xc ;  /* 0x000000040e087291 */ /* 0x000fe4000f8e603f */
[----:B------:R-:W-:Y:S01]  /*5a40*/  ULOP3.LUT UR5, UR18, 0x10000, URZ, 0xfc, !UPT ;  /* 0x0001000012057892 */ /* 0x000fe2000f8efc3f */
[----:B------:R-:W-:Y:S01]  /*5a50*/  UMOV UR27, 0x40000040 ;  /* 0x40000040001b7882 */ /* 0x000fe20000000000 */
[----:B------:R-:W-:Y:S01]  /*5a60*/  UMOV UR25, 0x40000040 ;  /* 0x4000004000197882 */ /* 0x000fe20000000000 */
[----:B------:R-:W-:-:S02]  /*5a70*/  UIADD3 UR18, UR8, 0x800, URZ ;  /* 0x0000080008127890 */ /* 0x000fc4000fffe03f */
[----:B------:R-:W-:Y:S02]  /*5a80*/  UMOV UR26, UR8 ;  /* 0x00000008001a7c82 */ /* 0x000fe40008000000 */
[----:B------:R-:W-:Y:S01]  /*5a90*/  UMOV UR24, UR5 ;  /* 0x0000000500187c82 */ /* 0x000fe20008000000 */
[----:B------:R-:W-:Y:S01]  /*5aa0*/  UIADD3 UR19, UR5, 0x800, URZ ;  /* 0x0000080005137890 */ /* 0x000fe2000fffe03f */
[----:B------:R-:W-:Y:S01]  /*5ab0*/  HGMMA.64x64x16.F32 R152, gdesc[UR24], R152, gsb0 ;  /* 0x00e00000189879f0 */ /* 0x000fe20008000898 */
[----:B------:R-:W-:Y:S02]  /*5ac0*/  UIADD3 UR26, UR8, 0x2, URZ ;  /* 0x00000002081a7890 */ /* 0x000fe4000fffe03f */
[----:B------:R-:W-:Y:S01]  /*5ad0*/  UIADD3 UR24, UR5, 0x2, URZ ;  /* 0x0000000205187890 */ /* 0x000fe2000fffe03f */
[----:B------:R-:W-:Y:S01]  /*5ae0*/  UMOV UR27, 0x40000040 ;  /* 0x40000040001b7882 */ /* 0x000fe20000000000 */
[----:B------:R-:W-:Y:S01]  /*5af0*/  UMOV UR25, 0x40000040 ;  /* 0x4000004000197882 */ /* 0x000fe20000000000 */
[----:B------:R-:W-:Y:S01]  /*5b00*/  ULEA UR6, UR14, UR15, 0xc ;  /* 0x0000000f0e067291 */ /* 0x000fe2000f8e603f */
[----:B-1----:R-:W-:-:S05]  /*5b10*/  SHF.R.U32.HI R5, RZ, 0x7, R5 ;  /* 0x00000007ff057819 */ /* 0x002fca0000011605 */
[----:B0-2---:R-:W0:Y:S01]  /*5b20*/  SHFL.IDX PT, R4, R5, RZ, 0x1f ;  /* 0x00001fff05047589 */ /* 0x005e2200000e0000 */
[----:B------:R-:W-:Y:S02]  /*5b30*/  WARPGROUP.DEPBAR.LE gsb0, 0x0 ;  /* 0x00008000000079c5 */ /* 0x000fe40000010000 */
[----:B------:R-:W-:-:S06]  /*5b40*/  WARPGROUP.ARRIVE ;  /* 0x00000000000079c5 */ /* 0x000fcc0000000000 */
[----:B------:R-:W-:Y:S01]  /*5b50*/  HGMMA.64x64x16.F32 R152, gdesc[UR24], R152, gsb0 ;  /* 0x00e00000189879f0 */ /* 0x000fe20008000898 */
[----:B------:R-:W-:Y:S01]  /*5b60*/  UIADD3 UR26, UR8, 0x4, URZ ;  /* 0x00000004081a7890 */ /* 0x000fe2000fffe03f */
[----:B------:R-:W-:Y:S01]  /*5b70*/  UMOV UR24, UR11 ;  /* 0x0000000b00187c82 */ /* 0x000fe20008000000 */
[----:B------:R-:W-:Y:S01]  /*5b80*/  UMOV UR25, 0x40000040 ;  /* 0x4000004000197882 */ /* 0x000fe20000000000 */
[----:B------:R-:W-:Y:S01]  /*5b90*/  UMOV UR27, 0x40000040 ;  /* 0x40000040001b7882 */ /* 0x000fe20000000000 */
[----:B------:R-:W-:Y:S01]  /*5ba0*/  UMOV UR11, 0x4 ;  /* 0x00000004000b7882 */ /* 0x000fe20000000000 */
[----:B------:R-:W-:Y:S02]  /*5bb0*/  WARPGROUP.DEPBAR.LE gsb0, 0x0 ;  /* 0x00008000000079c5 */ /* 0x000fe40000010000 */
[----:B------:R-:W-:-:S06]  /*5bc0*/  WARPGROUP.ARRIVE ;  /* 0x00000000000079c5 */ /* 0x000fcc0000000000 */
[----:B------:R-:W-:Y:S01]  /*5bd0*/  HGMMA.64x64x16.F32 R152, gdesc[UR24], R152, gsb0 ;  /* 0x00e00000189879f0 */ /* 0x000fe20008000898 */
[----:B------:R-:W-:Y:S01]  /*5be0*/  UIADD3 UR26, UR8, 0x6, URZ ;  /* 0x00000006081a7890 */ /* 0x000fe2000fffe03f */
[----:B------:R-:W-:Y:S01]  /*5bf0*/  UMOV UR24, UR10 ;  /* 0x0000000a00187c82 */ /* 0x000fe20008000000 */
        /* <DEDUP_REMOVED lines=9> */
[----:B0-----:R-:W-:-:S13]  /*5c90*/  R2UR UR9, R4 ;  /* 0x00000000040972ca */ /* 0x001fda00000e0000 */
[----:B------:R-:W-:-:S04]  /*5ca0*/  UISETP.GT.AND UP0, UPT, UR9, 0x7f, UPT ;  /* 0x0000007f0900788c */ /* 0x000fc8000bf04270 */
[----:B------:R-:W-:Y:S02]  /*5cb0*/  USEL UR9, URZ, 0x2, !UP0 ;  /* 0x000000023f097887 */ /* 0x000fe4000c000000 */
[----:B------:R-:W-:Y:S02]  /*5cc0*/  USEL UR10, UR11, 0x2, UP0 ;  /* 0x000000020b0a7887 */ /* 0x000fe40008000000 */
[----:B------:R-:W-:Y:S01]  /*5cd0*/  USEL UR11, UR11, 0x6, !UP0 ;  /* 0x000000060b0b7887 */ /* 0x000fe2000c000000 */
        /* <DEDUP_REMOVED lines=212> */
[----:B------:R-:W-:Y:S02]  /*6a20*/  UIADD3 UR11, UR9, UR10, UR5 ;  /* 0x0000000a090b7290 */ /* 0x000fe4000fffe005 */
[----:B------:R-:W-:-:S03]  /*6a30*/  UIADD3 UR10, UR9, UR10, UR8 ;  /* 0x0000000a090a7290 */ /* 0x000fc6000fffe008 */
[----:B------:R-:W-:Y:S02]  /*6a40*/  UMOV UR9, 0x40000040 ;  /* 0x4000004000097882 */ /* 0x000fe40000000000 */
[----:B------:R-:W-:Y:S01]  /*6a50*/  UMOV UR8, UR11 ;  /* 0x0000000b00087c82 */ /* 0x000fe20008000000 */
[----:B------:R-:W-:Y:S01]  /*6a60*/  UMOV UR11, 0x40000040 ;  /* 0x40000040000b7882 */ /* 0x000fe20000000000 */
[----:B------:R-:W-:Y:S02]  /*6a70*/  WARPGROUP.DEPBAR.LE gsb0, 0x0 ;  /* 0x00008000000079c5 */ /* 0x000fe40000010000 */
[----:B------:R-:W-:-:S06]  /*6a80*/  WARPGROUP.ARRIVE ;  /* 0x00000000000079c5 */ /* 0x000fcc0000000000 */
[----:B------:R-:W-:Y:S03]  /*6a90*/  HGMMA.64x64x16.F32 R152, gdesc[UR24], R152, gsb0 ;  /* 0x00e00000189879f0 */ /* 0x000fe60008000898 */
        /* <DEDUP_REMOVED lines=38> */
[C---:B------:R-:W-:Y:S01]  /*6d00*/  FADD.FTZ R9, -R4.reuse, R9 ;  /* 0x0000000904097221 */ /* 0x040fe20000010100 */
[----:B------:R-:W-:Y:S01]  /*6d10*/  FMNMX.FTZ R5, R171, R10, !PT ;  /* 0x0000000aab057209 */ /* 0x000fe20007810000 */
[----:B------:R-:W-:Y:S02]  /*6d20*/  FMUL.FTZ R192, R4, UR9 ;  /* 0x0000000904c07c20 */ /* 0x000fe40008410000 */
[----:B------:R-:W-:Y:S01]  /*6d30*/  FMUL.FTZ R13, R9, UR9 ;  /* 0x00000009090d7c20 */ /* 0x000fe20008410000 */
[----:B------:R-:W-:Y:S01]  /*6d40*/  FMNMX.FTZ R10, R174, R5, !PT ;  /* 0x00000005ae0a7209 */ /* 0x000fe20007810000 */
[--C-:B------:R-:W-:Y:S01]  /*6d50*/  FFMA.FTZ R9, R152, UR9, -R192.reuse ;  /* 0x0000000998097c23 */ /* 0x100fe200080108c0 */
[--C-:B------:R-:W-:Y:S01]  /*6d60*/  FFMA.FTZ R153, R153, UR9, -R192.reuse ;  /* 0x0000000999997c23 */ /* 0x100fe200080108c0 */
[--C-:B------:R-:W-:Y:S01]  /*6d70*/  FFMA.FTZ R156, R156, UR9, -R192.reuse ;  /* 0x000000099c9c7c23 */ /* 0x100fe200080108c0 */
[----:B------:R-:W-:Y:S01]  /*6d80*/  FMNMX.FTZ R5, R175, R10, !PT ;  /* 0x0000000aaf057209 */ /* 0x000fe20007810000 */
[----:B------:R0:W1:Y:S01]  /*6d90*/  MUFU.EX2 R8, R13 ;  /* 0x0000000d00087308 */ /* 0x0000620000000800 */
        /* <DEDUP_REMOVED lines=8> */
[--C-:B0-----:R-:W-:Y:S01]  /*6e20*/  FFMA.FTZ R13, R157, UR9, -R192.reuse ;  /* 0x000000099d0d7c23 */ /* 0x101fe200080108c0 */
[--C-:B------:R-:W-:Y:S01]  /*6e30*/  FFMA.FTZ R172, R172, UR9, -R192.reuse ;  /* 0x00000009acac7c23 */ /* 0x100fe200080108c0 */
[----:B------:R-:W-:Y:S01]  /*6e40*/  FMNMX.FTZ R14, R182, R5, !PT ;  /* 0x00000005b60e7209 */ /* 0x000fe20007810000 */
[--C-:B------:R-:W-:Y:S01]  /*6e50*/  FFMA.FTZ R173, R173, UR9, -R192.reuse ;  /* 0x00000009adad7c23 */ /* 0x100fe200080108c0 */
[--C-:B------:R-:W-:Y:S01]  /*6e60*/  FFMA.FTZ R176, R176, UR9, -R192.reuse ;  /* 0x00000009b0b07c23 */ /* 0x100fe200080108c0 */
[--C-:B------:R-:W-:Y:S01]  /*6e70*/  FFMA.FTZ R177, R177, UR9, -R192.reuse ;  /* 0x00000009b1b17c23 */ /* 0x100fe200080108c0 */
[----:B------:R-:W-:Y:S01]  /*6e80*/  FMNMX.FTZ R5, R183, R14, !PT ;  /* 0x0000000eb7057209 */ /* 0x000fe20007810000 */
[----:B------:R0:W-:Y:S01]  /*6e90*/  MUFU.EX2 R12, R156 ;  /* 0x0000009c000c7308 */ /* 0x0001e20000000800 */
[--C-:B--2---:R-:W-:Y:S01]  /*6ea0*/  FFMA.FTZ R153, R181, UR9, -R192.reuse ;  /* 0x00000009b5997c23 */ /* 0x104fe200080108c0 */
[--C-:B------:R-:W-:Y:S01]  /*6eb0*/  FFMA.FTZ R14, R160, UR9, -R192.reuse ;  /* 0x00000009a00e7c23 */ /* 0x100fe200080108c0 */
[----:B------:R-:W-:Y:S01]  /*6ec0*/  FFMA.FTZ R180, R180, UR9, -R192 ;  /* 0x00000009b4b47c23 */ /* 0x000fe200080108c0 */
[----:B------:R-:W2:Y:S01]  /*6ed0*/  SHFL.BFLY PT, R152, R5, 0x2, 0x1f ;  /* 0x0c401f0005987f89 */ /* 0x000ea200000e0000 */
[-C--:B-1----:R-:W-:Y:S01]  /*6ee0*/  FMUL.FTZ R24, R24, R8.reuse ;  /* 0x0000000818187220 */ /* 0x082fe20000410000 */
        /* <DEDUP_REMOVED lines=21> */
[----:B------:R-:W-:Y:S01]  /*7040*/  FMUL.FTZ R61, R61, R8 ;  /* 0x000000083d3d7220 */ /* 0x000fe20000410000 */
[----:B--2---:R-:W-:Y:S01]  /*7050*/  FMNMX.FTZ R152, R5, R152, !PT ;  /* 0x0000009805987209 */ /* 0x004fe20007810000 */
[-C--:B------:R-:W-:Y:S01]  /*7060*/  FMUL.FTZ R64, R64, R8.reuse ;  /* 0x0000000840407220 */ /* 0x080fe20000410000 */
[-C--:B------:R-:W-:Y:S01]  /*7070*/  FMUL.FTZ R65, R65, R8.reuse ;  /* 0x0000000841417220 */ /* 0x080fe20000410000 */
[-C--:B------:R-:W-:Y:S01]  /*7080*/  FMUL.FTZ R68, R68, R8.reuse ;  /* 0x0000000844447220 */ /* 0x080fe20000410000 */
[----:B------:R-:W-:Y:S01]  /*7090*/  MUFU.EX2 R15, R15 ;  /* 0x0000000f000f7308 */ /* 0x000fe20000000800 */
[----:B------:R-:W2:Y:S01]  /*70a0*/  SHFL.BFLY PT, R5, R152, 0x1, 0x1f ;  /* 0x0c201f0098057f89 */ /* 0x000ea200000e0000 */
        /* <DEDUP_REMOVED lines=23> */
[----:B--2---:R-:W-:Y:S01]  /*7220*/  FMNMX.FTZ R5, R152, R5, !PT ;  /* 0x0000000598057209 */ /* 0x004fe20007810000 */
[-C--:B------:R-:W-:Y:S01]  /*7230*/  FMUL.FTZ R109, R109, R8.reuse ;  /* 0x000000086d6d7220 */ /* 0x080fe20000410000 */
[-C--:B------:R-:W-:Y:S01]  /*7240*/  FMUL.FTZ R112, R112, R8.reuse ;  /* 0x0000000870707220 */ /* 0x080fe20000410000 */
[-C--:B------:R-:W-:Y:S01]  /*7250*/  FMUL.FTZ R113, R113, R8.reuse ;  /* 0x0000000871717220 */ /* 0x080fe20000410000 */
[-C--:B------:R-:W-:Y:S01]  /*7260*/  FMUL.FTZ R116, R116, R8.reuse ;  /* 0x0000000874747220 */ /* 0x080fe20000410000 */
[C---:B------:R-:W-:Y:S01]  /*7270*/  FADD.FTZ R152, -R5.reuse, R11 ;  /* 0x0000000b05987221 */ /* 0x040fe20000010100 */
[----:B0-----:R-:W-:Y:S01]  /*7280*/  FMUL.FTZ R156, R5, UR9 ;  /* 0x00000009059c7c20 */ /* 0x001fe20008410000 */
[----:B------:R0:W-:Y:S01]  /*7290*/  MUFU.EX2 R11, R153 ;  /* 0x00000099000b7308 */ /* 0x0001e20000000800 */
[----:B------:R-:W-:Y:S01]  /*72a0*/  FMUL.FTZ R117, R117, R8 ;  /* 0x0000000875757220 */ /* 0x000fe20000410000 */
[----:B------:R-:W-:Y:S01]  /*72b0*/  FMUL.FTZ R152, R152, UR9 ;  /* 0x0000000998987c20 */ /* 0x000fe20008410000 */
[----:B------:R-:W-:Y:S01]  /*72c0*/  FFMA.FTZ R192, R154, UR9, -R156 ;  /* 0x000000099ac07c23 */ /* 0x000fe2000801089c */
[----:B------:R-:W-:-:S02]  /*72d0*/  IMAD.U32 R154, RZ, RZ, UR7 ;  /* 0x00000007ff9a7e24 */ /* 0x000fc4000f8e00ff */
[--C-:B------:R-:W-:Y:S01]  /*72e0*/  FFMA.FTZ R193, R155, UR9, -R156.reuse ;  /* 0x000000099bc17c23 */ /* 0x100fe2000801089c */
[--C-:B------:R-:W-:Y:S01]  /*72f0*/  FFMA.FTZ R194, R158, UR9, -R156.reuse ;  /* 0x000000099ec27c23 */ /* 0x100fe2000801089c */
[--C-:B------:R-:W-:Y:S01]  /*7300*/  FFMA.FTZ R195, R159, UR9, -R156.reuse ;  /* 0x000000099fc37c23 */ /* 0x100fe2000801089c */
[----:B------:R2:W3:Y:S01]  /*7310*/  MUFU.EX2 R181, R152 ;  /* 0x0000009800b57308 */ /* 0x0004e20000000800 */
[----:B0-----:R-:W-:Y:S01]  /*7320*/  IADD3 R153, -R23, RZ, RZ ;  /* 0x000000ff17997210 */ /* 0x001fe20007ffe1ff */
[--C-:B------:R-:W-:Y:S01]  /*7330*/  FFMA.FTZ R196, R162, UR9, -R156.reuse ;  /* 0x00000009a2c47c23 */ /* 0x100fe2000801089c */
[--C-:B------:R-:W-:Y:S01]  /*7340*/  FFMA.FTZ R197, R163, UR9, -R156.reuse ;  /* 0x00000009a3c57c23 */ /* 0x100fe2000801089c */
[--C-:B------:R-:W-:Y:S01]  /*7350*/  FFMA.FTZ R198, R166, UR9, -R156.reuse ;  /* 0x00000009a6c67c23 */ /* 0x100fe2000801089c */
[----:B------:R-:W-:Y:S01]  /*7360*/  ISETP.NE.AND P3, PT, R22, R153, PT ;  /* 0x000000991600720c */ /* 0x000fe20003f65270 */
[--C-:B------:R-:W-:Y:S01]  /*7370*/  FFMA.FTZ R199, R167, UR9, -R156.reuse ;  /* 0x00000009a7c77c23 */ /* 0x100fe2000801089c */
[--C-:B------:R-:W-:Y:S01]  /*7380*/  FFMA.FTZ R170, R170, UR9, -R156.reuse ;  /* 0x00000009aaaa7c23 */ /* 0x100fe2000801089c */
[----:B------:R-:W-:Y:S01]  /*7390*/  FFMA.FTZ R171, R171, UR9, -R156 ;  /* 0x00000009abab7c23 */ /* 0x000fe2000801089c */
[----:B--2---:R-:W-:-:S02]  /*73a0*/  @!P1 VIADD R152, R200, 0x38840 ;  /* 0x00038840c8989836 */ /* 0x004fc40000000000 */
[--C-:B------:R-:W-:Y:S01]  /*73b0*/  FFMA.FTZ R174, R174, UR9, -R156.reuse ;  /* 0x00000009aeae7c23 */ /* 0x100fe2000801089c */
[--C-:B------:R-:W-:Y:S01]  /*73c0*/  FFMA.FTZ R175, R175, UR9, -R156.reuse ;  /* 0x00000009afaf7c23 */ /* 0x100fe2000801089c */
[--C-:B------:R-:W-:Y:S01]  /*73d0*/  FFMA.FTZ R178, R178, UR9, -R156.reuse ;  /* 0x00000009b2b27c23 */ /* 0x100fe2000801089c */
[----:B------:R-:W-:Y:S01]  /*73e0*/  FFMA.FTZ R179, R179, UR9, -R156 ;  /* 0x00000009b3b37c23 */ /* 0x000fe2000801089c */
[----:B------:R-:W-:Y:S01]  /*73f0*/  @!P1 PRMT R152, RZ, 0x654, R152 ;  /* 0x00000654ff989816 */ /* 0x000fe20000000098 */
[--C-:B------:R-:W-:Y:S01]  /*7400*/  FFMA.FTZ R182, R182, UR9, -R156.reuse ;  /* 0x00000009b6b67c23 */ /* 0x100fe2000801089c */
[----:B------:R-:W-:Y:S01]  /*7410*/  FFMA.FTZ R156, R183, UR9, -R156 ;  /* 0x00000009b79c7c23 */ /* 0x000fe2000801089c */
[----:B------:R-:W-:Y:S01]  /*7420*/  MUFU.EX2 R192, R192 ;  /* 0x000000c000c07308 */ /* 0x000fe20000000800 */
[----:B------:R-:W-:Y:S01]  /*7430*/  @!P3 IMAD R153, R154, 0x40, R17 ;  /* 0x000000409a99b824 */ /* 0x000fe200078e0211 */
[----:B------:R0:W-:Y:S01]  /*7440*/  @!P1 SYNCS.ARRIVE.TRANS64.RED.A1T0 RZ, [R152+URZ], RZ ;  /* 0x000000ff98ff99a7 */ /* 0x0001e2000810043f */
[----:B-1----:R-:W-:Y:S01]  /*7450*/  F2FP.F16.F32.PACK_AB R154, R13, R12 ;  /* 0x0000000c0d9a723e */ /* 0x002fe200000000ff */
[-C--:B---3--:R-:W-:Y:S01]  /*7460*/  FMUL.FTZ R26, R26, R181.reuse ;  /* 0x000000b51a1a7220 */ /* 0x088fe20000410000 */
[----:B------:R-:W-:Y:S01]  /*7470*/  F2FP.F16.F32.PACK_AB R158, R21, R20 ;  /* 0x00000014159e723e */ /* 0x000fe200000000ff */
[-C--:B------:R-:W-:Y:S01]  /*7480*/  FMUL.FTZ R27, R27, R181.reuse ;  /* 0x000000b51b1b7220 */ /* 0x080fe20000410000 */
[----:B------:R-:W-:Y:S01]  /*7490*/  @!P3 LEA R153, R153, UR37, 0x2 ;  /* 0x000000259999bc11 */ /* 0x000fe2000f8e10ff */
[----:B------:R-:W1:Y:S01]  /*74a0*/  MUFU.EX2 R193, R193 ;  /* 0x000000c100c17308 */ /* 0x000e620000000800 */
[----:B------:R-:W-:Y:S01]  /*74b0*/  FMUL.FTZ R30, R30, R181 ;  /* 0x000000b51e1e7220 */ /* 0x000fe20000410000 */
[----:B0-----:R-:W-:Y:S01]  /*74c0*/  F2FP.F16.F32.PACK_AB R152, R10, R9 ;  /* 0x000000090a98723e */ /* 0x001fe200000000ff */
[-C--:B------:R-:W-:Y:S01]  /*74d0*/  FMUL.FTZ R31, R31, R181.reuse ;  /* 0x000000b51f1f7220 */ /* 0x080fe20000410000 */
[----:B------:R-:W-:Y:S01]  /*74e0*/  @!P3 STS [R153+0x38400], R8 ;  /* 0x038400089900b388 */ /* 0x000fe20000000800 */
[-C--:B------:R-:W-:Y:S01]  /*74f0*/  FMUL.FTZ R34, R34, R181.reuse ;  /* 0x000000b522227220 */ /* 0x080fe20000410000 */
[-C--:B------:R-:W-:Y:S01]  /*7500*/  FMUL.FTZ R35, R35, R181.reuse ;  /* 0x000000b523237220 */ /* 0x080fe20000410000 */
[-C--:B------:R-:W-:Y:S01]  /*7510*/  FMUL.FTZ R38, R38, R181.reuse ;  /* 0x000000b526267220 */ /* 0x080fe20000410000 */
[----:B------:R1:W-:Y:S01]  /*7520*/  @!P3 STS [R153+0x38420], R181 ;  /* 0x038420b59900b388 */ /* 0x0003e20000000800 */
        /* <DEDUP_REMOVED lines=8> */
[----:B------:R-:W0:Y:S01]  /*75b0*/  MUFU.EX2 R195, R195 ;  /* 0x000000c300c37308 */ /* 0x000e220000000800 */
[----:B-1----:R-:W-:Y:S01]  /*75c0*/  F2FP.F16.F32.PACK_AB R153, R193, R192 ;  /* 0x000000c0c199723e */ /* 0x002fe200000000ff */
        /* <DEDUP_REMOVED lines=15> */
[----:B0-----:R-:W-:Y:S01]  /*76c0*/  F2FP.F16.F32.PACK_AB R155, R195, R194 ;  /* 0x000000c2c39b723e */ /* 0x001fe200000000ff */
        /* <DEDUP_REMOVED lines=27> */
[----:B------:R-:W-:Y:S01]  /*7880*/  FMUL.FTZ R121, R121, R8 ;  /* 0x0000000879797220 */ /* 0x000fe20000410000 */
[-C--:B------:R-:W-:Y:S01]  /*7890*/  FMUL.FTZ R122, R122, R181.reuse ;  /* 0x000000b57a7a7220 */ /* 0x080fe20000410000 */
[-C--:B------:R-:W-:Y:S01]  /*78a0*/  FMUL.FTZ R123, R123, R181.reuse ;  /* 0x000000b57b7b7220 */ /* 0x080fe20000410000 */
[----:B------:R-:W-:Y:S01]  /*78b0*/  MUFU.EX2 R172, R172 ;  /* 0x000000ac00ac7308 */ /* 0x000fe20000000800 */
[----:B0-----:R-:W-:Y:S01]  /*78c0*/  F2FP.F16.F32.PACK_AB R159, R199, R198 ;  /* 0x000000c6c79f723e */ /* 0x001fe200000000ff */
[-C--:B------:R-:W-:Y:S01]  /*78d0*/  FMUL.FTZ R124, R124, R8.reuse ;  /* 0x000000087c7c7220 */ /* 0x080fe20000410000 */
[-C--:B------:R-:W-:Y:S01]  /*78e0*/  FMUL.FTZ R125, R125, R8.reuse ;  /* 0x000000087d7d7220 */ /* 0x080fe20000410000 */
[-C--:B------:R-:W-:Y:S01]  /*78f0*/  FMUL.FTZ R126, R126, R181.reuse ;  /* 0x000000b57e7e7220 */ /* 0x080fe20000410000 */
[-C--:B------:R-:W-:Y:S01]  /*7900*/  FMUL.FTZ R127, R127, R181.reuse ;  /* 0x000000b57f7f7220 */ /* 0x080fe20000410000 */
[-C--:B------:R-:W-:Y:S01]  /*7910*/  FMUL.FTZ R128, R128, R8.reuse ;  /* 0x0000000880807220 */ /* 0x080fe20000410000 */
[----:B------:R-:W-:Y:S01]  /*7920*/  FMUL.FTZ R129, R129, R8 ;  /* 0x0000000881817220 */ /* 0x000fe20000410000 */
        /* <DEDUP_REMOVED lines=15> */
[-C--:B------:R-:W-:Y:S01]  /*7a20*/  FMUL.FTZ R142, R142, R181.reuse ;  /* 0x000000b58e8e7220 */ /* 0x080fe20000410000 */
[----:B------:R-:W1:Y:S01]  /*7a30*/  MUFU.EX2 R171, R171 ;  /* 0x000000ab00ab7308 */ /* 0x000e620000000800 */
[----:B0-----:R-:W-:Y:S01]  /*7a40*/  F2FP.F16.F32.PACK_AB R162, R173, R172 ;  /* 0x000000acada2723e */ /* 0x001fe200000000ff */
[-C--:B------:R-:W-:Y:S01]  /*7a50*/  FMUL.FTZ R143, R143, R181.reuse ;  /* 0x000000b58f8f7220 */ /* 0x080fe20000410000 */
[-C--:B------:R-:W-:Y:S01]  /*7a60*/  FMUL.FTZ R144, R144, R8.reuse ;  /* 0x0000000890907220 */ /* 0x080fe20000410000 */
[-C--:B------:R-:W-:Y:S01]  /*7a70*/  FMUL.FTZ R145, R145, R8.reuse ;  /* 0x0000000891917220 */ /* 0x080fe20000410000 */
[-C--:B------:R-:W-:Y:S01]  /*7a80*/  FMUL.FTZ R146, R146, R181.reuse ;  /* 0x000000b592927220 */ /* 0x080fe20000410000 */
[-C--:B------:R-:W-:Y:S01]  /*7a90*/  FMUL.FTZ R147, R147, R181.reuse ;  /* 0x000000b593937220 */ /* 0x080fe20000410000 */
[-C--:B------:R-:W-:Y:S01]  /*7aa0*/  FMUL.FTZ R148, R148, R8.reuse ;  /* 0x0000000894947220 */ /* 0x080fe20000410000 */
[----:B------:R-:W-:Y:S01]  /*7ab0*/  MUFU.EX2 R174, R174 ;  /* 0x000000ae00ae7308 */ /* 0x000fe20000000800 */
[----:B------:R-:W-:Y:S01]  /*7ac0*/  FMUL.FTZ R149, R149, R8 ;  /* 0x0000000895957220 */ /* 0x000fe20000410000 */
[-C--:B------:R-:W-:Y:S01]  /*7ad0*/  FMUL.FTZ R150, R150, R181.reuse ;  /* 0x000000b596967220 */ /* 0x080fe20000410000 */
[----:B------:R-:W-:Y:S01]  /*7ae0*/  FMUL.FTZ R151, R151, R181 ;  /* 0x000000b597977220 */ /* 0x000fe20000410000 */
[----:B------:R0:W-:Y:S01]  /*7af0*/  STSM.16.M88.4 [R184+0x36400], R152 ;  /* 0x03640098b8007844 */ /* 0x0001e20000000200 */
[----:B------:R-:W-:Y:S01]  /*7b00*/  UMOV UR7, 0x40000040 ;  /* 0x4000004000077882 */ /* 0x000fe20000000000 */
[----:B------:R-:W-:Y:S01]  /*7b10*/  FFMA.FTZ R3, R8, R3, R9 ;  /* 0x0000000308037223 */ /* 0x000fe20000010009 */
[----:B------:R-:W-:Y:S01]  /*7b20*/  FFMA.FTZ R6, R181, R6, R192 ;  /* 0x00000006b5067223 */ /* 0x000fe200000100c0 */
[----:B------:R-:W2:Y:S01]  /*7b30*/  MUFU.EX2 R175, R175 ;  /* 0x000000af00af7308 */ /* 0x000ea20000000800 */
[----:B-1----:R-:W-:Y:S01]  /*7b40*/  F2FP.F16.F32.PACK_AB R161, R171, R170 ;  /* 0x000000aaaba1723e */ /* 0x002fe200000000ff */
[----:B------:R-:W-:Y:S01]  /*7b50*/  FADD.FTZ R3, R10, R3 ;  /* 0x000000030a037221 */ /* 0x000fe20000010000 */
[----:B------:R-:W-:Y:S01]  /*7b60*/  FADD.FTZ R193, R193, R6 ;  /* 0x00000006c1c17221 */ /* 0x000fe20000010000 */
[----:B------:R-:W-:-:S02]  /*7b70*/  IMAD.MOV.U32 R9, RZ, RZ, R4 ;  /* 0x000000ffff097224 */ /* 0x000fc400078e0004 */
[----:B------:R-:W-:Y:S01]  /*7b80*/  FADD.FTZ R12, R12, R3 ;  /* 0x000000030c0c7221 */ /* 0x000fe20000010000 */
[----:B------:R-:W-:Y:S01]  /*7b90*/  FADD.FTZ R194, R194, R193 ;  /* 0x000000c1c2c27221 */ /* 0x000fe20000010000 */
[----:B------:R-:W-:Y:S01]  /*7ba0*/  MUFU.EX2 R176, R176 ;  /* 0x000000b000b07308 */ /* 0x000fe20000000800 */
[----:B------:R-:W-:Y:S02]  /*7bb0*/  @!P1 VIADD R3, R200, 0x38860 ;  /* 0x00038860c8039836 */ /* 0x000fe40000000000 */
[----:B------:R-:W-:Y:S01]  /*7bc0*/  FADD.FTZ R13, R13, R12 ;  /* 0x0000000c0d0d7221 */ /* 0x000fe20000010000 */
[----:B------:R-:W-:Y:S02]  /*7bd0*/  FADD.FTZ R195, R195, R194 ;  /* 0x000000c2c3c37221 */ /* 0x000fe40000010000 */
[----:B------:R-:W-:Y:S02]  /*7be0*/  @!P1 PRMT R3, RZ, 0x654, R3 ;  /* 0x00000654ff039816 */ /* 0x000fe40000000003 */
[----:B------:R-:W-:Y:S01]  /*7bf0*/  FADD.FTZ R196, R196, R195 ;  /* 0x000000c3c4c47221 */ /* 0x000fe20000010000 */
[----:B------:R-:W1:Y:S01]  /*7c00*/  MUFU.EX2 R177, R177 ;  /* 0x000000b100b17308 */ /* 0x000e620000000800 */
[----:B--2---:R-:W-:-:S02]  /*7c10*/  F2FP.F16.F32.PACK_AB R163, R175, R174 ;  /* 0x000000aeafa3723e */ /* 0x004fc400000000ff */
[----:B------:R-:W-:-:S04]  /*7c20*/  FADD.FTZ R197, R197, R196 ;  /* 0x000000c4c5c57221 */ /* 0x000fc80000010000 */
[----:B------:R-:W-:Y:S01]  /*7c30*/  FADD.FTZ R198, R198, R197 ;  /* 0x000000c5c6c67221 */ /* 0x000fe20000010000 */
[----:B------:R-:W2:Y:S03]  /*7c40*/  MUFU.EX2 R180, R180 ;  /* 0x000000b400b47308 */ /* 0x000ea60000000800 */
[----:B------:R-:W-:-:S04]  /*7c50*/  FADD.FTZ R199, R199, R198 ;  /* 0x000000c6c7c77221 */ /* 0x000fc80000010000 */
[----:B------:R-:W-:Y:S01]  /*7c60*/  FADD.FTZ R170, R170, R199 ;  /* 0x000000c7aaaa7221 */ /* 0x000fe20000010000 */
[----:B------:R-:W-:Y:S01]  /*7c70*/  MUFU.EX2 R178, R178 ;  /* 0x000000b200b27308 */ /* 0x000fe20000000800 */
[----:B-1----:R-:W-:Y:S02]  /*7c80*/  F2FP.F16.F32.PACK_AB R164, R177, R176 ;  /* 0x000000b0b1a4723e */ /* 0x002fe400000000ff */
[----:B------:R-:W-:-:S04]  /*7c90*/  FADD.FTZ R171, R171, R170 ;  /* 0x000000aaabab7221 */ /* 0x000fc80000010000 */
[----:B------:R-:W-:Y:S01]  /*7ca0*/  FADD.FTZ R174, R174, R171 ;  /* 0x000000abaeae7221 */ /* 0x000fe20000010000 */
[----:B------:R-:W1:Y:S01]  /*7cb0*/  MUFU.EX2 R179, R179 ;  /* 0x000000b300b37308 */ /* 0x000e620000000800 */
[----:B--2---:R-:W-:Y:S02]  /*7cc0*/  F2FP.F16.F32.PACK_AB R166, R11, R180 ;  /* 0x000000b40ba6723e */ /* 0x004fe400000000ff */
[----:B------:R-:W-:-:S05]  /*7cd0*/  FADD.FTZ R175, R175, R174 ;  /* 0x000000aeafaf7221 */ /* 0x000fca0000010000 */
[----:B------:R-:W2:Y:S08]  /*7ce0*/  MUFU.EX2 R182, R182 ;  /* 0x000000b600b67308 */ /* 0x000eb00000000800 */
[----:B------:R3:W4:Y:S01]  /*7cf0*/  MUFU.EX2 R183, R156 ;  /* 0x0000009c00b77308 */ /* 0x0007220000000800 */
[----:B-1----:R-:W-:Y:S01]  /*7d00*/  F2FP.F16.F32.PACK_AB R165, R179, R178 ;  /* 0x000000b2b3a5723e */ /* 0x002fe200000000ff */
[----:B------:R-:W-:-:S04]  /*7d10*/  FADD.FTZ R178, R178, R175 ;  /* 0x000000afb2b27221 */ /* 0x000fc80000010000 */
[----:B------:R-:W-:Y:S01]  /*7d20*/  FADD.FTZ R179, R179, R178 ;  /* 0x000000b2b3b37221 */ /* 0x000fe20000010000 */
[C---:B---3--:R-:W-:Y:S01]  /*7d30*/  F2FP.F16.F32.PACK_AB R156, R15.reuse, R14 ;  /* 0x0000000e0f9c723e */ /* 0x048fe200000000ff */
[----:B------:R-:W-:Y:S02]  /*7d40*/  FADD.FTZ R14, R14, R13 ;  /* 0x0000000d0e0e7221 */ /* 0x000fe40000010000 */
[----:B--2---:R-:W-:Y:S02]  /*7d50*/  FADD.FTZ R6, R182, R179 ;  /* 0x000000b3b6067221 */ /* 0x004fe40000010000 */
[----:B------:R0:W-:Y:S01]  /*7d60*/  STSM.16.M88.4 [R185], R156 ;  /* 0x0000009cb9007844 */ /* 0x0001e20000000200 */
[----:B------:R-:W-:Y:S01]  /*7d70*/  FADD.FTZ R15, R15, R14 ;  /* 0x0000000e0f0f7221 */ /* 0x000fe20000010000 */
[C---:B----4-:R-:W-:Y:S02]  /*7d80*/  F2FP.F16.F32.PACK_AB R167, R183.reuse, R182 ;  /* 0x000000b6b7a7723e */ /* 0x050fe400000000ff */
[----:B------:R0:W-:Y:S01]  /*7d90*/  STSM.16.M88.4 [R187], R160 ;  /* 0x000000a0bb007844 */ /* 0x0001e20000000200 */
[----:B------:R-:W-:Y:S01]  /*7da0*/  FADD.FTZ R20, R20, R15 ;  /* 0x0000000f14147221 */ /* 0x000fe20000010000 */
[----:B------:R-:W-:-:S02]  /*7db0*/  FADD.FTZ R6, R183, R6 ;  /* 0x00000006b7067221 */ /* 0x000fc40000010000 */
[----:B------:R0:W-:Y:S01]  /*7dc0*/  STSM.16.M88.4 [R186], R164 ;  /* 0x000000a4ba007844 */ /* 0x0001e20000000200 */
[----:B------:R-:W-:Y:S01]  /*7dd0*/  WARPGROUP.ARRIVE ;  /* 0x00000000000079c5 */ /* 0x000fe20000000000 */
[----:B------:R-:W-:-:S04]  /*7de0*/  FADD.FTZ R21, R21, R20 ;  /* 0x0000001415157221 */ /* 0x000fc80000010000 */
[----:B------:R-:W-:Y:S01]  /*7df0*/  FADD.FTZ R168, R168, R21 ;  /* 0x00000015a8a87221 */ /* 0x000fe20000010000 */
[----:B------:R-:W-:Y:S01]  /*7e00*/  HGMMA.64x256x16.F32 R24, R152, gdesc[UR4].tnspB, R24, gsb0 ;  /* 0x43e0000498187df0 */ /* 0x000fe20008000818 */
[----:B------:R-:W-:Y:S01]  /*7e10*/  UIADD3 UR6, UR6, 0x180, URZ ;  /* 0x0000018006067890 */ /* 0x000fe2000fffe03f */
[----:B------:R-:W-:Y:S01]  /*7e20*/  UMOV UR7, 0x40000040 ;  /* 0x4000004000077882 */ /* 0x000fe20000000000 */
[----:B------:R-:W-:-:S04]  /*7e30*/  FADD.FTZ R169, R169, R168 ;  /* 0x000000a8a9a97221 */ /* 0x000fc80000010000 */
[----:B------:R-:W-:-:S04]  /*7e40*/  FADD.FTZ R172, R172, R169 ;  /* 0x000000a9acac7221 */ /* 0x000fc80000010000 */
[----:B------:R-:W-:-:S04]  /*7e50*/  FADD.FTZ R173, R173, R172 ;  /* 0x000000acadad7221 */ /* 0x000fc80000010000 */
[----:B------:R-:W-:-:S04]  /*7e60*/  FADD.FTZ R176, R176, R173 ;  /* 0x000000adb0b07221 */ /* 0x000fc80000010000 */
[----:B------:R-:W-:-:S04]  /*7e70*/  FADD.FTZ R177, R177, R176 ;  /* 0x000000b0b1b17221 */ /* 0x000fc80000010000 */
[----:B------:R-:W-:Y:S01]  /*7e80*/  FADD.FTZ R180, R180, R177 ;  /* 0x000000b1b4b47221 */ /* 0x000fe20000010000 */
[----:B------:R-:W-:Y:S02]  /*7e90*/  WARPGROUP.DEPBAR.LE gsb0, 0x0 ;  /* 0x00008000000079c5 */ /* 0x000fe40000010000 */
[----:B------:R-:W-:-:S06]  /*7ea0*/  WARPGROUP.ARRIVE ;  /* 0x00000000000079c5 */ /* 0x000fcc0000000000 */
        /* <DEDUP_REMOVED lines=10> */
[----:B------:R-:W-:Y:S01]  /*7f50*/  HGMMA.64x256x16.F32 R24, R164, gdesc[UR4].tnspB, R24, gsb0 ;  /* 0x43e00004a4187df0 */ /* 0x000fe20008000818 */
[----:B------:R-:W-:Y:S02]  /*7f60*/  UMOV UR7, UR36 ;  /* 0x0000002400077c82 */ /* 0x000fe40008000000 */
        /* <DEDUP_REMOVED lines=10> */
[----:B-1----:R-:W-:Y:S01]  /*8010*/  FADD.FTZ R3, R11, R180 ;  /* 0x000000b40b037221 */ /* 0x002fe20000010000 */
[----:B------:R-:W-:Y:S01]  /*8020*/  MOV R11, R5 ;  /* 0x00000005000b7202 */ /* 0x000fe20000000f00 */
[----:B0-----:R-:W-:Y:S06]  /*8030*/  @P2 BRA `(.L_x_799) ;  /* 0xffffffd4006c2947 */ /* 0x001fec000383ffff */
.L_x_790:
[----:B------:R-:W0:Y:S01]  /*8040*/  SHFL.BFLY PT, R0, R3, 0x2, 0x1f ;  /* 0x0c401f0003007f89 */ /* 0x000e2200000e0000 */
[----:B------:R-:W-:Y:S01]  /*8050*/  IMAD.U32 R11, RZ, RZ, UR9 ;  /* 0x00000009ff0b7e24 */ /* 0x000fe2000f8e00ff */
[----:B------:R-:W-:Y:S02]  /*8060*/  UIADD3 UR41, UR41, 0x1, URZ ;  /* 0x0000000129297890 */ /* 0x000fe4000fffe03f */
[----:B------:R-:W1:Y:S01]  /*8070*/  SHFL.BFLY PT, R9, R6, 0x2, 0x1f ;  /* 0x0c401f0006097f89 */ /* 0x000e6200000e0000 */
[----:B------:R-:W-:Y:S08]  /*8080*/  BAR.ARV 0x8, 0xa0 ;  /* 0x0202800000007b1d */ /* 0x000ff00000002000 */
[----:B------:R-:W-:Y:S01]  /*8090*/  BAR.SYNC.DEFER_BLOCKING 0xf, 0x100 ;  /* 0x03c4000000007b1d */ /* 0x000fe20000010000 */
[----:B0-----:R-:W-:Y:S01]  /*80a0*/  FADD.FTZ R0, R0, R3 ;  /* 0x0000000300007221 */ /* 0x001fe20000010000 */
[----:B------:R-:W-:-:S02]  /*80b0*/  IMAD.MOV.U32 R3, RZ, RZ, -0x800000 ;  /* 0xff800000ff037424 */ /* 0x000fc400078e00ff */
[----:B-1----:R-:W-:Y:S02]  /*80c0*/  FADD.FTZ R9, R9, R6 ;  /* 0x0000000609097221 */ /* 0x002fe40000010000 */
[----:B------:R-:W0:Y:S04]  /*80d0*/  SHFL.BFLY PT, R7, R0, 0x1, 0x1f ;  /* 0x0c201f0000077f89 */ /* 0x000e2800000e0000 */
[----:B------:R-:W1:Y:S01]  /*80e0*/  SHFL.BFLY PT, R8, R9, 0x1, 0x1f ;  /* 0x0c201f0009087f89 */ /* 0x000e6200000e0000 */
[----:B0-----:R-:W-:Y:S01]  /*80f0*/  FADD.FTZ R21, R0, R7 ;  /* 0x0000000700157221 */ /* 0x001fe20000010000 */
[----:B------:R-:W-:Y:S02]  /*8100*/  IMAD.MOV R7, RZ, RZ, -R23 ;  /* 0x000000ffff077224 */ /* 0x000fe400078e0a17 */
[----:B-1----:R-:W-:-:S02]  /*8110*/  FADD.FTZ R15, R9, R8 ;  /* 0x00000008090f7221 */ /* 0x002fc40000010000 */
[----:B------:R-:W-:Y:S01]  /*8120*/  FSETP.NE.FTZ.AND P1, PT, R21, RZ, PT ;  /* 0x000000ff1500720b */ /* 0x000fe20003f35000 */
[----:B------:R-:W-:Y:S01]  /*8130*/  IMAD.U32 R8, RZ, RZ, UR36 ;  /* 0x00000024ff087e24 */ /* 0x000fe2000f8e00ff */
[----:B------:R-:W-:Y:S02]  /*8140*/  ISETP.NE.AND P0, PT, R22, R7, PT ;  /* 0x000000071600720c */ /* 0x000fe40003f05270 */
[----:B------:R-:W-:Y:S02]  /*8150*/  CS2R R6, SRZ ;  /* 0x0000000000067805 */ /* 0x000fe4000001ff00 */
[----:B------:R-:W-:Y:S01]  /*8160*/  FSETP.NE.FTZ.AND P2, PT, R15, RZ, PT ;  /* 0x000000ff0f00720b */ /* 0x000fe20003f55000 */
[----:B------:R-:W-:-:S04]  /*8170*/  UIADD3 UR36, UR36, 0x1, URZ ;  /* 0x0000000124247890 */ /* 0x000fc8000fffe03f */
[----:B------:R-:W-:Y:S02]  /*8180*/  UISETP.NE.AND UP0, UPT, UR36, 0x2, UPT ;  /* 0x000000022400788c */ /* 0x000fe4000bf05270 */
[----:B------:R-:W0:Y:S02]  /*8190*/  @P1 MUFU.RCP R7, R21 ;  /* 0x0000001500071308 */ /* 0x000e240000001000 */
[----:B------:R-:W-:Y:S01]  /*81a0*/  USEL UR4, URZ, 0x1, UP0 ;  /* 0x000000013f047887 */ /* 0x000fe20008000000 */
[----:B------:R-:W-:Y:S01]  /*81b0*/  @!P0 IMAD R0, R8, 0x40, R17 ;  /* 0x0000004008008824 */ /* 0x000fe200078e0211 */
[----:B------:R-:W-:-:S04]  /*81c0*/  USEL UR36, UR36, URZ, UP0 ;  /* 0x0000003f24247287 */ /* 0x000fc80008000000 */
[----:B------:R-:W-:Y:S01]  /*81d0*/  @!P0 LEA R9, R0, UR37, 0x2 ;  /* 0x0000002500098c11 */ /* 0x000fe2000f8e10ff */
[----:B------:R-:W1:Y:S01]  /*81e0*/  @P2 MUFU.RCP R6, R15 ;  /* 0x0000000f00062308 */ /* 0x000e620000001000 */
[----:B------:R-:W-:Y:S02]  /*81f0*/  MOV R0, 0xff800000 ;  /* 0xff80000000007802 */ /* 0x000fe40000000f00 */
[----:B------:R-:W-:-:S05]  /*8200*/  LOP3.LUT R2, R2, UR4, RZ, 0x3c, !PT ;  /* 0x0000000402027c12 */ /* 0x000fca000f8e3cff */
[----:B------:R-:W2:Y:S01]  /*8210*/  @P1 MUFU.LG2 R21, R21 ;  /* 0x0000001500151308 */ /* 0x000ea20000000c00 */
[-C--:B0-----:R-:W-:Y:S01]  /*8220*/  FMUL.FTZ R8, R25, R7.reuse ;  /* 0x0000000719087220 */ /* 0x081fe20000410000 */
[----:B------:R0:W-:Y:S01]  /*8230*/  @!P0 STS [R9+0x38400], R7 ;  /* 0x0384000709008388 */ /* 0x0001e20000000800 */
[-C--:B------:R-:W-:Y:S01]  /*8240*/  FMUL.FTZ R10, R29, R7.reuse ;  /* 0x000000071d0a7220 */ /* 0x080fe20000410000 */
[----:B------:R-:W-:Y:S02]  /*8250*/  IMAD.U32 R29, RZ, RZ, UR9 ;  /* 0x00000009ff1d7e24 */ /* 0x000fe4000f8e00ff */
[-C--:B------:R-:W-:Y:S01]  /*8260*/  FMUL.FTZ R169, R24, R7.reuse ;  /* 0x0000000718a97220 */ /* 0x080fe20000410000 */
[-C--:B------:R-:W-:Y:S01]  /*8270*/  FMUL.FTZ R20, R28, R7.reuse ;  /* 0x000000071c147220 */ /* 0x080fe20000410000 */
[-C--:B------:R-:W-:Y:S01]  /*8280*/  FMUL.FTZ R165, R32, R7.reuse ;  /* 0x0000000720a57220 */ /* 0x080fe20000410000 */
        /* <DEDUP_REMOVED lines=61> */
[----:B0-----:R-:W-:Y:S01]  /*8660*/  @P1 FMUL.FTZ R7, R11, 0.69314718246459960938 ;  /* 0x3f3172180b071820 */ /* 0x001fe20000410000 */
[----:B------:R-:W-:Y:S01]  /*8670*/  @P2 FMUL.FTZ R29, R29, 0.69314718246459960938 ;  /* 0x3f3172181d1d2820 */ /* 0x000fe20000410000 */
[----:B--2---:R-:W-:Y:S01]  /*8680*/  @P1 FMUL.FTZ R24, R21, 0.69314718246459960938 ;  /* 0x3f31721815181820 */ /* 0x004fe20000410000 */
[----:B---3--:R-:W-:Y:S01]  /*8690*/  @P2 FMUL.FTZ R28, R25, 0.69314718246459960938 ;  /* 0x3f317218191c2820 */ /* 0x008fe20000410000 */
[-C--:B-1----:R-:W-:Y:S01]  /*86a0*/  FMUL.FTZ R9, R26, R6.reuse ;  /* 0x000000061a097220 */ /* 0x082fe20000410000 */
[-C--:B------:R-:W-:Y:S01]  /*86b0*/  FMUL.FTZ R11, R30, R6.reuse ;  /* 0x000000061e0b7220 */ /* 0x080fe20000410000 */
[-C--:B------:R-:W-:Y:S01]  /*86c0*/  FMUL.FTZ R13, R42, R6.reuse ;  /* 0x000000062a0d7220 */ /* 0x080fe20000410000 */
[-C--:B------:R-:W-:Y:S01]  /*86d0*/  FMUL.FTZ R15, R46, R6.reuse ;  /* 0x000000062e0f7220 */ /* 0x080fe20000410000 */
[----:B------:R-:W-:Y:S01]  /*86e0*/  PLOP3.LUT P0, PT, PT, PT, PT, 0x8, 0x0 ;  /* 0x000000000000781c */ /* 0x000fe20003f0e170 */
        /* <DEDUP_REMOVED lines=63> */
.L_x_776:
        /* <DEDUP_REMOVED lines=15> */
[----:B------:R-:W-:Y:S01]  /*8bd0*/  F2FP.F16.F32.PACK_AB R10, R10, R20 ;  /* 0x000000140a0a723e */ /* 0x000fe200000000ff */
[----:B------:R-:W-:Y:S01]  /*8be0*/  ULDC.64 UR10, c[0x0][0x208] ;  /* 0x00008200000a7ab9 */ /* 0x000fe20000000a00 */
[----:B------:R-:W-:-:S02]  /*8bf0*/  F2FP.F16.F32.PACK_AB R11, R31, R11 ;  /* 0x0000000b1f0b723e */ /* 0x000fc400000000ff */
[----:B------:R-:W-:Y:S02]  /*8c00*/  F2FP.F16.F32.PACK_AB R48, R49, R48 ;  /* 0x000000303130723e */ /* 0x000fe400000000ff */
[----:B------:R-:W-:Y:S02]  /*8c10*/  F2FP.F16.F32.PACK_AB R13, R43, R13 ;  /* 0x0000000d2b0d723e */ /* 0x000fe400000000ff */
[----:B------:R-:W-:Y:S02]  /*8c20*/  F2FP.F16.F32.PACK_AB R15, R47, R15 ;  /* 0x0000000f2f0f723e */ /* 0x000fe400000000ff */
[----:B------:R-:W-:Y:S02]  /*8c30*/  F2FP.F16.F32.PACK_AB R49, R51, R50 ;  /* 0x000000323331723e */ /* 0x000fe400000000ff */
[----:B------:R-:W-:Y:S02]  /*8c40*/  F2FP.F16.F32.PACK_AB R56, R57, R56 ;  /* 0x000000383938723e */ /* 0x000fe400000000ff */
[----:B------:R-:W-:-:S02]  /*8c50*/  F2FP.F16.F32.PACK_AB R50, R53, R52 ;  /* 0x000000343532723e */ /* 0x000fc400000000ff */
        /* <DEDUP_REMOVED lines=12> */
[----:B------:R-:W-:Y:S01]  /*8d20*/  UISETP.NE.U32.AND UP0, UPT, UR6, URZ, UPT ;  /* 0x0000003f0600728c */ /* 0x000fe2000bf05070 */
[----:B------:R-:W-:Y:S01]  /*8d30*/  F2FP.F16.F32.PACK_AB R72, R73, R72 ;  /* 0x000000484948723e */ /* 0x000fe200000000ff */
[----:B------:R-:W-:Y:S01]  /*8d40*/  UIADD3 UR4, UP1, UR8, UR6, URZ ;  /* 0x0000000608047290 */ /* 0x000fe2000ff3e03f */
[C---:B------:R-:W-:Y:S01]  /*8d50*/  IADD3 R177, P1, R126.reuse, 0x20, RZ ;  /* 0x000000207eb17810 */ /* 0x040fe20007f3e0ff */
[----:B------:R-:W-:Y:S01]  /*8d60*/  UISETP.NE.AND.EX UP0, UPT, UR7, URZ, UPT, UP0 ;  /* 0x0000003f0700728c */ /* 0x000fe2000bf05300 */
[C---:B------:R-:W-:Y:S01]  /*8d70*/  LOP3.LUT R21, R126.reuse, 0x380, RZ, 0xc0, !PT ;  /* 0x000003807e157812 */ /* 0x040fe200078ec0ff */
[----:B------:R-:W-:Y:S01]  /*8d80*/  UIADD3.X UR6, UR9, UR7, URZ, UP1, !UPT ;  /* 0x0000000709067290 */ /* 0x000fe20008ffe43f */
[C---:B------:R-:W-:Y:S01]  /*8d90*/  IADD3 R181, P4, R126.reuse, 0x60, RZ ;  /* 0x000000607eb57810 */ /* 0x040fe20007f9e0ff */
[----:B------:R-:W-:Y:S01]  /*8da0*/  IMAD.X R25, RZ, RZ, R127, P1 ;  /* 0x000000ffff197224 */ /* 0x000fe200008e067f */
[----:B------:R-:W-:-:S02]  /*8db0*/  IADD3 R183, P3, R126, 0x2000, RZ ;  /* 0x000020007eb77810 */ /* 0x000fc40007f7e0ff */
        /* <DEDUP_REMOVED lines=9> */
[----:B------:R-:W-:Y:S01]  /*8e50*/  IMAD.X R95, RZ, RZ, R127, P2 ;  /* 0x000000ffff5f7224 */ /* 0x000fe200010e067f */
[----:B------:R-:W-:-:S02]  /*8e60*/  SHF.R.U64 R21, R21, 0x3, RZ ;  /* 0x0000000315157819 */ /* 0x000fc400000012ff */
[-C--:B------:R-:W-:Y:S02]  /*8e70*/  IADD3.X R29, RZ, R127.reuse, RZ, P0, !PT ;  /* 0x0000007fff1d7210 */ /* 0x080fe400007fe4ff */
[----:B------:R-:W-:Y:S02]  /*8e80*/  IADD3.X R99, RZ, R127, RZ, P1, !PT ;  /* 0x0000007fff637210 */ /* 0x000fe40000ffe4ff */
        /* <DEDUP_REMOVED lines=12> */
[----:B------:R-:W-:-:S02]  /*8f50*/  LOP3.LUT R24, R177, 0x380, RZ, 0xc0, !PT ;  /* 0x00000380b1187812 */ /* 0x000fc400078ec0ff */
[----:B------:R-:W-:Y:S01]  /*8f60*/  LOP3.LUT R126, R21, R126, RZ, 0x3c, !PT ;  /* 0x0000007e157e7212 */ /* 0x000fe200078e3cff */
[----:B------:R-:W-:Y:S01]  /*8f70*/  IMAD.X R21, RZ, RZ, R127, P1 ;  /* 0x000000ffff157224 */ /* 0x000fe200008e067f */
[----:B------:R-:W-:Y:S02]  /*8f80*/  LOP3.LUT R28, R179, 0x380, RZ, 0xc0, !PT ;  /* 0x00000380b31c7812 */ /* 0x000fe400078ec0ff */
[----:B------:R-:W-:Y:S02]  /*8f90*/  LOP3.LUT R32, R181, 0x380, RZ, 0xc0, !PT ;  /* 0x00000380b5207812 */ /* 0x000fe400078ec0ff */
[----:B------:R-:W-:Y:S02]  /*8fa0*/  LOP3.LUT R36, R183, 0x380, RZ, 0xc0, !PT ;  /* 0x00000380b7247812 */ /* 0x000fe400078ec0ff */
[----:B------:R-:W-:Y:S02]  /*8fb0*/  SHF.R.U64 R24, R24, 0x3, RZ ;  /* 0x0000000318187819 */ /* 0x000fe400000012ff */
[----:B------:R-:W-:-:S02]  /*8fc0*/  LOP3.LUT R86, R193, 0x380, RZ, 0xc0, !PT ;  /* 0x00000380c1567812 */ /* 0x000fc400078ec0ff */
[----:B------:R-:W-:Y:S02]  /*8fd0*/  SHF.R.U64 R28, R28, 0x3, RZ ;  /* 0x000000031c1c7819 */ /* 0x000fe400000012ff */
[----:B------:R-:W-:Y:S02]  /*8fe0*/  LOP3.LUT R90, R195, 0x380, RZ, 0xc0, !PT ;  /* 0x00000380c35a7812 */ /* 0x000fe400078ec0ff */
[----:B------:R-:W-:Y:S02]  /*8ff0*/  MOV R126, R126 ;  /* 0x0000007e007e7202 */ /* 0x000fe40000000f00 */
[----:B------:R-:W-:Y:S02]  /*9000*/  SHF.R.U64 R32, R32, 0x3, RZ ;  /* 0x0000000320207819 */ /* 0x000fe400000012ff */
[----:B------:R-:W-:Y:S01]  /*9010*/  LOP3.LUT R94, R197, 0x380, RZ, 0xc0, !PT ;  /* 0x00000380c55e7812 */ /* 0x000fe200078ec0ff */
[----:B------:R0:W-:Y:S01]  /*9020*/  STSM.16.M88.4 [R126], R8 ;  /* 0x000000087e007844 */ /* 0x0001e20000000200 */
[----:B------:R-:W-:-:S02]  /*9030*/  SHF.R.U64 R36, R36, 0x3, RZ ;  /* 0x0000000324247819 */ /* 0x000fc400000012ff */
[----:B------:R-:W-:Y:S02]  /*9040*/  LOP3.LUT R98, R199, 0x380, RZ, 0xc0, !PT ;  /* 0x00000380c7627812 */ /* 0x000fe400078ec0ff */
[----:B------:R-:W-:Y:S02]  /*9050*/  LOP3.LUT R24, R24, R177, RZ, 0x3c, !PT ;  /* 0x000000b118187212 */ /* 0x000fe400078e3cff */
[----:B------:R-:W-:Y:S02]  /*9060*/  SHF.R.U64 R86, R86, 0x3, RZ ;  /* 0x0000000356567819 */ /* 0x000fe400000012ff */
[----:B------:R-:W-:Y:S02]  /*9070*/  LOP3.LUT R102, R201, 0x380, RZ, 0xc0, !PT ;  /* 0x00000380c9667812 */ /* 0x000fe400078ec0ff */
[----:B------:R-:W-:Y:S02]  /*9080*/  LOP3.LUT R106, R203, 0x380, RZ, 0xc0, !PT ;  /* 0x00000380cb6a7812 */ /* 0x000fe400078ec0ff */
[----:B------:R-:W-:-:S02]  /*9090*/  LOP3.LUT R27, R4, 0x380, RZ, 0xc0, !PT ;  /* 0x00000380041b7812 */ /* 0x000fc400078ec0ff */
[----:B------:R-:W-:Y:S02]  /*90a0*/  IADD3.X R123, RZ, R127, RZ, P2, !PT ;  /* 0x0000007fff7b7210 */ /* 0x000fe400017fe4ff */
[----:B------:R-:W-:Y:S02]  /*90b0*/  LOP3.LUT R28, R28, R179, RZ, 0x3c, !PT ;  /* 0x000000b31c1c7212 */ /* 0x000fe400078e3cff */
[----:B------:R-:W-:Y:S02]  /*90c0*/  SHF.R.U64 R90, R90, 0x3, RZ ;  /* 0x000000035a5a7819 */ /* 0x000fe400000012ff */
[----:B------:R-:W-:Y:S02]  /*90d0*/  LOP3.LUT R114, R207, 0x380, RZ, 0xc0, !PT ;  /* 0x00000380cf727812 */ /* 0x000fe400078ec0ff */
[----:B------:R-:W-:Y:S02]  /*90e0*/  LOP3.LUT R32, R32, R181, RZ, 0x3c, !PT ;  /* 0x000000b520207212 */ /* 0x000fe400078e3cff */
[----:B------:R-:W-:-:S02]  /*90f0*/  SHF.R.U64 R94, R94, 0x3, RZ ;  /* 0x000000035e5e7819 */ /* 0x000fc400000012ff */
[----:B------:R-:W-:Y:S02]  /*9100*/  LOP3.LUT R110, R205, 0x380, RZ, 0xc0, !PT ;  /* 0x00000380cd6e7812 */ /* 0x000fe400078ec0ff */
[----:B------:R-:W-:Y:S02]  /*9110*/  LOP3.LUT R127, R122, 0x380, RZ, 0xc0, !PT ;  /* 0x000003807a7f7812 */ /* 0x000fe400078ec0ff */
[----:B------:R-:W-:Y:S02]  /*9120*/  LOP3.LUT R36, R36, R183, RZ, 0x3c, !PT ;  /* 0x000000b724247212 */ /* 0x000fe400078e3cff */
[----:B------:R-:W-:Y:S02]  /*9130*/  SHF.R.U64 R98, R98, 0x3, RZ ;  /* 0x0000000362627819 */ /* 0x000fe400000012ff */
[----:B0-----:R-:W-:Y:S02]  /*9140*/  F2FP.F16.F32.PACK_AB R10, R12, R162 ;  /* 0x000000a20c0a723e */ /* 0x001fe400000000ff */
[----:B------:R-:W-:-:S02]  /*9150*/  LOP3.LUT R86, R86, R193, RZ, 0x3c, !PT ;  /* 0x000000c156567212 */ /* 0x000fc400078e3cff */
[----:B------:R-:W-:Y:S02]  /*9160*/  SHF.R.U64 R102, R102, 0x3, RZ ;  /* 0x0000000366667819 */ /* 0x000fe400000012ff */
[----:B------:R-:W-:Y:S02]  /*9170*/  SHF.R.U64 R106, R106, 0x3, RZ ;  /* 0x000000036a6a7819 */ /* 0x000fe400000012ff */
[----:B------:R-:W-:Y:S02]  /*9180*/  SHF.R.U64 R27, R27, 0x3, RZ ;  /* 0x000000031b1b7819 */ /* 0x000fe400000012ff */
[----:B------:R-:W-:Y:S02]  /*9190*/  MOV R31, R24 ;  /* 0x00000018001f7202 */ /* 0x000fe40000000f00 */
[----:B------:R-:W-:Y:S02]  /*91a0*/  F2FP.F16.F32.PACK_AB R8, R160, R165 ;  /* 0x000000a5a008723e */ /* 0x000fe400000000ff */
[----:B------:R-:W-:-:S02]  /*91b0*/  F2FP.F16.F32.PACK_AB R9, R35, R34 ;  /* 0x000000222309723e */ /* 0x000fc400000000ff */
[----:B------:R-:W-:Y:S02]  /*91c0*/  F2FP.F16.F32.PACK_AB R11, R39, R38 ;  /* 0x00000026270b723e */ /* 0x000fe400000000ff */
[----:B------:R-:W-:Y:S02]  /*91d0*/  F2FP.F16.F32.PACK_AB R12, R41, R14 ;  /* 0x0000000e290c723e */ /* 0x000fe400000000ff */
[----:B------:R-:W-:Y:S01]  /*91e0*/  LOP3.LUT R90, R90, R195, RZ, 0x3c, !PT ;  /* 0x000000c35a5a7212 */ /* 0x000fe200078e3cff */
[----:B------:R0:W-:Y:S01]  /*91f0*/  STSM.16.M88.4 [R31], R8 ;  /* 0x000000081f007844 */ /* 0x0001e20000000200 */
[----:B------:R-:W-:Y:S02]  /*9200*/  SHF.R.U64 R114, R114, 0x3, RZ ;  /* 0x0000000372727819 */ /* 0x000fe400000012ff */
[----:B------:R-:W-:Y:S02]  /*9210*/  LOP3.LUT R169, R6, 0x380, RZ, 0xc0, !PT ;  /* 0x0000038006a97812 */ /* 0x000fe400078ec0ff */
[----:B------:R-:W-:-:S02]  /*9220*/  MOV R28, R28 ;  /* 0x0000001c001c7202 */ /* 0x000fc40000000f00 */
[----:B------:R-:W-:Y:S02]  /*9230*/  F2FP.F16.F32.PACK_AB R14, R45, R44 ;  /* 0x0000002c2d0e723e */ /* 0x000fe400000000ff */
[----:B------:R-:W-:Y:S02]  /*9240*/  LOP3.LUT R94, R94, R197, RZ, 0x3c, !PT ;  /* 0x000000c55e5e7212 */ /* 0x000fe400078e3cff */
[----:B------:R-:W-:Y:S01]  /*9250*/  SHF.R.U64 R110, R110, 0x3, RZ ;  /* 0x000000036e6e7819 */ /* 0x000fe200000012ff */
[----:B------:R1:W-:Y:S01]  /*9260*/  STSM.16.M88.4 [R28], R12 ;  /* 0x0000000c1c007844 */ /* 0x0003e20000000200 */
[----:B------:R-:W-:Y:S02]  /*9270*/  SHF.R.U64 R127, R127, 0x3, RZ ;  /* 0x000000037f7f7819 */ /* 0x000fe400000012ff */
[----:B------:R-:W-:Y:S01]  /*9280*/  MOV R32, R32 ;  /* 0x0000002000207202 */ /* 0x000fe20000000f00 */
[----:B0-----:R-:W-:Y:S01]  /*9290*/  IMAD.U32 R10, RZ, RZ, UR4 ;  /* 0x00000004ff0a7e24 */ /* 0x001fe2000f8e00ff */
[----:B------:R-:W-:Y:S01]  /*92a0*/  LOP3.LUT R98, R98, R199, RZ, 0x3c, !PT ;  /* 0x000000c762627212 */ /* 0x000fe200078e3cff */
[----:B------:R-:W-:Y:S01]  /*92b0*/  IMAD.U32 R11, RZ, RZ, UR6 ;  /* 0x00000006ff0b7e24 */ /* 0x000fe2000f8e00ff */
[----:B------:R-:W-:Y:S01]  /*92c0*/  MOV R36, R36 ;  /* 0x0000002400247202 */ /* 0x000fe20000000f00 */
[----:B------:R-:W-:Y:S01]  /*92d0*/  STSM.16.M88.4 [R32], R48 ;  /* 0x0000003020007844 */ /* 0x000fe20000000200 */
[----:B------:R-:W-:Y:S01]  /*92e0*/  LOP3.LUT R102, R102, R201, RZ, 0x3c, !PT ;  /* 0x000000c966667212 */ /* 0x000fe200078e3cff */
[----:B------:R-:W-:Y:S01]  /*92f0*/  ULDC.64 UR6, c[0x0][0xce0] ;  /* 0x0003380000067ab9 */ /* 0x000fe20000000a00 */
[----:B------:R-:W-:Y:S01]  /*9300*/  LOP3.LUT R106, R106, R203, RZ, 0x3c, !PT ;  /* 0x000000cb6a6a7212 */ /* 0x000fe200078e3cff */
[----:B------:R-:W-:Y:S01]  /*9310*/  STSM.16.M88.4 [R36], R56 ;  /* 0x0000003824007844 */ /* 0x000fe20000000200 */
[----:B------:R-:W-:-:S02]  /*9320*/  LOP3.LUT R118, R27, R4, RZ, 0x3c, !PT ;  /* 0x000000041b767212 */ /* 0x000fc400078e3cff */
[----:B------:R-:W-:Y:S02]  /*9330*/  MOV R86, R86 ;  /* 0x0000005600567202 */ /* 0x000fe40000000f00 */
[----:B------:R-:W-:Y:S02]  /*9340*/  F2FP.F16.F32.PACK_AB R66, R69, R68 ;  /* 0x000000444542723e */ /* 0x000fe400000000ff */
[----:B------:R-:W-:Y:S02]  /*9350*/  F2FP.F16.F32.PACK_AB R67, R71, R70 ;  /* 0x000000464743723e */ /* 0x000fe400000000ff */
[----:B------:R-:W-:Y:S02]  /*9360*/  F2FP.F16.F32.PACK_AB R73, R75, R74 ;  /* 0x0000004a4b49723e */ /* 0x000fe400000000ff */
[----:B------:R-:W-:Y:S01]  /*9370*/  F2FP.F16.F32.PACK_AB R80, R81, R80 ;  /* 0x000000505150723e */ /* 0x000fe200000000ff */
[----:B------:R-:W-:Y:S01]  /*9380*/  STSM.16.M88.4 [R86], R64 ;  /* 0x0000004056007844 */ /* 0x000fe20000000200 */
[----:B------:R-:W-:-:S02]  /*9390*/  LOP3.LUT R114, R114, R207, RZ, 0x3c, !PT ;  /* 0x000000cf72727212 */ /* 0x000fc400078e3cff */
[----:B------:R-:W-:Y:S02]  /*93a0*/  SHF.R.U64 R169, R169, 0x3, RZ ;  /* 0x00000003a9a97819 */ /* 0x000fe400000012ff */
[----:B------:R-:W-:Y:S02]  /*93b0*/  MOV R27, R90 ;  /* 0x0000005a001b7202 */ /* 0x000fe40000000f00 */
[----:B------:R-:W-:Y:S02]  /*93c0*/  F2FP.F16.F32.PACK_AB R74, R77, R76 ;  /* 0x0000004c4d4a723e */ /* 0x000fe400000000ff */
[----:B------:R-:W-:Y:S02]  /*93d0*/  F2FP.F16.F32.PACK_AB R75, R79, R78 ;  /* 0x0000004e4f4b723e */ /* 0x000fe400000000ff */
[----:B------:R-:W-:Y:S02]  /*93e0*/  F2FP.F16.F32.PACK_AB R81, R83, R82 ;  /* 0x000000525351723e */ /* 0x000fe400000000ff */
[----:B------:R-:W-:Y:S01]  /*93f0*/  LOP3.LUT R110, R110, R205, RZ, 0x3c, !PT ;  /* 0x000000cd6e6e7212 */ /* 0x000fe200078e3cff */
[----:B------:R-:W-:Y:S01]  /*9400*/  STSM.16.M88.4 [R27], R72 ;  /* 0x000000481b007844 */ /* 0x000fe20000000200 */
[----:B------:R-:W-:-:S02]  /*9410*/  LOP3.LUT R122, R127, R122, RZ, 0x3c, !PT ;  /* 0x0000007a7f7a7212 */ /* 0x000fc400078e3cff */
[----:B------:R-:W-:Y:S02]  /*9420*/  MOV R94, R94 ;  /* 0x0000005e005e7202 */ /* 0x000fe40000000f00 */
        /* <DEDUP_REMOVED lines=9> */
[----:B------:R-:W-:Y:S01]  /*94c0*/  MOV R102, R102 ;  /* 0x0000006600667202 */ /* 0x000fe20000000f00 */
[----:B------:R-:W-:Y:S01]  /*94d0*/  STSM.16.M88.4 [R25], R88 ;  /* 0x0000005819007844 */ /* 0x000fe20000000200 */
[----:B------:R-:W-:Y:S02]  /*94e0*/  MOV R4, R106 ;  /* 0x0000006a00047202 */ /* 0x000fe40000000f00 */
[----:B------:R-:W-:-:S02]  /*94f0*/  F2FP.F16.F32.PACK_AB R97, R155, R154 ;  /* 0x0000009a9b61723e */ /* 0x000fc400000000ff */
[----:B------:R-:W-:Y:S02]  /*9500*/  F2FP.F16.F32.PACK_AB R98, R101, R100 ;  /* 0x000000646562723e */ /* 0x000fe400000000ff */
[----:B------:R-:W-:Y:S02]  /*9510*/  F2FP.F16.F32.PACK_AB R99, R157, R156 ;  /* 0x0000009c9d63723e */ /* 0x000fe400000000ff */
[----:B------:R-:W-:Y:S02]  /*9520*/  F2FP.F16.F32.PACK_AB R104, R105, R104 ;  /* 0x000000686968723e */ /* 0x000fe400000000ff */
[----:B------:R-:W-:Y:S01]  /*9530*/  LOP3.LUT R20, R169, R6, RZ, 0x3c, !PT ;  /* 0x00000006a9147212 */ /* 0x000fe200078e3cff */
[----:B------:R-:W-:Y:S01]  /*9540*/  STSM.16.M88.4 [R102], R96 ;  /* 0x0000006066007844 */ /* 0x000fe20000000200 */
        /* <DEDUP_REMOVED lines=19> */
[----:B------:R-:W-:Y:S01]  /*9680*/  STSM.16.M88.4 [R24], R120 ;  /* 0x0000007818007844 */ /* 0x000fe20000000200 */
[----:B------:R-:W-:Y:S02]  /*9690*/  MOV R118, R118 ;  /* 0x0000007600767202 */ /* 0x000fe40000000f00 */
[----:B------:R-:W-:Y:S02]  /*96a0*/  F2FP.F16.F32.PACK_AB R130, R133, R132 ;  /* 0x000000848582723e */ /* 0x000fe400000000ff */
[----:B------:R-:W-:-:S02]  /*96b0*/  F2FP.F16.F32.PACK_AB R131, R135, R134 ;  /* 0x000000868783723e */ /* 0x000fc400000000ff */
[----:B------:R-:W-:Y:S02]  /*96c0*/  F2FP.F16.F32.PACK_AB R137, R139, R138 ;  /* 0x0000008a8b89723e */ /* 0x000fe400000000ff */
[----:B------:R-:W-:Y:S01]  /*96d0*/  F2FP.F16.F32.PACK_AB R138, R141, R140 ;  /* 0x0000008c8d8a723e */ /* 0x000fe200000000ff */
[----:B------:R-:W-:Y:S01]  /*96e0*/  STSM.16.M88.4 [R118], R128 ;  /* 0x0000008076007844 */ /* 0x000fe20000000200 */
[----:B------:R-:W-:Y:S02]  /*96f0*/  F2FP.F16.F32.PACK_AB R139, R143, R142 ;  /* 0x0000008e8f8b723e */ /* 0x000fe400000000ff */
[----:B------:R-:W-:Y:S02]  /*9700*/  MOV R20, R20 ;  /* 0x0000001400147202 */ /* 0x000fe40000000f00 */
[----:B-1----:R-:W-:Y:S01]  /*9710*/  F2FP.F16.F32.PACK_AB R12, R145, R144 ;  /* 0x00000090910c723e */ /* 0x002fe200000000ff */
[----:B------:R1:W-:Y:S01]  /*9720*/  STSM.16.M88.4 [R6], R136 ;  /* 0x0000008806007844 */ /* 0x0003e20000000200 */
[----:B------:R-:W-:-:S02]  /*9730*/  F2FP.F16.F32.PACK_AB R13, R176, R175 ;  /* 0x000000afb00d723e */ /* 0x000fc400000000ff */
[----:B------:R-:W-:Y:S02]  /*9740*/  F2FP.F16.F32.PACK_AB R14, R149, R148 ;  /* 0x00000094950e723e */ /* 0x000fe400000000ff */
[----:B------:R-:W-:Y:S02]  /*9750*/  F2FP.F16.F32.PACK_AB R15, R151, R150 ;  /* 0x00000096970f723e */ /* 0x000fe400000000ff */
[----:B------:R-:W-:-:S03]  /*9760*/  PLOP3.LUT P0, PT, PT, PT, UP0, 0x80, 0x0 ;  /* 0x000000000000781c */ /* 0x000fc60003f0f008 */
[----:B------:R2:W-:Y:S01]  /*9770*/  STSM.16.M88.4 [R20], R12 ;  /* 0x0000000c14007844 */ /* 0x0005e20000000200 */
[----:B------:R-:W-:Y:S09]  /*9780*/  BAR.SYNC.DEFER_BLOCKING 0x1, 0x100 ;  /* 0x0044000000007b1d */ /* 0x000ff20000010000 */
[----:B0-----:R-:W3:Y:S01]  /*9790*/  @P0 LDG.E R4, desc[UR10][R10.64] ;  /* 0x0000000a0a040981 */ /* 0x001ee2000c1e1900 */
[----:B------:R-:W-:Y:S01]  /*97a0*/  UISETP.NE.U32.AND UP1, UPT, UR6, URZ, UPT ;  /* 0x0000003f0600728c */ /* 0x000fe2000bf25070 */
[----:B------:R-:W0:Y:S01]  /*97b0*/  LDC R81, c[0x0][0xb88] ;  /* 0x0002e200ff517b82 */ /* 0x000e220000000800 */
[----:B------:R-:W-:-:S02]  /*97c0*/  IMAD R9, R18, 0x40, R16 ;  /* 0x0000004012097824 */ /* 0x000fc400078e0210 */
[----:B------:R-:W-:Y:S02]  /*97d0*/  UISETP.NE.AND.EX UP1, UPT, UR7, URZ, UPT, UP1 ;  /* 0x0000003f0700728c */ /* 0x000fe4000bf25310 */
[----:B------:R-:W-:-:S04]  /*97e0*/  IMAD.WIDE R146, R9, 0x2, R146 ;  /* 0x0000000209927825 */ /* 0x000fc800078e0292 */
[----:B------:R-:W-:Y:S02]  /*97f0*/  PLOP3.LUT P6, PT, PT, PT, UP1, 0x80, 0x0 ;  /* 0x000000000000781c */ /* 0x000fe40003fcf018 */
[C---:B------:R-:W-:Y:S02]  /*9800*/  IADD3 R9, P2, R146.reuse, 0x1000, RZ ;  /* 0x0000100092097810 */ /* 0x040fe40007f5e0ff */
[C---:B------:R-:W-:Y:S01]  /*9810*/  IADD3 R29, P1, R146.reuse, 0x2000, RZ ;  /* 0x00002000921d7810 */ /* 0x040fe20007f3e0ff */
[----:B------:R-:W-:Y:S01]  /*9820*/  @UP1 UIADD3 UR6, UP2, UR8, UR6, URZ ;  /* 0x0000000608061290 */ /* 0x000fe2000ff5e03f */
[----:B-1----:R-:W-:Y:S02]  /*9830*/  P2R R6, PR, RZ, 0x4 ;  /* 0x00000004ff067803 */ /* 0x002fe40000000000 */
[C---:B------:R-:W-:Y:S01]  /*9840*/  IADD3 R25, P2, R146.reuse, 0x3000, RZ ;  /* 0x0000300092197810 */ /* 0x040fe20007f5e0ff */
[----:B------:R-:W-:Y:S01]  /*9850*/  @UP1 UIADD3.X UR7, UR9, UR7, URZ, UP2, !UPT ;  /* 0x0000000709071290 */ /* 0x000fe200097fe43f */
[C---:B------:R-:W-:Y:S01]  /*9860*/  IADD3 R41, P3, R146.reuse, 0x4000, RZ ;  /* 0x0000400092297810 */ /* 0x040fe20007f7e0ff */
[----:B--2---:R-:W-:Y:S01]  /*9870*/  IMAD.U32 R12, RZ, RZ, UR6 ;  /* 0x00000006ff0c7e24 */ /* 0x004fe2000f8e00ff */
[----:B------:R-:W-:-:S02]  /*9880*/  IADD3 R33, P4, R146, 0x5000, RZ ;  /* 0x0000500092217810 */ /* 0x000fc40007f9e0ff */
[----:B------:R-:W-:Y:S02]  /*9890*/  IADD3 R45, P5, R146, 0x6000, RZ ;  /* 0x00006000922d7810 */ /* 0x000fe40007fbe0ff */
[----:B------:R-:W-:Y:S02]  /*98a0*/  LOP3.LUT R8, R9, 0x380, RZ, 0xc0, !PT ;  /* 0x0000038009087812 */ /* 0x000fe400078ec0ff */
[----:B------:R-:W-:Y:S02]  /*98b0*/  LOP3.LUT R28, R29, 0x380, RZ, 0xc0, !PT ;  /* 0x000003801d1c7812 */ /* 0x000fe400078ec0ff */
[----:B------:R-:W-:Y:S02]  /*98c0*/  LOP3.LUT R24, R25, 0x380, RZ, 0xc0, !PT ;  /* 0x0000038019187812 */ /* 0x000fe400078ec0ff */
[----:B------:R-:W-:Y:S02]  /*98d0*/  LOP3.LUT R40, R41, 0x380, RZ, 0xc0, !PT ;  /* 0x0000038029287812 */ /* 0x000fe400078ec0ff */
[----:B------:R-:W-:-:S02]  /*98e0*/  LOP3.LUT R32, R33, 0x380, RZ, 0xc0, !PT ;  /* 0x0000038021207812 */ /* 0x000fc400078ec0ff */
[----:B------:R-:W-:Y:S02]  /*98f0*/  LOP3.LUT R44, R45, 0x380, RZ, 0xc0, !PT ;  /* 0x000003802d2c7812 */ /* 0x000fe400078ec0ff */
[----:B------:R-:W-:Y:S01]  /*9900*/  MOV R13, UR7 ;  /* 0x00000007000d7c02 */ /* 0x000fe20008000f00 */
[----:B------:R-:W-:Y:S01]  /*9910*/  UMOV UR4, URZ ;  /* 0x0000003f00047c82 */ /* 0x000fe20008000000 */
[----:B------:R-:W-:Y:S02]  /*9920*/  SHF.R.U64 R8, R8, 0x3, RZ ;  /* 0x0000000308087819 */ /* 0x000fe400000012ff */
[----:B------:R-:W-:Y:S01]  /*9930*/  SHF.R.U64 R28, R28, 0x3, RZ ;  /* 0x000000031c1c7819 */ /* 0x000fe200000012ff */
[----:B0-----:R0:W5:Y:S01]  /*9940*/  @P6 LDG.E R81, desc[UR10][R12.64] ;  /* 0x0000000a0c516981 */ /* 0x001162000c1e1900 */
        /* <DEDUP_REMOVED lines=10> */
[----:B---3--:R-:W-:Y:S01]  /*99f0*/  @P0 R2UR UR4, R4 ;  /* 0x00000000040402ca */ /* 0x008fe200000e0000 */
[----:B0-----:R-:W-:-:S14]  /*9a00*/  @P6 BRA `(.L_x_802) ;  /* 0x0000000000146947 */ /* 0x001fdc0003800000 */
[----:B------:R-:W-:Y:S05]  /*9a10*/  @!P0 BRA `(.L_x_802) ;  /* 0x0000000000108947 */ /* 0x000fea0003800000 */
[----:B------:R-:W-:Y:S02]  /*9a20*/  ULDC.64 UR6, c[0x0][0x208] ;  /* 0x0000820000067ab9 */ /* 0x000fe40000000a00 */
[----:B------:R-:W2:Y:S04]  /*9a30*/  LDG.E R4, desc[UR6][R10.64] ;  /* 0x000000060a047981 */ /* 0x000ea8000c1e1900 */
[----:B-----5:R-:W2:Y:S02]  /*9a40*/  LDG.E R81, desc[UR6][R10.64+0x4] ;  /* 0x000004060a517981 */ /* 0x020ea4000c1e1900 */
[----:B--2---:R-:W-:-:S07]  /*9a50*/  IMAD.IADD R81, R81, 0x1, -R4 ;  /* 0x0000000151517824 */ /* 0x004fce00078e0a04 */
.L_x_802:
        /* <DEDUP_REMOVED lines=49> */
[----:B------:R-:W-:Y:S01]  /*9d70*/  LOP3.LUT R60, R60, R61, RZ, 0x3c, !PT ;  /* 0x0000003d3c3c7212 */ /* 0x000fe200078e3cff */
[--C-:B------:R-:W-:Y:S01]  /*9d80*/  IMAD.X R61, RZ, RZ, R147.reuse, P2 ;  /* 0x000000ffff3d7224 */ /* 0x100fe200010e0693 */
[----:B------:R-:W-:Y:S02]  /*9d90*/  LOP3.LUT R56, R56, R57, RZ, 0x3c, !PT ;  /* 0x0000003938387212 */ /* 0x000fe400078e3cff */
        /* <DEDUP_REMOVED lines=13> */
[----:B------:R-:W-:Y:S01]  /*9e70*/  IMAD.MOV R11, RZ, RZ, -R23 ;  /* 0x000000ffff0b7224 */ /* 0x000fe200078e0a17 */
[----:B------:R-:W-:Y:S01]  /*9e80*/  UMOV UR7, UR9 ;  /* 0x0000000900077c82 */ /* 0x000fe20008000000 */
[----:B------:R-:W-:Y:S01]  /*9e90*/  LEA R10, R188, R17, 0x6 ;  /* 0x00000011bc0a7211 */ /* 0x000fe200078e30ff */
[----:B------:R-:W-:Y:S02]  /*9ea0*/  UIMAD.WIDE.U32 UR6, UR39, UR10, UR6 ;  /* 0x0000000a270672a5 */ /* 0x000fe4000f8e0006 */
[----:B------:R-:W-:Y:S01]  /*9eb0*/  UIMAD UR8, UR39, UR11, UR8 ;  /* 0x0000000b270872a4 */ /* 0x000fe2000f8e0208 */
[----:B------:R-:W-:Y:S01]  /*9ec0*/  ISETP.NE.AND P0, PT, R22, R11, PT ;  /* 0x0000000b1600720c */ /* 0x000fe20003f05270 */
[C---:B------:R-:W-:Y:S01]  /*9ed0*/  VIADD R4, R10.reuse, 0x8 ;  /* 0x000000080a047836 */ /* 0x040fe20000000000 */
[----:B------:R-:W-:Y:S01]  /*9ee0*/  ULDC.64 UR10, c[0x0][0xc78] ;  /* 0x00031e00000a7ab9 */ /* 0x000fe20000000a00 */
[----:B------:R-:W-:Y:S01]  /*9ef0*/  UIADD3 UR7, UR7, UR8, URZ ;  /* 0x0000000807077290 */ /* 0x000fe2000fffe03f */
[----:B------:R-:W-:Y:S01]  /*9f00*/  SHF.R.S32.HI R6, RZ, 0x1f, R10 ;  /* 0x0000001fff067819 */ /* 0x000fe2000001140a */
[----:B------:R-:W-:Y:S01]  /*9f10*/  UIMAD UR8, UR40, UR10, URZ ;  /* 0x0000000a280872a4 */ /* 0x000fe2000f8e023f */
[-C--:B-----5:R-:W-:Y:S01]  /*9f20*/  ISETP.GE.OR P1, PT, R10, R81.reuse, P0 ;  /* 0x000000510a00720c */ /* 0x0a0fe20000726670 */
[----:B------:R-:W-:Y:S01]  /*9f30*/  UIMAD.WIDE.U32 UR6, UR38, UR10, UR6 ;  /* 0x0000000a260672a5 */ /* 0x000fe2000f8e0006 */
[----:B------:R-:W-:Y:S01]  /*9f40*/  ISETP.GE.OR P0, PT, R4, R81, P0 ;  /* 0x000000510400720c */ /* 0x000fe20000706670 */
[----:B------:R-:W-:Y:S01]  /*9f50*/  UIMAD UR8, UR38, UR11, UR8 ;  /* 0x0000000b260872a4 */ /* 0x000fe2000f8e0208 */
[----:B------:R-:W-:-:S02]  /*9f60*/  ULDC.64 UR14, c[0x0][0x208] ;  /* 0x00008200000e7ab9 */ /* 0x000fc40000000a00 */
        /* <DEDUP_REMOVED lines=8> */
.L_x_803:
[C---:B0-----:R-:W-:Y:S01]  /*9ff0*/  VIADD R3, R16.reuse, 0x40 ;  /* 0x0000004010037836 */ /* 0x041fe20000000000 */
[----:B------:R-:W-:Y:S01]  /*a000*/  ULDC UR8, c[0x0][0xb8c] ;  /* 0x0002e30000087ab9 */ /* 0x000fe20000000800 */
[C---:B------:R-:W-:Y:S01]  /*a010*/  VIADD R6, R16.reuse, 0x80 ;  /* 0x0000008010067836 */ /* 0x040fe20000000000 */
[----:B------:R-:W-:Y:S01]  /*a020*/  ULDC.64 UR6, c[0x0][0x208] ;  /* 0x0000820000067ab9 */ /* 0x000fe20000000a00 */
[C---:B------:R-:W-:Y:S01]  /*a030*/  VIADD R86, R16.reuse, 0xc0 ;  /* 0x000000c010567836 */ /* 0x040fe20000000000 */
[----:B------:R-:W-:Y:S01]  /*a040*/  ISETP.GE.AND P1, PT, R3, UR8, PT ;  /* 0x0000000803007c0c */ /* 0x000fe2000bf26270 */
[C---:B------:R-:W-:Y:S01]  /*a050*/  VIADD R20, R16.reuse, 0x180 ;  /* 0x0000018010147836 */ /* 0x040fe20000000000 */
[----:B------:R-:W-:Y:S01]  /*a060*/  ISETP.GE.AND P0, PT, R16, UR8, PT ;  /* 0x0000000810007c0c */ /* 0x000fe2000bf06270 */
[----:B------:R-:W-:Y:S01]  /*a070*/  ULDC.64 UR10, c[0x0][0xba0] ;  /* 0x0002e800000a7ab9 */ /* 0x000fe20000000a00 */
[----:B------:R-:W-:Y:S01]  /*a080*/  SEL R4, RZ, 0xffffffff, P1 ;  /* 0xffffffffff047807 */ /* 0x000fe20000800000 */
[----:B------:R0:W5:Y:S01]  /*a090*/  LD.E.128 R12, desc[UR6][R146.64] ;  /* 0x00000006920c7980 */ /* 0x000162000c101d00 */
[----:B------:R-:W-:-:S02]  /*a0a0*/  SEL R0, RZ, 0x1, P0 ;  /* 0x00000001ff007807 */ /* 0x000fc40000000000 */
[----:B------:R-:W-:Y:S01]  /*a0b0*/  SHF.L.U32 R19, R4, 0x1, RZ ;  /* 0x0000000104137819 */ /* 0x000fe200000006ff */
[----:B------:R-:W5:Y:S01]  /*a0c0*/  LD.E.128 R8, desc[UR6][R8.64] ;  /* 0x0000000608087980 */ /* 0x000f62000c101d00 */
[----:B------:R-:W-:Y:S02]  /*a0d0*/  ISETP.GE.AND P0, PT, R6, UR8, PT ;  /* 0x0000000806007c0c */ /* 0x000fe4000bf06270 */
[----:B------:R-:W-:Y:S01]  /*a0e0*/  ISETP.GE.AND P1, PT, R86, UR8, PT ;  /* 0x0000000856007c0c */ /* 0x000fe2000bf26270 */
[----:B------:R-:W5:Y:S01]  /*a0f0*/  LD.E.128 R28, desc[UR6][R28.64] ;  /* 0x000000061c1c7980 */ /* 0x000f62000c101d00 */
[----:B------:R-:W-:Y:S02]  /*a100*/  LOP3.LUT R0, R19, 0x2, R0, 0xe2, !PT ;  /* 0x0000000213007812 */ /* 0x000fe400078ee200 */
[----:B------:R-:W-:Y:S01]  /*a110*/  SEL R19, RZ, 0x4, P0 ;  /* 0x00000004ff137807 */ /* 0x000fe20000000000 */
[----:B------:R-:W5:Y:S01]  /*a120*/  LD.E.128 R24, desc[UR6][R24.64] ;  /* 0x0000000618187980 */ /* 0x000f62000c101d00 */
[----:B------:R-:W-:-:S03]  /*a130*/  SEL R4, RZ, 0x8, P1 ;  /* 0x00000008ff047807 */ /* 0x000fc60000800000 */
[----:B------:R-:W5:Y:S01]  /*a140*/  LD.E.128 R40, desc[UR6][R40.64] ;  /* 0x0000000628287980 */ /* 0x000f62000c101d00 */
[----:B------:R-:W-:-:S03]  /*a150*/  ISETP.GE.AND P2, PT, R20, UR8, PT ;  /* 0x0000000814007c0c */ /* 0x000fc6000bf46270 */
[----:B------:R-:W5:Y:S01]  /*a160*/  LD.E.128 R32, desc[UR6][R32.64] ;  /* 0x0000000620207980 */ /* 0x000f62000c101d00 */
[----:B------:R-:W-:-:S03]  /*a170*/  LOP3.LUT R0, R4, R0, R19, 0xfe, !PT ;  /* 0x0000000004007212 */ /* 0x000fc600078efe13 */
[----:B------:R-:W5:Y:S01]  /*a180*/  LD.E.128 R44, desc[UR6][R44.64] ;  /* 0x000000062c2c7980 */ /* 0x000f62000c101d00 */
[----:B------:R-:W-:-:S03]  /*a190*/  SHF.R.S32.HI R21, RZ, 0x1f, R16 ;  /* 0x0000001fff157819 */ /* 0x000fc60000011410 */
[----:B------:R-:W5:Y:S01]  /*a1a0*/  LD.E.128 R36, desc[UR6][R36.64] ;  /* 0x0000000624247980 */ /* 0x000f62000c101d00 */
[----:B------:R-:W-:-:S03]  /*a1b0*/  IMAD.U32 R19, RZ, RZ, UR10 ;  /* 0x0000000aff137e24 */ /* 0x000fc6000f8e00ff */
[----:B------:R-:W5:Y:S01]  /*a1c0*/  LD.E.128 R52, desc[UR6][R52.64] ;  /* 0x0000000634347980 */ /* 0x000f62000c101d00 */
[----:B------:R-:W-:-:S03]  /*a1d0*/  IMAD.MOV.U32 R20, RZ, RZ, R16 ;  /* 0x000000ffff147224 */ /* 0x000fc600078e0010 */
[----:B------:R-:W5:Y:S04]  /*a1e0*/  LD.E.128 R48, desc[UR6][R48.64] ;  /* 0x0000000630307980 */ /* 0x000f68000c101d00 */
[----:B------:R-:W5:Y:S04]  /*a1f0*/  LD.E.128 R60, desc[UR6][R60.64] ;  /* 0x000000063c3c7980 */ /* 0x000f68000c101d00 */
[----:B------:R-:W5:Y:S04]  /*a200*/  LD.E.128 R56, desc[UR6][R56.64] ;  /* 0x0000000638387980 */ /* 0x000f68000c101d00 */
[----:B------:R-:W5:Y:S04]  /*a210*/  LD.E.128 R68, desc[UR6][R68.64] ;  /* 0x0000000644447980 */ /* 0x000f68000c101d00 */
[----:B------:R-:W5:Y:S04]  /*a220*/  LD.E.128 R64, desc[UR6][R64.64] ;  /* 0x0000000640407980 */ /* 0x000f68000c101d00 */
[----:B------:R-:W5:Y:S04]  /*a230*/  LD.E.128 R76, desc[UR6][R76.64] ;  /* 0x000000064c4c7980 */ /* 0x000f68000c101d00 */
[----:B------:R-:W5:Y:S01]  /*a240*/  LD.E.128 R72, desc[UR6][R72.64] ;  /* 0x0000000648487980 */ /* 0x000f62000c101d00 */
[----:B------:R-:W-:Y:S01]  /*a250*/  UIMAD UR6, UR9, UR10, URZ ;  /* 0x0000000a090672a4 */ /* 0x000fe2000f8e023f */
[C---:B------:R-:W-:Y:S01]  /*a260*/  VIADD R88, R16.reuse, 0x100 ;  /* 0x0000010010587836 */ /* 0x040fe20000000000 */
[C---:B------:R-:W-:Y:S01]  /*a270*/  IADD3 R80, R16.reuse, 0x1c0, RZ ;  /* 0x000001c010507810 */ /* 0x040fe20007ffe0ff */
[----:B------:R-:W-:Y:S01]  /*a280*/  VIADD R89, R16, 0x140 ;  /* 0x0000014010597836 */ /* 0x000fe20000000000 */
[----:B------:R-:W-:-:S02]  /*a290*/  UIMAD UR6, UR4, UR11, UR6 ;  /* 0x0000000b040672a4 */ /* 0x000fc4000f8e0206 */
[----:B------:R-:W-:Y:S01]  /*a2a0*/  IMAD.WIDE.U32 R20, R19, UR4, R20 ;  /* 0x0000000413147c25 */ /* 0x000fe2000f8e0014 */
[----:B------:R-:W-:Y:S01]  /*a2b0*/  @!PT LDS RZ, [RZ] ;  /* 0x00000000fffff984 */ /* 0x000fe20000000800 */
[----:B------:R-:W-:Y:S01]  /*a2c0*/  @!PT LDS RZ, [RZ] ;  /* 0x00000000fffff984 */ /* 0x000fe20000000800 */
[----:B------:R-:W-:Y:S01]  /*a2d0*/  @!PT LDS RZ, [RZ] ;  /* 0x00000000fffff984 */ /* 0x000fe20000000800 */
[----:B------:R-:W-:Y:S01]  /*a2e0*/  @!PT LDS RZ, [RZ] ;  /* 0x00000000fffff984 */ /* 0x000fe20000000800 */
[----:B------:R1:W-:Y:S06]  /*a2f0*/  MEMBAR.ALL.CTA ;  /* 0x0000000000007992 */ /* 0x0003ec0000008000 */
[----:B-1----:R-:W1:Y:S01]  /*a300*/  FENCE.VIEW.ASYNC.S ;  /* 0x00000000000073c6 */ /* 0x002e620000000000 */
[----:B------:R-:W-:Y:S01]  /*a310*/  ULDC.64 UR10, c[0x0][0xbe0] ;  /* 0x0002f800000a7ab9 */ /* 0x000fe20000000a00 */
[----:B------:R-:W-:Y:S01]  /*a320*/  ISETP.GE.AND P0, PT, R88, UR8, PT ;  /* 0x0000000858007c0c */ /* 0x000fe2000bf06270 */
[----:B------:R-:W-:Y:S01]  /*a330*/  UIMAD UR4, UR12, UR10, URZ ;  /* 0x0000000a0c0472a4 */ /* 0x000fe2000f8e023f */
[----:B------:R-:W-:Y:S01]  /*a340*/  ISETP.GE.AND P1, PT, R89, UR8, PT ;  /* 0x0000000859007c0c */ /* 0x000fe2000bf26270 */
[----:B------:R-:W-:Y:S01]  /*a350*/  VIADD R21, R21, UR6 ;  /* 0x0000000615157c36 */ /* 0x000fe20008000000 */
[----:B------:R-:W-:Y:S01]  /*a360*/  SEL R19, RZ, 0x10, P0 ;  /* 0x00000010ff137807 */ /* 0x000fe20000000000 */
[----:B------:R-:W-:Y:S01]  /*a370*/  IMAD.U32 R83, RZ, RZ, UR10 ;  /* 0x0000000aff537e24 */ /* 0x000fe2000f8e00ff */
[----:B------:R-:W-:Y:S01]  /*a380*/  UIMAD UR6, UR39, UR11, UR4 ;  /* 0x0000000b270672a4 */ /* 0x000fe2000f8e0204 */
[----:B------:R-:W-:Y:S01]  /*a390*/  SEL R4, RZ, 0x20, P1 ;  /* 0x00000020ff047807 */ /* 0x000fe20000800000 */
[----:B-----5:R-:W-:Y:S01]  /*a3a0*/  IMAD R81, R188, -0x40, R81 ;  /* 0xffffffc0bc517824 */ /* 0x020fe200078e0251 */
[----:B------:R-:W-:Y:S01]  /*a3b0*/  UIADD3 UR4, UR37, 0x38820, URZ ;  /* 0x0003882025047890 */ /* 0x000fe2000fffe03f */
[----:B------:R-:W-:Y:S01]  /*a3c0*/  IMAD.WIDE.U32 R20, R83, UR39, R20 ;  /* 0x0000002753147c25 */ /* 0x000fe2000f8e0014 */
[----:B------:R-:W-:Y:S01]  /*a3d0*/  LOP3.LUT R19, R4, R0, R19, 0xfe, !PT ;  /* 0x0000000004137212 */ /* 0x000fe200078efe13 */
[----:B------:R-:W-:Y:S01]  /*a3e0*/  BSSY B1, `(.L_x_804) ;  /* 0x0000030000017945 */ /* 0x000fe20003800000 */
[----:B------:R-:W-:Y:S01]  /*a3f0*/  SEL R0, RZ, 0x40, P2 ;  /* 0x00000040ff007807 */ /* 0x000fe20001000000 */
[----:B------:R-:W-:Y:S01]  /*a400*/  VIADD R21, R21, UR6 ;  /* 0x0000000615157c36 */ /* 0x000fe20008000000 */
[----:B------:R-:W-:Y:S01]  /*a410*/  ULDC.64 UR6, c[0x0][0xbe8] ;  /* 0x0002fa0000067ab9 */ /* 0x000fe20000000a00 */
[----:B------:R-:W-:Y:S01]  /*a420*/  ISETP.GE.AND P2, PT, R18, R81, PT ;  /* 0x000000511200720c */ /* 0x000fe20003f46270 */
[----:B------:R-:W-:Y:S01]  /*a430*/  IMAD.U32 R83, RZ, RZ, UR6 ;  /* 0x00000006ff537e24 */ /* 0x000fe2000f8e00ff */
[----:B------:R-:W-:Y:S01]  /*a440*/  UIMAD UR6, UR40, UR6, URZ ;  /* 0x00000006280672a4 */ /* 0x000fe2000f8e023f */
[----:B------:R-:W-:Y:S01]  /*a450*/  ISETP.GE.AND P1, PT, R80, UR8, PT ;  /* 0x0000000850007c0c */ /* 0x000fe2000bf26270 */
[----:B------:R-:W-:Y:S01]  /*a460*/  UPRMT UR4, URZ, 0x654, UR4 ;  /* 0x000006543f047896 */ /* 0x000fe20008000004 */
[----:B------:R-:W-:Y:S01]  /*a470*/  IMAD.WIDE.U32 R82, R83, UR38, R20 ;  /* 0x0000002653527c25 */ /* 0x000fe2000f8e0014 */
[----:B------:R-:W-:Y:S01]  /*a480*/  UIMAD UR6, UR38, UR7, UR6 ;  /* 0x00000007260672a4 */ /* 0x000fe2000f8e0206 */
[----:B------:R-:W-:-:S02]  /*a490*/  LOP3.LUT R0, R19, R0, RZ, 0xfc, !PT ;  /* 0x0000000013007212 */ /* 0x000fc400078efcff */
[----:B------:R-:W-:Y:S01]  /*a4a0*/  VIADD R4, R18, 0x20 ;  /* 0x0000002012047836 */ /* 0x000fe20000000000 */
[--C-:B------:R-:W-:Y:S02]  /*a4b0*/  SHF.R.S32.HI R19, RZ, 0x1f, R18.reuse ;  /* 0x0000001fff137819 */ /* 0x100fe40000011412 */
[----:B------:R-:W-:Y:S01]  /*a4c0*/  SEL R21, RZ, 0x80, P1 ;  /* 0x00000080ff157807 */ /* 0x000fe20000800000 */
[----:B-1----:R-:W-:Y:S01]  /*a4d0*/  SYNCS.ARRIVE.TRANS64.RED.A1T0 RZ, [UR4], RZ ;  /* 0x000000ffffff79a7 */ /* 0x002fe20008100404 */
[----:B------:R-:W-:Y:S02]  /*a4e0*/  IADD3 R87, R83, UR6, RZ ;  /* 0x0000000653577c10 */ /* 0x000fe4000fffe0ff */
[----:B------:R-:W-:Y:S01]  /*a4f0*/  ISETP.GE.AND P0, PT, R4, R81, PT ;  /* 0x000000510400720c */ /* 0x000fe20003f06270 */
[----:B------:R-:W-:Y:S01]  /*a500*/  IMAD.WIDE R80, R188, 0x40, R18 ;  /* 0x00000040bc507825 */ /* 0x000fe200078e0212 */
[----:B------:R-:W-:Y:S01]  /*a510*/  LOP3.LUT R4, R0, R21, RZ, 0xfc, !PT ;  /* 0x0000001500047212 */ /* 0x000fe200078efcff */
[----:B0-----:R-:W-:Y:S10]  /*a520*/  @P2 BRA `(.L_x_805) ;  /* 0x00000000006c2947 */ /* 0x001ff40003800000 */
[----:B------:R-:W-:Y:S01]  /*a530*/  ULDC.64 UR6, c[0x0][0xbd8] ;  /* 0x0002f60000067ab9 */ /* 0x000fe20000000a00 */
[----:B------:R-:W-:Y:S01]  /*a540*/  IMAD.MOV.U32 R20, RZ, RZ, R82 ;  /* 0x000000ffff147224 */ /* 0x000fe200078e0052 */
[----:B------:R-:W-:Y:S01]  /*a550*/  ISETP.GE.AND P2, PT, R16, UR8, PT ;  /* 0x0000000810007c0c */ /* 0x000fe2000bf46270 */
[----:B------:R-:W-:Y:S01]  /*a560*/  IMAD R85, R81, UR6, RZ ;  /* 0x0000000651557c24 */ /* 0x000fe2000f8e02ff */
[----:B------:R-:W-:Y:S01]  /*a570*/  ISETP.GE.AND P3, PT, R3, UR8, PT ;  /* 0x0000000803007c0c */ /* 0x000fe2000bf66270 */
[----:B------:R-:W-:Y:S01]  /*a580*/  IMAD.MOV.U32 R21, RZ, RZ, R87 ;  /* 0x000000ffff157224 */ /* 0x000fe200078e0057 */
[----:B------:R-:W-:Y:S01]  /*a590*/  ULDC.64 UR10, c[0x0][0x208] ;  /* 0x00008200000a7ab9 */ /* 0x000fe20000000a00 */
[C---:B------:R-:W-:Y:S01]  /*a5a0*/  IMAD R85, R80.reuse, UR7, R85 ;  /* 0x0000000750557c24 */ /* 0x040fe2000f8e0255 */
[----:B------:R-:W-:Y:S01]  /*a5b0*/  ISETP.GE.AND P4, PT, R89, UR8, PT ;  /* 0x0000000859007c0c */ /* 0x000fe2000bf86270 */
[----:B------:R-:W-:Y:S01]  /*a5c0*/  IMAD.WIDE.U32 R20, R80, UR6, R20 ;  /* 0x0000000650147c25 */ /* 0x000fe2000f8e0014 */
[----:B------:R-:W-:Y:S01]  /*a5d0*/  ULDC.64 UR6, c[0x0][0xb80] ;  /* 0x0002e00000067ab9 */ /* 0x000fe20000000a00 */
[----:B------:R-:W-:-:S02]  /*a5e0*/  LOP3.LUT P5, RZ, R0, 0x40, RZ, 0xc0, !PT ;  /* 0x0000004000ff7812 */ /* 0x000fc400078ac0ff */
[----:B------:R-:W-:Y:S01]  /*a5f0*/  IMAD.IADD R21, R21, 0x1, R85 ;  /* 0x0000000115157824 */ /* 0x000fe200078e0255 */
[----:B------:R-:W-:Y:S02]  /*a600*/  LEA R84, P1, R20, UR6, 0x1 ;  /* 0x0000000614547c11 */ /* 0x000fe4000f8208ff */
[----:B------:R-:W-:Y:S02]  /*a610*/  LOP3.LUT P6, RZ, R4, 0x80, RZ, 0xc0, !PT ;  /* 0x0000008004ff7812 */ /* 0x000fe400078cc0ff */
        /* <DEDUP_REMOVED lines=12> */
.L_x_805:
[----:B------:R-:W-:Y:S05]  /*a6e0*/  BSYNC B1 ;  /* 0x0000000000017941 */ /* 0x000fea0003800000 */
.L_x_804:
        /* <DEDUP_REMOVED lines=9> */
[----:B------:R-:W-:Y:S01]  /*a780*/  ULDC.64 UR10, c[0x0][0x208] ;  /* 0x00008200000a7ab9 */ /* 0x000fe20000000a00 */
[----:B------:R-:W-:Y:S02]  /*a790*/  ISETP.GE.AND P3, PT, R6, UR8, PT ;  /* 0x0000000806007c0c */ /* 0x000fe4000bf66270 */
[----:B------:R-:W-:Y:S01]  /*a7a0*/  IMAD R80, R80, UR6, RZ ;  /* 0x0000000650507c24 */ /* 0x000fe2000f8e02ff */
[----:B------:R-:W-:-:S02]  /*a7b0*/  ISETP.GE.AND P5, PT, R16, UR8, PT ;  /* 0x0000000810007c0c */ /* 0x000fc4000bfa6270 */
[----:B------:R-:W-:Y:S01]  /*a7c0*/  ISETP.GE.AND P2, PT, R86, UR8, PT ;  /* 0x0000000856007c0c */ /* 0x000fe2000bf46270 */
[----:B------:R-:W-:Y:S01]  /*a7d0*/  IMAD R3, R15, UR7, R80 ;  /* 0x000000070f037c24 */ /* 0x000fe2000f8e0250 */
[----:B------:R-:W-:Y:S01]  /*a7e0*/  ULDC.64 UR6, c[0x0][0xb80] ;  /* 0x0002e00000067ab9 */ /* 0x000fe20000000a00 */
[----:B------:R-:W-:Y:S02]  /*a7f0*/  ISETP.GE.AND P1, PT, R88, UR8, PT ;  /* 0x0000000858007c0c */ /* 0x000fe4000bf26270 */
[----:B------:R-:W-:Y:S01]  /*a800*/  IMAD.IADD R3, R13, 0x1, R3 ;  /* 0x000000010d037824 */ /* 0x000fe200078e0203 */
[----:B------:R-:W-:-:S04]  /*a810*/  LEA R14, P6, R12, UR6, 0x1 ;  /* 0x000000060c0e7c11 */ /* 0x000fc8000f8c08ff */
[----:B------:R-:W-:Y:S02]  /*a820*/  LEA.HI.X R15, R12, UR7, R3, 0x1, P6 ;  /* 0x000000070c0f7c11 */ /* 0x000fe4000b0f0c03 */
[----:B------:R-:W-:-:S03]  /*a830*/  LOP3.LUT P6, RZ, R0, 0x40, RZ, 0xc0, !PT ;  /* 0x0000004000ff7812 */ /* 0x000fc600078cc0ff */
[----:B------:R2:W-:Y:S01]  /*a840*/  @!P0 STG.E.128 desc[UR10][R14.64+0x280], R56 ;  /* 0x000280380e008986 */ /* 0x0005e2000c101d0a */
[----:B------:R-:W-:-:S03]  /*a850*/  LOP3.LUT P0, RZ, R4, 0x80, RZ, 0xc0, !PT ;  /* 0x0000008004ff7812 */ /* 0x000fc6000780c0ff */
[----:B------:R2:W-:Y:S04]  /*a860*/  @!P5 STG.E.128 desc[UR10][R14.64], R8 ;  /* 0x000000080e00d986 */ /* 0x0005e8000c101d0a */
[----:B------:R2:W-:Y:S04]  /*a870*/  @!P4 STG.E.128 desc[UR10][R14.64+0x80], R24 ;  /* 0x000080180e00c986 */ /* 0x0005e8000c101d0a */
[----:B------:R2:W-:Y:S04]  /*a880*/  @!P3 STG.E.128 desc[UR10][R14.64+0x100], R32 ;  /* 0x000100200e00b986 */ /* 0x0005e8000c101d0a */
[----:B------:R2:W-:Y:S04]  /*a890*/  @!P2 STG.E.128 desc[UR10][R14.64+0x180], R36 ;  /* 0x000180240e00a986 */ /* 0x0005e8000c101d0a */
[----:B------:R2:W-:Y:S04]  /*a8a0*/  @!P1 STG.E.128 desc[UR10][R14.64+0x200], R48 ;  /* 0x000200300e009986 */ /* 0x0005e8000c101d0a */
[----:B------:R2:W-:Y:S01]  /*a8b0*/  @P6 STG.E.128 desc[UR10][R14.64+0x300], R64 ;  /* 0x000300400e006986 */ /* 0x0005e2000c101d0a */
[----:B------:R-:W-:Y:S05]  /*a8c0*/  @!P0 BRA `(.L_x_806) ;  /* 0x0000000800d88947 */ /* 0x000fea0003800000 */
[----:B------:R-:W-:Y:S02]  /*a8d0*/  ULDC.64 UR6, c[0x0][0x208] ;  /* 0x0000820000067ab9 */ /* 0x000fe40000000a00 */
[----:B------:R3:W-:Y:S01]  /*a8e0*/  STG.E.128 desc[UR6][R14.64+0x380], R72 ;  /* 0x000380480e007986 */ /* 0x0007e2000c101d06 */
[----:B------:R-:W-:Y:S05]  /*a8f0*/  BRA `(.L_x_806) ;  /* 0x0000000800cc7947 */ /* 0x000fea0003800000 */
.L_x_801:
[----:B------:R-:W-:Y:S01]  /*a900*/  USHF.L.U32 UR8, UR38, 0x2, URZ ;  /* 0x0000000226087899 */ /* 0x000fe2000800063f */
[----:B------:R-:W-:Y:S01]  /*a910*/  ULDC.64 UR6, c[0x0][0xcd8] ;  /* 0x0003360000067ab9 */ /* 0x000fe20000000a00 */
[----:B------:R-:W-:Y:S01]  /*a920*/  USHF.L.U64.HI UR9, UR38, 0x2, UR40 ;  /* 0x0000000226097899 */ /* 0x000fe20008010228 */
[----:B------:R-:W-:Y:S01]  /*a930*/  IMAD.MOV.U32 R13, RZ, RZ, RZ ;  /* 0x000000ffff0d7224 */ /* 0x000fe200078e00ff */
[----:B------:R-:W-:Y:S02]  /*a940*/  UIADD3 UR4, UP1, UR8, UR6, URZ ;  /* 0x0000000608047290 */ /* 0x000fe4000ff3e03f */
[----:B------:R-:W-:Y:S02]  /*a950*/  UISETP.NE.U32.AND UP0, UPT, UR6, URZ, UPT ;  /* 0x0000003f0600728c */ /* 0x000fe4000bf05070 */
[----:B------:R-:W-:Y:S02]  /*a960*/  UIADD3.X UR6, UR9, UR7, URZ, UP1, !UPT ;  /* 0x0000000709067290 */ /* 0x000fe40008ffe43f */
[----:B------:R-:W-:Y:S01]  /*a970*/  UISETP.NE.AND.EX UP0, UPT, UR7, URZ, UPT, UP0 ;  /* 0x0000003f0700728c */ /* 0x000fe2000bf05300 */
[----:B------:R-:W0:Y:S01]  /*a980*/  LDC R3, c[0x0][0xb88] ;  /* 0x0002e200ff037b82 */ /* 0x000e220000000800 */
[----:B------:R-:W-:Y:S01]  /*a990*/  IMAD.U32 R8, RZ, RZ, UR4 ;  /* 0x00000004ff087e24 */ /* 0x000fe2000f8e00ff */
[----:B------:R-:W-:Y:S01]  /*a9a0*/  ULDC.64 UR10, c[0x0][0x208] ;  /* 0x00008200000a7ab9 */ /* 0x000fe20000000a00 */
[----:B------:R-:W-:Y:S01]  /*a9b0*/  IMAD.U32 R9, RZ, RZ, UR6 ;  /* 0x00000006ff097e24 */ /* 0x000fe2000f8e00ff */
[----:B------:R-:W-:Y:S01]  /*a9c0*/  ULDC.64 UR6, c[0x0][0xce0] ;  /* 0x0003380000067ab9 */ /* 0x000fe20000000a00 */
[----:B------:R-:W-:Y:S01]  /*a9d0*/  PLOP3.LUT P1, PT, PT, PT, UP0, 0x80, 0x0 ;  /* 0x000000000000781c */ /* 0x000fe20003f2f008 */
[----:B------:R-:W-:-:S04]  /*a9e0*/  UISETP.NE.U32.AND UP1, UPT, UR6, URZ, UPT ;  /* 0x0000003f0600728c */ /* 0x000fc8000bf25070 */
[----:B------:R-:W-:-:S06]  /*a9f0*/  UISETP.NE.AND.EX UP1, UPT, UR7, URZ, UPT, UP1 ;  /* 0x0000003f0700728c */ /* 0x000fcc000bf25310 */
[----:B------:R-:W-:Y:S01]  /*aa00*/  PLOP3.LUT P2, PT, PT, PT, UP1, 0x80, 0x0 ;  /* 0x000000000000781c */ /* 0x000fe20003f4f018 */
[----:B------:R-:W-:Y:S01]  /*aa10*/  VIADD R6, R16, 0x40 ;  /* 0x0000004010067836 */ /* 0x000fe20000000000 */
[----:B------:R-:W5:Y:S03]  /*aa20*/  @P1 LDG.E R13, desc[UR10][R8.64] ;  /* 0x0000000a080d1981 */ /* 0x000f66000c1e1900 */
[----:B------:R-:W-:-:S04]  /*aa30*/  @UP1 UIADD3 UR6, UP2, UR8, UR6, URZ ;  /* 0x0000000608061290 */ /* 0x000fc8000ff5e03f */
[----:B------:R-:W-:Y:S02]  /*aa40*/  @UP1 UIADD3.X UR7, UR9, UR7, URZ, UP2, !UPT ;  /* 0x0000000709071290 */ /* 0x000fe400097fe43f */
[----:B------:R-:W-:-:S04]  /*aa50*/  IMAD.U32 R10, RZ, RZ, UR6 ;  /* 0x00000006ff0a7e24 */ /* 0x000fc8000f8e00ff */
[----:B------:R-:W-:-:S05]  /*aa60*/  MOV R11, UR7 ;  /* 0x00000007000b7c02 */ /* 0x000fca0008000f00 */
[----:B0-----:R0:W5:Y:S01]  /*aa70*/  @P2 LDG.E R3, desc[UR10][R10.64] ;  /* 0x0000000a0a032981 */ /* 0x001162000c1e1900 */
[----:B------:R-:W-:Y:S01]  /*aa80*/  ULDC UR10, c[0x0][0xb8c] ;  /* 0x0002e300000a7ab9 */ /* 0x000fe20000000800 */
[----:B------:R-:W-:Y:S01]  /*aa90*/  VIADD R14, R16, 0x80 ;  /* 0x00000080100e7836 */ /* 0x000fe20000000000 */
[----:B------:R-:W-:Y:S01]  /*aaa0*/  ISETP.GE.AND P3, PT, R6, UR10, PT ;  /* 0x0000000a06007c0c */ /* 0x000fe2000bf66270 */
[C---:B------:R-:W-:Y:S01]  /*aab0*/  VIADD R20, R16.reuse, 0xc0 ;  /* 0x000000c010147836 */ /* 0x040fe20000000000 */
[C---:B------:R-:W-:Y:S01]  /*aac0*/  ISETP.GE.AND P0, PT, R16.reuse, UR10, PT ;  /* 0x0000000a10007c0c */ /* 0x040fe2000bf06270 */
[----:B------:R-:W-:Y:S01]  /*aad0*/  VIADD R12, R16, 0x180 ;  /* 0x00000180100c7836 */ /* 0x000fe20000000000 */
[----:B------:R-:W-:Y:S02]  /*aae0*/  SEL R4, RZ, 0xffffffff, P3 ;  /* 0xffffffffff047807 */ /* 0x000fe40001800000 */
[----:B------:R-:W-:Y:S02]  /*aaf0*/  SEL R0, RZ, 0x1, P0 ;  /* 0x00000001ff007807 */ /* 0x000fe40000000000 */
[----:B------:R-:W-:Y:S01]  /*ab00*/  ISETP.GE.AND P4, PT, R14, UR10, PT ;  /* 0x0000000a0e007c0c */ /* 0x000fe2000bf86270 */
[----:B------:R-:W-:Y:S01]  /*ab10*/  IMAD.SHL.U32 R15, R4, 0x2, RZ ;  /* 0x00000002040f7824 */ /* 0x000fe200078e00ff */
[----:B------:R-:W-:-:S02]  /*ab20*/  ISETP.GE.AND P5, PT, R20, UR10, PT ;  /* 0x0000000a14007c0c */ /* 0x000fc4000bfa6270 */
[----:B0-----:R-:W-:Y:S02]  /*ab30*/  SEL R11, RZ, 0x4, P4 ;  /* 0x00000004ff0b7807 */ /* 0x001fe40002000000 */
[----:B------:R-:W-:Y:S02]  /*ab40*/  LOP3.LUT R0, R15, 0x2, R0, 0xe2, !PT ;  /* 0x000000020f007812 */ /* 0x000fe400078ee200 */
[----:B------:R-:W-:Y:S02]  /*ab50*/  SEL R4, RZ, 0x8, P5 ;  /* 0x00000008ff047807 */ /* 0x000fe40002800000 */
[----:B------:R-:W-:Y:S02]  /*ab60*/  ISETP.GE.AND P0, PT, R12, UR10, PT ;  /* 0x0000000a0c007c0c */ /* 0x000fe4000bf06270 */
[----:B------:R-:W-:Y:S02]  /*ab70*/  ISETP.GE.AND P3, PT, R191, 0x40, PT ;  /* 0x00000040bf00780c */ /* 0x000fe40003f66270 */
[----:B------:R-:W-:Y:S01]  /*ab80*/  LOP3.LUT R12, R4, R0, R11, 0xfe, !PT ;  /* 0x00000000040c7212 */ /* 0x000fe200078efe0b */
[----:B------:R-:W-:Y:S10]  /*ab90*/  @P2 BRA `(.L_x_807) ;  /* 0x0000000000142947 */ /* 0x000ff40003800000 */
[----:B------:R-:W-:Y:S05]  /*aba0*/  @!P1 BRA `(.L_x_807) ;  /* 0x0000000000109947 */ /* 0x000fea0003800000 */
[----:B------:R-:W-:Y:S02]  /*abb0*/  ULDC.64 UR6, c[0x0][0x208] ;  /* 0x0000820000067ab9 */ /* 0x000fe40000000a00 */
[----:B------:R-:W2:Y:S04]  /*abc0*/  LDG.E R0, desc[UR6][R8.64] ;  /* 0x0000000608007981 */ /* 0x000ea8000c1e1900 */
[----:B-----5:R-:W2:Y:S02]  /*abd0*/  LDG.E R3, desc[UR6][R8.64+0x4] ;  /* 0x0000040608037981 */ /* 0x020ea4000c1e1900 */
[----:B--2---:R-:W-:-:S07]  /*abe0*/  IADD3 R3, -R0, R3, RZ ;  /* 0x0000000300037210 */ /* 0x004fce0007ffe1ff */
.L_x_807:
        /* <DEDUP_REMOVED lines=15> */
[----:B------:R-:W-:Y:S01]  /*ace0*/  ULDC.64 UR8, c[0x0][0xc70] ;  /* 0x00031c0000087ab9 */ /* 0x000fe20000000a00 */
[----:B------:R-:W-:Y:S01]  /*acf0*/  ULDC.64 UR12, c[0x0][0x208] ;  /* 0x00008200000c7ab9 */ /* 0x000fe20000000a00 */
        /* <DEDUP_REMOVED lines=17> */
.L_x_809:
[----:B------:R-:W-:Y:S05]  /*ae10*/  BSYNC B1 ;  /* 0x0000000000017941 */ /* 0x000fea0003800000 */
.L_x_808:
[----:B------:R-:W-:Y:S01]  /*ae20*/  ULDC.64 UR8, c[0x0][0xba0] ;  /* 0x0002e80000087ab9 */ /* 0x000fe20000000a00 */
[----:B------:R-:W-:Y:S01]  /*ae30*/  IMAD.MOV.U32 R8, RZ, RZ, R16 ;  /* 0x000000ffff087224 */ /* 0x000fe200078e0010 */
[----:B------:R-:W-:Y:S01]  /*ae40*/  ISETP.GE.AND P1, PT, R26, UR10, PT ;  /* 0x0000000a1a007c0c */ /* 0x000fe2000bf26270 */
[----:B0-----:R-:W-:Y:S01]  /*ae50*/  IMAD.MOV.U32 R9, RZ, RZ, R15 ;  /* 0x000000ffff097224 */ /* 0x001fe200078e000f */
[----:B------:R-:W-:Y:S01]  /*ae60*/  ISETP.GE.AND P2, PT, R27, UR10, PT ;  /* 0x0000000a1b007c0c */ /* 0x000fe2000bf46270 */
[----:B------:R-:W-:Y:S01]  /*ae70*/  IMAD R0, R4, UR8, RZ ;  /* 0x0000000804007c24 */ /* 0x000fe2000f8e02ff */
[----:B------:R-:W-:Y:S01]  /*ae80*/  SEL R11, RZ, 0x10, P1 ;  /* 0x00000010ff0b7807 */ /* 0x000fe20000800000 */
[C---:B------:R-:W-:Y:S01]  /*ae90*/  IMAD.WIDE.U32 R8, R13.reuse, UR8, R8 ;  /* 0x000000080d087c25 */ /* 0x040fe2000f8e0008 */
[----:B------:R-:W-:Y:S01]  /*aea0*/  IADD3 R4, R16, 0x1c0, RZ ;  /* 0x000001c010047810 */ /* 0x000fe20007ffe0ff */
[----:B------:R-:W-:Y:S02]  /*aeb0*/  BSSY B1, `(.L_x_810) ;  /* 0x0000039000017945 */ /* 0x000fe40003800000 */
[----:B------:R-:W-:Y:S01]  /*aec0*/  IMAD R13, R13, UR9, R0 ;  /* 0x000000090d0d7c24 */ /* 0x000fe2000f8e0200 */
[----:B------:R-:W-:Y:S01]  /*aed0*/  ULDC.64 UR8, c[0x0][0xbe0] ;  /* 0x0002f80000087ab9 */ /* 0x000fe20000000a00 */
[----:B------:R-:W-:Y:S01]  /*aee0*/  SEL R0, RZ, 0x20, P2 ;  /* 0x00000020ff007807 */ /* 0x000fe20001000000 */
[----:B------:R-:W-:Y:S01]  /*aef0*/  UIMAD UR4, UR7, UR8, URZ ;  /* 0x00000008070472a4 */ /* 0x000fe2000f8e023f */
[----:B------:R-:W-:Y:S01]  /*af00*/  IMAD.IADD R9, R9, 0x1, R13 ;  /* 0x0000000109097824 */ /* 0x000fe200078e020d */
[----:B------:R-:W-:Y:S01]  /*af10*/  ISETP.GE.AND P2, PT, R4, UR10, PT ;  /* 0x0000000a04007c0c */ /* 0x000fe2000bf46270 */
[----:B------:R-:W-:Y:S01]  /*af20*/  IMAD.U32 R13, RZ, RZ, UR8 ;  /* 0x00000008ff0d7e24 */ /* 0x000fe2000f8e00ff */
[----:B------:R-:W-:Y:S01]  /*af30*/  UIMAD UR4, UR39, UR9, UR4 ;  /* 0x00000009270472a4 */ /* 0x000fe2000f8e0204 */
[----:B------:R-:W-:Y:S01]  /*af40*/  IMAD R3, R188, -0x40, R3 ;  /* 0xffffffc0bc037824 */ /* 0x000fe200078e0203 */
[----:B------:R-:W-:Y:S01]  /*af50*/  LOP3.LUT R11, R0, R12, R11, 0xfe, !PT ;  /* 0x0000000c000b7212 */ /* 0x000fe200078efe0b */
[----:B------:R-:W-:Y:S01]  /*af60*/  IMAD.WIDE.U32 R8, R13, UR39, R8 ;  /* 0x000000270d087c25 */ /* 0x000fe2000f8e0008 */
[----:B------:R-:W-:Y:S01]  /*af70*/  SEL R0, RZ, 0x40, P0 ;  /* 0x00000040ff007807 */ /* 0x000fe20000000000 */
[----:B------:R-:W-:Y:S01]  /*af80*/  ULDC.64 UR6, c[0x0][0xbe8] ;  /* 0x0002fa0000067ab9 */ /* 0x000fe20000000a00 */
[C---:B------:R-:W-:Y:S01]  /*af90*/  ISETP.GE.AND P1, PT, R18.reuse, R3, PT ;  /* 0x000000031200720c */ /* 0x040fe20003f26270 */
[----:B------:R-:W-:Y:S01]  /*afa0*/  VIADD R9, R9, UR4 ;  /* 0x0000000409097c36 */ /* 0x000fe20008000000 */
[----:B------:R-:W-:Y:S01]  /*afb0*/  UIMAD UR4, UR40, UR6, URZ ;  /* 0x00000006280472a4 */ /* 0x000fe2000f8e023f */
[----:B------:R-:W-:Y:S01]  /*afc0*/  LOP3.LUT R21, R11, R0, RZ, 0xfc, !PT ;  /* 0x000000000b157212 */ /* 0x000fe200078efcff */
[----:B------:R-:W-:Y:S01]  /*afd0*/  IMAD.U32 R11, RZ, RZ, UR6 ;  /* 0x00000006ff0b7e24 */ /* 0x000fe2000f8e00ff */
[----:B------:R-:W-:Y:S01]  /*afe0*/  SHF.R.S32.HI R13, RZ, 0x1f, R18 ;  /* 0x0000001fff0d7819 */ /* 0x000fe20000011412 */
[----:B------:R-:W-:Y:S01]  /*aff0*/  UIMAD UR4, UR38, UR7, UR4 ;  /* 0x00000007260472a4 */ /* 0x000fe2000f8e0204 */
[----:B------:R-:W-:Y:S01]  /*b000*/  VIADD R4, R18, 0x20 ;  /* 0x0000002012047836 */ /* 0x000fe20000000000 */
[----:B------:R-:W-:Y:S01]  /*b010*/  MOV R12, R18 ;  /* 0x00000012000c7202 */ /* 0x000fe20000000f00 */
[----:B------:R-:W-:Y:S01]  /*b020*/  IMAD.WIDE.U32 R10, R11, UR38, R8 ;  /* 0x000000260b0a7c25 */ /* 0x000fe2000f8e0008 */
[----:B------:R-:W-:-:S02]  /*b030*/  SEL R0, RZ, 0x80, P2 ;  /* 0x00000080ff007807 */ /* 0x000fc40001000000 */
[----:B------:R-:W-:Y:S01]  /*b040*/  ISETP.GE.AND P0, PT, R4, R3, PT ;  /* 0x000000030400720c */ /* 0x000fe20003f06270 */
[----:B------:R-:W-:Y:S01]  /*b050*/  VIADD R15, R11, UR4 ;  /* 0x000000040b0f7c36 */ /* 0x000fe20008000000 */
[----:B------:R-:W-:Y:S01]  /*b060*/  LOP3.LUT R0, R21, R0, RZ, 0xfc, !PT ;  /* 0x0000000015007212 */ /* 0x000fe200078efcff */
[----:B------:R-:W-:Y:S01]  /*b070*/  IMAD.WIDE R12, R188, 0x40, R12 ;  /* 0x00000040bc0c7825 */ /* 0x000fe200078e020c */
[----:B------:R-:W-:Y:S09]  /*b080*/  @P1 BRA `(.L_x_811) ;  /* 0x00000000006c1947 */ /* 0x000ff20003800000 */
[----:B------:R-:W-:Y:S01]  /*b090*/  ULDC.64 UR6, c[0x0][0xbd8] ;  /* 0x0002f60000067ab9 */ /* 0x000fe20000000a00 */
[----:B------:R-:W-:Y:S01]  /*b0a0*/  IMAD.MOV.U32 R8, RZ, RZ, R10 ;  /* 0x000000ffff087224 */ /* 0x000fe200078e000a */
[----:B------:R-:W-:Y:S01]  /*b0b0*/  ISETP.GE.AND P6, PT, R16, UR10, PT ;  /* 0x0000000a10007c0c */ /* 0x000fe2000bfc6270 */
[----:B------:R-:W-:Y:S01]  /*b0c0*/  IMAD R3, R13, UR6, RZ ;  /* 0x000000060d037c24 */ /* 0x000fe2000f8e02ff */
[----:B------:R-:W-:Y:S01]  /*b0d0*/  ISETP.GE.AND P5, PT, R6, UR10, PT ;  /* 0x0000000a06007c0c */ /* 0x000fe2000bfa6270 */
[----:B------:R-:W-:Y:S01]  /*b0e0*/  IMAD.MOV.U32 R9, RZ, RZ, R15 ;  /* 0x000000ffff097224 */ /* 0x000fe200078e000f */
[----:B------:R-:W-:Y:S01]  /*b0f0*/  ULDC.64 UR8, c[0x0][0x208] ;  /* 0x0000820000087ab9 */ /* 0x000fe20000000a00 */
[----:B------:R-:W-:Y:S01]  /*b100*/  IMAD R3, R12, UR7, R3 ;  /* 0x000000070c037c24 */ /* 0x000fe2000f8e0203 */
[----:B------:R-:W-:Y:S01]  /*b110*/  ISETP.GE.AND P4, PT, R20, UR10, PT ;  /* 0x0000000a14007c0c */ /* 0x000fe2000bf86270 */
[----:B------:R-:W-:Y:S01]  /*b120*/  IMAD.WIDE.U32 R8, R12, UR6, R8 ;  /* 0x000000060c087c25 */ /* 0x000fe2000f8e0008 */
[----:B------:R-:W-:Y:S01]  /*b130*/  ULDC.64 UR6, c[0x0][0xb80] ;  /* 0x0002e00000067ab9 */ /* 0x000fe20000000a00 */
[----:B------:R-:W-:-:S02]  /*b140*/  ISETP.GE.AND P3, PT, R26, UR10, PT ;  /* 0x0000000a1a007c0c */ /* 0x000fc4000bf66270 */
[----:B------:R-:W-:Y:S01]  /*b150*/  IMAD.IADD R3, R9, 0x1, R3 ;  /* 0x0000000109037824 */ /* 0x000fe200078e0203 */
[C---:B------:R-:W-:Y:S02]  /*b160*/  LEA R24, P1, R8.reuse, UR6, 0x1 ;  /* 0x0000000608187c11 */ /* 0x040fe4000f8208ff */
[----:B------:R-:W-:Y:S02]  /*b170*/  ISETP.GE.AND P2, PT, R27, UR10, PT ;  /* 0x0000000a1b007c0c */ /* 0x000fe4000bf46270 */
        /* <DEDUP_REMOVED lines=12> */
.L_x_811:
[----:B------:R-:W-:Y:S05]  /*b240*/  BSYNC B1 ;  /* 0x0000000000017941 */ /* 0x000fea0003800000 */
.L_x_810:
[----:B------:R-:W-:Y:S05]  /*b250*/  @P0 BRA `(.L_x_806) ;  /* 0x0000000000740947 */ /* 0x000fea0003800000 */
[----:B------:R-:W-:Y:S01]  /*b260*/  IADD3 R3, P0, R12, 0x20, RZ ;  /* 0x000000200c037810 */ /* 0x000fe20007f1e0ff */
[----:B------:R-:W-:Y:S01]  /*b270*/  ULDC.64 UR6, c[0x0][0xbd8] ;  /* 0x0002f60000067ab9 */ /* 0x000fe20000000a00 */
[----:B------:R-:W-:Y:S01]  /*b280*/  MOV R8, R10 ;  /* 0x0000000a00087202 */ /* 0x000fe20000000f00 */
[----:B------:R-:W-:Y:S01]  /*b290*/  IMAD.MOV.U32 R9, RZ, RZ, R15 ;  /* 0x000000ffff097224 */ /* 0x000fe200078e000f */
[----:B------:R-:W-:Y:S01]  /*b2a0*/  ULDC.64 UR8, c[0x0][0x208] ;  /* 0x0000820000087ab9 */ /* 0x000fe20000000a00 */
        /* <DEDUP_REMOVED lines=9> */
[----:B------:R-:W-:Y:S01]  /*b340*/  ULDC.64 UR6, c[0x0][0xb80] ;  /* 0x0002e00000067ab9 */ /* 0x000fe20000000a00 */
[----:B------:R-:W-:Y:S02]  /*b350*/  LOP3.LUT P4, RZ, R21, 0x40, RZ, 0xc0, !PT ;  /* 0x0000004015ff7812 */ /* 0x000fe4000788c0ff */
[----:B------:R-:W-:Y:S01]  /*b360*/  IMAD.IADD R3, R9, 0x1, R3 ;  /* 0x0000000109037824 */ /* 0x000fe200078e0203 */
[----:B------:R-:W-:-:S04]  /*b370*/  LEA R10, P3, R8, UR6, 0x1 ;  /* 0x00000006080a7c11 */ /* 0x000fc8000f8608ff */
        /* <DEDUP_REMOVED lines=11> */
.L_x_806:
[----:B------:R-:W-:Y:S05]  /*b430*/  BSYNC B0 ;  /* 0x0000000000007941 */ /* 0x000fea0003800000 */
.L_x_800:
[----:B------:R-:W-:Y:S02]  /*b440*/  ULDC UR4, c[0x0][0xd14] ;  /* 0x0003450000047ab9 */ /* 0x000fe40000000800 */
[----:B------:R-:W-:-:S13]  /*b450*/  ISETP.GE.AND P0, PT, R7, UR4, PT ;  /* 0x0000000407007c0c */ /* 0x000fda000bf06270 */
[----:B------:R-:W-:Y:S05]  /*b460*/  @!P0 BRA `(.L_x_812) ;  /* 0xffffff5800b08947 */ /* 0x000fea000383ffff */
[----:B------:R-:W-:Y:S05]  /*b470*/  EXIT ;  /* 0x000000000000794d */ /* 0x000fea0003800000 */
.L_x_772:
        /* <DEDUP_REMOVED lines=10> */
[----:B------:R-:W-:Y:S01]  /*b520*/  ULDC.64 UR6, c[0x0][0x208] ;  /* 0x0000820000067ab9 */ /* 0x000fe20000000a00 */
        /* <DEDUP_REMOVED lines=9> */
[----:B------:R-:W0:Y:S01]  /*b5c0*/  S2UR UR6, SR_CTAID.X ;  /* 0x00000000000679c3 */ /* 0x000e220000002500 */
[----:B------:R-:W-:Y:S01]  /*b5d0*/  ISETP.GE.U32.AND P0, PT, R8, 0x2, PT ;  /* 0x000000020800780c */ /* 0x000fe20003f06070 */
[----:B------:R-:W-:Y:S01]  /*b5e0*/  IMAD.MOV.U32 R16, RZ, RZ, RZ ;  /* 0x000000ffff107224 */ /* 0x000fe200078e00ff */
[----:B------:R-:W-:Y:S01]  /*b5f0*/  LOP3.LUT R4, R4, 0xfffffffe, RZ, 0xc0, !PT ;  /* 0xfffffffe04047812 */ /* 0x000fe200078ec0ff */
[----:B------:R-:W-:-:S08]  /*b600*/  IMAD.MOV.U32 R19, RZ, RZ, RZ ;  /* 0x000000ffff137224 */ /* 0x000fd000078e00ff */
[----:B------:R-:W-:-:S04]  /*b610*/  @P1 LOP3.LUT R4, R4, 0x1, RZ, 0xfc, !PT ;  /* 0x0000000104041812 */ /* 0x000fc800078efcff */
[----:B------:R-:W-:-:S04]  /*b620*/  LOP3.LUT R4, R4, 0xffffffef, RZ, 0xc0, !PT ;  /* 0xffffffef04047812 */ /* 0x000fc800078ec0ff */
[----:B------:R-:W-:-:S04]  /*b630*/  @P0 LOP3.LUT R4, R4, 0x10, RZ, 0xfc, !PT ;  /* 0x0000001004040812 */ /* 0x000fc800078efcff */
[----:B------:R-:W-:Y:S01]  /*b640*/  LOP3.LUT R4, R4, 0xfffffff7, RZ, 0xc0, !PT ;  /* 0xfffffff704047812 */ /* 0x000fe200078ec0ff */
[----:B--2---:R-:W1:Y:S02]  /*b650*/  SHFL.UP PT, R5, R0, 0x1, RZ ;  /* 0x0420000000057989 */ /* 0x004e6400000e00ff */
[----:B-1----:R-:W-:-:S05]  /*b660*/  SEL R5, R5, RZ, P1 ;  /* 0x000000ff05057207 */ /* 0x002fca0000800000 */
[----:B------:R-:W-:-:S05]  /*b670*/  IMAD.IADD R5, R0, 0x1, R5 ;  /* 0x0000000100057824 */ /* 0x000fca00078e0205 */
[----:B------:R-:W1:Y:S02]  /*b680*/  SHFL.UP PT, R6, R5, 0x2, RZ ;  /* 0x0440000005067989 */ /* 0x000e6400000e00ff */
[----:B-1----:R-:W-:Y:S02]  /*b690*/  SEL R6, R6, RZ, P0 ;  /* 0x000000ff06067207 */ /* 0x002fe40000000000 */
[----:B------:R-:W-:-:S03]  /*b6a0*/  ISETP.GE.U32.AND P0, PT, R8, 0x4, PT ;  /* 0x000000040800780c */ /* 0x000fc60003f06070 */
[----:B------:R-:W-:-:S05]  /*b6b0*/  IMAD.IADD R6, R5, 0x1, R6 ;  /* 0x0000000105067824 */ /* 0x000fca00078e0206 */
[----:B------:R-:W1:Y:S05]  /*b6c0*/  SHFL.UP PT, R7, R6, 0x4, RZ ;  /* 0x0480000006077989 */ /* 0x000e6a00000e00ff */
[----:B------:R-:W-:-:S04]  /*b6d0*/  @P0 LOP3.LUT R4, R4, 0x8, RZ, 0xfc, !PT ;  /* 0x0000000804040812 */ /* 0x000fc800078efcff */
[----:B------:R-:W-:Y:S02]  /*b6e0*/  LOP3.LUT R4, R4, 0xfffffffb, RZ, 0xc0, !PT ;  /* 0xfffffffb04047812 */ /* 0x000fe400078ec0ff */
[----:B-1----:R-:W-:Y:S02]  /*b6f0*/  SEL R7, R7, RZ, P0 ;  /* 0x000000ff07077207 */ /* 0x002fe40000000000 */
[----:B------:R-:W-:Y:S02]  /*b700*/  ISETP.GE.U32.AND P0, PT, R8, 0x8, PT ;  /* 0x000000080800780c */ /* 0x000fe40003f06070 */
[----:B------:R-:W-:-:S05]  /*b710*/  IADD3 R7, R6, R7, RZ ;  /* 0x0000000706077210 */ /* 0x000fca0007ffe0ff */
[----:B------:R-:W1:Y:S06]  /*b720*/  SHFL.UP PT, R2, R7, 0x8, RZ ;  /* 0x0500000007027989 */ /* 0x000e6c00000e00ff */
[----:B------:R-:W-:-:S04]  /*b730*/  @P0 LOP3.LUT R4, R4, 0x4, RZ, 0xfc, !PT ;  /* 0x0000000404040812 */ /* 0x000fc800078efcff */
[----:B------:R-:W-:Y:S02]  /*b740*/  LOP3.LUT R4, R4, 0xfffffffd, RZ, 0xc0, !PT ;  /* 0xfffffffd04047812 */ /* 0x000fe400078ec0ff */
[----:B-1----:R-:W-:Y:S02]  /*b750*/  SEL R2, R2, RZ, P0 ;  /* 0x000000ff02027207 */ /* 0x002fe40000000000 */
[----:B------:R-:W-:-:S03]  /*b760*/  ISETP.GE.U32.AND P0, PT, R8, 0x10, PT ;  /* 0x000000100800780c */ /* 0x000fc60003f06070 */
[----:B------:R-:W-:-:S05]  /*b770*/  IMAD.IADD R3, R7, 0x1, R2 ;  /* 0x0000000107037824 */ /* 0x000fca00078e0202 */
[----:B------:R-:W1:Y:S05]  /*b780*/  SHFL.UP PT, R2, R3, 0x10, RZ ;  /* 0x0600000003027989 */ /* 0x000e6a00000e00ff */
[----:B------:R-:W-:Y:S02]  /*b790*/  @P0 LOP3.LUT R4, R4, 0x2, RZ, 0xfc, !PT ;  /* 0x0000000204040812 */ /* 0x000fe400078efcff */
[----:B-1----:R-:W-:-:S05]  /*b7a0*/  SEL R2, R2, RZ, P0 ;  /* 0x000000ff02027207 */ /* 0x002fca0000000000 */
[----:B------:R-:W-:-:S05]  /*b7b0*/  IMAD.IADD R2, R3, 0x1, R2 ;  /* 0x0000000103027824 */ /* 0x000fca00078e0202 */
[----:B------:R-:W1:Y:S02]  /*b7c0*/  SHFL.IDX PT, R5, R2, 0x1f, 0x1f ;  /* 0x03e01f0002057f89 */ /* 0x000e6400000e0000 */
[----:B-1----:R-:W-:-:S04]  /*b7d0*/  IMAD R5, R5, UR4, RZ ;  /* 0x0000000405057c24 */ /* 0x002fc8000f8e02ff */
[----:B------:R-:W-:Y:S01]  /*b7e0*/  IMAD.MOV.U32 R6, RZ, RZ, R5 ;  /* 0x000000ffff067224 */ /* 0x000fe200078e0005 */
[----:B0-----:R-:W-:-:S13]  /*b7f0*/  ISETP.GT.AND P0, PT, R5, UR6, PT ;  /* 0x0000000605007c0c */ /* 0x001fda000bf04270 */
[----:B------:R-:W-:Y:S05]  /*b800*/  @P0 BRA `(.L_x_813) ;  /* 0x0000000000c40947 */ /* 0x000fea0003800000 */
[----:B------:R-:W-:Y:S01]  /*b810*/  MOV R5, R6 ;  /* 0x0000000600057202 */ /* 0x000fe20000000f00 */
[----:B------:R-:W-:Y:S01]  /*b820*/  IMAD.MOV.U32 R19, RZ, RZ, RZ ;  /* 0x000000ffff137224 */ /* 0x000fe200078e00ff */
[----:B------:R-:W-:Y:S01]  /*b830*/  ULDC UR5, c[0x0][0xd14] ;  /* 0x0003450000057ab9 */ /* 0x000fe20000000800 */
[----:B------:R-:W-:Y:S01]  /*b840*/  ULDC UR7, c[0x0][0xd14] ;  /* 0x0003450000077ab9 */ /* 0x000fe20000000800 */
[----:B------:R-:W-:-:S05]  /*b850*/  ULDC UR4, c[0x0][0xd10] ;  /* 0x0003440000047ab9 */ /* 0x000fca0000000800 */
.L_x_817:
[----:B------:R-:W-:Y:S02]  /*b860*/  VIADD R0, R19, 0x1f ;  /* 0x0000001f13007836 */ /* 0x000fe40000000000 */
[----:B------:R-:W-:-:S03]  /*b870*/  IMAD.U32 R19, RZ, RZ, UR7 ;  /* 0x00000007ff137e24 */ /* 0x000fc6000f8e00ff */
[----:B------:R-:W-:-:S13]  /*b880*/  ISETP.GE.AND P0, PT, R0, UR5, PT ;  /* 0x0000000500007c0c */ /* 0x000fda000bf06270 */
[----:B------:R-:W-:Y:S05]  /*b890*/  @P0 BRA `(.L_x_814) ;  /* 0x0000000400440947 */ /* 0x000fea0003800000 */
[----:B------:R-:W0:Y:S01]  /*b8a0*/  S2R R2, SR_TID.X ;  /* 0x0000000000027919 */ /* 0x000e220000002100 */
[----:B------:R-:W-:Y:S01]  /*b8b0*/  IMAD.MOV.U32 R19, RZ, RZ, R0 ;  /* 0x000000ffff137224 */ /* 0x000fe200078e0000 */
[----:B------:R-:W-:Y:S01]  /*b8c0*/  BSSY B0, `(.L_x_815) ;  /* 0x000000b000007945 */ /* 0x000fe20003800000 */
[----:B------:R-:W-:Y:S02]  /*b8d0*/  MOV R0, RZ ;  /* 0x000000ff00007202 */ /* 0x000fe40000000f00 */
[----:B0-----:R-:W-:-:S04]  /*b8e0*/  LOP3.LUT R8, R2, 0x1f, RZ, 0xc0, !PT ;  /* 0x0000001f02087812 */ /* 0x001fc800078ec0ff */
[C---:B------:R-:W-:Y:S01]  /*b8f0*/  ISETP.NE.AND P1, PT, R8.reuse, 0x1f, PT ;  /* 0x0000001f0800780c */ /* 0x040fe20003f25270 */
[----:B------:R-:W-:-:S05]  /*b900*/  IMAD.IADD R7, R8, 0x1, R19 ;  /* 0x0000000108077824 */ /* 0x000fca00078e0213 */
[----:B------:R-:W-:-:S13]  /*b910*/  ISETP.GE.OR P0, PT, R7, UR5, !P1 ;  /* 0x0000000507007c0c */ /* 0x000fda000cf06670 */
[----:B------:R-:W-:Y:S05]  /*b920*/  @P0 BRA `(.L_x_816) ;  /* 0x0000000000100947 */ /* 0x000fea0003800000 */
[----:B------:R-:W0:Y:S01]  /*b930*/  LDC.64 R2, c[0x0][0xd58] ;  /* 0x00035600ff027b82 */ /* 0x000e220000000a00 */
[----:B------:R-:W-:Y:S01]  /*b940*/  ULDC.64 UR8, c[0x0][0x208] ;  /* 0x0000820000087ab9 */ /* 0x000fe20000000a00 */
[----:B0-----:R-:W-:-:S05]  /*b950*/  IMAD.WIDE R2, R7, 0x4, R2 ;  /* 0x0000000407027825 */ /* 0x001fca00078e0202 */
[----:B------:R0:W5:Y:S02]  /*b960*/  LDG.E R0, desc[UR8][R2.64] ;  /* 0x0000000802007981 */ /* 0x000164000c1e1900 */
.L_x_816:
[----:B------:R-:W-:Y:S05]  /*b970*/  BSYNC B0 ;  /* 0x0000000000007941 */ /* 0x000fea0003800000 */
.L_x_815:
        /* <DEDUP_REMOVED lines=21> */
[----:B0-----:R-:W-:-:S05]  /*bad0*/  IMAD R6, R3, UR4, RZ ;  /* 0x0000000403067c24 */ /* 0x001fca000f8e02ff */
[----:B------:R-:W-:-:S04]  /*bae0*/  IADD3 R5, R6, R5, RZ ;  /* 0x0000000506057210 */ /* 0x000fc80007ffe0ff */
[----:B------:R-:W-:-:S13]  /*baf0*/  ISETP.GT.AND P0, PT, R5, UR6, PT ;  /* 0x0000000605007c0c */ /* 0x000fda000bf04270 */
[----:B------:R-:W-:Y:S05]  /*bb00*/  @!P0 BRA `(.L_x_817) ;  /* 0xfffffffc00548947 */ /* 0x000fea000383ffff */
[----:B------:R-:W-:-:S07]  /*bb10*/  IMAD.MOV.U32 R2, RZ, RZ, R9 ;  /* 0x000000ffff027224 */ /* 0x000fce00078e0009 */
.L_x_813:
        /* <DEDUP_REMOVED lines=16> */
.L_x_818:
[----:B-1----:R-:W-:Y:S01]  /*bc20*/  IMAD R16, R16, UR4, R7 ;  /* 0x0000000410107c24 */ /* 0x002fe2000f8e0207 */
[----:B0-----:R-:W-:Y:S01]  /*bc30*/  MOV R2, RZ ;  /* 0x000000ff00027202 */ /* 0x001fe20000000f00 */
[----:B------:R-:W-:Y:S02]  /*bc40*/  IMAD R7, R11, R6, RZ ;  /* 0x000000060b077224 */ /* 0x000fe400078e02ff */
[----:B------:R-:W-:Y:S01]  /*bc50*/  IMAD.IADD R19, R5, 0x1, R19 ;  /* 0x0000000105137824 */ /* 0x000fe200078e0213 */
[----:B------:R-:W-:Y:S01]  /*bc60*/  IADD3 R9, -R16, UR6, RZ ;  /* 0x0000000610097c10 */ /* 0x000fe2000fffe1ff */
[----:B------:R-:W-:Y:S01]  /*bc70*/  IMAD.HI.U32 R2, R3, R7, R2 ;  /* 0x0000000703027227 */ /* 0x000fe200078e0002 */
[----:B------:R-:W-:Y:S02]  /*bc80*/  IABS R7, R0 ;  /* 0x0000000000077213 */ /* 0x000fe40000000000 */
[----:B------:R-:W-:-:S03]  /*bc90*/  IABS R3, R9 ;  /* 0x0000000900037213 */ /* 0x000fc60000000000 */
[----:B------:R-:W-:Y:S02]  /*bca0*/  IMAD.MOV R7, RZ, RZ, -R7 ;  /* 0x000000ffff077224 */ /* 0x000fe400078e0a07 */
        /* <DEDUP_REMOVED lines=11> */
[----:B------:R-:W-:-:S04]  /*bd60*/  @!P0 LOP3.LUT R2, RZ, R0, RZ, 0x33, !PT ;  /* 0x00000000ff028212 */ /* 0x000fc800078e33ff */
[----:B------:R-:W-:Y:S01]  /*bd70*/  IADD3 R17, -R2, RZ, RZ ;  /* 0x000000ff02117210 */ /* 0x000fe20007ffe1ff */
[----:B------:R-:W-:-:S04]  /*bd80*/  IMAD.MOV.U32 R18, RZ, RZ, R2 ;  /* 0x000000ffff127224 */ /* 0x000fc800078e0002 */
[----:B------:R-:W-:Y:S01]  /*bd90*/  IMAD R17, R0, R17, R9 ;  /* 0x0000001100117224 */ /* 0x000fe200078e0209 */
[----:B------:R-:W-:Y:S06]  /*bda0*/  BRA `(.L_x_819) ;  /* 0x00000000000c7947 */ /* 0x000fec0003800000 */
.L_x_814:
[----:B------:R-:W-:Y:S02]  /*bdb0*/  IMAD.MOV.U32 R17, RZ, RZ, RZ ;  /* 0x000000ffff117224 */ /* 0x000fe400078e00ff */
[----:B------:R-:W-:Y:S02]  /*bdc0*/  IMAD.U32 R16, RZ, RZ, UR6 ;  /* 0x00000006ff107e24 */ /* 0x000fe4000f8e00ff */
[----:B------:R-:W-:-:S07]  /*bdd0*/  IMAD.MOV.U32 R18, RZ, RZ, RZ ;  /* 0x000000ffff127224 */ /* 0x000fce00078e00ff */
.L_x_819:
[----:B------:R-:W0:Y:S01]  /*bde0*/  S2R R0, SR_TID.X ;  /* 0x0000000000007919 */ /* 0x000e220000002100 */
[----:B------:R-:W-:Y:S01]  /*bdf0*/  UMOV UR4, URZ ;  /* 0x0000003f00047c82 */ /* 0x000fe20008000000 */
[----:B------:R-:W-:Y:S01]  /*be00*/  STL [R1], RZ ;  /* 0x000000ff01007387 */ /* 0x000fe20000100800 */
[----:B0-----:R-:W-:-:S04]  /*be10*/  LOP3.LUT R0, R0, 0x1f, RZ, 0xc0, !PT ;  /* 0x0000001f00007812 */ /* 0x001fc800078ec0ff */
[----:B------:R-:W-:-:S13]  /*be20*/  ISETP.NE.AND P0, PT, R0, RZ, PT ;  /* 0x000000ff0000720c */ /* 0x000fda0003f05270 */
[----:B------:R-:W0:Y:S01]  /*be30*/  @!P0 S2R R3, SR_CgaCtaId ;  /* 0x0000000000038919 */ /* 0x000e220000008800 */
[----:B------:R-:W-:-:S04]  /*be40*/  @!P0 MOV R0, 0x400 ;  /* 0x0000040000008802 */ /* 0x000fc80000000f00 */
[----:B0-----:R-:W-:-:S05]  /*be50*/  @!P0 LEA R0, R3, R0, 0x18 ;  /* 0x0000000003008211 */ /* 0x001fca00078ec0ff */
[----:B------:R0:W-:Y:S01]  /*be60*/  @!P0 STS.128 [R0+0x388d0], R16 ;  /* 0x0388d01000008388 */ /* 0x0001e20000000c00 */
[----:B------:R-:W-:Y:S06]  /*be70*/  BAR.ARV 0x5, 0x120 ;  /* 0x0144800000007b1d */ /* 0x000fec0000002000 */
[----:B------:R-:W-:Y:S02]  /*be80*/  ISETP.GE.AND P0, PT, R19, UR5, PT ;  /* 0x0000000513007c0c */ /* 0x000fe4000bf06270 */
[----:B0-----:R-:W-:-:S05]  /*be90*/  MOV R0, 0x1 ;  /* 0x0000000100007802 */ /* 0x001fca0000000f00 */
[----:B------:R0:W-:Y:S02]  /*bea0*/  STL [R1+0x4], R0 ;  /* 0x0000040001007387 */ /* 0x0001e40000100800 */
[----:B0-----:R-:W-:-:S05]  /*beb0*/  IMAD.U32 R0, RZ, RZ, UR4 ;  /* 0x00000004ff007e24 */ /* 0x001fca000f8e00ff */
[----:B------:R0:W-:Y:S01]  /*bec0*/  STL [R1+0x2c], R0 ;  /* 0x00002c0001007387 */ /* 0x0001e20000100800 */
[----:B------:R-:W-:Y:S05]  /*bed0*/  @P0 BRA `(.L_x_820) ;  /* 0x0000004000c00947 */ /* 0x000fea0003800000 */
[----:B------:R-:W-:Y:S01]  /*bee0*/  ULDC UR4, c[0x0][0xc] ;  /* 0x0000030000047ab9 */ /* 0x000fe20000000800 */
[----:B------:R-:W-:Y:S01]  /*bef0*/  IMAD.MOV.U32 R2, RZ, RZ, 0x1 ;  /* 0x00000001ff027424 */ /* 0x000fe200078e00ff */
[----:B------:R-:W-:Y:S01]  /*bf00*/  ULDC.64 UR54, c[0x0][0x198] ;  /* 0x0000660000367ab9 */ /* 0x000fe20000000a00 */
[----:B0-----:R-:W-:Y:S01]  /*bf10*/  IMAD.U32 R0, RZ, RZ, UR4 ;  /* 0x00000004ff007e24 */ /* 0x001fe2000f8e00ff */
[----:B------:R-:W-:Y:S02]  /*bf20*/  UMOV UR4, URZ ;  /* 0x0000003f00047c82 */ /* 0x000fe40008000000 */
[----:B------:R-:W-:Y:S04]  /*bf30*/  STL [R1+0x4], R2 ;  /* 0x0000040201007387 */ /* 0x000fe80000100800 */
[----:B------:R-:W-:Y:S04]  /*bf40*/  STL [R1], RZ ;  /* 0x000000ff01007387 */ /* 0x000fe80000100800 */
[----:B------:R0:W-:Y:S02]  /*bf50*/  STL [R1+0x30], R0 ;  /* 0x0000300001007387 */ /* 0x0001e40000100800 */
[----:B0-----:R-:W-:-:S05]  /*bf60*/  IMAD.U32 R0, RZ, RZ, UR4 ;  /* 0x00000004ff007e24 */ /* 0x001fca000f8e00ff */
[----:B------:R0:W-:Y:S02]  /*bf70*/  STL [R1+0x2c], R0 ;  /* 0x00002c0001007387 */ /* 0x0001e40000100800 */
.L_x_884:
[----:B-1-3--:R-:W1:Y:S01]  /*bf80*/  LDC.64 R2, c[0x0][0xd60] ;  /* 0x00035800ff027b82 */ /* 0x00ae620000000a00 */
[----:B------:R-:W-:Y:S01]  /*bf90*/  ULDC.64 UR4, c[0x0][0x208] ;  /* 0x0000820000047ab9 */ /* 0x000fe20000000a00 */
[----:B-1----:R-:W-:-:S05]  /*bfa0*/  IMAD.WIDE R2, R19, 0x4, R2 ;  /* 0x0000000413027825 */ /* 0x002fca00078e0202 */
[----:B--2---:R-:W2:Y:S01]  /*bfb0*/  LDG.E R5, desc[UR4][R2.64] ;  /* 0x0000000402057981 */ /* 0x004ea2000c1e1900 */
[----:B------:R-:W-:Y:S05]  /*bfc0*/  YIELD ;  /* 0x0000000000007946 */ /* 0x000fea0003800000 */
[----:B------:R-:W-:Y:S01]  /*bfd0*/  ULDC.64 UR4, c[0x0][0xb20] ;  /* 0x0002c80000047ab9 */ /* 0x000fe20000000a00 */
[----:B0-----:R-:W-:Y:S01]  /*bfe0*/  IMAD.MOV.U32 R0, RZ, RZ, RZ ;  /* 0x000000ffff007224 */ /* 0x001fe200078e00ff */
[----:B------:R-:W-:Y:S01]  /*bff0*/  ISETP.NE.U32.AND P0, PT, RZ, UR4, PT ;  /* 0x00000004ff007c0c */ /* 0x000fe2000bf05070 */
[----:B------:R-:W-:-:S03]  /*c000*/  ULDC.64 UR6, c[0x0][0x208] ;  /* 0x0000820000067ab9 */ /* 0x000fc60000000a00 */
[----:B------:R-:W-:Y:S02]  /*c010*/  ISETP.NE.AND.EX P0, PT, RZ, UR5, PT, P0 ;  /* 0x00000005ff007c0c */ /* 0x000fe4000bf05300 */
[----:B------:R-:W-:Y:S02]  /*c020*/  MOV R6, RZ ;  /* 0x000000ff00067202 */ /* 0x000fe40000000f00 */
[----:B--2---:R-:W-:Y:S01]  /*c030*/  SHF.R.S32.HI R4, RZ, 0x1f, R5 ;  /* 0x0000001fff047819 */ /* 0x004fe20000011405 */
        /* <DEDUP_REMOVED lines=38> */
[----:B------:R-:W-:Y:S02]  /*c2a0*/  ULDC.64 UR4, c[0x0][0x208] ;  /* 0x0000820000047ab9 */ /* 0x000fe40000000a00 */
[----:B-----5:R-:W2:Y:S04]  /*c2b0*/  LDG.E R6, desc[UR4][R2.64] ;  /* 0x0000000402067981 */ /* 0x020ea8000c1e1900 */
[----:B-1----:R-:W2:Y:S02]  /*c2c0*/  LDG.E R5, desc[UR4][R2.64+0x4] ;  /* 0x0000040402057981 */ /* 0x002ea4000c1e1900 */
[----:B--2---:R-:W-:-:S07]  /*c2d0*/  IMAD.IADD R6, R5, 0x1, -R6 ;  /* 0x0000000105067824 */ /* 0x004fce00078e0a06 */
.L_x_821:
[----:B-1---5:R-:W-:Y:S01]  /*c2e0*/  IADD3 R2, -R0, R6, RZ ;  /* 0x0000000600027210 */ /* 0x022fe20007ffe1ff */
[----:B------:R-:W-:Y:S01]  /*c2f0*/  IMAD.IADD R3, R7, 0x1, R0 ;  /* 0x0000000107037824 */ /* 0x000fe200078e0200 */
[----:B------:R-:W-:Y:S02]  /*c300*/  BSSY B6, `(.L_x_822) ;  /* 0x000034e000067945 */ /* 0x000fe40003800000 */
[C---:B------:R-:W-:Y:S01]  /*c310*/  ISETP.GT.AND P0, PT, R2.reuse, RZ, PT ;  /* 0x000000ff0200720c */ /* 0x040fe20003f04270 */
[----:B------:R-:W-:Y:S01]  /*c320*/  VIADD R0, R2, 0x3f ;  /* 0x0000003f02007836 */ /* 0x000fe20000000000 */
[----:B------:R-:W-:Y:S04]  /*c330*/  STL [R1+0x20], R2 ;  /* 0x0000200201007387 */ /* 0x000fe80000100800 */
        /* <DEDUP_REMOVED lines=10> */
[----:B------:R-:W2:Y:S01]  /*c3e0*/  LDL R2, [R1+0x30] ;  /* 0x0000300001027983 */ /* 0x000ea20000100800 */
[----:B------:R-:W-:Y:S01]  /*c3f0*/  VOTEU.ANY UR4, UPT, PT ;  /* 0x0000000000047886 */ /* 0x000fe200038e0100 */
[----:B------:R-:W-:Y:S01]  /*c400*/  ULDC.64 UR6, c[0x0][0x208] ;  /* 0x0000820000067ab9 */ /* 0x000fe20000000a00 */
[----:B0-----:R-:W0:Y:S01]  /*c410*/  FLO.U32 R0, UR4 ;  /* 0x0000000400007d00 */ /* 0x001e2200080e0000 */
[----:B------:R-:W0:Y:S07]  /*c420*/  S2R R7, SR_LANEID ;  /* 0x0000000000077919 */ /* 0x000e2e0000000000 */
[----:B------:R-:W1:Y:S01]  /*c430*/  POPC R5, UR4 ;  /* 0x0000000400057d09 */ /* 0x000e620008000000 */
[----:B0-----:R-:W-:-:S02]  /*c440*/  ISETP.EQ.U32.AND P0, PT, R0, R7, PT ;  /* 0x000000070000720c */ /* 0x001fc40003f02070 */
[----:B--2---:R-:W-:Y:S02]  /*c450*/  R2UR UR5, R2 ;  /* 0x00000000020572ca */ /* 0x004fe400000e0000 */
[----:B------:R-:W1:Y:S09]  /*c460*/  LDC.64 R2, c[0x0][0xd38] ;  /* 0x00034e00ff027b82 */ /* 0x000e720000000a00 */
[----:B-1----:R-:W2:Y:S01]  /*c470*/  @P0 ATOMG.E.ADD.STRONG.GPU PT, R3, desc[UR6][R2.64], R5 ;  /* 0x00000005020309a8 */ /* 0x002ea200081ee1c6 */
[----:B------:R-:W0:Y:S02]  /*c480*/  S2R R4, SR_LTMASK ;  /* 0x0000000000047919 */ /* 0x000e240000003900 */
[----:B0-----:R-:W-:-:S04]  /*c490*/  LOP3.LUT R4, R4, UR4, RZ, 0xc0, !PT ;  /* 0x0000000404047c12 */ /* 0x001fc8000f8ec0ff */
[----:B------:R-:W0:Y:S01]  /*c4a0*/  POPC R7, R4 ;  /* 0x0000000400077309 */ /* 0x000e220000000000 */
[----:B--2---:R-:W0:Y:S02]  /*c4b0*/  SHFL.IDX PT, R0, R3, R0, 0x1f ;  /* 0x00001f0003007589 */ /* 0x004e2400000e0000 */
[----:B0-----:R-:W-:Y:S01]  /*c4c0*/  IADD3 R16, R0, UR5, R7 ;  /* 0x0000000500107c10 */ /* 0x001fe2000fffe007 */
[----:B------:R-:W-:Y:S06]  /*c4d0*/  BRA `(.L_x_824) ;  /* 0x0000003000c07947 */ /* 0x000fec0003800000 */
.L_x_823:
        /* <DEDUP_REMOVED lines=14> */
[----:B------:R-:W-:Y:S02]  /*c5c0*/  IMAD.U32 R5, RZ, RZ, UR7 ;  /* 0x00000007ff057e24 */ /* 0x000fe4000f8e00ff */
[----:B------:R-:W-:Y:S02]  /*c5d0*/  IMAD.U32 R6, RZ, RZ, UR8 ;  /* 0x00000008ff067e24 */ /* 0x000fe4000f8e00ff */
[----:B------:R-:W-:-:S02]  /*c5e0*/  IMAD.U32 R10, RZ, RZ, UR4 ;  /* 0x00000004ff0a7e24 */ /* 0x000fc4000f8e00ff */
[----:B------:R-:W-:Y:S02]  /*c5f0*/  IMAD.U32 R11, RZ, RZ, UR5 ;  /* 0x00000005ff0b7e24 */ /* 0x000fe4000f8e00ff */
[----:B------:R-:W-:Y:S02]  /*c600*/  IMAD.MOV.U32 R8, RZ, RZ, 0x70 ;  /* 0x00000070ff087424 */ /* 0x000fe400078e00ff */
[----:B------:R-:W-:Y:S02]  /*c610*/  IMAD.MOV.U32 R12, RZ, RZ, 0x1 ;  /* 0x00000001ff0c7424 */ /* 0x000fe400078e00ff */
[----:B------:R-:W-:-:S07]  /*c620*/  IMAD.MOV.U32 R13, RZ, RZ, RZ ;  /* 0x000000ffff0d7224 */ /* 0x000fce00078e00ff */
[----:B------:R-:W-:-:S07]  /*c630*/  LEPC R20, `(.L_x_825) ;  /* 0x000000001014794e */ /* 0x000fce0000000000 */
[----:B0-----:R-:W-:Y:S05]  /*c640*/  CALL.ABS.NOINC R2 ;  /* 0x0000000002007343 */ /* 0x001fea0003c00000 */
.L_x_825:
        /* <DEDUP_REMOVED lines=20> */
.L_x_827:
        /* <DEDUP_REMOVED lines=8> */
[----:B------:R-:W-:Y:S01]  /*c810*/  MOV R13, RZ ;  /* 0x000000ff000d7202 */ /* 0x000fe20000000f00 */
[----:B------:R-:W-:Y:S02]  /*c820*/  IMAD.U32 R7, RZ, RZ, UR9 ;  /* 0x00000009ff077e24 */ /* 0x000fe4000f8e00ff */
[----:B------:R-:W-:-:S02]  /*c830*/  IMAD.U32 R10, RZ, RZ, UR4 ;  /* 0x00000004ff0a7e24 */ /* 0x000fc4000f8e00ff */
[----:B------:R-:W-:Y:S02]  /*c840*/  IMAD.U32 R11, RZ, RZ, UR5 ;  /* 0x00000005ff0b7e24 */ /* 0x000fe4000f8e00ff */
[----:B------:R-:W-:Y:S02]  /*c850*/  IMAD.MOV.U32 R8, RZ, RZ, 0x70 ;  /* 0x00000070ff087424 */ /* 0x000fe400078e00ff */
[----:B------:R-:W-:-:S07]  /*c860*/  IMAD.MOV.U32 R12, RZ, RZ, 0x1 ;  /* 0x00000001ff0c7424 */ /* 0x000fce00078e00ff */
[----:B------:R-:W-:-:S07]  /*c870*/  LEPC R20, `(.L_x_826) ;  /* 0x000000001014794e */ /* 0x000fce0000000000 */
[----:B0-----:R-:W-:Y:S05]  /*c880*/  CALL.ABS.NOINC R2 ;  /* 0x0000000002007343 */ /* 0x001fea0003c00000 */
.L_x_826:
[----:B------:R-:W2:Y:S01]  /*c890*/  LDL.LU R2, [R1+0x18] ;  /* 0x0000180001027983 */ /* 0x000ea20000300800 */
[----:B------:R-:W-:Y:S01]  /*c8a0*/  ULDC.64 UR4, c[0x0][0xaf0] ;  /* 0x0002bc0000047ab9 */ /* 0x000fe20000000a00 */
[----:B------:R-:W0:Y:S02]  /*c8b0*/  LDC R4, c[0x0][0x428] ;  /* 0x00010a00ff047b82 */ /* 0x000e240000000800 */
[----:B------:R-:W3:Y:S04]  /*c8c0*/  LDL.LU R0, [R1+0x1c] ;  /* 0x00001c0001007983 */ /* 0x000ee80000300800 */
[----:B------:R-:W4:Y:S04]  /*c8d0*/  LDL.LU R6, [R1+0x10] ;  /* 0x0000100001067983 */ /* 0x000f280000300800 */
[----:B------:R-:W4:Y:S01]  /*c8e0*/  LDL.LU R7, [R1+0x28] ;  /* 0x0000280001077983 */ /* 0x000f220000300800 */
[----:B------:R-:W-:Y:S01]  /*c8f0*/  ISETP.NE.U32.AND P0, PT, RZ, UR4, PT ;  /* 0x00000004ff007c0c */ /* 0x000fe2000bf05070 */
[----:B------:R-:W-:-:S03]  /*c900*/  ULDC.64 UR6, c[0x0][0x208] ;  /* 0x0000820000067ab9 */ /* 0x000fc60000000a00 */
[----:B------:R-:W-:Y:S01]  /*c910*/  ISETP.NE.AND.EX P0, PT, RZ, UR5, PT, P0 ;  /* 0x00000005ff007c0c */ /* 0x000fe2000bf05300 */
[----:B------:R-:W1:Y:S02]  /*c920*/  S2R R8, SR_TID.X ;  /* 0x0000000000087919 */ /* 0x000e640000002100 */
[----:B-1----:R-:W-:-:S04]  /*c930*/  LOP3.LUT R8, R8, 0x1f, RZ, 0xc0, !PT ;  /* 0x0000001f08087812 */ /* 0x002fc800078ec0ff */
        /* <DEDUP_REMOVED lines=8> */
[----:B----4-:R-:W-:-:S06]  /*c9c0*/  IMAD.MOV.U32 R0, RZ, RZ, R6 ;  /* 0x000000ffff007224 */ /* 0x010fcc00078e0006 */
[----:B------:R1:W5:Y:S01]  /*c9d0*/  @P0 LDG.E R0, desc[UR6][R2.64] ;  /* 0x0000000602000981 */ /* 0x000362000c1e1900 */
[----:B0-----:R-:W-:Y:S01]  /*c9e0*/  ISETP.NE.AND P0, PT, R4, 0x1, PT ;  /* 0x000000010400780c */ /* 0x001fe20003f05270 */
[----:B------:R-:W-:Y:S01]  /*c9f0*/  IMAD.MOV.U32 R4, RZ, RZ, R18 ;  /* 0x000000ffff047224 */ /* 0x000fe200078e0012 */
[----:B------:R-:W-:Y:S01]  /*ca00*/  PLOP3.LUT P1, PT, P6, PT, PT, 0x8, 0x0 ;  /* 0x000000000000781c */ /* 0x000fe2000372e170 */
[----:B------:R-:W-:-:S10]  /*ca10*/  IMAD R17, R17, 0x40, R7 ;  /* 0x0000004011117824 */ /* 0x000fd400078e0207 */
[----:B------:R-:W0:Y:S08]  /*ca20*/  @P0 LDC R5, c[0x0][0x42c] ;  /* 0x00010b00ff050b82 */ /* 0x000e300000000800 */
[----:B-1----:R-:W1:Y:S01]  /*ca30*/  @P0 LDC R2, c[0x0][0x430] ;  /* 0x00010c00ff020b82 */ /* 0x002e620000000800 */
[----:B0-----:R-:W-:-:S05]  /*ca40*/  @P0 IMAD.HI.U32 R3, R18, R5, RZ ;  /* 0x0000000512030227 */ /* 0x001fca00078e00ff */
[----:B-1----:R-:W-:Y:S02]  /*ca50*/  @P0 SHF.R.U32.HI R4, RZ, R2, R3 ;  /* 0x00000002ff040219 */ /* 0x002fe40000011603 */
[----:B------:R-:W-:-:S04]  /*ca60*/  ISETP.NE.U32.AND P0, PT, RZ, UR4, PT ;  /* 0x00000004ff007c0c */ /* 0x000fc8000bf05070 */
[----:B------:R-:W-:-:S04]  /*ca70*/  ISETP.NE.AND.EX P0, PT, RZ, UR5, PT, P0 ;  /* 0x00000005ff007c0c */ /* 0x000fc8000bf05300 */
[----:B------:R-:W-:-:S09]  /*ca80*/  SEL R6, R6, RZ, !P0 ;  /* 0x000000ff06067207 */ /* 0x000fd20004000000 */
.L_x_828:
        /* <DEDUP_REMOVED lines=17> */
.L_x_898:
[----:B------:R-:W2:Y:S01]  /*cba0*/  LDL R8, [R1+0x14] ;  /* 0x0000140001087983 */ /* 0x000ea20000100800 */
[----:B------:R-:W-:Y:S01]  /*cbb0*/  UMOV UR4, 0xffffffff ;  /* 0xffffffff00047882 */ /* 0x000fe20000000000 */
[----:B------:R-:W-:Y:S01]  /*cbc0*/  SHF.R.S32.HI R5, RZ, 0x1f, R0 ;  /* 0x0000001fff057819 */ /* 0x000fe20000011400 */
[----:B--2---:R-:W-:Y:S01]  /*cbd0*/  VIADD R9, R8, 0xffffffff ;  /* 0xffffffff08097836 */ /* 0x004fe20000000000 */
[----:B------:R-:W-:Y:S06]  /*cbe0*/  BRA.DIV UR4, `(.L_x_830) ;  /* 0x0000003e04107947 */ /* 0x000fec000b800000 */
[----:B------:R-:W-:-:S13]  /*cbf0*/  ELECT P6, URZ, PT ;  /* 0x00000000003f782f */ /* 0x000fda00038c0000 */
.L_x_901:
        /* <DEDUP_REMOVED lines=8> */
[----:B------:R-:W-:Y:S01]  /*cc80*/  ULDC.64 UR6, c[0x0][0x208] ;  /* 0x0000820000067ab9 */ /* 0x000fe20000000a00 */
[----:B0-----:R-:W-:-:S13]  /*cc90*/  ISETP.NE.AND P0, PT, R12, 0x1, PT ;  /* 0x000000010c00780c */ /* 0x001fda0003f05270 */
[----:B------:R-:W0:Y:S02]  /*cca0*/  @P0 LDC.64 R10, c[0x0][0x420] ;  /* 0x00010800ff0a0b82 */ /* 0x000e240000000a00 */
[----:B0-----:R-:W-:-:S05]  /*ccb0*/  @P0 IMAD.HI.U32 R10, R9, R10, RZ ;  /* 0x0000000a090a0227 */ /* 0x001fca00078e00ff */
[----:B------:R-:W-:-:S04]  /*ccc0*/  @P0 SHF.R.U32.HI R7, RZ, R11, R10 ;  /* 0x0000000bff070219 */ /* 0x000fc8000001160a */
[----:B------:R-:W-:Y:S01]  /*ccd0*/  IADD3 R8, -R7, RZ, RZ ;  /* 0x000000ff07087210 */ /* 0x000fe20007ffe1ff */
[----:B------:R-:W-:-:S04]  /*cce0*/  IMAD.MOV.U32 R10, RZ, RZ, R7 ;  /* 0x000000ffff0a7224 */ /* 0x000fc800078e0007 */
        /* <DEDUP_REMOVED lines=10> */
.L_x_832:
        /* <DEDUP_REMOVED lines=9> */
.L_x_902:
        /* <DEDUP_REMOVED lines=11> */
.L_x_834:
        /* <DEDUP_REMOVED lines=23> */
.L_x_831:
[----:B------:R-:W0:Y:S01]  /*d040*/  S2R R12, SR_CgaCtaId ;  /* 0x00000000000c7919 */ /* 0x000e220000008800 */
[----:B------:R-:W-:Y:S05]  /*d050*/  WARPSYNC.ALL ;  /* 0x0000000000007948 */ /* 0x000fea0003800000 */
[----:B------:R-:W-:Y:S01]  /*d060*/  BAR.SYNC.DEFER_BLOCKING 0x8, 0xa0 ;  /* 0x0202800000007b1d */ /* 0x000fe20000010000 */
[----:B------:R-:W-:Y:S02]  /*d070*/  ELECT P0, URZ, PT ;  /* 0x00000000003f782f */ /* 0x000fe40003800000 */
[----:B------:R-:W-:-:S03]  /*d080*/  MOV R11, 0x400 ;  /* 0x00000400000b7802 */ /* 0x000fc60000000f00 */
[----:B------:R-:W-:Y:S01]  /*d090*/  BSSY B0, `(.L_x_835) ;  /* 0x000004c000007945 */ /* 0x000fe20003800000 */
[----:B0-----:R-:W-:-:S07]  /*d0a0*/  LEA R11, R12, R11, 0x18 ;  /* 0x0000000b0c0b7211 */ /* 0x001fce00078ec0ff */
[----:B------:R-:W-:Y:S05]  /*d0b0*/  @!P0 BRA `(.L_x_836) ;  /* 0x0000000400248947 */ /* 0x000fea0003800000 */
[----:B------:R-:W-:Y:S01]  /*d0c0*/  R2UR UR16, R11 ;  /* 0x000000000b1072ca */ /* 0x000fe200000e0000 */
[----:B------:R-:W-:Y:S01]  /*d0d0*/  UIADD3 UR14, UP0, UR54, 0x270, URZ ;  /* 0x00000270360e7890 */ /* 0x000fe2000ff1e03f */
[----:B------:R-:W-:Y:S01]  /*d0e0*/  R2UR UR11, R17 ;  /* 0x00000000110b72ca */ /* 0x000fe200000e0000 */
[----:B------:R-:W-:Y:S01]  /*d0f0*/  UMOV UR6, 0x0 ;  /* 0x0000000000067882 */ /* 0x000fe20000000000 */
[----:B------:R-:W-:Y:S01]  /*d100*/  R2UR UR12, R18 ;  /* 0x00000000120c72ca */ /* 0x000fe200000e0000 */
[----:B------:R-:W-:Y:S01]  /*d110*/  UIADD3.X UR15, URZ, UR55, URZ, UP0, !UPT ;  /* 0x000000373f0f7290 */ /* 0x000fe200087fe43f */
[----:B------:R-:W-:Y:S01]  /*d120*/  R2UR UR13, R6 ;  /* 0x00000000060d72ca */ /* 0x000fe200000e0000 */
[----:B------:R-:W-:Y:S01]  /*d130*/  UIADD3 UR4, UP0, UR54, 0x770, URZ ;  /* 0x0000077036047890 */ /* 0x000fe2000ff1e03f */
[----:B------:R-:W-:Y:S01]  /*d140*/  MOV R6, 0x2000 ;  /* 0x0000200000067802 */ /* 0x000fe20000000f00 */
[----:B------:R-:W-:Y:S01]  /*d150*/  UMOV UR7, 0x12f00000 ;  /* 0x12f0000000077882 */ /* 0x000fe20000000000 */
[----:B------:R-:W-:Y:S01]  /*d160*/  UMOV UR10, URZ ;  /* 0x0000003f000a7c82 */ /* 0x000fe20008000000 */
[----:B------:R-:W-:Y:S01]  /*d170*/  UIADD3.X UR5, URZ, UR55, URZ, UP0, !UPT ;  /* 0x000000373f057290 */ /* 0x000fe200087fe43f */
[----:B------:R0:W-:Y:S01]  /*d180*/  SYNCS.ARRIVE.TRANS64 RZ, [R11+URZ+0x38800], R6 ;  /* 0x038800060bff79a7 */ /* 0x0001e2000800003f */
[----:B------:R-:W-:Y:S01]  /*d190*/  UIADD3 UR8, UR16, 0x20400, URZ ;  /* 0x0002040010087890 */ /* 0x000fe2000fffe03f */
[----:B------:R-:W-:Y:S01]  /*d1a0*/  MOV R8, UR46 ;  /* 0x0000002e00087c02 */ /* 0x000fe20008000f00 */
[----:B------:R-:W-:-:S02]  /*d1b0*/  UIADD3 UR9, UR16, 0x38800, URZ ;  /* 0x0003880010097890 */ /* 0x000fc4000fffe03f */
[----:B------:R-:W-:Y:S01]  /*d1c0*/  UIADD3 UR40, UR16, 0x28400, URZ ;  /* 0x0002840010287890 */ /* 0x000fe2000fffe03f */
[----:B------:R-:W-:Y:S01]  /*d1d0*/  R2UR UR46, R8 ;  /* 0x00000000082e72ca */ /* 0x000fe200000e0000 */
[----:B------:R-:W-:Y:S01]  /*d1e0*/  UMOV UR42, 0x100 ;  /* 0x00000100002a7882 */ /* 0x000fe20000000000 */
[----:B------:R-:W-:Y:S01]  /*d1f0*/  UMOV UR43, UR11 ;  /* 0x0000000b002b7c82 */ /* 0x000fe20008000000 */
[----:B------:R-:W-:Y:S01]  /*d200*/  MOV R10, UR42 ;  /* 0x0000002a000a7c02 */ /* 0x000fe20008000f00 */
[----:B0-----:R-:W-:Y:S01]  /*d210*/  IMAD.MOV.U32 R6, RZ, RZ, 0x10000 ;  /* 0x00010000ff067424 */ /* 0x001fe200078e00ff */
[----:B------:R-:W-:Y:S01]  /*d220*/  UMOV UR42, 0x40 ;  /* 0x00000040002a7882 */ /* 0x000fe20000000000 */
[----:B------:R0:W-:Y:S01]  /*d230*/  UTMALDG.4D [UR8], [UR14], desc[UR6] ;  /* 0x000006080e0075b4 */ /* 0x0001e20008019000 */
[----:B------:R-:W-:Y:S01]  /*d240*/  UMOV UR44, UR12 ;  /* 0x0000000c002c7c82 */ /* 0x000fe20008000000 */
[----:B------:R-:W-:Y:S01]  /*d250*/  UMOV UR45, UR13 ;  /* 0x0000000d002d7c82 */ /* 0x000fe20008000000 */
[----:B------:R-:W-:Y:S01]  /*d260*/  UIADD3 UR56, UR16, 0x2a400, URZ ;  /* 0x0002a40010387890 */ /* 0x000fe2000fffe03f */
[----:B------:R1:W-:Y:S01]  /*d270*/  SYNCS.ARRIVE.TRANS64 RZ, [R11+URZ+0x38810], R6 ;  /* 0x038810060bff79a7 */ /* 0x0003e2000800003f */
[----:B------:R-:W-:-:S02]  /*d280*/  UIADD3 UR48, UR16, 0x2c400, URZ ;  /* 0x0002c40010307890 */ /* 0x000fc4000fffe03f */
        /* <DEDUP_REMOVED lines=17> */
[----:B0-----:R-:W-:Y:S01]  /*d3a0*/  UIADD3 UR8, UR16, 0x26400, URZ ;  /* 0x0002640010087890 */ /* 0x001fe2000fffe03f */
[----:B-1----:R-:W-:Y:S01]  /*d3b0*/  MOV R6, UR47 ;  /* 0x0000002f00067c02 */ /* 0x002fe20008000f00 */
        /* <DEDUP_REMOVED lines=16> */
[----:B------:R1:W-:Y:S01]  /*d4c0*/  UTMALDG.4D [UR48], [UR4], desc[UR6] ;  /* 0x00000630040075b4 */ /* 0x0003e20008019000 */
[----:B0-----:R-:W-:Y:S01]  /*d4d0*/  R2UR UR42, R10 ;  /* 0x000000000a2a72ca */ /* 0x001fe200000e0000 */
[----:B------:R-:W-:-:S02]  /*d4e0*/  UIADD3 UR40, UR16, 0x2e400, URZ ;  /* 0x0002e40010287890 */ /* 0x000fc4000fffe03f */
[----:B------:R-:W-:-:S10]  /*d4f0*/  UIADD3 UR16, UR16, 0x34400, URZ ;  /* 0x0003440010107890 */ /* 0x000fd4000fffe03f */
[----:B------:R1:W-:Y:S01]  /*d500*/  UTMALDG.4D [UR40], [UR4], desc[UR6] ;  /* 0x00000628040075b4 */ /* 0x0003e20008019000 */
[----:B------:R1:W-:Y:S01]  /*d510*/  UTMALDG.4D [UR32], [UR4], desc[UR6] ;  /* 0x00000620040075b4 */ /* 0x0003e20008019000 */
[----:B------:R1:W-:Y:S01]  /*d520*/  UTMALDG.4D [UR24], [UR4], desc[UR6] ;  /* 0x00000618040075b4 */ /* 0x0003e20008019000 */
[----:B------:R1:W-:Y:S02]  /*d530*/  UTMALDG.4D [UR16], [UR4], desc[UR6] ;  /* 0x00000610040075b4 */ /* 0x0003e40008019000 */
[----:B-1----:R-:W-:Y:S01]  /*d540*/  NOP ;  /* 0x0000000000007918 */ /* 0x002fe20000000000 */
.L_x_836:
[----:B------:R-:W-:Y:S05]  /*d550*/  BSYNC B0 ;  /* 0x0000000000007941 */ /* 0x000fea0003800000 */
.L_x_835:
[----:B------:R-:W2:Y:S02]  /*d560*/  LDL.LU R6, [R1+0x2c] ;  /* 0x00002c0001067983 */ /* 0x000ea40000300800 */
[----:B--2---:R-:W-:-:S13]  /*d570*/  R2UR UR5, R6 ;  /* 0x00000000060572ca */ /* 0x004fda00000e0000 */
[----:B------:R-:W-:-:S04]  /*d580*/  UIADD3 UR5, UR5, 0x1, URZ ;  /* 0x0000000105057890 */ /* 0x000fc8000fffe03f */
[----:B------:R-:W-:Y:S02]  /*d590*/  ULEA.HI UR4, UR5, UR5, URZ, 0x1 ;  /* 0x0000000505047291 */ /* 0x000fe4000f8f083f */
[----:B------:R-:W-:Y:S02]  /*d5a0*/  IMAD.U32 R6, RZ, RZ, UR5 ;  /* 0x00000005ff067e24 */ /* 0x000fe4000f8e00ff */
[----:B------:R-:W-:-:S03]  /*d5b0*/  ULOP3.LUT UR4, UR4, 0xfffffffe, URZ, 0xc0, !UPT ;  /* 0xfffffffe04047892 */ /* 0x000fc6000f8ec03f */
[----:B------:R0:W-:Y:S01]  /*d5c0*/  STL [R1+0x2c], R6 ;  /* 0x00002c0601007387 */ /* 0x0001e20000100800 */
[----:B------:R-:W-:-:S06]  /*d5d0*/  UIADD3 UR4, UR5, -UR4, URZ ;  /* 0x8000000405047290 */ /* 0x000fcc000fffe03f */
[----:B0-----:R-:W-:-:S05]  /*d5e0*/  IMAD.U32 R6, RZ, RZ, UR4 ;  /* 0x00000004ff067e24 */ /* 0x001fca000f8e00ff */
[----:B------:R-:W-:-:S04]  /*d5f0*/  SHF.L.U32 R6, R6, 0x1f, RZ ;  /* 0x0000001f06067819 */ /* 0x000fc800000006ff */
[----:B------:R-:W0:Y:S02]  /*d600*/  SYNCS.PHASECHK.TRANS64.TRYWAIT P0, [R11+URZ+0x38820], R6 ;  /* 0x038820060b0075a7 */ /* 0x000e24000800017f */
[----:B0-----:R-:W-:Y:S05]  /*d610*/  @!P0 BRA `(.L_x_837) ;  /* 0x0000003000b88947 */ /* 0x001fea0003800000 */
.L_x_903:
[----:B------:R-:W-:Y:S01]  /*d620*/  ULDC.64 UR38, c[0x0][0x3f8] ;  /* 0x0000fe0000267ab9 */ /* 0x000fe20000000a00 */
[----:B------:R-:W-:Y:S01]  /*d630*/  ULDC.64 UR46, c[0x0][0x408] ;  /* 0x00010200002e7ab9 */ /* 0x000fe20000000a00 */
        /* <DEDUP_REMOVED lines=11> */
.L_x_904:
        /* <DEDUP_REMOVED lines=11> */
.L_x_841:
        /* <DEDUP_REMOVED lines=19> */
[----:B--2---:R-:W-:Y:S02]  /*d8d0*/  LEA R6, R10, R11, 0x10 ;  /* 0x0000000b0a067211 */ /* 0x004fe400078e80ff */
[----:B---3--:R-:W-:-:S02]  /*d8e0*/  R2UR UR11, R13 ;  /* 0x000000000d0b72ca */ /* 0x008fc400000e0000 */
        /* <DEDUP_REMOVED lines=37> */
.L_x_839:
[----:B------:R-:W-:Y:S05]  /*db40*/  BSYNC B0 ;  /* 0x0000000000007941 */ /* 0x000fea0003800000 */
.L_x_838:
        /* <DEDUP_REMOVED lines=17> */
[----:B--2---:R-:W-:-:S05]  /*dc60*/  VIADD R6, R10, 0x1 ;  /* 0x000000010a067836 */ /* 0x004fca0000000000 */
        /* <DEDUP_REMOVED lines=11> */
[----:B------:R-:W-:Y:S01]  /*dd20*/  MOV R10, R8 ;  /* 0x00000008000a7202 */ /* 0x000fe20000000f00 */
[----:B------:R-:W-:Y:S01]  /*dd30*/  ULDC.64 UR4, c[0x0][0x408] ;  /* 0x0001020000047ab9 */ /* 0x000fe20000000a00 */
[----:B------:R-:W-:Y:S01]  /*dd40*/  ULDC.64 UR6, c[0x0][0x208] ;  /* 0x0000820000067ab9 */ /* 0x000fe20000000a00 */
[----:B------:R-:W-:-:S04]  /*dd50*/  IMAD R12, R5, UR4, RZ ;  /* 0x00000004050c7c24 */ /* 0x000fc8000f8e02ff */
[----:B------:R-:W-:Y:S01]  /*dd60*/  IMAD R12, R0, UR5, R12 ;  /* 0x00000005000c7c24 */ /* 0x000fe2000f8e020c */
[----:B-1----:R-:W-:-:S13]  /*dd70*/  ISETP.NE.AND P0, PT, R13, 0x1, PT ;  /* 0x000000010d00780c */ /* 0x002fda0003f05270 */
[----:B------:R-:W1:Y:S02]  /*dd80*/  @P0 LDC.64 R6, c[0x0][0x420] ;  /* 0x00010800ff060b82 */ /* 0x000e640000000a00 */
[----:B-1----:R-:W-:-:S05]  /*dd90*/  @P0 IMAD.HI.U32 R6, R8, R6, RZ ;  /* 0x0000000608060227 */ /* 0x002fca00078e00ff */
[----:B------:R-:W-:-:S04]  /*dda0*/  @P0 SHF.R.U32.HI R10, RZ, R7, R6 ;  /* 0x00000007ff0a0219 */ /* 0x000fc80000011606 */
[--C-:B------:R-:W-:Y:S01]  /*ddb0*/  SHF.R.S32.HI R7, RZ, 0x1f, R10.reuse ;  /* 0x0000001fff077819 */ /* 0x100fe2000001140a */
        /* <DEDUP_REMOVED lines=8> */
.L_x_848:
[----:B-1----:R-:W1:Y:S01]  /*de40*/  S2R R3, SR_CgaCtaId ;  /* 0x0000000000037919 */ /* 0x002e620000008800 */
[----:B------:R-:W-:-:S04]  /*de50*/  MOV R2, 0x400 ;  /* 0x0000040000027802 */ /* 0x000fc80000000f00 */
[----:B-1----:R-:W-:Y:S02]  /*de60*/  LEA R2, R3, R2, 0x18 ;  /* 0x0000000203027211 */ /* 0x002fe400078ec0ff */
[----:B------:R-:W-:-:S03]  /*de70*/  SHF.L.U32 R3, R14, 0x1f, RZ ;  /* 0x0000001f0e037819 */ /* 0x000fc600000006ff */
[----:B------:R-:W-:-:S04]  /*de80*/  IMAD R2, R15, 0x8, R2 ;  /* 0x000000080f027824 */ /* 0x000fc800078e0202 */
[----:B------:R-:W1:Y:S02]  /*de90*/  SYNCS.PHASECHK.TRANS64.TRYWAIT P0, [R2+URZ+0x38840], R3 ;  /* 0x03884003020075a7 */ /* 0x000e64000800017f */
[----:B-1----:R-:W-:Y:S05]  /*dea0*/  @!P0 BRA `(.L_x_849) ;  /* 0x0000002800c88947 */ /* 0x002fea0003800000 */
.L_x_905:
[----:B------:R-:W2:Y:S02]  /*deb0*/  S2R R6, SR_TID.X ;  /* 0x0000000000067919 */ /* 0x000ea40000002100 */
        /* <DEDUP_REMOVED lines=10> */
.L_x_850:
        /* <DEDUP_REMOVED lines=14> */
[----:B--2---:R-:W-:-:S04]  /*e040*/  LEA R6, R6, R12, 0xd ;  /* 0x0000000c06067211 */ /* 0x004fc800078e68ff */
[----:B------:R-:W-:Y:S01]  /*e050*/  R2UR UR8, R6 ;  /* 0x00000000060872ca */ /* 0x000fe200000e0000 */
[----:B---3--:R-:W-:-:S05]  /*e060*/  IMAD R8, R8, 0x40, R10 ;  /* 0x0000004008087824 */ /* 0x008fca00078e020a */
[----:B------:R-:W-:-:S07]  /*e070*/  R2UR UR11, R8 ;  /* 0x00000000080b72ca */ /* 0x000fce00000e0000 */
[----:B------:R-:W-:-:S09]  /*e080*/  UIADD3 UR8, UR8, 0x22400, URZ ;  /* 0x0002240008087890 */ /* 0x000fd2000fffe03f */
[----:B------:R2:W-:Y:S01]  /*e090*/  UTMALDG.4D [UR8], [UR4], desc[UR6] ;  /* 0x00000608040075b4 */ /* 0x0005e20008019000 */
[----:B------:R-:W3:Y:S02]  /*e0a0*/  SYNCS.PHASECHK.TRANS64.TRYWAIT P0, [R2+URZ+0x38860], R3 ;  /* 0x03886003020075a7 */ /* 0x000ee4000800017f */
[----:B--23--:R-:W-:Y:S05]  /*e0b0*/  @!P0 BRA `(.L_x_851) ;  /* 0x0000002800588947 */ /* 0x00cfea0003800000 */
.L_x_906:
        /* <DEDUP_REMOVED lines=8> */
.L_x_852:
[----:B-12---:R-:W2:Y:S01]  /*e140*/  LDL R3, [R1] ;  /* 0x0000000001037983 */ /* 0x006ea20000100800 */
        /* <DEDUP_REMOVED lines=53> */
.L_x_847:
[----:B------:R-:W-:Y:S05]  /*e4a0*/  BSYNC B2 ;  /* 0x0000000000027941 */ /* 0x000fea0003800000 */
.L_x_846:
[----:B------:R-:W2:Y:S02]  /*e4b0*/  LDL.LU R2, [R1+0x14] ;  /* 0x0000140001027983 */ /* 0x000ea40000300800 */
[----:B--2---:R-:W-:-:S07]  /*e4c0*/  VIADD R8, R2, 0xfffffffd ;  /* 0xfffffffd02087836 */ /* 0x004fce0000000000 */
.L_x_845:
[----:B------:R-:W-:Y:S05]  /*e4d0*/  BSYNC B1 ;  /* 0x0000000000017941 */ /* 0x000fea0003800000 */
.L_x_844:
[----:B------:R-:W-:-:S05]  /*e4e0*/  IMAD.MOV R2, RZ, RZ, -R11 ;  /* 0x000000ffff027224 */ /* 0x000fca00078e0a0b */
[----:B------:R-:W-:-:S13]  /*e4f0*/  ISETP.NE.AND P0, PT, R9, R2, PT ;  /* 0x000000020900720c */ /* 0x000fda0003f05270 */
[----:B------:R-:W-:Y:S05]  /*e500*/  @!P0 BRA `(.L_x_843) ;  /* 0x0000001000388947 */ /* 0x000fea0003800000 */
.L_x_867:
[----:B------:R-:W2:Y:S04]  /*e510*/  LDL.LU R3, [R1] ;  /* 0x0000000001037983 */ /* 0x000ea80000300800 */
[----:B------:R-:W3:Y:S01]  /*e520*/  LDL.LU R2, [R1+0x4] ;  /* 0x0000040001027983 */ /* 0x000ee20000300800 */
[----:B------:R-:W-:Y:S05]  /*e530*/  YIELD ;  /* 0x0000000000007946 */ /* 0x000fea0003800000 */
[----:B------:R-:W-:Y:S01]  /*e540*/  BSSY B1, `(.L_x_853) ;  /* 0x0000081000017945 */ /* 0x000fe20003800000 */
[----:B--2---:R-:W-:-:S04]  /*e550*/  IADD3 R9, R3, 0x1, RZ ;  /* 0x0000000103097810 */ /* 0x004fc80007ffe0ff */
[----:B------:R-:W-:-:S04]  /*e560*/  ISETP.NE.AND P0, PT, R9, 0x2, PT ;  /* 0x000000020900780c */ /* 0x000fc80003f05270 */
[----:B------:R-:W-:Y:S02]  /*e570*/  SEL R10, RZ, 0x1, P0 ;  /* 0x00000001ff0a7807 */ /* 0x000fe40000000000 */
[----:B------:R-:W-:Y:S02]  /*e580*/  SEL R9, R9, RZ, P0 ;  /* 0x000000ff09097207 */ /* 0x000fe40000000000 */
[----:B---3--:R-:W-:Y:S01]  /*e590*/  LOP3.LUT R10, R2, R10, RZ, 0x3c, !PT ;  /* 0x0000000a020a7212 */ /* 0x008fe200078e3cff */
[----:B-1----:R-:W-:Y:S06]  /*e5a0*/  @!P6 BRA `(.L_x_854) ;  /* 0x0000000400e8e947 */ /* 0x002fec0003800000 */
[----:B------:R-:W-:Y:S01]  /*e5b0*/  ISETP.NE.U32.AND P0, PT, RZ, UR38, PT ;  /* 0x00000026ff007c0c */ /* 0x000fe2000bf05070 */
[----:B------:R-:W-:-:S03]  /*e5c0*/  IMAD.MOV.U32 R12, RZ, RZ, R8 ;  /* 0x000000ffff0c7224 */ /* 0x000fc600078e0008 */
[----:B------:R-:W-:-:S13]  /*e5d0*/  ISETP.NE.AND.EX P0, PT, RZ, UR39, PT, P0 ;  /* 0x00000027ff007c0c */ /* 0x000fda000bf05300 */
[----:B------:R-:W-:Y:S05]  /*e5e0*/  @!P0 BRA `(.L_x_855) ;  /* 0x0000000000488947 */ /* 0x000fea0003800000 */
[----:B------:R-:W1:Y:S01]  /*e5f0*/  LDC R12, c[0x0][0x41c] ;  /* 0x00010700ff0c7b82 */ /* 0x000e620000000800 */
[----:B------:R-:W-:Y:S01]  /*e600*/  IMAD.MOV.U32 R11, RZ, RZ, R8 ;  /* 0x000000ffff0b7224 */ /* 0x000fe200078e0008 */
        /* <DEDUP_REMOVED lines=11> */
[----:B------:R-:W-:-:S04]  /*e6c0*/  LEA R6, P0, R2, UR38, 0x2 ;  /* 0x0000002602067c11 */ /* 0x000fc8000f8010ff */
[----:B------:R-:W-:Y:S01]  /*e6d0*/  LEA.HI.X R7, R2, UR39, R3, 0x2, P0 ;  /* 0x0000002702077c11 */ /* 0x000fe200080f1403 */
[----:B------:R-:W-:-:S04]  /*e6e0*/  IMAD.MOV R3, RZ, RZ, -R11 ;  /* 0x000000ffff037224 */ /* 0x000fc800078e0a0b */
[----:B------:R-:W-:Y:S01]  /*e6f0*/  IMAD R12, R12, R3, R8 ;  /* 0x000000030c0c7224 */ /* 0x000fe200078e0208 */
[----:B------:R1:W5:Y:S06]  /*e700*/  LDG.E R7, desc[UR4][R6.64] ;  /* 0x0000000406077981 */ /* 0x00036c000c1e1900 */
.L_x_855:
[----:B------:R-:W2:Y:S01]  /*e710*/  S2R R3, SR_CgaCtaId ;  /* 0x0000000000037919 */ /* 0x000ea20000008800 */
[----:B------:R-:W-:-:S04]  /*e720*/  MOV R2, 0x400 ;  /* 0x0000040000027802 */ /* 0x000fc80000000f00 */
[----:B--2---:R-:W-:Y:S02]  /*e730*/  LEA R2, R3, R2, 0x18 ;  /* 0x0000000203027211 */ /* 0x004fe400078ec0ff */
[----:B------:R-:W-:Y:S02]  /*e740*/  SHF.L.U32 R3, R10, 0x1f, RZ ;  /* 0x0000001f0a037819 */ /* 0x000fe400000006ff */
[----:B------:R-:W-:-:S04]  /*e750*/  LEA R2, R9, R2, 0x3 ;  /* 0x0000000209027211 */ /* 0x000fc800078e18ff */
[----:B------:R-:W2:Y:S02]  /*e760*/  SYNCS.PHASECHK.TRANS64.TRYWAIT P0, [R2+URZ+0x38840], R3 ;  /* 0x03884003020075a7 */ /* 0x000ea4000800017f */
[----:B--2---:R-:W-:Y:S05]  /*e770*/  @!P0 BRA `(.L_x_856) ;  /* 0x0000002000bc8947 */ /* 0x004fea0003800000 */
.L_x_907:
        /* <DEDUP_REMOVED lines=11> */
.L_x_857:
        /* <DEDUP_REMOVED lines=21> */
.L_x_908:
        /* <DEDUP_REMOVED lines=8> */
.L_x_859:
        /* <DEDUP_REMOVED lines=53> */
.L_x_854:
[----:B------:R-:W-:Y:S05]  /*ed50*/  BSYNC B1 ;  /* 0x0000000000017941 */ /* 0x000fea0003800000 */
.L_x_853:
        /* <DEDUP_REMOVED lines=9> */
[----:B------:R-:W-:Y:S01]  /*edf0*/  ISETP.NE.U32.AND P0, PT, RZ, UR38, PT ;  /* 0x00000026ff007c0c */ /* 0x000fe2000bf05070 */
[----:B------:R-:W-:-:S03]  /*ee00*/  VIADD R9, R8, 0xffffffff ;  /* 0xffffffff08097836 */ /* 0x000fc60000000000 */
[----:B------:R-:W-:-:S13]  /*ee10*/  ISETP.NE.AND.EX P0, PT, RZ, UR39, PT, P0 ;  /* 0x00000027ff007c0c */ /* 0x000fda000bf05300 */
[----:B------:R-:W-:Y:S05]  /*ee20*/  @!P0 BRA `(.L_x_862) ;  /* 0x0000000000448947 */ /* 0x000fea0003800000 */
[----:B------:R-:W2:Y:S01]  /*ee30*/  LDC R6, c[0x0][0x41c] ;  /* 0x00010700ff067b82 */ /* 0x000ea20000000800 */
[----:B------:R-:W-:Y:S01]  /*ee40*/  IMAD R7, R5, UR46, RZ ;  /* 0x0000002e05077c24 */ /* 0x000fe2000f8e02ff */
[----:B------:R-:W-:Y:S01]  /*ee50*/  ULDC.64 UR4, c[0x0][0x208] ;  /* 0x0000820000047ab9 */ /* 0x000fe20000000a00 */
[----:B--2---:R-:W-:-:S13]  /*ee60*/  ISETP.NE.AND P0, PT, R6, 0x1, PT ;  /* 0x000000010600780c */ /* 0x004fda0003f05270 */
[----:B------:R-:W2:Y:S02]  /*ee70*/  @P0 LDC.64 R2, c[0x0][0x420] ;  /* 0x00010800ff020b82 */ /* 0x000ea40000000a00 */
[----:B--2---:R-:W-:-:S04]  /*ee80*/  @P0 IMAD.HI.U32 R10, R9, R2, RZ ;  /* 0x00000002090a0227 */ /* 0x004fc800078e00ff */
[----:B------:R-:W-:Y:S01]  /*ee90*/  IMAD.MOV.U32 R2, RZ, RZ, R9 ;  /* 0x000000ffff027224 */ /* 0x000fe200078e0009 */
[----:B------:R-:W-:-:S05]  /*eea0*/  @P0 SHF.R.U32.HI R2, RZ, R3, R10 ;  /* 0x00000003ff020219 */ /* 0x000fca000001160a */
[----:B------:R-:W-:-:S04]  /*eeb0*/  IMAD.MOV R3, RZ, RZ, -R2 ;  /* 0x000000ffff037224 */ /* 0x000fc800078e0a02 */
[----:B------:R-:W-:Y:S01]  /*eec0*/  IMAD R9, R6, R3, R9 ;  /* 0x0000000306097224 */ /* 0x000fe200078e0209 */
[--C-:B------:R-:W-:Y:S01]  /*eed0*/  SHF.R.S32.HI R3, RZ, 0x1f, R2.reuse ;  /* 0x0000001fff037819 */ /* 0x100fe20000011402 */
[C---:B------:R-:W-:Y:S02]  /*eee0*/  IMAD R6, R0.reuse, UR47, R7 ;  /* 0x0000002f00067c24 */ /* 0x040fe4000f8e0207 */
[----:B------:R-:W-:-:S04]  /*eef0*/  IMAD.WIDE.U32 R2, R0, UR46, R2 ;  /* 0x0000002e00027c25 */ /* 0x000fc8000f8e0002 */
[----:B------:R-:W-:Y:S01]  /*ef00*/  IMAD.IADD R3, R6, 0x1, R3 ;  /* 0x0000000106037824 */ /* 0x000fe200078e0203 */
[----:B------:R-:W-:-:S04]  /*ef10*/  LEA R6, P0, R2, UR38, 0x2 ;  /* 0x0000002602067c11 */ /* 0x000fc8000f8010ff */
[----:B------:R-:W-:-:S06]  /*ef20*/  LEA.HI.X R7, R2, UR39, R3, 0x2, P0 ;  /* 0x0000002702077c11 */ /* 0x000fcc00080f1403 */
[----:B------:R2:W5:Y:S03]  /*ef30*/  LDG.E R7, desc[UR4][R6.64] ;  /* 0x0000000406077981 */ /* 0x000566000c1e1900 */
.L_x_862:
[----:B------:R-:W3:Y:S01]  /*ef40*/  S2R R3, SR_CgaCtaId ;  /* 0x0000000000037919 */ /* 0x000ee20000008800 */
[----:B------:R-:W-:-:S04]  /*ef50*/  MOV R2, 0x400 ;  /* 0x0000040000027802 */ /* 0x000fc80000000f00 */
[----:B---3--:R-:W-:Y:S02]  /*ef60*/  LEA R2, R3, R2, 0x18 ;  /* 0x0000000203027211 */ /* 0x008fe400078ec0ff */
[----:B------:R-:W-:-:S03]  /*ef70*/  SHF.L.U32 R3, R11, 0x1f, RZ ;  /* 0x0000001f0b037819 */ /* 0x000fc600000006ff */
[----:B------:R-:W-:-:S04]  /*ef80*/  IMAD R2, R12, 0x8, R2 ;  /* 0x000000080c027824 */ /* 0x000fc800078e0202 */
[----:B------:R-:W3:Y:S02]  /*ef90*/  SYNCS.PHASECHK.TRANS64.TRYWAIT P0, [R2+URZ+0x38840], R3 ;  /* 0x03884003020075a7 */ /* 0x000ee4000800017f */
[----:B---3--:R-:W-:Y:S05]  /*efa0*/  @!P0 BRA `(.L_x_863) ;  /* 0x0000001800d88947 */ /* 0x008fea0003800000 */
.L_x_909:
        /* <DEDUP_REMOVED lines=11> */
.L_x_864:
        /* <DEDUP_REMOVED lines=22> */
.L_x_910:
        /* <DEDUP_REMOVED lines=8> */
.L_x_866:
        /* <DEDUP_REMOVED lines=54> */
.L_x_861:
[----:B------:R-:W-:Y:S05]  /*f5a0*/  BSYNC B1 ;  /* 0x0000000000017941 */ /* 0x000fea0003800000 */
.L_x_860:
[C---:B------:R-:W-:Y:S01]  /*f5b0*/  ISETP.GT.AND P0, PT, R8.reuse, 0x1, PT ;  /* 0x000000010800780c */ /* 0x040fe20003f04270 */
[----:B------:R-:W-:-:S05]  /*f5c0*/  VIADD R2, R8, 0xfffffffe ;  /* 0xfffffffe08027836 */ /* 0x000fca0000000000 */
[----:B------:R-:W-:-:S07]  /*f5d0*/  MOV R8, R2 ;  /* 0x0000000200087202 */ /* 0x000fce0000000f00 */
[----:B------:R-:W-:Y:S05]  /*f5e0*/  @P0 BRA `(.L_x_867) ;  /* 0xffffffec00c80947 */ /* 0x000fea000383ffff */
.L_x_843:
[----:B------:R-:W-:Y:S05]  /*f5f0*/  BSYNC B0 ;  /* 0x0000000000007941 */ /* 0x000fea0003800000 */
.L_x_842:
        /* <DEDUP_REMOVED lines=11> */
[----:B--2---:R-:W2:Y:S01]  /*f6b0*/  LDL R2, [R1+0x30] ;  /* 0x0000300001027983 */ /* 0x004ea20000100800 */
[----:B------:R-:W-:Y:S01]  /*f6c0*/  VOTEU.ANY UR4, UPT, PT ;  /* 0x0000000000047886 */ /* 0x000fe200038e0100 */
[----:B------:R-:W-:Y:S01]  /*f6d0*/  ULDC.64 UR6, c[0x0][0x208] ;  /* 0x0000820000067ab9 */ /* 0x000fe20000000a00 */
[----:B------:R-:W3:Y:S01]  /*f6e0*/  FLO.U32 R4, UR4 ;  /* 0x0000000400047d00 */ /* 0x000ee200080e0000 */
[----:B------:R-:W3:Y:S07]  /*f6f0*/  S2R R7, SR_LANEID ;  /* 0x0000000000077919 */ /* 0x000eee0000000000 */
[----:B------:R-:W4:Y:S01]  /*f700*/  POPC R5, UR4 ;  /* 0x0000000400057d09 */ /* 0x000f220008000000 */
[----:B---3--:R-:W-:-:S02]  /*f710*/  ISETP.EQ.U32.AND P0, PT, R4, R7, PT ;  /* 0x000000070400720c */ /* 0x008fc40003f02070 */
[----:B--2---:R-:W-:Y:S02]  /*f720*/  R2UR UR5, R2 ;  /* 0x00000000020572ca */ /* 0x004fe400000e0000 */
[----:B------:R-:W4:Y:S09]  /*f730*/  LDC.64 R2, c[0x0][0xd38] ;  /* 0x00034e00ff027b82 */ /* 0x000f320000000a00 */
[----:B----4-:R-:W2:Y:S01]  /*f740*/  @P0 ATOMG.E.ADD.STRONG.GPU PT, R3, desc[UR6][R2.64], R5 ;  /* 0x00000005020309a8 */ /* 0x010ea200081ee1c6 */
[----:B------:R-:W3:Y:S02]  /*f750*/  S2R R6, SR_LTMASK ;  /* 0x0000000000067919 */ /* 0x000ee40000003900 */
[----:B---3--:R-:W-:-:S04]  /*f760*/  LOP3.LUT R6, R6, UR4, RZ, 0xc0, !PT ;  /* 0x0000000406067c12 */ /* 0x008fc8000f8ec0ff */
[----:B------:R-:W3:Y:S01]  /*f770*/  POPC R7, R6 ;  /* 0x0000000600077309 */ /* 0x000ee20000000000 */
[----:B--2---:R-:W3:Y:S02]  /*f780*/  SHFL.IDX PT, R4, R3, R4, 0x1f ;  /* 0x00001f0403047589 */ /* 0x004ee400000e0000 */
[----:B---3--:R-:W-:-:S07]  /*f790*/  IADD3 R16, R4, UR5, R7 ;  /* 0x0000000504107c10 */ /* 0x008fce000fffe007 */
.L_x_869:
[----:B------:R-:W-:Y:S05]  /*f7a0*/  BSYNC B0 ;  /* 0x0000000000007941 */ /* 0x000fea0003800000 */
.L_x_868:
[----:B--2---:R-:W2:Y:S02]  /*f7b0*/  LDL.LU R2, [R1+0x4] ;  /* 0x0000040001027983 */ /* 0x004ea40000300800 */
[----:B--2---:R-:W-:-:S05]  /*f7c0*/  LOP3.LUT R2, R2, R0, RZ, 0x3c, !PT ;  /* 0x0000000002027212 */ /* 0x004fca00078e3cff */
[----:B------:R2:W-:Y:S02]  /*f7d0*/  STL [R1+0x4], R2 ;  /* 0x0000040201007387 */ /* 0x0005e40000100800 */
.L_x_824:
[----:B------:R-:W-:Y:S05]  /*f7e0*/  BSYNC B6 ;  /* 0x0000000000067941 */ /* 0x000fea0003800000 */
.L_x_822:
[----:B------:R-:W-:-:S03]  /*f7f0*/  UMOV UR4, 0xffffffff ;  /* 0xffffffff00047882 */ /* 0x000fc60000000000 */
[----:B------:R-:W-:Y:S05]  /*f800*/  BRA.DIV UR4, `(.L_x_870) ;  /* 0x0000001204e87947 */ /* 0x000fea000b800000 */
[----:B------:R3:W4:Y:S04]  /*f810*/  SHFL.IDX PT, R4, R16, RZ, 0x1f ;  /* 0x00001fff10047589 */ /* 0x00072800000e0000 */
[----:B------:R3:W0:Y:S02]  /*f820*/  SHFL.IDX PT, R5, R16, 0x1, 0x1f ;  /* 0x00201f0010057f89 */ /* 0x00062400000e0000 */
.L_x_914:
        /* <DEDUP_REMOVED lines=10> */
[----:B--2---:R-:W0:Y:S01]  /*f8d0*/  LDC.64 R2, c[0x0][0xd58] ;  /* 0x00035600ff027b82 */ /* 0x004e220000000a00 */
[----:B------:R-:W-:Y:S01]  /*f8e0*/  ULDC.64 UR4, c[0x0][0x208] ;  /* 0x0000820000047ab9 */ /* 0x000fe20000000a00 */
[----:B0-----:R-:W-:-:S05]  /*f8f0*/  IMAD.WIDE R2, R7, 0x4, R2 ;  /* 0x0000000407027825 */ /* 0x001fca00078e0202 */
[----:B------:R0:W5:Y:S02]  /*f900*/  LDG.E R17, desc[UR4][R2.64] ;  /* 0x0000000402117981 */ /* 0x000164000c1e1900 */
.L_x_872:
[----:B------:R-:W-:Y:S05]  /*f910*/  BSYNC B0 ;  /* 0x0000000000007941 */ /* 0x000fea0003800000 */
.L_x_871:
        /* <DEDUP_REMOVED lines=23> */
.L_x_922:
[----:B------:R-:W-:Y:S02]  /*fa90*/  ULDC UR4, c[0x0][0xd10] ;  /* 0x0003440000047ab9 */ /* 0x000fe40000000800 */
[----:B---3--:R-:W-:-:S04]  /*faa0*/  IMAD.U32 R16, RZ, RZ, UR4 ;  /* 0x00000004ff107e24 */ /* 0x008fc8000f8e00ff */
[----:B--2---:R-:W-:-:S04]  /*fab0*/  IMAD R2, R14, R16, RZ ;  /* 0x000000100e027224 */ /* 0x004fc800078e02ff */
[----:B------:R-:W-:-:S05]  /*fac0*/  IMAD.IADD R5, R5, 0x1, R2 ;  /* 0x0000000105057824 */ /* 0x000fca00078e0202 */
[----:B----4-:R-:W-:-:S13]  /*fad0*/  ISETP.GT.AND P0, PT, R5, R4, PT ;  /* 0x000000040500720c */ /* 0x010fda0003f04270 */
[----:B------:R-:W-:Y:S05]  /*fae0*/  @P0 BRA `(.L_x_874) ;  /* 0x0000000000b80947 */ /* 0x000fea0003800000 */
[----:B------:R-:W2:Y:S02]  /*faf0*/  LDC R0, c[0x0][0xd14] ;  /* 0x00034500ff007b82 */ /* 0x000ea40000000800 */
.L_x_879:
[----:B------:R-:W-:-:S04]  /*fb00*/  IADD3 R19, R19, 0x1f, RZ ;  /* 0x0000001f13137810 */ /* 0x000fc80007ffe0ff */
[----:B--2---:R-:W-:-:S13]  /*fb10*/  ISETP.GE.AND P0, PT, R19, R0, PT ;  /* 0x000000001300720c */ /* 0x004fda0003f06270 */
[----:B------:R-:W-:Y:S05]  /*fb20*/  @P0 BRA `(.L_x_875) ;  /* 0x0000000400600947 */ /* 0x000fea0003800000 */
[----:B------:R-:W2:Y:S01]  /*fb30*/  S2R R2, SR_TID.X ;  /* 0x0000000000027919 */ /* 0x000ea20000002100 */
[----:B------:R-:W-:Y:S01]  /*fb40*/  BSSY B0, `(.L_x_876) ;  /* 0x000000b000007945 */ /* 0x000fe20003800000 */
[----:B------:R-:W-:Y:S01]  /*fb50*/  IMAD.MOV.U32 R17, RZ, RZ, RZ ;  /* 0x000000ffff117224 */ /* 0x000fe200078e00ff */
[----:B--2---:R-:W-:-:S04]  /*fb60*/  LOP3.LUT R8, R2, 0x1f, RZ, 0xc0, !PT ;  /* 0x0000001f02087812 */ /* 0x004fc800078ec0ff */
[C---:B------:R-:W-:Y:S01]  /*fb70*/  ISETP.NE.AND P1, PT, R8.reuse, 0x1f, PT ;  /* 0x0000001f0800780c */ /* 0x040fe20003f25270 */
[----:B------:R-:W-:-:S05]  /*fb80*/  IMAD.IADD R7, R8, 0x1, R19 ;  /* 0x0000000108077824 */ /* 0x000fca00078e0213 */
[----:B------:R-:W-:-:S13]  /*fb90*/  ISETP.GE.OR P0, PT, R7, R0, !P1 ;  /* 0x000000000700720c */ /* 0x000fda0004f06670 */
[----:B------:R-:W-:Y:S05]  /*fba0*/  @P0 BRA `(.L_x_877) ;  /* 0x0000000000100947 */ /* 0x000fea0003800000 */
[----:B0-----:R-:W0:Y:S01]  /*fbb0*/  LDC.64 R2, c[0x0][0xd58] ;  /* 0x00035600ff027b82 */ /* 0x001e220000000a00 */
[----:B------:R-:W-:Y:S01]  /*fbc0*/  ULDC.64 UR4, c[0x0][0x208] ;  /* 0x0000820000047ab9 */ /* 0x000fe20000000a00 */
[----:B0-----:R-:W-:-:S05]  /*fbd0*/  IMAD.WIDE R2, R7, 0x4, R2 ;  /* 0x0000000407027825 */ /* 0x001fca00078e0202 */
[----:B------:R2:W5:Y:S02]  /*fbe0*/  LDG.E R17, desc[UR4][R2.64] ;  /* 0x0000000402117981 */ /* 0x000564000c1e1900 */
.L_x_877:
[----:B------:R-:W-:Y:S05]  /*fbf0*/  BSYNC B0 ;  /* 0x0000000000007941 */ /* 0x000fea0003800000 */
.L_x_876:
[----:B------:R-:W-:-:S03]  /*fc00*/  UMOV UR4, 0xffffffff ;  /* 0xffffffff00047882 */ /* 0x000fc60000000000 */
[----:B------:R-:W-:Y:S05]  /*fc10*/  BRA.DIV UR4, `(.L_x_878) ;  /* 0x0000001604007947 */ /* 0x000fea000b800000 */
[----:B-----5:R-:W3:Y:S01]  /*fc20*/  SHFL.UP PT, R14, R17, 0x1, RZ ;  /* 0x04200000110e7989 */ /* 0x020ee200000e00ff */
[C---:B------:R-:W-:Y:S02]  /*fc30*/  ISETP.NE.AND P0, PT, R8.reuse, RZ, PT ;  /* 0x000000ff0800720c */ /* 0x040fe40003f05270 */
[----:B------:R-:W-:Y:S02]  /*fc40*/  ISETP.GE.U32.AND P1, PT, R8, 0x2, PT ;  /* 0x000000020800780c */ /* 0x000fe40003f26070 */
[----:B---3--:R-:W-:Y:S02]  /*fc50*/  SEL R14, R14, RZ, P0 ;  /* 0x000000ff0e0e7207 */ /* 0x008fe40000000000 */
[----:B------:R-:W-:-:S03]  /*fc60*/  ISETP.GE.U32.AND P0, PT, R8, 0x4, PT ;  /* 0x000000040800780c */ /* 0x000fc60003f06070 */
[----:B------:R-:W-:-:S05]  /*fc70*/  IMAD.IADD R13, R17, 0x1, R14 ;  /* 0x00000001110d7824 */ /* 0x000fca00078e020e */
[----:B------:R-:W2:Y:S02]  /*fc80*/  SHFL.UP PT, R14, R13, 0x2, RZ ;  /* 0x044000000d0e7989 */ /* 0x000ea400000e00ff */
        /* <DEDUP_REMOVED lines=14> */
.L_x_930:
[----:B------:R-:W-:Y:S02]  /*fd70*/  ULDC UR4, c[0x0][0xd10] ;  /* 0x0003440000047ab9 */ /* 0x000fe40000000800 */
[----:B------:R-:W-:-:S04]  /*fd80*/  IMAD.U32 R16, RZ, RZ, UR4 ;  /* 0x00000004ff107e24 */ /* 0x000fc8000f8e00ff */
[----:B--2---:R-:W-:-:S04]  /*fd90*/  IMAD R2, R14, R16, RZ ;  /* 0x000000100e027224 */ /* 0x004fc800078e02ff */
[----:B------:R-:W-:-:S05]  /*fda0*/  IMAD.IADD R5, R2, 0x1, R5 ;  /* 0x0000000102057824 */ /* 0x000fca00078e0205 */
[----:B------:R-:W-:-:S13]  /*fdb0*/  ISETP.GT.AND P0, PT, R5, R4, PT ;  /* 0x000000040500720c */ /* 0x000fda0003f04270 */
[----:B------:R-:W-:Y:S05]  /*fdc0*/  @!P0 BRA `(.L_x_879) ;  /* 0xfffffffc004c8947 */ /* 0x000fea000383ffff */
.L_x_874:
        /* <DEDUP_REMOVED lines=8> */
.L_x_934:
[----:B------:R-:W-:Y:S01]  /*fe50*/  ISETP.NE.AND P0, PT, R6, RZ, PT ;  /* 0x000000ff0600720c */ /* 0x000fe20003f05270 */
[----:B------:R-:W-:-:S12]  /*fe60*/  IMAD.MOV.U32 R14, RZ, RZ, RZ ;  /* 0x000000ffff0e7224 */ /* 0x000fd800078e00ff */
[----:B------:R-:W-:Y:S05]  /*fe70*/  @!P0 BRA `(.L_x_881) ;  /* 0x0000000000108947 */ /* 0x000fea0003800000 */
[----:B------:R-:W-:Y:S01]  /*fe80*/  UMOV UR4, 0xffffffff ;  /* 0xffffffff00047882 */ /* 0x000fe20000000000 */
[----:B-1----:R-:W-:Y:S02]  /*fe90*/  IADD3 R12, R5, -0x1, RZ ;  /* 0xffffffff050c7810 */ /* 0x002fe40007ffe0ff */
[----:B------:R-:W-:Y:S05]  /*fea0*/  BRA.DIV UR4, `(.L_x_882) ;  /* 0x0000001604747947 */ /* 0x000fea000b800000 */
[----:B------:R4:W1:Y:S02]  /*feb0*/  SHFL.IDX PT, R14, R3, R12, 0x1f ;  /* 0x00001f0c030e7589 */ /* 0x00086400000e0000 */
.L_x_881:
[----:B---3--:R-:W-:Y:S01]  /*fec0*/  IABS R6, R17 ;  /* 0x0000001100067213 */ /* 0x008fe20000000000 */
[----:B-1----:R-:W-:Y:S02]  /*fed0*/  IMAD R16, R14, R16, R2 ;  /* 0x000000100e107224 */ /* 0x002fe400078e0202 */
[----:B------:R-:W-:Y:S01]  /*fee0*/  IMAD.MOV.U32 R2, RZ, RZ, RZ ;  /* 0x000000ffff027224 */ /* 0x000fe200078e00ff */
[----:B------:R-:W1:Y:S01]  /*fef0*/  I2F.RP R7, R6 ;  /* 0x0000000600077306 */ /* 0x000e620000209400 */
[----:B------:R-:W-:-:S07]  /*ff00*/  IMAD.IADD R19, R5, 0x1, R19 ;  /* 0x0000000105137824 */ /* 0x000fce00078e0213 */
[----:B-1----:R-:W1:Y:S02]  /*ff10*/  MUFU.RCP R7, R7 ;  /* 0x0000000700077308 */ /* 0x002e640000001000 */
[----:B-1----:R-:W-:-:S06]  /*ff20*/  VIADD R8, R7, 0xffffffe ;  /* 0x0ffffffe07087836 */ /* 0x002fcc0000000000 */
[----:B0---4-:R-:W0:Y:S02]  /*ff30*/  F2I.FTZ.U32.TRUNC.NTZ R3, R8 ;  /* 0x0000000800037305 */ /* 0x011e24000021f000 */
[----:B0-----:R-:W-:-:S04]  /*ff40*/  IMAD.MOV R9, RZ, RZ, -R3 ;  /* 0x000000ffff097224 */ /* 0x001fc800078e0a03 */
[----:B------:R-:W-:-:S04]  /*ff50*/  IMAD R9, R9, R6, RZ ;  /* 0x0000000609097224 */ /* 0x000fc800078e02ff */
[----:B------:R-:W-:Y:S01]  /*ff60*/  IMAD.HI.U32 R3, R3, R9, R2 ;  /* 0x0000000903037227 */ /* 0x000fe200078e0002 */
[----:B------:R-:W-:-:S03]  /*ff70*/  IABS R9, R17 ;  /* 0x0000001100097213 */ /* 0x000fc60000000000 */
[----:B------:R-:W-:Y:S02]  /*ff80*/  IMAD.IADD R2, R4, 0x1, -R16 ;  /* 0x0000000104027824 */ /* 0x000fe400078e0a10 */
[----:B------:R-:W-:-:S03]  /*ff90*/  IMAD.MOV R7, RZ, RZ, -R9 ;  /* 0x000000ffff077224 */ /* 0x000fc600078e0a09 */
[----:B------:R-:W-:-:S05]  /*ffa0*/  IABS R4, R2 ;  /* 0x0000000200047213 */ /* 0x000fca0000000000 */
[----:B------:R-:W-:-:S04]  /*ffb0*/  IMAD.HI.U32 R3, R3, R4, RZ ;  /* 0x0000000403037227 */ /* 0x000fc800078e00ff */
[----:B------:R-:W-:Y:S01]  /*ffc0*/  IMAD R7, R3, R7, R4 ;  /* 0x0000000703077224 */ /* 0x000fe200078e0204 */
[----:B------:R-:W-:-:S04]  /*ffd0*/  LOP3.LUT R4, R2, R17, RZ, 0x3c, !PT ;  /* 0x0000001102047212 */ /* 0x000fc800078e3cff */
[----:B------:R-:W-:-:S13]  /*ffe0*/  ISETP.GT.U32.AND P0, PT, R6, R7, PT ;  /* 0x000000070600720c */ /* 0x000fda0003f04070 */
[----:B------:R-:W-:Y:S01]  /*fff0*/  @!P0 IADD3 R7, R7, -R6, RZ ;  /* 0x8000000607078210 */ /* 0x000fe20007ffe0ff */
[----:B------:R-:W-:-:S03]  /*10000*/  @!P0 VIADD R3, R3, 0x1 ;  /* 0x0000000103038836 */ /* 0x000fc60000000000 */
[----:B------:R-:W-:-:S13]  /*10010*/  ISETP.GE.U32.AND P0, PT, R7, R6, PT ;  /* 0x000000060700720c */ /* 0x000fda0003f06070 */
[----:B------:R-:W-:Y:S01]  /*10020*/  @P0 VIADD R3, R3, 0x1 ;  /* 0x0000000103030836 */ /* 0x000fe20000000000 */
[----:B------:R-:W-:-:S13]  /*10030*/  ISETP.GE.AND P0, PT, R4, RZ, PT ;  /* 0x000000ff0400720c */ /* 0x000fda0003f06270 */
[----:B------:R-:W-:Y:S01]  /*10040*/  @!P0 IMAD.MOV R3, RZ, RZ, -R3 ;  /* 0x000000ffff038224 */ /* 0x000fe200078e0a03 */
[----:B------:R-:W-:-:S13]  /*10050*/  ISETP.NE.AND P0, PT, R17, RZ, PT ;  /* 0x000000ff1100720c */ /* 0x000fda0003f05270 */
[----:B------:R-:W-:-:S04]  /*10060*/  @!P0 LOP3.LUT R3, RZ, R17, RZ, 0x33, !PT ;  /* 0x00000011ff038212 */ /* 0x000fc800078e33ff */
[----:B------:R-:W-:Y:S01]  /*10070*/  MOV R18, R3 ;  /* 0x0000000300127202 */ /* 0x000fe20000000f00 */
[----:B------:R-:W-:-:S04]  /*10080*/  IMAD.MOV R4, RZ, RZ, -R3 ;  /* 0x000000ffff047224 */ /* 0x000fc800078e0a03 */
[----:B------:R-:W-:Y:S01]  /*10090*/  IMAD R17, R17, R4, R2 ;  /* 0x0000000411117224 */ /* 0x000fe200078e0202 */
[----:B------:R-:W-:Y:S06]  /*100a0*/  BRA `(.L_x_883) ;  /* 0x00000000001c7947 */ /* 0x000fec0003800000 */
.L_x_875:
[----:B------:R-:W-:Y:S01]  /*100b0*/  UMOV UR4, URZ ;  /* 0x0000003f00047c82 */ /* 0x000fe20008000000 */
[----:B------:R-:W-:Y:S01]  /*100c0*/  UMOV UR5, URZ ;  /* 0x0000003f00057c82 */ /* 0x000fe20008000000 */
[----:B------:R-:W-:Y:S01]  /*100d0*/  ULDC UR6, c[0x0][0xd14] ;  /* 0x0003450000067ab9 */ /* 0x000fe20000000800 */
[----:B------:R-:W-:Y:S02]  /*100e0*/  IMAD.MOV.U32 R16, RZ, RZ, R4 ;  /* 0x000000ffff107224 */ /* 0x000fe400078e0004 */
[----:B------:R-:W-:Y:S02]  /*100f0*/  IMAD.U32 R17, RZ, RZ, UR4 ;  /* 0x00000004ff117e24 */ /* 0x000fe4000f8e00ff */
[----:B------:R-:W-:Y:S02]  /*10100*/  IMAD.U32 R18, RZ, RZ, UR5 ;  /* 0x00000005ff127e24 */ /* 0x000fe4000f8e00ff */
[----:B------:R-:W-:-:S07]  /*10110*/  IMAD.U32 R19, RZ, RZ, UR6 ;  /* 0x00000006ff137e24 */ /* 0x000fce000f8e00ff */
.L_x_883:
[----:B------:R-:W3:Y:S01]  /*10120*/  S2R R2, SR_TID.X ;  /* 0x0000000000027919 */ /* 0x000ee20000002100 */
[----:B------:R-:W-:Y:S05]  /*10130*/  WARPSYNC.ALL ;  /* 0x0000000000007948 */ /* 0x000fea0003800000 */
[----:B------:R-:W-:Y:S01]  /*10140*/  BAR.SYNC.DEFER_BLOCKING 0x4, 0x120 ;  /* 0x0104800000007b1d */ /* 0x000fe20000010000 */
[----:B---3--:R-:W-:-:S04]  /*10150*/  LOP3.LUT R2, R2, 0x1f, RZ, 0xc0, !PT ;  /* 0x0000001f02027812 */ /* 0x008fc800078ec0ff */
[----:B------:R-:W-:-:S13]  /*10160*/  ISETP.NE.AND P0, PT, R2, RZ, PT ;  /* 0x000000ff0200720c */ /* 0x000fda0003f05270 */
[----:B0-----:R-:W0:Y:S01]  /*10170*/  @!P0 S2R R3, SR_CgaCtaId ;  /* 0x0000000000038919 */ /* 0x001e220000008800 */
[----:B------:R-:W-:-:S04]  /*10180*/  @!P0 MOV R2, 0x400 ;  /* 0x0000040000028802 */ /* 0x000fc80000000f00 */
[----:B0-----:R-:W-:-:S05]  /*10190*/  @!P0 LEA R2, R3, R2, 0x18 ;  /* 0x0000000203028211 */ /* 0x001fca00078ec0ff */
[----:B------:R3:W-:Y:S01]  /*101a0*/  @!P0 STS.128 [R2+0x388d0], R16 ;  /* 0x0388d01002008388 */ /* 0x0007e20000000c00 */
[----:B------:R-:W-:Y:S06]  /*101b0*/  BAR.ARV 0x5, 0x120 ;  /* 0x0144800000007b1d */ /* 0x000fec0000002000 */
[----:B------:R-:W-:-:S13]  /*101c0*/  ISETP.GE.AND P0, PT, R19, R0, PT ;  /* 0x000000001300720c */ /* 0x000fda0003f06270 */
[----:B------:R-:W-:Y:S05]  /*101d0*/  @!P0 BRA `(.L_x_884) ;  /* 0xffffffbc00688947 */ /* 0x000fea000383ffff */
.L_x_820:
[----:B0-----:R-:W4:Y:S01]  /*101e0*/  LDL R0, [R1+0x2c] ;  /* 0x00002c0001007983 */ /* 0x001f220000100800 */
[----:B------:R-:W0:Y:S01]  /*101f0*/  S2R R3, SR_CgaCtaId ;  /* 0x0000000000037919 */ /* 0x000e220000008800 */
[----:B----4-:R-:W-:Y:S02]  /*10200*/  R2UR UR4, R0 ;  /* 0x00000000000472ca */ /* 0x010fe400000e0000 */
[----:B------:R-:W-:-:S04]  /*10210*/  MOV R0, 0x400 ;  /* 0x0000040000007802 */ /* 0x000fc80000000f00 */
[----:B0-----:R-:W-:-:S07]  /*10220*/  LEA R0, R3, R0, 0x18 ;  /* 0x0000000003007211 */ /* 0x001fce00078ec0ff */
[----:B------:R-:W-:-:S04]  /*10230*/  UIADD3 UR4, UR4, 0x1, URZ ;  /* 0x0000000104047890 */ /* 0x000fc8000fffe03f */
[----:B------:R-:W-:-:S04]  /*10240*/  ULEA.HI UR5, UR4, UR4, URZ, 0x1 ;  /* 0x0000000404057291 */ /* 0x000fc8000f8f083f */
[----:B------:R-:W-:-:S04]  /*10250*/  ULOP3.LUT UR5, UR5, 0xfffffffe, URZ, 0xc0, !UPT ;  /* 0xfffffffe05057892 */ /* 0x000fc8000f8ec03f */
[----:B------:R-:W-:-:S06]  /*10260*/  UIADD3 UR5, UR4, -UR5, URZ ;  /* 0x8000000504057290 */ /* 0x000fcc000fffe03f */
[----:B------:R-:W-:-:S05]  /*10270*/  IMAD.U32 R3, RZ, RZ, UR5 ;  /* 0x00000005ff037e24 */ /* 0x000fca000f8e00ff */
[----:B------:R-:W-:-:S04]  /*10280*/  SHF.L.U32 R3, R3, 0x1f, RZ ;  /* 0x0000001f03037819 */ /* 0x000fc800000006ff */
[----:B------:R-:W0:Y:S02]  /*10290*/  SYNCS.PHASECHK.TRANS64.TRYWAIT P0, [R0+URZ+0x38820], R3 ;  /* 0x03882003000075a7 */ /* 0x000e24000800017f */
[----:B0-----:R-:W-:Y:S05]  /*102a0*/  @!P0 BRA `(.L_x_885) ;  /* 0x0000001000988947 */ /* 0x001fea0003800000 */
.L_x_937:
[----:B------:R-:W-:-:S03]  /*102b0*/  UMOV UR4, 0xffffffff ;  /* 0xffffffff00047882 */ /* 0x000fc60000000000 */
[----:B------:R-:W-:Y:S05]  /*102c0*/  BRA.DIV UR4, `(.L_x_886) ;  /* 0x0000001204a47947 */ /* 0x000fea000b800000 */
[----:B---3--:R-:W3:Y:S02]  /*102d0*/  S2R R2, SR_TID.X ;  /* 0x0000000000027919 */ /* 0x008ee40000002100 */
[----:B---3--:R-:W-:-:S04]  /*102e0*/  SHF.R.U32.HI R2, RZ, 0x5, R2 ;  /* 0x00000005ff027819 */ /* 0x008fc80000011602 */
[----:B------:R-:W-:-:S05]  /*102f0*/  LOP3.LUT R2, R2, 0x3, RZ, 0xc0, !PT ;  /* 0x0000000302027812 */ /* 0x000fca00078ec0ff */
[----:B------:R3:W4:Y:S02]  /*10300*/  SHFL.IDX PT, R14, R2, RZ, 0x1f ;  /* 0x00001fff020e7589 */ /* 0x00072400000e0000 */
.L_x_940:
[----:B----4-:R-:W-:Y:S01]  /*10310*/  ISETP.NE.AND P0, PT, R14, RZ, PT ;  /* 0x000000ff0e00720c */ /* 0x010fe20003f05270 */
[----:B------:R-:W-:-:S12]  /*10320*/  BSSY B0, `(.L_x_887) ;  /* 0x0000020000007945 */ /* 0x000fd80003800000 */
[----:B------:R-:W-:Y:S05]  /*10330*/  @P0 BRA `(.L_x_888) ;  /* 0x0000000000780947 */ /* 0x000fea0003800000 */
[----:B------:R-:W-:-:S03]  /*10340*/  UMOV UR4, 0xffffffff ;  /* 0xffffffff00047882 */ /* 0x000fc60000000000 */
[----:B------:R-:W-:Y:S05]  /*10350*/  BRA.DIV UR4, `(.L_x_889) ;  /* 0x0000001204b47947 */ /* 0x000fea000b800000 */
[----:B------:R-:W-:-:S13]  /*10360*/  ELECT P6, URZ, PT ;  /* 0x00000000003f782f */ /* 0x000fda00038c0000 */
.L_x_943:
[----:B------:R-:W-:Y:S05]  /*10370*/  @!P6 BRA `(.L_x_888) ;  /* 0x000000000068e947 */ /* 0x000fea0003800000 */
[----:B0-----:R-:W4:Y:S04]  /*10380*/  LDL R3, [R1] ;  /* 0x0000000001037983 */ /* 0x001f280000100800 */
[----:B------:R-:W2:Y:S01]  /*10390*/  LDL.LU R7, [R1+0x4] ;  /* 0x0000040001077983 */ /* 0x000ea20000300800 */
[----:B---3--:R-:W-:-:S05]  /*103a0*/  IADD3 R2, R0, 0x38840, RZ ;  /* 0x0003884000027810 */ /* 0x008fca0007ffe0ff */
[C---:B----4-:R-:W-:Y:S02]  /*103b0*/  IMAD R6, R3.reuse, 0x8, R2 ;  /* 0x0000000803067824 */ /* 0x050fe400078e0202 */
[----:B------:R-:W-:Y:S01]  /*103c0*/  VIADD R3, R3, 0x1 ;  /* 0x0000000103037836 */ /* 0x000fe20000000000 */
[----:B--2---:R-:W-:-:S04]  /*103d0*/  SHF.L.U32 R5, R7, 0x1f, RZ ;  /* 0x0000001f07057819 */ /* 0x004fc800000006ff */
        /* <DEDUP_REMOVED lines=8> */
.L_x_944:
[----:B------:R-:W2:Y:S01]  /*10460*/  LDL.LU R4, [R1] ;  /* 0x0000000001047983 */ /* 0x000ea20000300800 */
[----:B------:R-:W3:Y:S01]  /*10470*/  SYNCS.PHASECHK.TRANS64.TRYWAIT P0, [R7+URZ], R2 ;  /* 0x00000002070075a7 */ /* 0x000ee2000800017f */
[----:B------:R-:W-:-:S04]  /*10480*/  VIADD R0, R0, 0x38860 ;  /* 0x0003886000007836 */ /* 0x000fc80000000000 */
[----:B--2---:R-:W-:Y:S01]  /*10490*/  IMAD R4, R4, 0x8, R0 ;  /* 0x0000000804047824 */ /* 0x004fe200078e0200 */
[----:B---3--:R-:W-:Y:S06]  /*104a0*/  @!P0 BRA `(.L_x_891) ;  /* 0x0000001000948947 */ /* 0x008fec0003800000 */
.L_x_945:
[----:B------:R-:W3:Y:S02]  /*104b0*/  SYNCS.PHASECHK.TRANS64.TRYWAIT P0, [R4+URZ], R5 ;  /* 0x00000005040075a7 */ /* 0x000ee4000800017f */
[----:B---3--:R-:W-:Y:S05]  /*104c0*/  @!P0 BRA `(.L_x_892) ;  /* 0x0000001000a08947 */ /* 0x008fea0003800000 */
.L_x_946:
[----:B------:R-:W-:-:S07]  /*104d0*/  LEA R3, R3, R0, 0x3 ;  /* 0x0000000003037211 */ /* 0x000fce00078e18ff */
.L_x_893:
[----:B----4-:R4:W0:Y:S02]  /*104e0*/  SYNCS.PHASECHK.TRANS64.TRYWAIT P0, [R3+URZ], R2 ;  /* 0x00000002030075a7 */ /* 0x010824000800017f */
[----:B0-----:R-:W-:Y:S05]  /*104f0*/  @!P0 NANOSLEEP.SYNCS 0x989680 ;  /* 0x009896800000895d */ /* 0x001fea0003900000 */
[----:B------:R-:W0:Y:S02]  /*10500*/  @!P0 SYNCS.PHASECHK.TRANS64 P0, [R3+URZ], R2 ;  /* 0x00000002030085a7 */ /* 0x000e24000800007f */
[----:B0-----:R-:W-:Y:S05]  /*10510*/  @!P0 BRA `(.L_x_893) ;  /* 0xfffffffc00f08947 */ /* 0x001fea000383ffff */
.L_x_888:
[----:B------:R-:W-:Y:S05]  /*10520*/  BSYNC B0 ;  /* 0x0000000000007941 */ /* 0x000fea0003800000 */
.L_x_887:
[----:B------:R-:W-:Y:S05]  /*10530*/  EXIT ;  /* 0x000000000000794d */ /* 0x000fea0003800000 */
.L_x_780:
[----:B0-----:R-:W-:-:S04]  /*10540*/  IMAD.U32 R3, RZ, RZ, UR37 ;  /* 0x00000025ff037e24 */ /* 0x001fc8000f8e00ff */
[----:B------:R0:W1:Y:S03]  /*10550*/  SYNCS.PHASECHK.TRANS64.TRYWAIT P1, [R3+URZ+0x38800], R4 ;  /* 0x03880004030075a7 */ /* 0x000066000802017f */
[----:B-1----:R-:W-:Y:S05]  /*10560*/  @!P1 NANOSLEEP.SYNCS 0x989680 ;  /* 0x009896800000995d */ /* 0x002fea0003900000 */
[----:B------:R-:W1:Y:S02]  /*10570*/  @!P1 SYNCS.PHASECHK.TRANS64 P1, [R3+URZ+0x38800], R4 ;  /* 0x03880004030095a7 */ /* 0x000e64000802007f */
[----:B-1----:R-:W-:Y:S05]  /*10580*/  @!P1 BRA `(.L_x_780) ;  /* 0xfffffffc00ec9947 */ /* 0x002fea000383ffff */
[----:B------:R-:W-:Y:S05]  /*10590*/  BRA `(.L_x_894) ;  /* 0xffffff2800cc7947 */ /* 0x000fea000383ffff */
.L_x_784:
[----:B-1----:R1:W2:Y:S02]  /*105a0*/  SYNCS.PHASECHK.TRANS64.TRYWAIT P1, [R3+URZ+0x38830], R6 ;  /* 0x03883006030075a7 */ /* 0x0022a4000802017f */
[----:B--2---:R-:W-:Y:S05]  /*105b0*/  @!P1 NANOSLEEP.SYNCS 0x989680 ;  /* 0x009896800000995d */ /* 0x004fea0003900000 */
[----:B------:R-:W2:Y:S02]  /*105c0*/  @!P1 SYNCS.PHASECHK.TRANS64 P1, [R3+URZ+0x38830], R6 ;  /* 0x03883006030095a7 */ /* 0x000ea4000802007f */
[----:B--2---:R-:W-:Y:S05]  /*105d0*/  @!P1 BRA `(.L_x_784) ;  /* 0xfffffffc00f09947 */ /* 0x004fea000383ffff */
[----:B------:R-:W-:Y:S05]  /*105e0*/  BRA `(.L_x_783) ;  /* 0xffffff2800e47947 */ /* 0x000fea000383ffff */
.L_x_785:
[----:B--2---:R-:W-:-:S04]  /*105f0*/  IMAD.U32 R5, RZ, RZ, UR37 ;  /* 0x00000025ff057e24 */ /* 0x004fc8000f8e00ff */
[----:B------:R2:W3:Y:S03]  /*10600*/  SYNCS.PHASECHK.TRANS64.TRYWAIT P1, [R5+URZ+0x38810], R4 ;  /* 0x03881004050075a7 */ /* 0x0004e6000802017f */
[----:B---3--:R-:W-:Y:S05]  /*10610*/  @!P1 NANOSLEEP.SYNCS 0x989680 ;  /* 0x009896800000995d */ /* 0x008fea0003900000 */
[----:B------:R-:W3:Y:S02]  /*10620*/  @!P1 SYNCS.PHASECHK.TRANS64 P1, [R5+URZ+0x38810], R4 ;  /* 0x03881004050095a7 */ /* 0x000ee4000802007f */
[----:B---3--:R-:W-:Y:S05]  /*10630*/  @!P1 BRA `(.L_x_785) ;  /* 0xfffffffc00ec9947 */ /* 0x008fea000383ffff */
[----:B------:R-:W-:Y:S05]  /*10640*/  BRA `(.L_x_895) ;  /* 0xffffff2c006c7947 */ /* 0x000fea000383ffff */
.L_x_789:
[----:B----4-:R4:W0:Y:S02]  /*10650*/  SYNCS.PHASECHK.TRANS64.TRYWAIT P1, [R3+URZ+0x38850], R6 ;  /* 0x03885006030075a7 */ /* 0x010824000802017f */
[----:B0-----:R-:W-:Y:S05]  /*10660*/  @!P1 NANOSLEEP.SYNCS 0x989680 ;  /* 0x009896800000995d */ /* 0x001fea0003900000 */
[----:B------:R-:W0:Y:S02]  /*10670*/  @!P1 SYNCS.PHASECHK.TRANS64 P1, [R3+URZ+0x38850], R6 ;  /* 0x03885006030095a7 */ /* 0x000e24000802007f */
[----:B0-----:R-:W-:Y:S05]  /*10680*/  @!P1 BRA `(.L_x_789) ;  /* 0xfffffffc00f09947 */ /* 0x001fea000383ffff */
[----:B------:R-:W-:Y:S05]  /*10690*/  BRA `(.L_x_788) ;  /* 0xffffff2c00787947 */ /* 0x000fea000383ffff */
.L_x_794:
[----:B-1----:R-:W-:-:S04]  /*106a0*/  IMAD.U32 R5, RZ, RZ, UR6 ;  /* 0x00000006ff057e24 */ /* 0x002fc8000f8e00ff */
[----:B------:R1:W2:Y:S03]  /*106b0*/  SYNCS.PHASECHK.TRANS64.TRYWAIT P3, [R5+URZ+0x38830], R4 ;  /* 0x03883004050075a7 */ /* 0x0002a6000806017f */
[----:B--2---:R-:W-:Y:S05]  /*106c0*/  @!P3 NANOSLEEP.SYNCS 0x989680 ;  /* 0x009896800000b95d */ /* 0x004fea0003900000 */
[----:B------:R-:W2:Y:S02]  /*106d0*/  @!P3 SYNCS.PHASECHK.TRANS64 P3, [R5+URZ+0x38830], R4 ;  /* 0x038830040500b5a7 */ /* 0x000ea4000806007f */
[----:B--2---:R-:W-:Y:S05]  /*106e0*/  @!P3 BRA `(.L_x_794) ;  /* 0xfffffffc00ecb947 */ /* 0x004fea000383ffff */
[----:B------:R-:W-:Y:S05]  /*106f0*/  BRA `(.L_x_793) ;  /* 0xffffff5000047947 */ /* 0x000fea000383ffff */
.L_x_798:
[----:B-1----:R-:W-:-:S04]  /*10700*/  IMAD.U32 R5, RZ, RZ, UR6 ;  /* 0x00000006ff057e24 */ /* 0x002fc8000f8e00ff */
[----:B------:R1:W3:Y:S03]  /*10710*/  SYNCS.PHASECHK.TRANS64.TRYWAIT P3, [R5+URZ+0x38850], R4 ;  /* 0x03885004050075a7 */ /* 0x0002e6000806017f */
[----:B---3--:R-:W-:Y:S05]  /*10720*/  @!P3 NANOSLEEP.SYNCS 0x989680 ;  /* 0x009896800000b95d */ /* 0x008fea0003900000 */
[----:B------:R-:W3:Y:S02]  /*10730*/  @!P3 SYNCS.PHASECHK.TRANS64 P3, [R5+URZ+0x38850], R4 ;  /* 0x038850040500b5a7 */ /* 0x000ee4000806007f */
[----:B---3--:R-:W-:Y:S05]  /*10740*/  @!P3 BRA `(.L_x_798) ;  /* 0xfffffffc00ecb947 */ /* 0x008fea000383ffff */
[----:B------:R-:W-:Y:S05]  /*10750*/  BRA `(.L_x_797) ;  /* 0xffffff5000907947 */ /* 0x000fea000383ffff */
.L_x_829:
[----:B------:R-:W0:Y:S01]  /*10760*/  S2R R5, SR_TID.X ;  /* 0x0000000000057919 */ /* 0x000e220000002100 */
[----:B------:R-:W-:Y:S01]  /*10770*/  BSSY B0, `(.L_x_896) ;  /* 0x000000a000007945 */ /* 0x000fe20003800000 */
[----:B------:R-:W-:Y:S01]  /*10780*/  MOV R12, RZ ;  /* 0x000000ff000c7202 */ /* 0x000fe20000000f00 */
[----:B------:R-:W-:Y:S02]  /*10790*/  IMAD.MOV.U32 R11, RZ, RZ, 0x1f ;  /* 0x0000001fff0b7424 */ /* 0x000fe400078e00ff */
[----:B------:R-:W-:Y:S01]  /*107a0*/  IMAD.MOV.U32 R15, RZ, RZ, -0x1 ;  /* 0xffffffffff0f7424 */ /* 0x000fe200078e00ff */
[----:B0-----:R-:W-:-:S04]  /*107b0*/  SHF.R.U32.HI R5, RZ, 0x5, R5 ;  /* 0x00000005ff057819 */ /* 0x001fc80000011605 */
[----:B------:R-:W-:-:S05]  /*107c0*/  LOP3.LUT R5, R5, 0x3, RZ, 0xc0, !PT ;  /* 0x0000000305057812 */ /* 0x000fca00078ec0ff */
[----:B------:R-:W-:-:S07]  /*107d0*/  IMAD.MOV.U32 R13, RZ, RZ, R5 ;  /* 0x000000ffff0d7224 */ /* 0x000fce00078e0005 */
[----:B------:R-:W-:Y:S05]  /*107e0*/  WARPSYNC.COLLECTIVE R15, `(.L_x_897) ;  /* 0x000000000f087348 */ /* 0x000fea0003c00000 */
[----:B------:R0:W1:Y:S02]  /*107f0*/  SHFL.IDX P6, R14, R13, R12, R11 ;  /* 0x0000000c0d0e7389 */ /* 0x00006400000c000b */
[----:B01----:R-:W-:Y:S01]  /*10800*/  ENDCOLLECTIVE ;  /* 0x000000000000791b */ /* 0x003fe20003800000 */
.L_x_897:
[----:B------:R-:W-:Y:S05]  /*10810*/  BSYNC B0 ;  /* 0x0000000000007941 */ /* 0x000fea0003800000 */
.L_x_896:
[----:B------:R-:W-:Y:S05]  /*10820*/  BRA `(.L_x_898) ;  /* 0xffffffc000dc7947 */ /* 0x000fea000383ffff */
.L_x_830:
[----:B------:R-:W-:Y:S01]  /*10830*/  BSSY B0, `(.L_x_899) ;  /* 0x0000006000007945 */ /* 0x000fe20003800000 */
[----:B------:R-:W-:-:S07]  /*10840*/  IMAD.MOV.U32 R15, RZ, RZ, -0x1 ;  /* 0xffffffffff0f7424 */ /* 0x000fce00078e00ff */
[----:B------:R-:W-:Y:S05]  /*10850*/  WARPSYNC.COLLECTIVE R15, `(.L_x_900) ;  /* 0x000000000f0c7348 */ /* 0x000fea0003c00000 */
[----:B------:R-:W-:Y:S02]  /*10860*/  ELECT P6, UR62, PT ;  /* 0x00000000003e782f */ /* 0x000fe400038c0000 */
[----:B------:R-:W-:Y:S01]  /*10870*/  MOV R14, UR62 ;  /* 0x0000003e000e7c02 */ /* 0x000fe20008000f00 */
[----:B------:R-:W-:Y:S10]  /*10880*/  ENDCOLLECTIVE ;  /* 0x000000000000791b */ /* 0x000ff40003800000 */
.L_x_900:
[----:B------:R-:W-:Y:S05]  /*10890*/  BSYNC B0 ;  /* 0x0000000000007941 */ /* 0x000fea0003800000 */
.L_x_899:
[----:B------:R-:W-:Y:S05]  /*108a0*/  BRA `(.L_x_901) ;  /* 0xffffffc000d47947 */ /* 0x000fea000383ffff */
.L_x_833:
[----:B0-----:R0:W1:Y:S02]  /*108b0*/  SYNCS.PHASECHK.TRANS64.TRYWAIT P0, [R8+URZ+0x38840], R10 ;  /* 0x0388400a080075a7 */ /* 0x001064000800017f */
[----:B-1----:R-:W-:Y:S05]  /*108c0*/  @!P0 NANOSLEEP.SYNCS 0x989680 ;  /* 0x009896800000895d */ /* 0x002fea0003900000 */
[----:B------:R-:W1:Y:S02]  /*108d0*/  @!P0 SYNCS.PHASECHK.TRANS64 P0, [R8+URZ+0x38840], R10 ;  /* 0x0388400a080085a7 */ /* 0x000e64000800007f */
[----:B-1----:R-:W-:Y:S05]  /*108e0*/  @!P0 BRA `(.L_x_833) ;  /* 0xfffffffc00f08947 */ /* 0x002fea000383ffff */
[----:B------:R-:W-:Y:S05]  /*108f0*/  BRA `(.L_x_902) ;  /* 0xffffffc400487947 */ /* 0x000fea000383ffff */
.L_x_837:
        /* <DEDUP_REMOVED lines=8> */
.L_x_840:
[----:B0-----:R0:W1:Y:S02]  /*10980*/  SYNCS.PHASECHK.TRANS64.TRYWAIT P0, [R6+URZ+0x38860], R8 ;  /* 0x03886008060075a7 */ /* 0x001064000800017f */
[----:B-1----:R-:W-:Y:S05]  /*10990*/  @!P0 NANOSLEEP.SYNCS 0x989680 ;  /* 0x009896800000895d */ /* 0x002fea0003900000 */
[----:B------:R-:W1:Y:S02]  /*109a0*/  @!P0 SYNCS.PHASECHK.TRANS64 P0, [R6+URZ+0x38860], R8 ;  /* 0x03886008060085a7 */ /* 0x000e64000800007f */
[----:B-1----:R-:W-:Y:S05]  /*109b0*/  @!P0 BRA `(.L_x_840) ;  /* 0xfffffffc00f08947 */ /* 0x002fea000383ffff */
[----:B------:R-:W-:Y:S05]  /*109c0*/  BRA `(.L_x_904) ;  /* 0xffffffcc00487947 */ /* 0x000fea000383ffff */
.L_x_849:
[----:B-1----:R1:W2:Y:S02]  /*109d0*/  SYNCS.PHASECHK.TRANS64.TRYWAIT P0, [R2+URZ+0x38840], R3 ;  /* 0x03884003020075a7 */ /* 0x0022a4000800017f */
[----:B--2---:R-:W-:Y:S05]  /*109e0*/  @!P0 NANOSLEEP.SYNCS 0x989680 ;  /* 0x009896800000895d */ /* 0x004fea0003900000 */
[----:B------:R-:W2:Y:S02]  /*109f0*/  @!P0 SYNCS.PHASECHK.TRANS64 P0, [R2+URZ+0x38840], R3 ;  /* 0x03884003020085a7 */ /* 0x000ea4000800007f */
[----:B--2---:R-:W-:Y:S05]  /*10a00*/  @!P0 BRA `(.L_x_849) ;  /* 0xfffffffc00f08947 */ /* 0x004fea000383ffff */
[----:B------:R-:W-:Y:S05]  /*10a10*/  BRA `(.L_x_905) ;  /* 0xffffffd400247947 */ /* 0x000fea000383ffff */
.L_x_851:
[----:B--2---:R2:W3:Y:S02]  /*10a20*/  SYNCS.PHASECHK.TRANS64.TRYWAIT P0, [R2+URZ+0x38860], R3 ;  /* 0x03886003020075a7 */ /* 0x0044e4000800017f */
[----:B---3--:R-:W-:Y:S05]  /*10a30*/  @!P0 NANOSLEEP.SYNCS 0x989680 ;  /* 0x009896800000895d */ /* 0x008fea0003900000 */
[----:B------:R-:W3:Y:S02]  /*10a40*/  @!P0 SYNCS.PHASECHK.TRANS64 P0, [R2+URZ+0x38860], R3 ;  /* 0x03886003020085a7 */ /* 0x000ee4000800007f */
[----:B---3--:R-:W-:Y:S05]  /*10a50*/  @!P0 BRA `(.L_x_851) ;  /* 0xfffffffc00f08947 */ /* 0x008fea000383ffff */
[----:B------:R-:W-:Y:S05]  /*10a60*/  BRA `(.L_x_906) ;  /* 0xffffffd400947947 */ /* 0x000fea000383ffff */
.L_x_856:
[----:B--2---:R2:W3:Y:S02]  /*10a70*/  SYNCS.PHASECHK.TRANS64.TRYWAIT P0, [R2+URZ+0x38840], R3 ;  /* 0x03884003020075a7 */ /* 0x0044e4000800017f */
[----:B---3--:R-:W-:Y:S05]  /*10a80*/  @!P0 NANOSLEEP.SYNCS 0x989680 ;  /* 0x009896800000895d */ /* 0x008fea0003900000 */
[----:B------:R-:W3:Y:S02]  /*10a90*/  @!P0 SYNCS.PHASECHK.TRANS64 P0, [R2+URZ+0x38840], R3 ;  /* 0x03884003020085a7 */ /* 0x000ee4000800007f */
[----:B---3--:R-:W-:Y:S05]  /*10aa0*/  @!P0 BRA `(.L_x_856) ;  /* 0xfffffffc00f08947 */ /* 0x008fea000383ffff */
[----:B------:R-:W-:Y:S05]  /*10ab0*/  BRA `(.L_x_907) ;  /* 0xffffffdc00307947 */ /* 0x000fea000383ffff */
.L_x_858:
[----:B-1----:R1:W3:Y:S02]  /*10ac0*/  SYNCS.PHASECHK.TRANS64.TRYWAIT P1, [R2+URZ+0x38860], R3 ;  /* 0x03886003020075a7 */ /* 0x0022e4000802017f */
[----:B---3--:R-:W-:Y:S05]  /*10ad0*/  @!P1 NANOSLEEP.SYNCS 0x989680 ;  /* 0x009896800000995d */ /* 0x008fea0003900000 */
[----:B------:R-:W3:Y:S02]  /*10ae0*/  @!P1 SYNCS.PHASECHK.TRANS64 P1, [R2+URZ+0x38860], R3 ;  /* 0x03886003020095a7 */ /* 0x000ee4000802007f */
[----:B---3--:R-:W-:Y:S05]  /*10af0*/  @!P1 BRA `(.L_x_858) ;  /* 0xfffffffc00f09947 */ /* 0x008fea000383ffff */
[----:B------:R-:W-:Y:S05]  /*10b00*/  BRA `(.L_x_908) ;  /* 0xffffffdc009c7947 */ /* 0x000fea000383ffff */
.L_x_863:
[----:B---3--:R3:W4:Y:S02]  /*10b10*/  SYNCS.PHASECHK.TRANS64.TRYWAIT P0, [R2+URZ+0x38840], R3 ;  /* 0x03884003020075a7 */ /* 0x008724000800017f */
[----:B----4-:R-:W-:Y:S05]  /*10b20*/  @!P0 NANOSLEEP.SYNCS 0x989680 ;  /* 0x009896800000895d */ /* 0x010fea0003900000 */
[----:B------:R-:W4:Y:S02]  /*10b30*/  @!P0 SYNCS.PHASECHK.TRANS64 P0, [R2+URZ+0x38840], R3 ;  /* 0x03884003020085a7 */ /* 0x000f24000800007f */
[----:B----4-:R-:W-:Y:S05]  /*10b40*/  @!P0 BRA `(.L_x_863) ;  /* 0xfffffffc00f08947 */ /* 0x010fea000383ffff */
[----:B------:R-:W-:Y:S05]  /*10b50*/  BRA `(.L_x_909) ;  /* 0xffffffe400147947 */ /* 0x000fea000383ffff */
.L_x_865:
[----:B-1----:R1:W2:Y:S02]  /*10b60*/  SYNCS.PHASECHK.TRANS64.TRYWAIT P1, [R2+URZ+0x38860], R3 ;  /* 0x03886003020075a7 */ /* 0x0022a4000802017f */
[----:B--2---:R-:W-:Y:S05]  /*10b70*/  @!P1 NANOSLEEP.SYNCS 0x989680 ;  /* 0x009896800000995d */ /* 0x004fea0003900000 */
[----:B------:R-:W2:Y:S02]  /*10b80*/  @!P1 SYNCS.PHASECHK.TRANS64 P1, [R2+URZ+0x38860], R3 ;  /* 0x03886003020095a7 */ /* 0x000ea4000802007f */
[----:B--2---:R-:W-:Y:S05]  /*10b90*/  @!P1 BRA `(.L_x_865) ;  /* 0xfffffffc00f09947 */ /* 0x004fea000383ffff */
[----:B------:R-:W-:Y:S05]  /*10ba0*/  BRA `(.L_x_910) ;  /* 0xffffffe400847947 */ /* 0x000fea000383ffff */
.L_x_870:
[----:B------:R-:W-:Y:S01]  /*10bb0*/  BSSY B0, `(.L_x_911) ;  /* 0x0000008000007945 */ /* 0x000fe20003800000 */
[----:B------:R-:W-:Y:S01]  /*10bc0*/  IMAD.MOV.U32 R13, RZ, RZ, R16 ;  /* 0x000000ffff0d7224 */ /* 0x000fe200078e0010 */
[----:B-1----:R-:W-:Y:S01]  /*10bd0*/  MOV R11, 0x1f ;  /* 0x0000001f000b7802 */ /* 0x002fe20000000f00 */
[----:B------:R-:W-:Y:S02]  /*10be0*/  IMAD.MOV.U32 R12, RZ, RZ, RZ ;  /* 0x000000ffff0c7224 */ /* 0x000fe400078e00ff */
[----:B0-----:R-:W-:-:S07]  /*10bf0*/  IMAD.MOV.U32 R15, RZ, RZ, -0x1 ;  /* 0xffffffffff0f7424 */ /* 0x001fce00078e00ff */
[----:B--2---:R-:W-:Y:S05]  /*10c00*/  WARPSYNC.COLLECTIVE R15, `(.L_x_912) ;  /* 0x000000000f087348 */ /* 0x004fea0003c00000 */
[----:B------:R0:W1:Y:S02]  /*10c10*/  SHFL.IDX P6, R14, R13, R12, R11 ;  /* 0x0000000c0d0e7389 */ /* 0x00006400000c000b */
[----:B012---:R-:W-:Y:S01]  /*10c20*/  ENDCOLLECTIVE ;  /* 0x000000000000791b */ /* 0x007fe20003800000 */
.L_x_912:
[----:B------:R-:W-:Y:S05]  /*10c30*/  BSYNC B0 ;  /* 0x0000000000007941 */ /* 0x000fea0003800000 */
.L_x_911:
        /* <DEDUP_REMOVED lines=8> */
.L_x_913:
[----:B------:R-:W-:Y:S01]  /*10cc0*/  IMAD.MOV.U32 R5, RZ, RZ, R14 ;  /* 0x000000ffff057224 */ /* 0x000fe200078e000e */
[----:B------:R-:W-:Y:S06]  /*10cd0*/  BRA `(.L_x_914) ;  /* 0xffffffe800d47947 */ /* 0x000fec000383ffff */
.L_x_873:
[----:B------:R-:W-:Y:S01]  /*10ce0*/  BSSY B0, `(.L_x_915) ;  /* 0x0000008000007945 */ /* 0x000fe20003800000 */
[----:B-----5:R-:W-:Y:S02]  /*10cf0*/  IMAD.MOV.U32 R13, RZ, RZ, R17 ;  /* 0x000000ffff0d7224 */ /* 0x020fe400078e0011 */
[----:B-1----:R-:W-:Y:S02]  /*10d00*/  IMAD.MOV.U32 R12, RZ, RZ, 0x1 ;  /* 0x00000001ff0c7424 */ /* 0x002fe400078e00ff */
[----:B------:R-:W-:Y:S02]  /*10d10*/  IMAD.MOV.U32 R11, RZ, RZ, RZ ;  /* 0x000000ffff0b7224 */ /* 0x000fe400078e00ff */
[----:B------:R-:W-:-:S07]  /*10d20*/  IMAD.MOV.U32 R15, RZ, RZ, -0x1 ;  /* 0xffffffffff0f7424 */ /* 0x000fce00078e00ff */
[----:B0-234-:R-:W-:Y:S05]  /*10d30*/  WARPSYNC.COLLECTIVE R15, `(.L_x_916) ;  /* 0x000000000f087348 */ /* 0x01dfea0003c00000 */
[----:B------:R1:W0:Y:S02]  /*10d40*/  SHFL.UP P6, R14, R13, R12, R11 ;  /* 0x0400000c0d0e7389 */ /* 0x00022400000c000b */
[----:B01234-:R-:W-:Y:S01]  /*10d50*/  ENDCOLLECTIVE ;  /* 0x000000000000791b */ /* 0x01ffe20003800000 */
.L_x_916:
[----:B------:R-:W-:Y:S05]  /*10d60*/  BSYNC B0 ;  /* 0x0000000000007941 */ /* 0x000fea0003800000 */
.L_x_915:
[----:B------:R-:W-:Y:S01]  /*10d70*/  ISETP.NE.AND P0, PT, R8, RZ, PT ;  /* 0x000000ff0800720c */ /* 0x000fe20003f05270 */
[----:B------:R-:W-:Y:S02]  /*10d80*/  IMAD.MOV.U32 R12, RZ, RZ, 0x2 ;  /* 0x00000002ff0c7424 */ /* 0x000fe400078e00ff */
[----:B------:R-:W-:Y:S01]  /*10d90*/  IMAD.MOV.U32 R11, RZ, RZ, RZ ;  /* 0x000000ffff0b7224 */ /* 0x000fe200078e00ff */
[----:B------:R-:W-:Y:S01]  /*10da0*/  SEL R14, R14, RZ, P0 ;  /* 0x000000ff0e0e7207 */ /* 0x000fe20000000000 */
[----:B------:R-:W-:Y:S01]  /*10db0*/  IMAD.MOV.U32 R15, RZ, RZ, -0x1 ;  /* 0xffffffffff0f7424 */ /* 0x000fe200078e00ff */
[----:B------:R-:W-:Y:S02]  /*10dc0*/  ISETP.GE.U32.AND P0, PT, R8, 0x2, PT ;  /* 0x000000020800780c */ /* 0x000fe40003f06070 */
[----:B------:R-:W-:-:S11]  /*10dd0*/  IADD3 R13, R17, R14, RZ ;  /* 0x0000000e110d7210 */ /* 0x000fd60007ffe0ff */
[----:B------:R-:W-:Y:S05]  /*10de0*/  WARPSYNC.COLLECTIVE R15, `(.L_x_917) ;  /* 0x000000000f087348 */ /* 0x000fea0003c00000 */
[----:B------:R0:W1:Y:S02]  /*10df0*/  SHFL.UP P6, R14, R13, R12, R11 ;  /* 0x0400000c0d0e7389 */ /* 0x00006400000c000b */
[----:B01----:R-:W-:Y:S01]  /*10e00*/  ENDCOLLECTIVE ;  /* 0x000000000000791b */ /* 0x003fe20003800000 */
.L_x_917:
        /* <DEDUP_REMOVED lines=8> */
.L_x_918:
        /* <DEDUP_REMOVED lines=8> */
.L_x_919:
        /* <DEDUP_REMOVED lines=8> */
.L_x_920:
[----:B------:R-:W-:Y:S02]  /*10f90*/  IMAD.MOV.U32 R12, RZ, RZ, 0x1f ;  /* 0x0000001fff0c7424 */ /* 0x000fe400078e00ff */
[----:B------:R-:W-:Y:S01]  /*10fa0*/  IMAD.MOV.U32 R11, RZ, RZ, 0x1f ;  /* 0x0000001fff0b7424 */ /* 0x000fe200078e00ff */
[----:B------:R-:W-:-:S05]  /*10fb0*/  SEL R14, R14, RZ, P0 ;  /* 0x000000ff0e0e7207 */ /* 0x000fca0000000000 */
[----:B------:R-:W-:-:S04]  /*10fc0*/  IMAD.IADD R3, R7, 0x1, R14 ;  /* 0x0000000107037824 */ /* 0x000fc800078e020e */
[----:B------:R-:W-:-:S07]  /*10fd0*/  IMAD.MOV.U32 R13, RZ, RZ, R3 ;  /* 0x000000ffff0d7224 */ /* 0x000fce00078e0003 */
[----:B------:R-:W-:Y:S05]  /*10fe0*/  WARPSYNC.COLLECTIVE R15, `(.L_x_921) ;  /* 0x000000000f087348 */ /* 0x000fea0003c00000 */
[----:B------:R0:W1:Y:S02]  /*10ff0*/  SHFL.IDX P6, R14, R13, R12, R11 ;  /* 0x0000000c0d0e7389 */ /* 0x00006400000c000b */
[----:B01----:R-:W-:Y:S01]  /*11000*/  ENDCOLLECTIVE ;  /* 0x000000000000791b */ /* 0x003fe20003800000 */
.L_x_921:
[----:B------:R-:W-:Y:S05]  /*11010*/  BRA `(.L_x_922) ;  /* 0xffffffe8009c7947 */ /* 0x000fea000383ffff */
.L_x_878:
[----:B------:R-:W-:Y:S01]  /*11020*/  BSSY B0, `(.L_x_923) ;  /* 0x0000008000007945 */ /* 0x000fe20003800000 */
[----:B-----5:R-:W-:Y:S01]  /*11030*/  IMAD.MOV.U32 R13, RZ, RZ, R17 ;  /* 0x000000ffff0d7224 */ /* 0x020fe200078e0011 */
[----:B-1----:R-:W-:Y:S01]  /*11040*/  MOV R12, 0x1 ;  /* 0x00000001000c7802 */ /* 0x002fe20000000f00 */
[----:B------:R-:W-:Y:S02]  /*11050*/  IMAD.MOV.U32 R11, RZ, RZ, RZ ;  /* 0x000000ffff0b7224 */ /* 0x000fe400078e00ff */
[----:B------:R-:W-:-:S07]  /*11060*/  IMAD.MOV.U32 R15, RZ, RZ, -0x1 ;  /* 0xffffffffff0f7424 */ /* 0x000fce00078e00ff */
[----:B0-2---:R-:W-:Y:S05]  /*11070*/  WARPSYNC.COLLECTIVE R15, `(.L_x_924) ;  /* 0x000000000f087348 */ /* 0x005fea0003c00000 */
[----:B------:R1:W3:Y:S02]  /*11080*/  SHFL.UP P6, R14, R13, R12, R11 ;  /* 0x0400000c0d0e7389 */ /* 0x0002e400000c000b */
[----:B0123--:R-:W-:Y:S01]  /*11090*/  ENDCOLLECTIVE ;  /* 0x000000000000791b */ /* 0x00ffe20003800000 */
.L_x_924:
[----:B------:R-:W-:Y:S05]  /*110a0*/  BSYNC B0 ;  /* 0x0000000000007941 */ /* 0x000fea0003800000 */
.L_x_923:
        /* <DEDUP_REMOVED lines=10> */
.L_x_925:
        /* <DEDUP_REMOVED lines=8> */
.L_x_926:
        /* <DEDUP_REMOVED lines=8> */
.L_x_927:
        /* <DEDUP_REMOVED lines=8> */
.L_x_928:
        /* <DEDUP_REMOVED lines=8> */
.L_x_929:
[----:B------:R-:W-:Y:S05]  /*11350*/  BRA `(.L_x_930) ;  /* 0xffffffe800847947 */ /* 0x000fea000383ffff */
.L_x_880:
[----:B------:R-:W-:Y:S01]  /*11360*/  BSSY B0, `(.L_x_931) ;  /* 0x0000006000007945 */ /* 0x000fe20003800000 */
[----:B------:R-:W-:Y:S01]  /*11370*/  PLOP3.LUT P6, PT, P6, PT, PT, 0x8, 0x0 ;  /* 0x000000000000781c */ /* 0x000fe200037ce170 */
[----:B------:R-:W-:-:S12]  /*11380*/  IMAD.MOV.U32 R15, RZ, RZ, -0x1 ;  /* 0xffffffffff0f7424 */ /* 0x000fd800078e00ff */
[----:B01----:R-:W-:Y:S05]  /*11390*/  WARPSYNC.COLLECTIVE R15, `(.L_x_932) ;  /* 0x000000000f087348 */ /* 0x003fea0003c00000 */
[----:B------:R-:W-:Y:S01]  /*113a0*/  VOTE.ANY R14, PT, P6 ;  /* 0x00000000000e7806 */ /* 0x000fe200030e0100 */
[----:B01----:R-:W-:Y:S06]  /*113b0*/  ENDCOLLECTIVE ;  /* 0x000000000000791b */ /* 0x003fec0003800000 */
.L_x_932:
[----:B------:R-:W-:Y:S05]  /*113c0*/  BSYNC B0 ;  /* 0x0000000000007941 */ /* 0x000fea0003800000 */
.L_x_931:
[----:B------:R-:W-:Y:S01]  /*113d0*/  IMAD.MOV.U32 R6, RZ, RZ, R14 ;  /* 0x000000ffff067224 */ /* 0x000fe200078e000e */
[----:B------:R-:W-:Y:S01]  /*113e0*/  MOV R11, 0x1f ;  /* 0x0000001f000b7802 */ /* 0x000fe20000000f00 */
[----:B------:R-:W-:Y:S02]  /*113f0*/  IMAD.MOV.U32 R13, RZ, RZ, R17 ;  /* 0x000000ffff0d7224 */ /* 0x000fe400078e0011 */
[----:B------:R-:W0:Y:S01]  /*11400*/  POPC R5, R6 ;  /* 0x0000000600057309 */ /* 0x000e220000000000 */
[----:B------:R-:W-:Y:S02]  /*11410*/  IMAD.MOV.U32 R15, RZ, RZ, -0x1 ;  /* 0xffffffffff0f7424 */ /* 0x000fe400078e00ff */
[----:B0-----:R-:W-:-:S07]  /*11420*/  IMAD.MOV.U32 R12, RZ, RZ, R5 ;  /* 0x000000ffff0c7224 */ /* 0x001fce00078e0005 */
[----:B------:R-:W-:Y:S05]  /*11430*/  WARPSYNC.COLLECTIVE R15, `(.L_x_933) ;  /* 0x000000000f087348 */ /* 0x000fea0003c00000 */
[----:B------:R0:W1:Y:S02]  /*11440*/  SHFL.IDX P6, R14, R13, R12, R11 ;  /* 0x0000000c0d0e7389 */ /* 0x00006400000c000b */
[----:B01----:R-:W-:Y:S01]  /*11450*/  ENDCOLLECTIVE ;  /* 0x000000000000791b */ /* 0x003fe20003800000 */
.L_x_933:
[----:B------:R-:W-:Y:S01]  /*11460*/  IMAD.MOV.U32 R17, RZ, RZ, R14 ;  /* 0x000000ffff117224 */ /* 0x000fe200078e000e */
[----:B------:R-:W-:Y:S06]  /*11470*/  BRA `(.L_x_934) ;  /* 0xffffffe800747947 */ /* 0x000fec000383ffff */
.L_x_882:
[----:B------:R-:W-:Y:S01]  /*11480*/  BSSY B0, `(.L_x_935) ;  /* 0x0000007000007945 */ /* 0x000fe20003800000 */
[----:B------:R-:W-:Y:S02]  /*11490*/  IMAD.MOV.U32 R13, RZ, RZ, R3 ;  /* 0x000000ffff0d7224 */ /* 0x000fe400078e0003 */
[----:B------:R-:W-:Y:S02]  /*114a0*/  IMAD.MOV.U32 R11, RZ, RZ, 0x1f ;  /* 0x0000001fff0b7424 */ /* 0x000fe400078e00ff */
[----:B------:R-:W-:-:S07]  /*114b0*/  IMAD.MOV.U32 R15, RZ, RZ, -0x1 ;  /* 0xffffffffff0f7424 */ /* 0x000fce00078e00ff */
[----:B0-23--:R-:W-:Y:S05]  /*114c0*/  WARPSYNC.COLLECTIVE R15, `(.L_x_936) ;  /* 0x000000000f087348 */ /* 0x00dfea0003c00000 */
[----:B------:R1:W4:Y:S02]  /*114d0*/  SHFL.IDX P6, R14, R13, R12, R11 ;  /* 0x0000000c0d0e7389 */ /* 0x00032400000c000b */
[----:B01234-:R-:W-:Y:S01]  /*114e0*/  ENDCOLLECTIVE ;  /* 0x000000000000791b */ /* 0x01ffe20003800000 */
.L_x_936:
[----:B------:R-:W-:Y:S05]  /*114f0*/  BSYNC B0 ;  /* 0x0000000000007941 */ /* 0x000fea0003800000 */
.L_x_935:
[----:B------:R-:W-:Y:S05]  /*11500*/  BRA `(.L_x_881) ;  /* 0xffffffe8006c7947 */ /* 0x000fea000383ffff */
.L_x_885:
[----:B0-----:R0:W4:Y:S02]  /*11510*/  SYNCS.PHASECHK.TRANS64.TRYWAIT P0, [R0+URZ+0x38820], R3 ;  /* 0x03882003000075a7 */ /* 0x001124000800017f */
[----:B----4-:R-:W-:Y:S05]  /*11520*/  @!P0 NANOSLEEP.SYNCS 0x989680 ;  /* 0x009896800000895d */ /* 0x010fea0003900000 */
[----:B------:R-:W4:Y:S02]  /*11530*/  @!P0 SYNCS.PHASECHK.TRANS64 P0, [R0+URZ+0x38820], R3 ;  /* 0x03882003000085a7 */ /* 0x000f24000800007f */
[----:B----4-:R-:W-:Y:S05]  /*11540*/  @!P0 BRA `(.L_x_885) ;  /* 0xfffffffc00f08947 */ /* 0x010fea000383ffff */
[----:B------:R-:W-:Y:S05]  /*11550*/  BRA `(.L_x_937) ;  /* 0xffffffec00547947 */ /* 0x000fea000383ffff */
.L_x_886:
[----:B---3--:R-:W3:Y:S01]  /*11560*/  S2R R2, SR_TID.X ;  /* 0x0000000000027919 */ /* 0x008ee20000002100 */
[----:B------:R-:W-:Y:S01]  /*11570*/  BSSY B0, `(.L_x_938) ;  /* 0x000000a000007945 */ /* 0x000fe20003800000 */
[----:B-1----:R-:W-:Y:S02]  /*11580*/  IMAD.MOV.U32 R12, RZ, RZ, RZ ;  /* 0x000000ffff0c7224 */ /* 0x002fe400078e00ff */
[----:B------:R-:W-:Y:S02]  /*11590*/  IMAD.MOV.U32 R11, RZ, RZ, 0x1f ;  /* 0x0000001fff0b7424 */ /* 0x000fe400078e00ff */
[----:B------:R-:W-:Y:S01]  /*115a0*/  IMAD.MOV.U32 R15, RZ, RZ, -0x1 ;  /* 0xffffffffff0f7424 */ /* 0x000fe200078e00ff */
[----:B---3--:R-:W-:-:S04]  /*115b0*/  SHF.R.U32.HI R2, RZ, 0x5, R2 ;  /* 0x00000005ff027819 */ /* 0x008fc80000011602 */
[----:B------:R-:W-:-:S04]  /*115c0*/  LOP3.LUT R2, R2, 0x3, RZ, 0xc0, !PT ;  /* 0x0000000302027812 */ /* 0x000fc800078ec0ff */
[----:B------:R-:W-:-:S07]  /*115d0*/  MOV R13, R2 ;  /* 0x00000002000d7202 */ /* 0x000fce0000000f00 */
[----:B0-2---:R-:W-:Y:S05]  /*115e0*/  WARPSYNC.COLLECTIVE R15, `(.L_x_939) ;  /* 0x000000000f087348 */ /* 0x005fea0003c00000 */
[----:B------:R1:W3:Y:S02]  /*115f0*/  SHFL.IDX P6, R14, R13, R12, R11 ;  /* 0x0000000c0d0e7389 */ /* 0x0002e400000c000b */
[----:B0123--:R-:W-:Y:S01]  /*11600*/  ENDCOLLECTIVE ;  /* 0x000000000000791b */ /* 0x00ffe20003800000 */
.L_x_939:
[----:B------:R-:W-:Y:S05]  /*11610*/  BSYNC B0 ;  /* 0x0000000000007941 */ /* 0x000fea0003800000 */
.L_x_938:
[----:B------:R-:W-:Y:S05]  /*11620*/  BRA `(.L_x_940) ;  /* 0xffffffec00387947 */ /* 0x000fea000383ffff */
.L_x_889:
[----:B------:R-:W-:Y:S01]  /*11630*/  BSSY B1, `(.L_x_941) ;  /* 0x0000006000017945 */ /* 0x000fe20003800000 */
[----:B------:R-:W-:-:S07]  /*11640*/  IMAD.MOV.U32 R15, RZ, RZ, -0x1 ;  /* 0xffffffffff0f7424 */ /* 0x000fce00078e00ff */
[----:B0123--:R-:W-:Y:S05]  /*11650*/  WARPSYNC.COLLECTIVE R15, `(.L_x_942) ;  /* 0x000000000f0c7348 */ /* 0x00ffea0003c00000 */
[----:B------:R-:W-:Y:S02]  /*11660*/  ELECT P6, UR62, PT ;  /* 0x00000000003e782f */ /* 0x000fe400038c0000 */
[----:B------:R-:W-:Y:S01]  /*11670*/  MOV R14, UR62 ;  /* 0x0000003e000e7c02 */ /* 0x000fe20008000f00 */
[----:B0123--:R-:W-:Y:S10]  /*11680*/  ENDCOLLECTIVE ;  /* 0x000000000000791b */ /* 0x00fff40003800000 */
.L_x_942:
[----:B------:R-:W-:Y:S05]  /*11690*/  BSYNC B1 ;  /* 0x0000000000017941 */ /* 0x000fea0003800000 */
.L_x_941:
[----:B------:R-:W-:Y:S05]  /*116a0*/  BRA `(.L_x_943) ;  /* 0xffffffec00307947 */ /* 0x000fea000383ffff */
.L_x_890:
[----:B0-----:R0:W2:Y:S02]  /*116b0*/  SYNCS.PHASECHK.TRANS64.TRYWAIT P0, [R6+URZ], R5 ;  /* 0x00000005060075a7 */ /* 0x0010a4000800017f */
[----:B--2---:R-:W-:Y:S05]  /*116c0*/  @!P0 NANOSLEEP.SYNCS 0x989680 ;  /* 0x009896800000895d */ /* 0x004fea0003900000 */
[----:B------:R-:W2:Y:S02]  /*116d0*/  @!P0 SYNCS.PHASECHK.TRANS64 P0, [R6+URZ], R5 ;  /* 0x00000005060085a7 */ /* 0x000ea4000800007f */
[----:B--2---:R-:W-:Y:S05]  /*116e0*/  @!P0 BRA `(.L_x_890) ;  /* 0xfffffffc00f08947 */ /* 0x004fea000383ffff */
[----:B------:R-:W-:Y:S05]  /*116f0*/  BRA `(.L_x_944) ;  /* 0xffffffec00587947 */ /* 0x000fea000383ffff */
.L_x_891:
[----:B--2---:R2:W3:Y:S02]  /*11700*/  SYNCS.PHASECHK.TRANS64.TRYWAIT P0, [R7+URZ], R2 ;  /* 0x00000002070075a7 */ /* 0x0044e4000800017f */
[----:B---3--:R-:W-:Y:S05]  /*11710*/  @!P0 NANOSLEEP.SYNCS 0x989680 ;  /* 0x009896800000895d */ /* 0x008fea0003900000 */
[----:B------:R-:W3:Y:S02]  /*11720*/  @!P0 SYNCS.PHASECHK.TRANS64 P0, [R7+URZ], R2 ;  /* 0x00000002070085a7 */ /* 0x000ee4000800007f */
[----:B---3--:R-:W-:Y:S05]  /*11730*/  @!P0 BRA `(.L_x_891) ;  /* 0xfffffffc00f08947 */ /* 0x008fea000383ffff */
[----:B------:R-:W-:Y:S05]  /*11740*/  BRA `(.L_x_945) ;  /* 0xffffffec00587947 */ /* 0x000fea000383ffff */
.L_x_892:
[----:B---3--:R3:W4:Y:S02]  /*11750*/  SYNCS.PHASECHK.TRANS64.TRYWAIT P0, [R4+URZ], R5 ;  /* 0x00000005040075a7 */ /* 0x008724000800017f */
[----:B----4-:R-:W-:Y:S05]  /*11760*/  @!P0 NANOSLEEP.SYNCS 0x989680 ;  /* 0x009896800000895d */ /* 0x010fea0003900000 */
[----:B------:R-:W4:Y:S02]  /*11770*/  @!P0 SYNCS.PHASECHK.TRANS64 P0, [R4+URZ], R5 ;  /* 0x00000005040085a7 */ /* 0x000f24000800007f */
[----:B----4-:R-:W-:Y:S05]  /*11780*/  @!P0 BRA `(.L_x_892) ;  /* 0xfffffffc00f08947 */ /* 0x010fea000383ffff */
[----:B------:R-:W-:Y:S05]  /*11790*/  BRA `(.L_x_946) ;  /* 0xffffffec004c7947 */ /* 0x000fea000383ffff */
.L_x_947:
        /* <DEDUP_REMOVED lines=14> */
.L_x_4553:


//--------------------- .text._ZN7cutlass13device_kernelIN5flash11enable_sm90INS1_16FlashAttnFwdSm90INS1_25CollectiveMainloopFwdSm90ILi2EN4cute5tupleIJNS5_1CILi1EEES8_S8_EEENS6_IJNS7_ILi64EEESA_SA_EEELi512ENS_6half_tEfNS_4arch4Sm90ELb0ELb0ELb0ELb1ELb0ELb1ELb1ELb0ELb0ELb0ELb0ELb0EEENS1_21CollectiveEpilogueFwdINS6_IJSA_NS7_ILi512EEESA_EEES9_SC_SE_Li256ELb1ELb0ELb0ELb0EEENS1_36VarlenDynamicPersistentTileSchedulerILi64ELi64ELi256ELi32ELb0ELb0ELb1ELb0ELb1ELb1EEEEEEEEEvNT_6ParamsE --------------------------
	.section	.text._ZN7cutlass13device_kernelIN5flash11enable_sm90INS1_16FlashAttnFwdSm90INS1_25CollectiveMainloopFwdSm90ILi2EN4cute5tupleIJNS5_1CILi1EEES8_S8_EEENS6_IJNS7_ILi64EEESA_SA_EEELi512ENS_6half_tEfNS_4arch4Sm90ELb0ELb0ELb0ELb1ELb0ELb1ELb1ELb0ELb0ELb0ELb0ELb0EEENS1_21CollectiveEpilogueFwdINS6_IJSA_NS7_ILi512EEESA_EEES9_SC_SE_Li256ELb1ELb0ELb0ELb0EEENS1_36VarlenDynamicPersistentTileSchedulerILi64ELi64ELi256ELi32ELb0ELb0ELb1ELb0ELb1ELb1EEEEEEEEEvNT_6ParamsE,"ax",@progbits
	.align	128
.text._ZN7cutlass13device_kernelIN5flash11enable_sm90INS1_16FlashAttnFwdSm90INS1_25CollectiveMainloopFwdSm90ILi2EN4cute5tupleIJNS5_1CILi1EEES8_S8_EEENS6_IJNS7_ILi64EEESA_SA_EEELi512ENS_6half_tEfNS_4arch4Sm90ELb0ELb0ELb0ELb1ELb0ELb1ELb1ELb0ELb0ELb0ELb0ELb0EEENS1_21CollectiveEpilogueFwdINS6_IJSA_NS7_ILi512EEESA_EEES9_SC_SE_Li256ELb1ELb0ELb0ELb0EEENS1_36VarlenDynamicPersistentTileSchedulerILi64ELi64ELi256ELi32ELb0ELb0ELb1ELb0ELb1ELb1EEEEEEEEEvNT_6ParamsE:
        .type           _ZN7cutlass13device_kernelIN5flash11enable_sm90INS1_16FlashAttnFwdSm90INS1_25CollectiveMainloopFwdSm90ILi2EN4cute5tupleIJNS5_1CILi1EEES8_S8_EEENS6_IJNS7_ILi64EEESA_SA_EEELi512ENS_6half_tEfNS_4arch4Sm90ELb0ELb0ELb0ELb1ELb0ELb1ELb1ELb0ELb0ELb0ELb0ELb0EEENS1_21CollectiveEpilogueFwdINS6_IJSA_NS7_ILi512EEESA_EEES9_SC_SE_Li256ELb1ELb0ELb0ELb0EEENS1_36VarlenDynamicPersistentTileSchedulerILi64ELi64ELi256ELi32ELb0ELb0ELb1ELb0ELb1ELb1EEEEEEEEEvNT_6ParamsE,@function
        .size           _ZN7cutlass13device_kernelIN5flash11enable_sm90INS1_16FlashAttnFwdSm90INS1_25CollectiveMainloopFwdSm90ILi2EN4cute5tupleIJNS5_1CILi1EEES8_S8_EEENS6_IJNS7_ILi64EEESA_SA_EEELi512ENS_6half_tEfNS_4arch4Sm90ELb0ELb0ELb0ELb1ELb0ELb1ELb1ELb0ELb0ELb0ELb0ELb0EEENS1_21CollectiveEpilogueFwdINS6_IJSA_NS7_ILi512EEESA_EEES9_SC_SE_Li256ELb1ELb0ELb0ELb0EEENS1_36VarlenDynamicPersistentTileSchedulerILi64ELi64ELi256ELi32ELb0ELb0ELb1ELb0ELb1ELb1EEEEEEEEEvNT_6ParamsE,(.L_x_4554 - _ZN7cutlass13device_kernelIN5flash11enable_sm90INS1_16FlashAttnFwdSm90INS1_25CollectiveMainloopFwdSm90ILi2EN4cute5tupleIJNS5_1CILi1EEES8_S8_EEENS6_IJNS7_ILi64EEESA_SA_EEELi512ENS_6half_tEfNS_4arch4Sm90ELb0ELb0ELb0ELb1ELb0ELb1ELb1ELb0ELb0ELb0ELb0ELb0EEENS1_21CollectiveEpilogueFwdINS6_IJSA_NS7_ILi512EEESA_EEES9_SC_SE_Li256ELb1ELb0ELb0ELb0EEENS1_36VarlenDynamicPersistentTileSchedulerILi64ELi64ELi256ELi32ELb0ELb0ELb1ELb0ELb1ELb1EEEEEEEEEvNT_6ParamsE)
        .other          _ZN7cutlass13device_kernelIN5flash11enable_sm90INS1_16FlashAttnFwdSm90INS1_25CollectiveMainloopFwdSm90ILi2EN4cute5tupleIJNS5_1CILi1EEES8_S8_EEENS6_IJNS7_ILi64EEESA_SA_EEELi512ENS_6half_tEfNS_4arch4Sm90ELb0ELb0ELb0ELb1ELb0ELb1ELb1ELb0ELb0ELb0ELb0ELb0EEENS1_21CollectiveEpilogueFwdINS6_IJSA_NS7_ILi512EEESA_EEES9_SC_SE_Li256ELb1ELb0ELb0ELb0EEENS1_36VarlenDynamicPersistentTileSchedulerILi64ELi64ELi256ELi32ELb0ELb0ELb1ELb0ELb1ELb1EEEEEEEEEvNT_6ParamsE,@"STO_CUDA_ENTRY STV_DEFAULT"
_ZN7cutlass13device_kernelIN5flash11enable_sm90INS1_16FlashAttnFwdSm90INS1_25CollectiveMainloopFwdSm90ILi2EN4cute5tupleIJNS5_1CILi1EEES8_S8_EEENS6_IJNS7_ILi64EEESA_SA_EEELi512ENS_6half_tEfNS_4arch4Sm90ELb0ELb0ELb0ELb1ELb0ELb1ELb1ELb0ELb0ELb0ELb0ELb0EEENS1_21CollectiveEpilogueFwdINS6_IJSA_NS7_ILi512EEESA_EEES9_SC_SE_Li256ELb1ELb0ELb0ELb0EEENS1_36VarlenDynamicPersistentTileSchedulerILi64ELi64ELi256ELi32ELb0ELb0ELb1ELb0ELb1ELb1EEEEEEEEEvNT_6ParamsE:
        /* <DEDUP_REMOVED lines=16> */
[----:B------:R-:W-:Y:S02]  /*0100*/  UIADD3 UR4, UP5, UR4, 0x670, URZ ;  /* 0x0000067004047890 */ /* 0x000fe4000ffbe03f */
[----:B------:R-:W-:Y:S02]  /*0110*/  UIADD3.X UR9, URZ, UR5, URZ, UP1, !UPT ;  /* 0x000000053f097290 */ /* 0x000fe40008ffe43f */
[----:B------:R-:W-:Y:S02]  /*0120*/  UIADD3.X UR11, URZ, UR5, URZ, UP2, !UPT ;  /* 0x000000053f0b7290 */ /* 0x000fe400097fe43f */
[----:B------:R-:W-:Y:S01]  /*0130*/  UIADD3.X UR13, URZ, UR5, URZ, UP3, !UPT ;  /* 0x000000053f0d7290 */ /* 0x000fe20009ffe43f */
[----:B------:R0:W-:Y:S01]  /*0140*/  UTMACCTL.PF [UR6] ;  /* 0x00000000060079b9 */ /* 0x0001e20008040000 */
[----:B------:R-:W-:-:S03]  /*0150*/  UIADD3.X UR15, URZ, UR5, URZ, UP4, !UPT ;  /* 0x000000053f0f7290 */ /* 0x000fc6000a7fe43f */
[----:B------:R0:W-:Y:S01]  /*0160*/  UTMACCTL.PF [UR8] ;  /* 0x00000000080079b9 */ /* 0x0001e20008040000 */
[----:B------:R-:W-:Y:S01]  /*0170*/  UIADD3.X UR5, URZ, UR5, URZ, UP5, !UPT ;  /* 0x000000053f057290 */ /* 0x000fe2000affe43f */
[----:B------:R0:W-:Y:S02]  /*0180*/  UTMACCTL.PF [UR10] ;  /* 0x000000000a0079b9 */ /* 0x0001e40008040000 */
[----:B------:R0:W-:Y:S02]  /*0190*/  UTMACCTL.PF [UR12] ;  /* 0x000000000c0079b9 */ /* 0x0001e40008040000 */
[----:B------:R0:W-:Y:S04]  /*01a0*/  UTMACCTL.PF [UR14] ;  /* 0x000000000e0079b9 */ /* 0x0001e80008040000 */
[----:B------:R0:W-:Y:S02]  /*01b0*/  UTMACCTL.PF [UR4] ;  /* 0x00000000040079b9 */ /* 0x0001e40008040000 */
[----:B0-----:R-:W-:Y:S01]  /*01c0*/  NOP ;  /* 0x0000000000007918 */ /* 0x001fe20000000000 */
.L_x_949:
[----:B------:R-:W-:Y:S05]  /*01d0*/  BSYNC B0 ;  /* 0x0000000000007941 */ /* 0x000fea0003800000 */
.L_x_948:
        /* <DEDUP_REMOVED lines=14> */
[----:B-1----:R0:W-:Y:S01]  /*02c0*/  STL [R1+0x4], R3 ;  /* 0x0000040301007387 */ /* 0x0021e20000100800 */
        /* <DEDUP_REMOVED lines=24> */
.L_x_950:
        /* <DEDUP_REMOVED lines=22> */
.L_x_951:
        /* <DEDUP_REMOVED lines=18> */
.L_x_952:
        /* <DEDUP_REMOVED lines=22> */
.L_x_953:
        /* <DEDUP_REMOVED lines=22> */
.L_x_954:
        /* <DEDUP_REMOVED lines=9> */
.L_x_957:
        /* <DEDUP_REMOVED lines=22> */
[----:B------:R-:W-:-:S05]  /*0b80*/  VIADD R230, R0, 0xffffff80 ;  /* 0xffffff8000e67836 */ /* 0x000fca0000000000 */
[----:B------:R-:W-:-:S04]  /*0b90*/  SHF.R.S32.HI R3, RZ, 0x1f, R230 ;  /* 0x0000001fff037819 */ /* 0x000fc800000114e6 */
[CC--:B------:R-:W-:Y:S02]  /*0ba0*/  LEA.HI R0, R3.reuse, R230.reuse, RZ, 0x7 ;  /* 0x000000e603007211 */ /* 0x0c0fe400078f38ff */
[CC--:B------:R-:W-:Y:S02]  /*0bb0*/  LEA.HI R6, R3.reuse, R230.reuse, RZ, 0x4 ;  /* 0x000000e603067211 */ /* 0x0c0fe400078f20ff */
[----:B------:R-:W-:Y:S02]  /*0bc0*/  LOP3.LUT R5, R0, 0xffffff80, RZ, 0xc0, !PT ;  /* 0xffffff8000057812 */ /* 0x000fe400078ec0ff */
[----:B------:R-:W-:Y:S02]  /*0bd0*/  LOP3.LUT R7, R6, 0xfffffff0, RZ, 0xc0, !PT ;  /* 0xfffffff006077812 */ /* 0x000fe400078ec0ff */
[----:B------:R-:W-:Y:S02]  /*0be0*/  LEA.HI R4, R3, R230, RZ, 0x5 ;  /* 0x000000e603047211 */ /* 0x000fe400078f28ff */
[C---:B------:R-:W-:Y:S01]  /*0bf0*/  IADD3 R5, R230.reuse, -R5, RZ ;  /* 0x80000005e6057210 */ /* 0x040fe20007ffe0ff */
[----:B------:R-:W-:Y:S01]  /*0c00*/  IMAD.IADD R10, R230, 0x1, -R7 ;  /* 0x00000001e60a7824 */ /* 0x000fe200078e0a07 */
[----:B------:R-:W-:-:S02]  /*0c10*/  SHF.R.S32.HI R189, RZ, 0x5, R4 ;  /* 0x00000005ffbd7819 */ /* 0x000fc40000011404 */
[----:B------:R-:W-:Y:S02]  /*0c20*/  SHF.R.S32.HI R12, RZ, 0x1f, R4 ;  /* 0x0000001fff0c7819 */ /* 0x000fe40000011404 */
[----:B------:R-:W-:Y:S02]  /*0c30*/  SHF.R.S32.HI R13, RZ, 0x4, R6 ;  /* 0x00000004ff0d7819 */ /* 0x000fe40000011406 */
[----:B------:R-:W-:Y:S02]  /*0c40*/  SHF.R.S32.HI R4, RZ, 0x1f, R5 ;  /* 0x0000001fff047819 */ /* 0x000fe40000011405 */
[----:B------:R-:W-:Y:S02]  /*0c50*/  SHF.R.S32.HI R7, RZ, 0x1f, R10 ;  /* 0x0000001fff077819 */ /* 0x000fe4000001140a */
[----:B------:R-:W-:Y:S02]  /*0c60*/  LEA.HI R8, R6, R13, RZ, 0x1 ;  /* 0x0000000d06087211 */ /* 0x000fe400078f08ff */
[----:B------:R-:W-:-:S02]  /*0c70*/  LEA.HI R6, R4, R5, RZ, 0x2 ;  /* 0x0000000504067211 */ /* 0x000fc400078f10ff */
[----:B------:R-:W-:Y:S02]  /*0c80*/  LEA.HI R14, R12, R189, RZ, 0x2 ;  /* 0x000000bd0c0e7211 */ /* 0x000fe400078f10ff */
[----:B------:R-:W-:Y:S02]  /*0c90*/  LEA.HI R9, R7, R10, RZ, 0x3 ;  /* 0x0000000a07097211 */ /* 0x000fe400078f18ff */
[----:B------:R-:W-:Y:S02]  /*0ca0*/  LOP3.LUT R12, R8, 0x1ffffffe, RZ, 0xc0, !PT ;  /* 0x1ffffffe080c7812 */ /* 0x000fe400078ec0ff */
[--C-:B------:R-:W-:Y:S02]  /*0cb0*/  SHF.R.S32.HI R7, RZ, 0x2, R6.reuse ;  /* 0x00000002ff077819 */ /* 0x100fe40000011406 */
[----:B------:R-:W-:-:S04]  /*0cc0*/  SHF.R.S32.HI R8, RZ, 0x1f, R6 ;  /* 0x0000001fff087819 */ /* 0x000fc80000011406 */
[----:B------:R-:W-:Y:S02]  /*0cd0*/  LEA.HI R8, R8, R7, RZ, 0x3 ;  /* 0x0000000708087211 */ /* 0x000fe400078f18ff */
[----:B------:R-:W-:Y:S02]  /*0ce0*/  LEA.HI R4, R4, R5, RZ, 0x5 ;  /* 0x0000000504047211 */ /* 0x000fe400078f28ff */
[----:B------:R-:W-:Y:S02]  /*0cf0*/  LOP3.LUT R8, R8, 0xfffffff8, RZ, 0xc0, !PT ;  /* 0xfffffff808087812 */ /* 0x000fe400078ec0ff */
[----:B------:R-:W-:Y:S02]  /*0d00*/  LOP3.LUT R11, R9, 0xfffffff8, RZ, 0xc0, !PT ;  /* 0xfffffff8090b7812 */ /* 0x000fe400078ec0ff */
[----:B------:R-:W-:Y:S01]  /*0d10*/  SHF.R.S32.HI R217, RZ, 0x7, R0 ;  /* 0x00000007ffd97819 */ /* 0x000fe20000011400 */
[----:B------:R-:W-:Y:S01]  /*0d20*/  IMAD.IADD R7, R7, 0x1, -R8 ;  /* 0x0000000107077824 */ /* 0x000fe200078e0a08 */
[----:B------:R-:W-:-:S02]  /*0d30*/  LOP3.LUT R14, R14, 0x3ffffc, RZ, 0xc0, !PT ;  /* 0x003ffffc0e0e7812 */ /* 0x000fc400078ec0ff */
[----:B------:R-:W-:Y:S02]  /*0d40*/  SHF.R.S32.HI R4, RZ, 0x5, R4 ;  /* 0x00000005ff047819 */ /* 0x000fe40000011404 */
[----:B------:R-:W-:Y:S01]  /*0d50*/  LOP3.LUT R6, R6, 0x7ffffffc, RZ, 0xc0, !PT ;  /* 0x7ffffffc06067812 */ /* 0x000fe200078ec0ff */
[----:B------:R-:W-:Y:S02]  /*0d60*/  IMAD.IADD R11, R10, 0x1, -R11 ;  /* 0x000000010a0b7824 */ /* 0x000fe400078e0a0b */
[----:B------:R-:W-:Y:S01]  /*0d70*/  IMAD R15, R217, 0x100, R10 ;  /* 0x00000100d90f7824 */ /* 0x000fe200078e020a */
[----:B------:R-:W-:Y:S01]  /*0d80*/  IADD3 R6, R5, -R6, RZ ;  /* 0x8000000605067210 */ /* 0x000fe20007ffe0ff */
[----:B------:R-:W-:Y:S01]  /*0d90*/  IMAD.IADD R14, R189, 0x1, -R14 ;  /* 0x00000001bd0e7824 */ /* 0x000fe200078e0a0e */
[CC--:B------:R-:W-:Y:S01]  /*0da0*/  LEA.HI R5, R3.reuse, R230.reuse, RZ, 0x2 ;  /* 0x000000e603057211 */ /* 0x0c0fe200078f10ff */
[----:B------:R-:W-:Y:S01]  /*0db0*/  IMAD R188, R4, 0x10, R7 ;  /* 0x0000001004bc7824 */ /* 0x000fe200078e0207 */
[----:B------:R-:W-:Y:S01]  /*0dc0*/  LEA.HI R4, R3, R230, RZ, 0x3 ;  /* 0x000000e603047211 */ /* 0x000fe200078f18ff */
[----:B------:R-:W-:-:S02]  /*0dd0*/  IMAD.IADD R12, R13, 0x1, -R12 ;  /* 0x000000010d0c7824 */ /* 0x000fc400078e0a0c */
[----:B------:R-:W-:Y:S01]  /*0de0*/  IMAD.SHL.U32 R10, R11, 0x40, RZ ;  /* 0x000000400b0a7824 */ /* 0x000fe200078e00ff */
[----:B------:R-:W-:Y:S01]  /*0df0*/  LEA R14, R14, R15, 0x4 ;  /* 0x0000000f0e0e7211 */ /* 0x000fe200078e20ff */
[----:B------:R-:W-:Y:S01]  /*0e00*/  IMAD.SHL.U32 R13, R12, 0x8, RZ ;  /* 0x000000080c0d7824 */ /* 0x000fe200078e00ff */
[----:B------:R-:W-:Y:S02]  /*0e10*/  LOP3.LUT R3, R4, 0x1ffffff8, RZ, 0xc0, !PT ;  /* 0x1ffffff804037812 */ /* 0x000fe400078ec0ff */
[----:B------:R-:W-:Y:S01]  /*0e20*/  SHF.R.S32.HI R19, RZ, 0x2, R5 ;  /* 0x00000002ff137819 */ /* 0x000fe20000011405 */
[----:B------:R-:W-:Y:S01]  /*0e30*/  IMAD.SHL.U32 R9, R9, 0x40, RZ ;  /* 0x0000004009097824 */ /* 0x000fe200078e00ff */
[----:B------:R-:W-:Y:S01]  /*0e40*/  LOP3.LUT R10, R10, 0x1c0, RZ, 0xc0, !PT ;  /* 0x000001c00a0a7812 */ /* 0x000fe200078ec0ff */
[----:B------:R-:W-:Y:S02]  /*0e50*/  IMAD.U32 R229, R14, 0x40, R13 ;  /* 0x000000400ee57824 */ /* 0x000fe400078e000d */
[----:B------:R-:W-:Y:S01]  /*0e60*/  IMAD.IADD R3, R230, 0x1, -R3 ;  /* 0x00000001e6037824 */ /* 0x000fe200078e0a03 */
[----:B------:R-:W-:Y:S01]  /*0e70*/  LOP3.LUT R13, R10, 0x8, R13, 0xf8, !PT ;  /* 0x000000080a0d7812 */ /* 0x000fe200078ef80d */
[----:B------:R-:W-:Y:S01]  /*0e80*/  VIADD R232, R19, 0x20 ;  /* 0x0000002013e87836 */ /* 0x000fe20000000000 */
[----:B------:R-:W-:-:S02]  /*0e90*/  SHF.R.U32.HI R10, RZ, 0x3, R10 ;  /* 0x00000003ff0a7819 */ /* 0x000fc4000001160a */
[----:B------:R-:W-:Y:S01]  /*0ea0*/  LOP3.LUT R8, R9, 0x7ffffe00, RZ, 0xc0, !PT ;  /* 0x7ffffe0009087812 */ /* 0x000fe200078ec0ff */
[----:B------:R-:W-:Y:S01]  /*0eb0*/  IMAD.SHL.U32 R187, R3, 0x8, RZ ;  /* 0x0000000803bb7824 */ /* 0x000fe200078e00ff */
[----:B------:R-:W-:Y:S02]  /*0ec0*/  SHF.R.S32.HI R192, RZ, 0x3, R4 ;  /* 0x00000003ffc07819 */ /* 0x000fe40000011404 */
[----:B------:R-:W-:Y:S02]  /*0ed0*/  LOP3.LUT R215, R5, 0xfffffffc, RZ, 0xc0, !PT ;  /* 0xfffffffc05d77812 */ /* 0x000fe400078ec0ff */
[----:B------:R-:W-:Y:S02]  /*0ee0*/  SHF.R.S32.HI R4, RZ, 0x1f, R5 ;  /* 0x0000001fff047819 */ /* 0x000fe40000011405 */
[----:B------:R-:W-:Y:S01]  /*0ef0*/  SHF.R.S32.HI R3, RZ, 0x1f, R232 ;  /* 0x0000001fff037819 */ /* 0x000fe200000114e8 */
[----:B------:R-:W-:Y:S01]  /*0f00*/  IMAD R8, R189, 0x400, R8 ;  /* 0x00000400bd087824 */ /* 0x000fe200078e0208 */
[----:B------:R-:W-:Y:S01]  /*0f10*/  LOP3.LUT R13, R13, R10, RZ, 0x3c, !PT ;  /* 0x0000000a0d0d7212 */ /* 0x000fe200078e3cff */
[----:B------:R-:W-:Y:S01]  /*0f20*/  IMAD.IADD R215, R230, 0x1, -R215 ;  /* 0x00000001e6d77824 */ /* 0x000fe200078e0ad7 */
[----:B------:R-:W-:Y:S01]  /*0f30*/  LEA.HI R4, R4, R19, RZ, 0x3 ;  /* 0x0000001304047211 */ /* 0x000fe200078f18ff */
[----:B------:R-:W-:Y:S01]  /*0f40*/  IMAD.SHL.U32 R220, R232, 0x40, RZ ;  /* 0x00000040e8dc7824 */ /* 0x000fe200078e00ff */
[----:B------:R-:W-:Y:S01]  /*0f50*/  LEA.HI R3, R3, R232, RZ, 0x3 ;  /* 0x000000e803037211 */ /* 0x000fe200078f18ff */
[----:B------:R-:W-:Y:S01]  /*0f60*/  IMAD.IADD R13, R8, 0x1, R13 ;  /* 0x00000001080d7824 */ /* 0x000fe200078e020d */
[----:B------:R-:W-:-:S02]  /*0f70*/  R2P PR, R11, 0x6 ;  /* 0x000000060b007804 */ /* 0x000fc40000000000 */
[----:B------:R-:W-:Y:S01]  /*0f80*/  LOP3.LUT R4, R4, 0xfffffff8, RZ, 0xc0, !PT ;  /* 0xfffffff804047812 */ /* 0x000fe200078ec0ff */
[----:B------:R-:W-:Y:S01]  /*0f90*/  IMAD.SHL.U32 R3, R3, 0x40, RZ ;  /* 0x0000004003037824 */ /* 0x000fe200078e00ff */
[----:B------:R-:W-:Y:S01]  /*0fa0*/  LEA.HI R0, R0, R217, RZ, 0x1 ;  /* 0x000000d900007211 */ /* 0x000fe200078f08ff */
[----:B------:R-:W-:Y:S01]  /*0fb0*/  IMAD R194, R13, 0x2, R2 ;  /* 0x000000020dc27824 */ /* 0x000fe200078e0202 */
[----:B------:R-:W-:Y:S01]  /*0fc0*/  LOP3.LUT R220, R220, 0x1c0, RZ, 0xc0, !PT ;  /* 0x000001c0dcdc7812 */ /* 0x000fe200078ec0ff */
[----:B------:R-:W-:Y:S01]  /*0fd0*/  IMAD.MOV.U32 R196, RZ, RZ, 0x40 ;  /* 0x00000040ffc47424 */ /* 0x000fe200078e00ff */
[----:B------:R-:W-:Y:S01]  /*0fe0*/  LOP3.LUT R0, R0, 0xfffffe, RZ, 0xc0, !PT ;  /* 0x00fffffe00007812 */ /* 0x000fe200078ec0ff */
[----:B------:R-:W-:Y:S01]  /*0ff0*/  IMAD.IADD R186, R19, 0x1, -R4 ;  /* 0x0000000113ba7824 */ /* 0x000fe200078e0a04 */
[----:B------:R-:W-:Y:S01]  /*1000*/  SHF.R.U32.HI R231, RZ, 0x3, R220 ;  /* 0x00000003ffe77819 */ /* 0x000fe200000116dc */
[----:B------:R-:W-:Y:S01]  /*1010*/  VIADD R208, R194, 0x36400 ;  /* 0x00036400c2d07836 */ /* 0x000fe20000000000 */
[----:B------:R-:W-:-:S02]  /*1020*/  LOP3.LUT R221, R3, 0xfffffe00, RZ, 0xc0, !PT ;  /* 0xfffffe0003dd7812 */ /* 0x000fc400078ec0ff */
[----:B------:R-:W-:Y:S01]  /*1030*/  IADD3 R195, R194, 0x36420, RZ ;  /* 0x00036420c2c37810 */ /* 0x000fe20007ffe0ff */
[----:B------:R-:W-:Y:S01]  /*1040*/  @P1 VIADD R195, R208, 0xffffffe0 ;  /* 0xffffffe0d0c31836 */ /* 0x000fe20000000000 */
[----:B------:R-:W-:Y:S01]  /*1050*/  SEL R196, R196, 0xffffffc0, !P2 ;  /* 0xffffffc0c4c47807 */ /* 0x000fe20005000000 */
[----:B------:R-:W-:Y:S01]  /*1060*/  IMAD.IADD R0, R217, 0x1, -R0 ;  /* 0x00000001d9007824 */ /* 0x000fe200078e0a00 */
[----:B------:R-:W-:Y:S01]  /*1070*/  CS2R R22, SRZ ;  /* 0x0000000000167805 */ /* 0x000fe2000001ff00 */
[----:B------:R-:W-:Y:S01]  /*1080*/  IMAD.MOV.U32 R184, RZ, RZ, RZ ;  /* 0x000000ffffb87224 */ /* 0x000fe200078e00ff */
[----:B------:R-:W-:Y:S01]  /*1090*/  MOV R213, RZ ;  /* 0x000000ff00d57202 */ /* 0x000fe20000000f00 */
[----:B------:R-:W-:Y:S01]  /*10a0*/  IMAD.IADD R208, R208, 0x1, R196 ;  /* 0x00000001d0d07824 */ /* 0x000fe200078e02c4 */
[----:B------:R-:W-:Y:S01]  /*10b0*/  SHF.R.S32.HI R219, RZ, 0x1f, R19 ;  /* 0x0000001fffdb7819 */ /* 0x000fe20000011413 */
[----:B------:R-:W-:Y:S01]  /*10c0*/  IMAD.MOV.U32 R18, RZ, RZ, RZ ;  /* 0x000000ffff127224 */ /* 0x000fe200078e00ff */
[----:B------:R-:W-:Y:S01]  /*10d0*/  IADD3 R196, R196, R195, RZ ;  /* 0x000000c3c4c47210 */ /* 0x000fe20007ffe0ff */
[----:B------:R-:W-:-:S02]  /*10e0*/  IMAD.SHL.U32 R191, R0, 0x100, RZ ;  /* 0x0000010000bf7824 */ /* 0x000fc400078e00ff */
[----:B------:R-:W-:Y:S01]  /*10f0*/  IMAD.SHL.U32 R190, R6, 0x2, RZ ;  /* 0x0000000206be7824 */ /* 0x000fe200078e00ff */
[----:B--2---:R-:W-:Y:S02]  /*1100*/  LOP3.LUT R185, R16, 0x1, RZ, 0xfc, !PT ;  /* 0x0000000110b97812 */ /* 0x004fe400078efcff */
[----:B------:R-:W-:-:S04]  /*1110*/  SHF.L.U32 R16, R215, 0x3, RZ ;  /* 0x00000003d7107819 */ /* 0x000fc800000006ff */
[----:B------:R-:W-:-:S04]  /*1120*/  LOP3.LUT R4, R220, 0x38, R16, 0xf8, !PT ;  /* 0x00000038dc047812 */ /* 0x000fc800078ef810 */
[----:B------:R-:W-:-:S05]  /*1130*/  LOP3.LUT R3, R221, R4, R231, 0xf6, !PT ;  /* 0x00000004dd037212 */ /* 0x000fca00078ef6e7 */
[----:B------:R-:W-:-:S07]  /*1140*/  IMAD R218, R3, 0x2, R2 ;  /* 0x0000000203da7824 */ /* 0x000fce00078e0202 */
.L_x_1075:
        /* <DEDUP_REMOVED lines=8> */
[----:B------:R-:W-:Y:S01]  /*11d0*/  ISETP.NE.U32.AND P1, PT, RZ, UR8, PT ;  /* 0x00000008ff007c0c */ /* 0x000fe2000bf25070 */
[----:B------:R-:W-:Y:S01]  /*11e0*/  IMAD.MOV.U32 R33, RZ, RZ, RZ ;  /* 0x000000ffff217224 */ /* 0x000fe200078e00ff */
[----:B------:R-:W-:Y:S02]  /*11f0*/  ISETP.NE.AND.EX P2, PT, RZ, UR5, PT, P2 ;  /* 0x00000005ff007c0c */ /* 0x000fe4000bf45320 */
[----:B------:R-:W-:Y:S02]  /*1200*/  ISETP.NE.AND.EX P1, PT, RZ, UR9, PT, P1 ;  /* 0x00000009ff007c0c */ /* 0x000fe4000bf25310 */
[----:B------:R-:W-:-:S04]  /*1210*/  ISETP.NE.U32.AND P0, PT, RZ, UR6, PT ;  /* 0x00000006ff007c0c */ /* 0x000fc8000bf05070 */
        /* <DEDUP_REMOVED lines=39> */
.L_x_959:
[----:B------:R-:W-:Y:S02]  /*1490*/  IMAD.U32 R24, RZ, RZ, UR5 ;  /* 0x00000005ff187e24 */ /* 0x000fe4000f8e00ff */
[----:B------:R-:W-:Y:S01]  /*14a0*/  IMAD.U32 R28, RZ, RZ, UR4 ;  /* 0x00000004ff1c7e24 */ /* 0x000fe2000f8e00ff */
[----:B------:R-:W-:Y:S06]  /*14b0*/  @!P2 BRA `(.L_x_960) ;  /* 0x000000000010a947 */ /* 0x000fec0003800000 */
[----:B------:R-:W-:-:S04]  /*14c0*/  IADD3 R4, P0, R210, UR8, RZ ;  /* 0x00000008d2047c10 */ /* 0x000fc8000ff1e0ff */
[----:B------:R-:W-:-:S05]  /*14d0*/  IADD3.X R5, R211, UR9, RZ, P0, !PT ;  /* 0x00000009d3057c10 */ /* 0x000fca00087fe4ff */
[----:B------:R0:W5:Y:S01]  /*14e0*/  LDG.E R28, desc[UR54][R4.64] ;  /* 0x00000036041c7981 */ /* 0x000162000c1e1900 */
[----:B------:R-:W-:Y:S05]  /*14f0*/  BRA `(.L_x_961) ;  /* 0x0000000000107947 */ /* 0x000fea0003800000 */
.L_x_960:
[----:B------:R-:W-:Y:S05]  /*1500*/  @!P0 BRA `(.L_x_961) ;  /* 0x00000000000c8947 */ /* 0x000fea0003800000 */
[----:B------:R-:W2:Y:S04]  /*1510*/  LDG.E R5, desc[UR54][R8.64] ;  /* 0x0000003608057981 */ /* 0x000ea8000c1e1900 */
[----:B------:R-:W2:Y:S02]  /*1520*/  LDG.E R28, desc[UR54][R8.64+0x4] ;  /* 0x00000436081c7981 */ /* 0x000ea4000c1e1900 */
[----:B--2---:R-:W-:-:S07]  /*1530*/  IMAD.IADD R28, R28, 0x1, -R5 ;  /* 0x000000011c1c7824 */ /* 0x004fce00078e0a05 */
.L_x_961:
        /* <DEDUP_REMOVED lines=8> */
[----:B------:R-:W-:Y:S02]  /*15c0*/  ISETP.NE.U32.AND P1, PT, RZ, UR4, PT ;  /* 0x00000004ff007c0c */ /* 0x000fe4000bf25070 */
[----:B-----5:R-:W-:Y:S02]  /*15d0*/  MOV R27, R28 ;  /* 0x0000001c001b7202 */ /* 0x020fe40000000f00 */
[----:B------:R-:W-:-:S13]  /*15e0*/  ISETP.NE.AND.EX P1, PT, RZ, UR5, PT, P1 ;  /* 0x00000005ff007c0c */ /* 0x000fda000bf25310 */
[----:B------:R-:W-:-:S04]  /*15f0*/  @P1 IADD3 R6, P2, R210, UR4, RZ ;  /* 0x00000004d2061c10 */ /* 0x000fc8000ff5e0ff */
[----:B------:R-:W-:-:S05]  /*1600*/  @P1 IADD3.X R7, R211, UR5, RZ, P2, !PT ;  /* 0x00000005d3071c10 */ /* 0x000fca00097fe4ff */
[----:B------:R0:W5:Y:S01]  /*1610*/  @P1 LDG.E R27, desc[UR54][R6.64] ;  /* 0x00000036061b1981 */ /* 0x000162000c1e1900 */
[----:B------:R-:W-:Y:S01]  /*1620*/  IMAD.IADD R11, R28, 0x1, -R3 ;  /* 0x000000011c0b7824 */ /* 0x000fe200078e0a03 */
[----:B------:R-:W-:-:S03]  /*1630*/  PLOP3.LUT P3, PT, PT, PT, PT, 0x80, 0x0 ;  /* 0x000000000000781c */ /* 0x000fc60003f6f070 */
[----:B------:R-:W-:-:S05]  /*1640*/  IMAD.MOV R31, RZ, RZ, -R11 ;  /* 0x000000ffff1f7224 */ /* 0x000fca00078e0a0b */
[----:B------:R-:W-:Y:S01]  /*1650*/  VIMNMX R31, RZ, R31, !PT ;  /* 0x0000001fff1f7248 */ /* 0x000fe20007fe0100 */
[----:B--2---:R-:W-:-:S04]  /*1660*/  @P0 IMAD.IADD R24, R9, 0x1, -R0 ;  /* 0x0000000109180824 */ /* 0x004fc800078e0a00 */
        /* <DEDUP_REMOVED lines=36> */
.L_x_964:
[----:B------:R-:W-:Y:S05]  /*18b0*/  BSYNC B6 ;  /* 0x0000000000067941 */ /* 0x000fea0003800000 */
.L_x_963:
        /* <DEDUP_REMOVED lines=20> */
.L_x_966:
[----:B------:R-:W-:Y:S05]  /*1a00*/  BSYNC B6 ;  /* 0x0000000000067941 */ /* 0x000fea0003800000 */
.L_x_965:
        /* <DEDUP_REMOVED lines=49> */
[----:B------:R-:W-:Y:S02]  /*1d20*/  VIADD R60, R49, 0x8 ;  /* 0x00000008313c7836 */ /* 0x000fe40000000000 */
[----:B--2---:R-:W-:-:S04]  /*1d30*/  @P0 IMAD.HI.U32 R0, R26, R7, RZ ;  /* 0x000000071a000227 */ /* 0x004fc800078e00ff */
[----:B------:R-:W-:Y:S01]  /*1d40*/  IMAD.X R49, R219, 0x1, R12, P2 ;  /* 0x00000001db317824 */ /* 0x000fe200010e060c */
[----:B---3--:R-:W-:Y:S02]  /*1d50*/  @P0 SHF.R.U32.HI R26, RZ, R9, R0 ;  /* 0x00000009ff1a0219 */ /* 0x008fe40000011600 */
[----:B------:R-:W-:Y:S02]  /*1d60*/  ISETP.NE.U32.AND P0, PT, RZ, UR6, PT ;  /* 0x00000006ff007c0c */ /* 0x000fe4000bf05070 */
[----:B------:R-:W-:Y:S01]  /*1d70*/  SHF.R.S32.HI R0, RZ, 0x1f, R26 ;  /* 0x0000001fff007819 */ /* 0x000fe2000001141a */
[----:B------:R-:W-:Y:S01]  /*1d80*/  IMAD.WIDE.U32 R4, R26, UR4, R4 ;  /* 0x000000041a047c25 */ /* 0x000fe2000f8e0004 */
[----:B------:R-:W-:Y:S01]  /*1d90*/  ISETP.NE.AND.EX P0, PT, RZ, UR7, PT, P0 ;  /* 0x00000007ff007c0c */ /* 0x000fe2000bf05300 */
[----:B------:R-:W-:Y:S02]  /*1da0*/  ULDC.64 UR6, c[0x0][0x320] ;  /* 0x0000c80000067ab9 */ /* 0x000fe40000000a00 */
[----:B------:R-:W-:-:S02]  /*1db0*/  IMAD R7, R0, UR6, RZ ;  /* 0x0000000600077c24 */ /* 0x000fc4000f8e02ff */
[----:B------:R-:W-:Y:S02]  /*1dc0*/  IMAD R3, R0, UR4, RZ ;  /* 0x0000000400037c24 */ /* 0x000fe4000f8e02ff */
        /* <DEDUP_REMOVED lines=12> */
[----:B------:R-:W-:Y:S01]  /*1e90*/  IMAD R3, R9, UR5, R8 ;  /* 0x0000000509037c24 */ /* 0x000fe2000f8e0208 */
        /* <DEDUP_REMOVED lines=15> */
[----:B------:R-:W-:-:S04]  /*1f90*/  IMAD.WIDE.U32 R4, R19, R32, R42 ;  /* 0x0000002013047225 */ /* 0x000fc800078e002a */
[----:B------:R-:W-:Y:S02]  /*1fa0*/  IMAD.IADD R9, R15, 0x1, R9 ;  /* 0x000000010f097824 */ /* 0x000fe400078e0209 */
[----:B------:R-:W-:Y:S01]  /*1fb0*/  IMAD.IADD R5, R5, 0x1, R15 ;  /* 0x0000000105057824 */ /* 0x000fe200078e020f */
[----:B-----5:R-:W-:Y:S01]  /*1fc0*/  SHF.R.S32.HI R15, RZ, 0x1f, R27 ;  /* 0x0000001fff0f7819 */ /* 0x020fe2000001141b */
[-C--:B------:R-:W-:Y:S02]  /*1fd0*/  IMAD R6, R219, R46.reuse, RZ ;  /* 0x0000002edb067224 */ /* 0x080fe400078e02ff */
[----:B------:R-:W-:-:S04]  /*1fe0*/  IMAD.WIDE.U32 R10, R19, R46, R16 ;  /* 0x0000002e130a7225 */ /* 0x000fc800078e0010 */
[----:B------:R-:W-:Y:S02]  /*1ff0*/  IMAD R21, R19, R47, R6 ;  /* 0x0000002f13157224 */ /* 0x000fe400078e0206 */
[----:B------:R-:W-:Y:S02]  /*2000*/  IMAD R14, R15, R32, RZ ;  /* 0x000000200f0e7224 */ /* 0x000fe400078e02ff */
[----:B------:R-:W-:Y:S01]  /*2010*/  IMAD.WIDE.U32 R6, R19, R46, R42 ;  /* 0x0000002e13067225 */ /* 0x000fe200078e002a */
[----:B------:R-:W-:-:S03]  /*2020*/  IADD3 R11, R21, R11, RZ ;  /* 0x0000000b150b7210 */ /* 0x000fc60007ffe0ff */
        /* <DEDUP_REMOVED lines=20> */
.L_x_996:
[----:B------:R-:W-:Y:S01]  /*2170*/  IADD3 R51, R51, -0x1, RZ ;  /* 0xffffffff33337810 */ /* 0x000fe20007ffe0ff */
[----:B--2---:R-:W-:Y:S01]  /*2180*/  IMAD.SHL.U32 R32, R22, 0x1000, RZ ;  /* 0x0000100016207824 */ /* 0x004fe200078e00ff */
[----:B------:R-:W-:Y:S01]  /*2190*/  ISETP.GE.AND P3, PT, R63, 0x1, PT ;  /* 0x000000013f00780c */ /* 0x000fe20003f66270 */
[----:B------:R-:W-:Y:S05]  /*21a0*/  YIELD ;  /* 0x0000000000007946 */ /* 0x000fea0003800000 */
[----:B------:R-:W-:Y:S01]  /*21b0*/  SHF.R.S32.HI R76, RZ, 0x1f, R51 ;  /* 0x0000001fff4c7819 */ /* 0x000fe20000011433 */
[-C--:B-1----:R-:W-:Y:S01]  /*21c0*/  IMAD R4, R52, R51.reuse, RZ ;  /* 0x0000003334047224 */ /* 0x082fe200078e02ff */
[----:B------:R-:W-:Y:S01]  /*21d0*/  BSSY B0, `(.L_x_967) ;  /* 0x0000175000007945 */ /* 0x000fe20003800000 */
[----:B---3--:R-:W-:-:S04]  /*21e0*/  IMAD.WIDE.U32 R14, R53, R51, RZ ;  /* 0x00000033350e7225 */ /* 0x008fc800078e00ff */
[----:B------:R-:W-:Y:S01]  /*21f0*/  IMAD R5, R76, R53, R4 ;  /* 0x000000354c057224 */ /* 0x000fe200078e0204 */
[----:B------:R-:W-:-:S03]  /*2200*/  IADD3 R4, P2, R3, R14, RZ ;  /* 0x0000000e03047210 */ /* 0x000fc60007f5e0ff */
[----:B------:R-:W-:Y:S01]  /*2210*/  IMAD.IADD R79, R15, 0x1, R5 ;  /* 0x000000010f4f7824 */ /* 0x000fe200078e0205 */
[----:B--2---:R-:W-:Y:S01]  /*2220*/  LEA R12, P4, R4, R46, 0x1 ;  /* 0x0000002e040c7211 */ /* 0x004fe200078808ff */
[----:B------:R-:W-:Y:S02]  /*2230*/  IMAD.IADD R5, R67, 0x1, R32 ;  /* 0x0000000143057824 */ /* 0x000fe400078e0220 */
        /* <DEDUP_REMOVED lines=9> */
[----:B------:R-:W-:-:S05]  /*22d0*/  IMAD R7, R76, R55, R6 ;  /* 0x000000374c077224 */ /* 0x000fca00078e0206 */
[----:B------:R-:W-:-:S03]  /*22e0*/  IADD3 R59, R5, R7, RZ ;  /* 0x00000007053b7210 */ /* 0x000fc60007ffe0ff */
        /* <DEDUP_REMOVED lines=16> */
[----:B------:R-:W-:-:S04]  /*23f0*/  IMAD.WIDE.U32 R4, R51, R57, R72 ;  /* 0x0000003933047225 */ /* 0x000fc800078e0048 */
[----:B------:R-:W-:Y:S01]  /*2400*/  IMAD.X R10, R59, 0x1, R68, P3 ;  /* 0x000000013b0a7824 */ /* 0x000fe200018e0644 */
[----:B------:R-:W-:Y:S01]  /*2410*/  LEA R6, P3, R7, UR4, 0x1 ;  /* 0x0000000407067c11 */ /* 0x000fe2000f8608ff */
[----:B------:R-:W-:Y:S01]  /*2420*/  IMAD.IADD R5, R5, 0x1, R9 ;  /* 0x0000000105057824 */ /* 0x000fe200078e0209 */
[----:B------:R-:W-:Y:S01]  /*2430*/  LEA R78, P5, R4, UR6, 0x1 ;  /* 0x00000006044e7c11 */ /* 0x000fe2000f8a08ff */
[----:B------:R-:W-:Y:S01]  /*2440*/  VIADD R8, R42, 0x10 ;  /* 0x000000102a087836 */ /* 0x000fe20000000000 */
[----:B------:R-:W-:Y:S02]  /*2450*/  LEA.HI.X R7, R7, UR5, R10, 0x1, P3 ;  /* 0x0000000507077c11 */ /* 0x000fe400098f0c0a */
[----:B------:R-:W-:Y:S02]  /*2460*/  CS2R R10, SRZ ;  /* 0x00000000000a7805 */ /* 0x000fe4000001ff00 */
[----:B------:R-:W-:Y:S02]  /*2470*/  LEA.HI.X R79, R4, UR7, R5, 0x1, P5 ;  /* 0x00000007044f7c11 */ /* 0x000fe4000a8f0c05 */
[----:B------:R-:W-:-:S02]  /*2480*/  ISETP.GE.AND P3, PT, R42, R63, PT ;  /* 0x0000003f2a00720c */ /* 0x000fc40003f66270 */
[----:B------:R-:W-:Y:S02]  /*2490*/  ISETP.GE.AND P5, PT, R8, R63, PT ;  /* 0x0000003f0800720c */ /* 0x000fe40003fa6270 */
[----:B------:R-:W-:-:S09]  /*24a0*/  CS2R R8, SRZ ;  /* 0x0000000000087805 */ /* 0x000fd2000001ff00 */
[----:B------:R0:W5:Y:S04]  /*24b0*/  @!P3 LDG.E.64 R34, desc[UR54][R6.64] ;  /* 0x000000360622b981 */ /* 0x000168000c1e1b00 */
[----:B------:R0:W5:Y:S04]  /*24c0*/  @!P5 LDG.E.64 R8, desc[UR54][R6.64+0x20] ;  /* 0x000020360608d981 */ /* 0x000168000c1e1b00 */
[----:B------:R0:W5:Y:S04]  /*24d0*/  @!P3 LDG.E.64 R14, desc[UR54][R78.64] ;  /* 0x000000364e0eb981 */ /* 0x000168000c1e1b00 */
[----:B------:R0:W5:Y:S02]  /*24e0*/  @!P5 LDG.E.64 R10, desc[UR54][R78.64+0x20] ;  /* 0x000020364e0ad981 */ /* 0x000164000c1e1b00 */
.L_x_971:
[----:B------:R-:W-:Y:S05]  /*24f0*/  BSYNC B1 ;  /* 0x0000000000017941 */ /* 0x000fea0003800000 */
.L_x_970:
[----:B------:R-:W-:Y:S01]  /*2500*/  ISETP.NE.AND P3, PT, R185, 0x3, PT ;  /* 0x00000003b900780c */ /* 0x000fe20003f65270 */
[----:B-----5:R-:W-:Y:S01]  /*2510*/  IMAD.MOV.U32 R4, RZ, RZ, R8 ;  /* 0x000000ffff047224 */ /* 0x020fe200078e0008 */
[----:B------:R-:W-:Y:S01]  /*2520*/  MOV R5, R9 ;  /* 0x0000000900057202 */ /* 0x000fe20000000f00 */
[----:B0-----:R-:W-:Y:S02]  /*2530*/  IMAD.MOV.U32 R6, RZ, RZ, R34 ;  /* 0x000000ffff067224 */ /* 0x001fe400078e0022 */
[----:B------:R-:W-:Y:S01]  /*2540*/  IMAD.MOV.U32 R7, RZ, RZ, R35 ;  /* 0x000000ffff077224 */ /* 0x000fe200078e0023 */
[----:B------:R-:W-:Y:S01]  /*2550*/  PRMT R84, R4, 0x5410, R5 ;  /* 0x0000541004547816 */ /* 0x000fe20000000005 */
[----:B------:R-:W-:Y:S02]  /*2560*/  IMAD.MOV.U32 R4, RZ, RZ, R10 ;  /* 0x000000ffff047224 */ /* 0x000fe400078e000a */
[----:B------:R-:W-:Y:S01]  /*2570*/  IMAD.MOV.U32 R5, RZ, RZ, R11 ;  /* 0x000000ffff057224 */ /* 0x000fe200078e000b */
[----:B------:R-:W-:Y:S01]  /*2580*/  PRMT R79, R6, 0x5410, R7 ;  /* 0x00005410064f7816 */ /* 0x000fe20000000007 */
[----:B------:R-:W-:Y:S01]  /*2590*/  IMAD.MOV.U32 R6, RZ, RZ, R14 ;  /* 0x000000ffff067224 */ /* 0x000fe200078e000e */
[----:B------:R-:W-:-:S02]  /*25a0*/  MOV R7, R15 ;  /* 0x0000000f00077202 */ /* 0x000fc40000000f00 */
[----:B------:R-:W-:Y:S02]  /*25b0*/  PRMT R85, R4, 0x5410, R5 ;  /* 0x0000541004557816 */ /* 0x000fe40000000005 */
[----:B------:R-:W-:Y:S01]  /*25c0*/  PRMT R86, R6, 0x5410, R7 ;  /* 0x0000541006567816 */ /* 0x000fe20000000007 */
[----:B------:R-:W-:Y:S06]  /*25d0*/  @!P3 BRA `(.L_x_972) ;  /* 0x000000000004b947 */ /* 0x000fec0003800000 */
[----:B------:R-:W-:Y:S01]  /*25e0*/  BPT.TRAP 0x1 ;  /* 0x000000040000795c */ /* 0x000fe20000300000 */
.L_x_972:
[----:B------:R-:W-:Y:S01]  /*25f0*/  IMAD R72, R22, 0x8, R2 ;  /* 0x0000000816487824 */ /* 0x000fe200078e0202 */
[----:B------:R-:W-:Y:S01]  /*2600*/  SHF.L.U32 R59, R184, 0x1f, RZ ;  /* 0x0000001fb83b7819 */ /* 0x000fe200000006ff */
[----:B------:R-:W-:Y:S03]  /*2610*/  BSSY B1, `(.L_x_973) ;  /* 0x0000003000017945 */ /* 0x000fe60003800000 */
[----:B------:R-:W0:Y:S02]  /*2620*/  SYNCS.PHASECHK.TRANS64.TRYWAIT P5, [R72+URZ+0x38890], R59 ;  /* 0x0388903b480075a7 */ /* 0x000e2400080a017f */
[----:B0-----:R-:W-:Y:S05]  /*2630*/  @!P5 BRA `(.L_x_974) ;  /* 0x0000015000c8d947 */ /* 0x001fea0003800000 */
.L_x_1175:
[----:B------:R-:W-:Y:S05]  /*2640*/  BSYNC B1 ;  /* 0x0000000000017941 */ /* 0x000fea0003800000 */
.L_x_973:
        /* <DEDUP_REMOVED lines=10> */
[----:B--2---:R-:W-:Y:S01]  /*26f0*/  IMAD.MOV.U32 R14, RZ, RZ, R6 ;  /* 0x000000ffff0e7224 */ /* 0x004fe200078e0006 */
[----:B------:R-:W-:Y:S01]  /*2700*/  SHF.R.U32.HI R76, RZ, 0x10, R15 ;  /* 0x00000010ff4c7819 */ /* 0x000fe2000001160f */
[----:B------:R-:W-:Y:S02]  /*2710*/  HADD2.F32 R6, -RZ, R5.H1_H1 ;  /* 0x30000005ff067230 */ /* 0x000fe40000004100 */
[----:B------:R-:W-:Y:S02]  /*2720*/  HADD2.F32 R35, -RZ, R35.H0_H0 ;  /* 0x20000023ff237230 */ /* 0x000fe40000004100 */
[----:B------:R-:W-:-:S02]  /*2730*/  HADD2.F32 R5, -RZ, R5.H0_H0 ;  /* 0x20000005ff057230 */ /* 0x000fc40000004100 */
[----:B------:R-:W-:Y:S02]  /*2740*/  HADD2.F32 R33, -RZ, R33.H0_H0 ;  /* 0x20000021ff217230 */ /* 0x000fe40000004100 */
[CC--:B------:R-:W-:Y:S01]  /*2750*/  FMUL.FTZ R78, R6.reuse, R35.reuse ;  /* 0x00000023064e7220 */ /* 0x0c0fe20000410000 */
[----:B------:R-:W-:Y:S02]  /*2760*/  HADD2.F32 R76, -RZ, R76.H0_H0 ;  /* 0x2000004cff4c7230 */ /* 0x000fe40000004100 */
[C---:B------:R-:W-:Y:S01]  /*2770*/  FMUL.FTZ R35, R5.reuse, R35 ;  /* 0x0000002305237220 */ /* 0x040fe20000410000 */
[--C-:B------:R-:W-:Y:S02]  /*2780*/  HADD2.F32 R15, -RZ, R7.reuse.H1_H1 ;  /* 0x30000007ff0f7230 */ /* 0x100fe40000004100 */
[-C--:B------:R-:W-:Y:S01]  /*2790*/  FFMA.FTZ R78, R5, R33.reuse, -R78 ;  /* 0x00000021054e7223 */ /* 0x080fe2000001084e */
[----:B------:R-:W-:Y:S02]  /*27a0*/  HADD2.F32 R7, -RZ, R7.H0_H0 ;  /* 0x20000007ff077230 */ /* 0x000fe40000004100 */
[----:B------:R-:W-:Y:S01]  /*27b0*/  FFMA.FTZ R81, R6, R33, R35 ;  /* 0x0000002106517223 */ /* 0x000fe20000010023 */
[----:B------:R-:W-:-:S02]  /*27c0*/  HADD2.F32 R34, -RZ, R34.H0_H0 ;  /* 0x20000022ff227230 */ /* 0x000fc40000004100 */
[-C--:B------:R-:W-:Y:S01]  /*27d0*/  FMUL.FTZ R80, R15, R76.reuse ;  /* 0x0000004c0f507220 */ /* 0x080fe20000410000 */
[----:B------:R-:W-:Y:S02]  /*27e0*/  HADD2.F32 R5, -RZ, R4.H1_H1 ;  /* 0x30000004ff057230 */ /* 0x000fe40000004100 */
[C---:B------:R-:W-:Y:S01]  /*27f0*/  FMUL.FTZ R76, R7.reuse, R76 ;  /* 0x0000004c074c7220 */ /* 0x040fe20000410000 */
[----:B------:R-:W-:Y:S02]  /*2800*/  HADD2.F32 R33, -RZ, R86.H0_H0 ;  /* 0x20000056ff217230 */ /* 0x000fe40000004100 */
[-C--:B------:R-:W-:Y:S01]  /*2810*/  FFMA.FTZ R80, R7, R34.reuse, -R80 ;  /* 0x0000002207507223 */ /* 0x080fe20000010850 */
[----:B------:R-:W-:Y:S02]  /*2820*/  HADD2.F32 R4, -RZ, R4.H0_H0 ;  /* 0x20000004ff047230 */ /* 0x000fe40000004100 */
[----:B------:R-:W-:Y:S01]  /*2830*/  FFMA.FTZ R83, R15, R34, R76 ;  /* 0x000000220f537223 */ /* 0x000fe2000001004c */
[----:B------:R-:W-:-:S02]  /*2840*/  HADD2.F32 R35, -RZ, R86.H1_H1 ;  /* 0x30000056ff237230 */ /* 0x000fc40000004100 */
[--C-:B------:R-:W-:Y:S02]  /*2850*/  HADD2.F32 R6, -RZ, R14.reuse.H1_H1 ;  /* 0x3000000eff067230 */ /* 0x100fe40000004100 */
[-C--:B------:R-:W-:Y:S01]  /*2860*/  FMUL.FTZ R34, R4, R33.reuse ;  /* 0x0000002104227220 */ /* 0x080fe20000410000 */
[----:B------:R-:W-:Y:S02]  /*2870*/  HADD2.F32 R14, -RZ, R14.H0_H0 ;  /* 0x2000000eff0e7230 */ /* 0x000fe40000004100 */
        /* <DEDUP_REMOVED lines=13> */
.L_x_979:
[----:B------:R-:W-:Y:S05]  /*2950*/  BSYNC B2 ;  /* 0x0000000000027941 */ /* 0x000fea0003800000 */
.L_x_978:
[----:B--2---:R1:W-:Y:S02]  /*2960*/  STG.E.128 desc[UR54][R12.64], R4 ;  /* 0x000000040c007986 */ /* 0x0043e4000c101d36 */
.L_x_977:
[----:B------:R-:W-:Y:S05]  /*2970*/  BSYNC B1 ;  /* 0x0000000000017941 */ /* 0x000fea0003800000 */
.L_x_976:
        /* <DEDUP_REMOVED lines=52> */
.L_x_981:
[----:B------:R-:W-:Y:S05]  /*2cc0*/  BSYNC B1 ;  /* 0x0000000000017941 */ /* 0x000fea0003800000 */
.L_x_980:
[----:B-1----:R1:W-:Y:S01]  /*2cd0*/  STG.E.128 desc[UR54][R12.64+0x40], R4 ;  /* 0x000040040c007986 */ /* 0x0023e2000c101d36 */
[----:B------:R-:W-:Y:S05]  /*2ce0*/  BRA `(.L_x_975) ;  /* 0x0000000c000c7947 */ /* 0x000fea0003800000 */
.L_x_969:
        /* <DEDUP_REMOVED lines=13> */
[----:B------:R-:W-:-:S03]  /*2dc0*/  CS2R R4, SRZ ;  /* 0x0000000000047805 */ /* 0x000fc6000001ff00 */
[----:B------:R-:W-:Y:S01]  /*2dd0*/  @!P3 IMAD.IADD R9, R11, 0x1, R9 ;  /* 0x000000010b09b824 */ /* 0x000fe200078e0209 */
        /* <DEDUP_REMOVED lines=26> */
.L_x_982:
[----:B------:R-:W-:Y:S01]  /*2f80*/  IMAD R72, R22, 0x8, R2 ;  /* 0x0000000816487824 */ /* 0x000fe200078e0202 */
[----:B------:R-:W-:Y:S01]  /*2f90*/  SHF.L.U32 R59, R184, 0x1f, RZ ;  /* 0x0000001fb83b7819 */ /* 0x000fe200000006ff */
[----:B------:R-:W-:Y:S03]  /*2fa0*/  BSSY B1, `(.L_x_983) ;  /* 0x0000003000017945 */ /* 0x000fe60003800000 */
[----:B------:R-:W0:Y:S02]  /*2fb0*/  SYNCS.PHASECHK.TRANS64.TRYWAIT P5, [R72+URZ+0x38890], R59 ;  /* 0x0388903b480075a7 */ /* 0x000e2400080a017f */
[----:B0-----:R-:W-:Y:S05]  /*2fc0*/  @!P5 BRA `(.L_x_984) ;  /* 0x000001480078d947 */ /* 0x001fea0003800000 */
.L_x_1176:
[----:B------:R-:W-:Y:S05]  /*2fd0*/  BSYNC B1 ;  /* 0x0000000000017941 */ /* 0x000fea0003800000 */
.L_x_983:
[----:B------:R-:W-:Y:S01]  /*2fe0*/  ISETP.GE.OR P5, PT, R19, R58, P0 ;  /* 0x0000003a1300720c */ /* 0x000fe200007a6670 */
        /* <DEDUP_REMOVED lines=8> */
[----:B------:R-:W-:Y:S01]  /*3070*/  IMAD.IADD R12, R62, 0x1, -R65 ;  /* 0x000000013e0c7824 */ /* 0x000fe200078e0a41 */
[----:B------:R-:W-:Y:S02]  /*3080*/  BSSY B1, `(.L_x_985) ;  /* 0x0000067000017945 */ /* 0x000fe40003800000 */
        /* <DEDUP_REMOVED lines=12> */
[----:B------:R-:W-:-:S03]  /*3150*/  IMAD.IADD R13, R70, 0x1, R32 ;  /* 0x00000001460d7824 */ /* 0x000fc600078e0220 */
[----:B------:R-:W-:Y:S01]  /*3160*/  LEA R15, R189, R12, 0x9 ;  /* 0x0000000cbd0f7211 */ /* 0x000fe200078e48ff */
[----:B------:R-:W-:-:S04]  /*3170*/  IMAD R13, R13, 0x2, R2 ;  /* 0x000000020d0d7824 */ /* 0x000fc800078e0202 */
[----:B------:R-:W-:-:S04]  /*3180*/  IMAD.IADD R15, R32, 0x1, R15 ;  /* 0x00000001200f7824 */ /* 0x000fc800078e020f */
        /* <DEDUP_REMOVED lines=86> */
.L_x_986:
[----:B------:R-:W-:Y:S05]  /*36f0*/  BSYNC B1 ;  /* 0x0000000000017941 */ /* 0x000fea0003800000 */
.L_x_985:
        /* <DEDUP_REMOVED lines=10> */
.L_x_968:
[----:B------:R-:W-:-:S13]  /*37a0*/  ISETP.NE.AND P3, PT, R185, 0x3, PT ;  /* 0x00000003b900780c */ /* 0x000fda0003f65270 */
[----:B------:R-:W-:Y:S05]  /*37b0*/  @!P3 BRA `(.L_x_987) ;  /* 0x000000000004b947 */ /* 0x000fea0003800000 */
[----:B------:R-:W-:Y:S01]  /*37c0*/  BPT.TRAP 0x1 ;  /* 0x000000040000795c */ /* 0x000fe20000300000 */
.L_x_987:
        /* <DEDUP_REMOVED lines=8> */
.L_x_1177:
[----:B------:R-:W-:Y:S05]  /*3850*/  BSYNC B1 ;  /* 0x0000000000017941 */ /* 0x000fea0003800000 */
.L_x_988:
[----:B------:R-:W-:Y:S05]  /*3860*/  @P4 BRA `(.L_x_975) ;  /* 0x00000000002c4947 */ /* 0x000fea0003800000 */
[----:B------:R-:W-:Y:S01]  /*3870*/  @!P1 LOP3.LUT P4, RZ, R186, 0x4, RZ, 0xc0, !PT ;  /* 0x00000004baff9812 */ /* 0x000fe2000788c0ff */
[----:B------:R-:W-:Y:S01]  /*3880*/  @!P1 VIADD R4, R67, 0x20 ;  /* 0x0000002043049836 */ /* 0x000fe20000000000 */
[----:B------:R-:W-:Y:S02]  /*3890*/  PLOP3.LUT P5, PT, PT, PT, PT, 0x8, 0x0 ;  /* 0x000000000000781c */ /* 0x000fe40003fae170 */
[----:B------:R-:W-:-:S13]  /*38a0*/  @!P1 PLOP3.LUT P5, PT, P4, PT, PT, 0x80, 0x0 ;  /* 0x000000000000981c */ /* 0x000fda00027af070 */
[----:B------:R-:W-:-:S04]  /*38b0*/  @P5 VIADD R4, R67, 0xffffffe0 ;  /* 0xffffffe043045836 */ /* 0x000fc80000000000 */
[----:B------:R-:W-:-:S04]  /*38c0*/  @!P1 IMAD.IADD R5, R32, 0x1, R4 ;  /* 0x0000000120059824 */ /* 0x000fc800078e0204 */
[----:B------:R-:W-:Y:S02]  /*38d0*/  @!P1 IMAD R8, R5, 0x2, R2 ;  /* 0x0000000205089824 */ /* 0x000fe400078e0202 */
[----:B------:R-:W1:Y:S04]  /*38e0*/  @!P0 LDS.128 R4, [R33+0x22400] ;  /* 0x0224000021048984 */ /* 0x000e680000000c00 */
[----:B------:R-:W2:Y:S04]  /*38f0*/  @!P1 LDS.128 R8, [R8+0x22400] ;  /* 0x0224000008089984 */ /* 0x000ea80000000c00 */
[----:B-1----:R1:W-:Y:S04]  /*3900*/  @!P0 STG.E.128 desc[UR54][R12.64], R4 ;  /* 0x000000040c008986 */ /* 0x0023e8000c101d36 */
[----:B--2---:R1:W-:Y:S02]  /*3910*/  @!P1 STG.E.128 desc[UR54][R12.64+0x40], R8 ;  /* 0x000040080c009986 */ /* 0x0043e4000c101d36 */
.L_x_975:
[----:B------:R-:W-:Y:S05]  /*3920*/  BSYNC B0 ;  /* 0x0000000000007941 */ /* 0x000fea0003800000 */
.L_x_967:
        /* <DEDUP_REMOVED lines=12> */
[----:B------:R-:W-:-:S04]  /*39f0*/  @!P4 IADD3 R4, R72, 0x388a0, RZ ;  /* 0x000388a04804c810 */ /* 0x000fc80007ffe0ff */
[----:B------:R-:W-:-:S04]  /*3a00*/  @!P4 PRMT R4, RZ, 0x654, R4 ;  /* 0x00000654ff04c816 */ /* 0x000fc80000000004 */
[----:B------:R1:W-:Y:S01]  /*3a10*/  @!P4 SYNCS.ARRIVE.TRANS64.RED.A1T0 RZ, [R4+URZ], RZ ;  /* 0x000000ff04ffc9a7 */ /* 0x0003e2000810043f */
[----:B------:R-:W-:Y:S05]  /*3a20*/  @!P3 BRA `(.L_x_991) ;  /* 0x000000000004b947 */ /* 0x000fea0003800000 */
[----:B------:R-:W-:Y:S01]  /*3a30*/  BPT.TRAP 0x1 ;  /* 0x000000040000795c */ /* 0x000fe20000300000 */
.L_x_991:
[----:B------:R-:W-:Y:S05]  /*3a40*/  BSYNC B0 ;  /* 0x0000000000007941 */ /* 0x000fea0003800000 */
.L_x_990:
[----:B------:R-:W4:Y:S01]  /*3a50*/  SYNCS.PHASECHK.TRANS64.TRYWAIT P5, [R72+URZ+0x388b0], R59 ;  /* 0x0388b03b480075a7 */ /* 0x000f2200080a017f */
[----:B------:R-:W-:Y:S01]  /*3a60*/  BSSY B0, `(.L_x_992) ;  /* 0x0000003000007945 */ /* 0x000fe20003800000 */
[----:B------:R-:W-:-:S03]  /*3a70*/  ISETP.GE.AND P3, PT, R19, R58, PT ;  /* 0x0000003a1300720c */ /* 0x000fc60003f66270 */
[----:B----4-:R-:W-:Y:S10]  /*3a80*/  @!P5 BRA `(.L_x_993) ;  /* 0x0000013c00f0d947 */ /* 0x010ff40003800000 */
.L_x_1178:
[----:B------:R-:W-:Y:S05]  /*3a90*/  BSYNC B0 ;  /* 0x0000000000007941 */ /* 0x000fea0003800000 */
.L_x_992:
[----:B------:R-:W-:Y:S04]  /*3aa0*/  BSSY B0, `(.L_x_994) ;  /* 0x0000051000007945 */ /* 0x000fe80003800000 */
[----:B------:R-:W-:Y:S05]  /*3ab0*/  @P3 BRA `(.L_x_995) ;  /* 0x00000004003c3947 */ /* 0x000fea0003800000 */
[----:B-1----:R-:W-:Y:S01]  /*3ac0*/  IMAD.WIDE R4, R51, 0x40, R48 ;  /* 0x0000004033047825 */ /* 0x002fe200078e0230 */
[----:B------:R-:W-:Y:S01]  /*3ad0*/  ULDC.64 UR4, c[0x0][0x318] ;  /* 0x0000c60000047ab9 */ /* 0x000fe20000000a00 */
[----:B------:R-:W-:Y:S02]  /*3ae0*/  LOP3.LUT P3, RZ, R186, 0x4, RZ, 0xc0, !PT ;  /* 0x00000004baff7812 */ /* 0x000fe4000786c0ff */
[----:B------:R-:W-:Y:S02]  /*3af0*/  IMAD R5, R5, UR4, RZ ;  /* 0x0000000405057c24 */ /* 0x000fe4000f8e02ff */
[----:B------:R-:W-:Y:S02]  /*3b00*/  IMAD.MOV.U32 R76, RZ, RZ, R40 ;  /* 0x000000ffff4c7224 */ /* 0x000fe400078e0028 */
[C---:B------:R-:W-:Y:S02]  /*3b10*/  IMAD R5, R4.reuse, UR5, R5 ;  /* 0x0000000504057c24 */ /* 0x040fe4000f8e0205 */
[----:B------:R-:W-:Y:S01]  /*3b20*/  IMAD.WIDE.U32 R6, R4, UR4, R76 ;  /* 0x0000000404067c25 */ /* 0x000fe2000f8e004c */
[----:B------:R-:W-:-:S03]  /*3b30*/  ULDC.64 UR4, c[0x0][0x308] ;  /* 0x0000c20000047ab9 */ /* 0x000fc60000000a00 */
[----:B------:R-:W-:Y:S01]  /*3b40*/  IMAD R9, R22, 0x8000, R67 ;  /* 0x0000800016097824 */ /* 0x000fe200078e0243 */
[----:B------:R-:W-:Y:S01]  /*3b50*/  LEA R58, P5, R6, UR4, 0x1 ;  /* 0x00000004063a7c11 */ /* 0x000fe2000f8a08ff */
[----:B------:R-:W-:Y:S01]  /*3b60*/  IMAD.IADD R5, R7, 0x1, R5 ;  /* 0x0000000107057824 */ /* 0x000fe200078e0205 */
[----:B------:R-:W-:Y:S01]  /*3b70*/  ULDC UR4, c[0x0][0x310] ;  /* 0x0000c40000047ab9 */ /* 0x000fe20000000800 */
[----:B------:R-:W-:Y:S02]  /*3b80*/  VIADD R4, R16, 0x40 ;  /* 0x0000004010047836 */ /* 0x000fe40000000000 */
        /* <DEDUP_REMOVED lines=9> */
[----:B------:R-:W-:Y:S02]  /*3c20*/  VIADD R78, R16, 0x140 ;  /* 0x00000140104e7836 */ /* 0x000fe40000000000 */
[----:B------:R-:W-:-:S06]  /*3c30*/  IMAD R79, R79, 0x2, R2 ;  /* 0x000000024f4f7824 */ /* 0x000fcc00078e0202 */
        /* <DEDUP_REMOVED lines=55> */
.L_x_995:
[----:B------:R-:W-:Y:S05]  /*3fb0*/  BSYNC B0 ;  /* 0x0000000000007941 */ /* 0x000fea0003800000 */
.L_x_994:
[----:B------:R-:W-:Y:S01]  /*3fc0*/  @!PT LDS RZ, [RZ] ;  /* 0x00000000fffff984 */ /* 0x000fe20000000800 */
[----:B------:R-:W-:Y:S01]  /*3fd0*/  @!PT LDS RZ, [RZ] ;  /* 0x00000000fffff984 */ /* 0x000fe20000000800 */
[----:B------:R-:W-:Y:S01]  /*3fe0*/  @!PT LDS RZ, [RZ] ;  /* 0x00000000fffff984 */ /* 0x000fe20000000800 */
[----:B------:R-:W-:Y:S01]  /*3ff0*/  @!PT LDS RZ, [RZ] ;  /* 0x00000000fffff984 */ /* 0x000fe20000000800 */
[----:B------:R5:W-:Y:S06]  /*4000*/  MEMBAR.ALL.CTA ;  /* 0x0000000000007992 */ /* 0x000bec0000008000 */
[----:B-----5:R-:W5:Y:S01]  /*4010*/  FENCE.VIEW.ASYNC.S ;  /* 0x00000000000073c6 */ /* 0x020f620000000000 */
[----:B0---4-:R-:W-:Y:S01]  /*4020*/  @!P4 VIADD R72, R72, 0x388c0 ;  /* 0x000388c04848c836 */ /* 0x011fe20000000000 */
[----:B-----5:R0:W-:Y:S04]  /*4030*/  BAR.SYNC.DEFER_BLOCKING R60, 0x80 ;  /* 0x0002003c0000751d */ /* 0x0201e80000010000 */
[----:B------:R-:W-:Y:S01]  /*4040*/  @!P4 PRMT R72, RZ, 0x654, R72 ;  /* 0x00000654ff48c816 */ /* 0x000fe20000000048 */
[----:B------:R-:W-:Y:S01]  /*4050*/  VIADD R22, R22, 0x1 ;  /* 0x0000000116167836 */ /* 0x000fe20000000000 */
[----:B------:R-:W-:-:S02]  /*4060*/  PLOP3.LUT P3, PT, PT, PT, PT, 0x8, 0x0 ;  /* 0x000000000000781c */ /* 0x000fc40003f6e170 */
[----:B------:R0:W-:Y:S02]  /*4070*/  @!P4 SYNCS.ARRIVE.TRANS64.RED.A1T0 RZ, [R72+URZ], RZ ;  /* 0x000000ff48ffc9a7 */ /* 0x0001e4000810043f */
[----:B------:R-:W-:-:S04]  /*4080*/  ISETP.NE.AND P4, PT, R22, 0x2, PT ;  /* 0x000000021600780c */ /* 0x000fc80003f85270 */
[----:B------:R-:W-:Y:S02]  /*4090*/  SEL R5, RZ, 0x1, P4 ;  /* 0x00000001ff057807 */ /* 0x000fe40002000000 */
[----:B------:R-:W-:Y:S02]  /*40a0*/  SEL R22, R22, RZ, P4 ;  /* 0x000000ff16167207 */ /* 0x000fe40002000000 */
[----:B------:R-:W-:Y:S01]  /*40b0*/  LOP3.LUT R184, R184, R5, RZ, 0x3c, !PT ;  /* 0x00000005b8b87212 */ /* 0x000fe200078e3cff */
[----:B0-----:R-:W-:Y:S06]  /*40c0*/  @P2 BRA `(.L_x_996) ;  /* 0xffffffe000282947 */ /* 0x001fec000383ffff */
.L_x_962:
[----:B-1----:R-:W4:Y:S01]  /*40d0*/  LDL R4, [R1+0x4] ;  /* 0x0000040001047983 */ /* 0x002f220000100800 */
        /* <DEDUP_REMOVED lines=33> */
[----:B------:R-:W-:Y:S02]  /*42f0*/  MOV R3, RZ ;  /* 0x000000ff00037202 */ /* 0x000fe40000000f00 */
        /* <DEDUP_REMOVED lines=8> */
[----:B---3--:R-:W-:Y:S02]  /*4380*/  CS2R R80, SRZ ;  /* 0x0000000000507805 */ /* 0x008fe4000001ff00 */
        /* <DEDUP_REMOVED lines=13> */
[----:B------:R-:W-:Y:S01]  /*4460*/  CS2R R46, SRZ ;  /* 0x00000000002e7805 */ /* 0x000fe2000001ff00 */
[----:B------:R-:W-:Y:S01]  /*4470*/  IMAD.MOV.U32 R169, RZ, RZ, RZ ;  /* 0x000000ffffa97224 */ /* 0x000fe200078e00ff */
[----:B--2---:R-:W-:Y:S02]  /*4480*/  CS2R R32, SRZ ;  /* 0x0000000000207805 */ /* 0x004fe4000001ff00 */
[----:B------:R-:W-:Y:S02]  /*4490*/  CS2R R174, SRZ ;  /* 0x0000000000ae7805 */ /* 0x000fe4000001ff00 */
[----:B------:R-:W-:Y:S02]  /*44a0*/  CS2R R38, SRZ ;  /* 0x0000000000267805 */ /* 0x000fe4000001ff00 */
[----:B------:R-:W-:Y:S01]  /*44b0*/  CS2R R176, SRZ ;  /* 0x0000000000b07805 */ /* 0x000fe2000001ff00 */
[----:B------:R-:W-:Y:S01]  /*44c0*/  IMAD.MOV.U32 R35, RZ, RZ, RZ ;  /* 0x000000ffff237224 */ /* 0x000fe200078e00ff */
[----:B------:R-:W-:Y:S01]  /*44d0*/  CS2R R28, SRZ ;  /* 0x00000000001c7805 */ /* 0x000fe2000001ff00 */
[----:B------:R-:W-:Y:S01]  /*44e0*/  IMAD.MOV.U32 R178, RZ, RZ, RZ ;  /* 0x000000ffffb27224 */ /* 0x000fe200078e00ff */
[----:B------:R-:W-:Y:S01]  /*44f0*/  MOV R7, RZ ;  /* 0x000000ff00077202 */ /* 0x000fe20000000f00 */
[----:B------:R-:W-:-:S02]  /*4500*/  IMAD.MOV.U32 R31, RZ, RZ, RZ ;  /* 0x000000ffff1f7224 */ /* 0x000fc400078e00ff */
[----:B------:R-:W-:Y:S02]  /*4510*/  IMAD.MOV.U32 R180, RZ, RZ, RZ ;  /* 0x000000ffffb47224 */ /* 0x000fe400078e00ff */
[----:B------:R-:W-:Y:S02]  /*4520*/  IMAD.MOV.U32 R0, RZ, RZ, RZ ;  /* 0x000000ffff007224 */ /* 0x000fe400078e00ff */
[----:B------:R-:W-:Y:S01]  /*4530*/  IMAD.MOV.U32 R5, RZ, RZ, RZ ;  /* 0x000000ffff057224 */ /* 0x000fe200078e00ff */
[----:B----4-:R-:W-:Y:S01]  /*4540*/  ISETP.NE.AND P0, PT, R4, 0x1, PT ;  /* 0x000000010400780c */ /* 0x010fe20003f05270 */
[----:B------:R-:W-:-:S12]  /*4550*/  @P3 BRA `(.L_x_998) ;  /* 0x0000000000083947 */ /* 0x000fd80003800000 */
[----:B------:R-:W0:Y:S02]  /*4560*/  FENCE.VIEW.ASYNC.G ;  /* 0x00000000000073c6 */ /* 0x000e240000000100 */
[----:B0-----:R-:W-:Y:S06]  /*4570*/  BAR.ARV 0xc, 0x120 ;  /* 0x0304800000007b1d */ /* 0x001fec0000002000 */
.L_x_998:
[----:B------:R-:W-:Y:S05]  /*4580*/  BSYNC B0 ;  /* 0x0000000000007941 */ /* 0x000fea0003800000 */
.L_x_997:
        /* <DEDUP_REMOVED lines=8> */
[----:B------:R-:W-:Y:S01]  /*4610*/  IMAD.MOV.U32 R5, RZ, RZ, 0x40000040 ;  /* 0x40000040ff057424 */ /* 0x000fe200078e00ff */
[----:B------:R-:W-:Y:S01]  /*4620*/  MOV R7, 0x40000040 ;  /* 0x4000004000077802 */ /* 0x000fe20000000f00 */
[----:B------:R-:W-:Y:S01]  /*4630*/  IMAD.MOV.U32 R11, RZ, RZ, 0x40000040 ;  /* 0x40000040ff0b7424 */ /* 0x000fe200078e00ff */
[----:B------:R-:W-:Y:S01]  /*4640*/  BAR.SYNC.DEFER_BLOCKING 0xe, 0x100 ;  /* 0x0384000000007b1d */ /* 0x000fe20000010000 */
[----:B------:R-:W-:Y:S01]  /*4650*/  IMAD.MOV.U32 R9, RZ, RZ, 0x40000040 ;  /* 0x40000040ff097424 */ /* 0x000fe200078e00ff */
[----:B------:R-:W-:Y:S01]  /*4660*/  R2UR UR5, R5 ;  /* 0x00000000050572ca */ /* 0x000fe200000e0000 */
[----:B------:R-:W-:Y:S01]  /*4670*/  IMAD.MOV.U32 R13, RZ, RZ, 0x40000040 ;  /* 0x40000040ff0d7424 */ /* 0x000fe200078e00ff */
[----:B------:R-:W-:Y:S01]  /*4680*/  R2UR UR7, R7 ;  /* 0x00000000070772ca */ /* 0x000fe200000e0000 */
[----:B------:R-:W-:Y:S01]  /*4690*/  IMAD.MOV.U32 R7, RZ, RZ, 0x40000040 ;  /* 0x40000040ff077424 */ /* 0x000fe200078e00ff */
[----:B------:R-:W-:Y:S01]  /*46a0*/  ISETP.GE.AND P0, PT, R168, 0x41, PT ;  /* 0x00000041a800780c */ /* 0x000fe20003f06270 */
[----:B------:R-:W-:Y:S01]  /*46b0*/  BSSY B0, `(.L_x_1002) ;  /* 0x00000f6000007945 */ /* 0x000fe20003800000 */
[----:B------:R-:W1:Y:S01]  /*46c0*/  S2R R20, SR_TID.X ;  /* 0x0000000000147919 */ /* 0x000e620000002100 */
[----:B0-----:R-:W-:-:S04]  /*46d0*/  LEA.HI R3, R0, R0, RZ, 0x1 ;  /* 0x0000000000037211 */ /* 0x001fc800078f08ff */
[----:B------:R-:W-:Y:S01]  /*46e0*/  LOP3.LUT R3, R3, 0x1fffe, RZ, 0xc0, !PT ;  /* 0x0001fffe03037812 */ /* 0x000fe200078ec0ff */
[----:B-----5:R-:W-:-:S03]  /*46f0*/  WARPGROUP.ARRIVE ;  /* 0x00000000000079c5 */ /* 0x020fc60000000000 */
[----:B------:R-:W-:Y:S01]  /*4700*/  IADD3 R3, R0, -R3, RZ ;  /* 0x8000000300037210 */ /* 0x000fe20007ffe0ff */
[----:B------:R-:W-:-:S04]  /*4710*/  VIADD R0, R2, 0x36400 ;  /* 0x0003640002007836 */ /* 0x000fc80000000000 */
[----:B------:R-:W-:Y:S01]  /*4720*/  IMAD R3, R3, 0x8000, R2 ;  /* 0x0000800003037824 */ /* 0x000fe200078e0202 */
[----:B------:R-:W-:-:S03]  /*4730*/  SHF.R.U32.HI R0, RZ, 0x4, R0 ;  /* 0x00000004ff007819 */ /* 0x000fc60000011600 */
[----:B------:R-:W-:Y:S01]  /*4740*/  VIADD R3, R3, 0x400 ;  /* 0x0000040003037836 */ /* 0x000fe20000000000 */
[----:B------:R-:W-:Y:S02]  /*4750*/  LOP3.LUT R0, R0, 0x3fff, RZ, 0xc0, !PT ;  /* 0x00003fff00007812 */ /* 0x000fe400078ec0ff */
[----:B-1----:R-:W-:Y:S02]  /*4760*/  LOP3.LUT R20, R20, 0x7f, RZ, 0xc0, !PT ;  /* 0x0000007f14147812 */ /* 0x002fe400078ec0ff */
[----:B------:R-:W-:Y:S02]  /*4770*/  SHF.R.U32.HI R3, RZ, 0x4, R3 ;  /* 0x00000004ff037819 */ /* 0x000fe40000011603 */
[----:B------:R-:W-:Y:S02]  /*4780*/  LOP3.LUT R4, R0, 0x10000, RZ, 0xfc, !PT ;  /* 0x0001000000047812 */ /* 0x000fe400078efcff */
[----:B------:R-:W-:Y:S02]  /*4790*/  LOP3.LUT R3, R3, 0x3fff, RZ, 0xc0, !PT ;  /* 0x00003fff03037812 */ /* 0x000fe400078ec0ff */
[C---:B------:R-:W-:Y:S01]  /*47a0*/  R2UR UR4, R4.reuse ;  /* 0x00000000040472ca */ /* 0x040fe200000e0000 */
[----:B------:R-:W-:Y:S01]  /*47b0*/  VIADD R10, R4, 0x2 ;  /* 0x00000002040a7836 */ /* 0x000fe20000000000 */
[----:B------:R-:W-:-:S02]  /*47c0*/  LOP3.LUT R15, R3, 0x2000000, RZ, 0xfc, !PT ;  /* 0x02000000030f7812 */ /* 0x000fc400078efcff */
[----:B------:R-:W-:-:S03]  /*47d0*/  ISETP.NE.AND P2, PT, R20, RZ, PT ;  /* 0x000000ff1400720c */ /* 0x000fc60003f45270 */
[----:B------:R-:W-:-:S04]  /*47e0*/  IMAD R6, R18, 0x1000, R15 ;  /* 0x0000100012067824 */ /* 0x000fc800078e020f */
[C---:B------:R-:W-:Y:S01]  /*47f0*/  VIADD R8, R6.reuse, 0x80 ;  /* 0x0000008006087836 */ /* 0x040fe20000000000 */
[C---:B------:R-:W-:Y:S02]  /*4800*/  R2UR UR6, R6.reuse ;  /* 0x00000000060672ca */ /* 0x040fe400000e0000 */
[C---:B------:R-:W-:Y:S01]  /*4810*/  IADD3 R12, R6.reuse, 0x100, RZ ;  /* 0x00000100060c7810 */ /* 0x040fe20007ffe0ff */
[----:B------:R-:W-:Y:S02]  /*4820*/  VIADD R6, R6, 0x180 ;  /* 0x0000018006067836 */ /* 0x000fe40000000000 */
[----:B------:R-:W-:-:S04]  /*4830*/  @!P2 IMAD R0, R18, 0x8, R2 ;  /* 0x000000081200a824 */ /* 0x000fc800078e0202 */
[----:B------:R-:W-:-:S04]  /*4840*/  @!P2 VIADD R0, R0, 0x38860 ;  /* 0x000388600000a836 */ /* 0x000fc80000000000 */
[----:B------:R-:W-:Y:S01]  /*4850*/  HGMMA.64x256x16.F32 R24, gdesc[UR4].tnspB, RZ, !UPT, gsb0 ;  /* 0x43e00000041879f0 */ /* 0x000fe2000c0008ff */
[----:B------:R-:W-:Y:S02]  /*4860*/  R2UR UR4, R10 ;  /* 0x000000000a0472ca */ /* 0x000fe400000e0000 */
[----:B------:R-:W-:Y:S02]  /*4870*/  R2UR UR5, R11 ;  /* 0x000000000b0572ca */ /* 0x000fe400000e0000 */
[----:B------:R-:W-:Y:S01]  /*4880*/  R2UR UR6, R8 ;  /* 0x00000000080672ca */ /* 0x000fe200000e0000 */
[----:B------:R-:W-:Y:S01]  /*4890*/  VIADD R8, R4, 0x4 ;  /* 0x0000000404087836 */ /* 0x000fe20000000000 */
[----:B------:R-:W-:Y:S01]  /*48a0*/  R2UR UR7, R9 ;  /* 0x00000000090772ca */ /* 0x000fe200000e0000 */
[----:B------:R-:W-:Y:S01]  /*48b0*/  IMAD.MOV.U32 R9, RZ, RZ, 0x40000040 ;  /* 0x40000040ff097424 */ /* 0x000fe200078e00ff */
[----:B------:R-:W-:Y:S01]  /*48c0*/  @!P2 PRMT R0, RZ, 0x654, R0 ;  /* 0x00000654ff00a816 */ /* 0x000fe20000000000 */
[----:B------:R-:W-:-:S02]  /*48d0*/  WARPGROUP.DEPBAR.LE gsb0, 0x0 ;  /* 0x00008000000079c5 */ /* 0x000fc40000010000 */
[----:B------:R-:W-:-:S15]  /*48e0*/  WARPGROUP.ARRIVE ;  /* 0x00000000000079c5 */ /* 0x000fde0000000000 */
[----:B------:R-:W-:-:S01]  /*48f0*/  NOP ;  /* 0x0000000000007918 */ /* 0x000fc20000000000 */
[----:B------:R-:W-:Y:S01]  /*4900*/  HGMMA.64x256x16.F32 R24, gdesc[UR4].tnspB, R24, gsb0 ;  /* 0x43e00000041879f0 */ /* 0x000fe20008000818 */
[----:B------:R-:W-:Y:S02]  /*4910*/  R2UR UR4, R8 ;  /* 0x00000000080472ca */ /* 0x000fe400000e0000 */
[----:B------:R-:W-:Y:S02]  /*4920*/  R2UR UR5, R9 ;  /* 0x00000000090572ca */ /* 0x000fe400000e0000 */
[----:B------:R-:W-:Y:S01]  /*4930*/  R2UR UR6, R12 ;  /* 0x000000000c0672ca */ /* 0x000fe200000e0000 */
[----:B------:R-:W-:Y:S01]  /*4940*/  VIADD R12, R4, 0x6 ;  /* 0x00000006040c7836 */ /* 0x000fe20000000000 */
[----:B------:R-:W-:Y:S02]  /*4950*/  R2UR UR7, R13 ;  /* 0x000000000d0772ca */ /* 0x000fe400000e0000 */
[----:B------:R-:W-:Y:S01]  /*4960*/  MOV R13, 0x40000040 ;  /* 0x40000040000d7802 */ /* 0x000fe20000000f00 */
[----:B------:R-:W-:-:S02]  /*4970*/  WARPGROUP.DEPBAR.LE gsb0, 0x0 ;  /* 0x00008000000079c5 */ /* 0x000fc40000010000 */
[----:B------:R-:W-:-:S15]  /*4980*/  WARPGROUP.ARRIVE ;  /* 0x00000000000079c5 */ /* 0x000fde0000000000 */
[----:B------:R-:W-:-:S01]  /*4990*/  NOP ;  /* 0x0000000000007918 */ /* 0x000fc20000000000 */
        /* <DEDUP_REMOVED lines=12> */
[----:B------:R-:W-:Y:S05]  /*4a60*/  @!P0 BRA `(.L_x_1003) ;  /* 0x0000000800e88947 */ /* 0x000fea0003800000 */
[----:B------:R-:W-:-:S07]  /*4a70*/  VIADD R182, R182, 0xfffffffe ;  /* 0xfffffffeb6b67836 */ /* 0x000fce0000000000 */
.L_x_1004:
[----:B------:R-:W-:Y:S01]  /*4a80*/  BAR.SYNC.DEFER_BLOCKING 0xe, 0x100 ;  /* 0x0384000000007b1d */ /* 0x000fe20000010000 */
[C---:B------:R-:W-:Y:S01]  /*4a90*/  IMAD R3, R18.reuse, 0x40, R188 ;  /* 0x0000004012037824 */ /* 0x040fe200078e02bc */
[----:B------:R-:W-:Y:S01]  /*4aa0*/  IADD3 R18, R18, 0x1, RZ ;  /* 0x0000000112127810 */ /* 0x000fe20007ffe0ff */
[----:B------:R-:W-:Y:S01]  /*4ab0*/  IMAD.MOV.U32 R7, RZ, RZ, 0x40000040 ;  /* 0x40000040ff077424 */ /* 0x000fe200078e00ff */
[----:B------:R-:W-:Y:S01]  /*4ac0*/  R2UR UR4, R4 ;  /* 0x00000000040472ca */ /* 0x000fe200000e0000 */
[----:B------:R-:W-:Y:S01]  /*4ad0*/  IMAD R3, R3, 0x4, R2 ;  /* 0x0000000403037824 */ /* 0x000fe200078e0202 */
[C---:B------:R-:W-:Y:S01]  /*4ae0*/  ISETP.NE.AND P0, PT, R18.reuse, 0x2, PT ;  /* 0x000000021200780c */ /* 0x040fe20003f05270 */
[----:B------:R-:W-:Y:S01]  /*4af0*/  IMAD.MOV.U32 R21, RZ, RZ, 0x40000040 ;  /* 0x40000040ff157424 */ /* 0x000fe200078e00ff */
[----:B------:R-:W-:Y:S01]  /*4b00*/  R2UR UR7, R7 ;  /* 0x00000000070772ca */ /* 0x000fe200000e0000 */
[----:B------:R-:W-:Y:S01]  /*4b10*/  IMAD.MOV.U32 R7, RZ, RZ, 0x40000040 ;  /* 0x40000040ff077424 */ /* 0x000fe200078e00ff */
[----:B------:R-:W-:-:S02]  /*4b20*/  SEL R18, R18, RZ, P0 ;  /* 0x000000ff12127207 */ /* 0x000fc40000000000 */
[----:B------:R-:W-:Y:S02]  /*4b30*/  R2UR UR5, R5 ;  /* 0x00000000050572ca */ /* 0x000fe400000e0000 */
[----:B------:R-:W-:Y:S01]  /*4b40*/  ISETP.GT.AND P1, PT, R182, RZ, PT ;  /* 0x000000ffb600720c */ /* 0x000fe20003f24270 */
[----:B------:R-:W-:Y:S02]  /*4b50*/  IMAD R6, R18, 0x1000, R15 ;  /* 0x0000100012067824 */ /* 0x000fe400078e020f */
[----:B------:R-:W-:Y:S02]  /*4b60*/  VIADD R182, R182, 0xffffffff ;  /* 0xffffffffb6b67836 */ /* 0x000fe40000000000 */
[C---:B------:R-:W-:Y:S01]  /*4b70*/  VIADD R20, R6.reuse, 0x80 ;  /* 0x0000008006147836 */ /* 0x040fe20000000000 */
[----:B------:R-:W-:Y:S01]  /*4b80*/  R2UR UR6, R6 ;  /* 0x00000000060672ca */ /* 0x000fe200000e0000 */
[----:B0-----:R-:W0:Y:S04]  /*4b90*/  LDS R0, [R3+0x38400] ;  /* 0x0384000003007984 */ /* 0x001e280000000800 */
        /* <DEDUP_REMOVED lines=129> */
[----:B------:R-:W-:-:S04]  /*53b0*/  @!P2 IMAD R0, R18, 0x8, R2 ;  /* 0x000000081200a824 */ /* 0x000fc800078e0202 */
[----:B------:R-:W-:Y:S01]  /*53c0*/  @!P2 VIADD R0, R0, 0x38860 ;  /* 0x000388600000a836 */ /* 0x000fe20000000000 */
[----:B------:R-:W-:-:S04]  /*53d0*/  WARPGROUP.ARRIVE ;  /* 0x00000000000079c5 */ /* 0x000fc80000000000 */
[----:B------:R-:W-:Y:S02]  /*53e0*/  @!P2 PRMT R0, RZ, 0x654, R0 ;  /* 0x00000654ff00a816 */ /* 0x000fe40000000000 */
[----:B------:R-:W-:Y:S01]  /*53f0*/  HGMMA.64x256x16.F32 R24, gdesc[UR4].tnspB, R24, gsb0 ;  /* 0x43e00000041879f0 */ /* 0x000fe20008000818 */
[----:B------:R-:W-:Y:S02]  /*5400*/  R2UR UR4, R10 ;  /* 0x000000000a0472ca */ /* 0x000fe400000e0000 */
[----:B------:R-:W-:Y:S02]  /*5410*/  R2UR UR5, R11 ;  /* 0x000000000b0572ca */ /* 0x000fe400000e0000 */
[----:B------:R-:W-:Y:S01]  /*5420*/  R2UR UR6, R20 ;  /* 0x00000000140672ca */ /* 0x000fe200000e0000 */
[C---:B------:R-:W-:Y:S01]  /*5430*/  VIADD R20, R6.reuse, 0x100 ;  /* 0x0000010006147836 */ /* 0x040fe20000000000 */
[----:B------:R-:W-:Y:S01]  /*5440*/  R2UR UR7, R21 ;  /* 0x00000000150772ca */ /* 0x000fe200000e0000 */
[----:B------:R-:W-:Y:S01]  /*5450*/  VIADD R6, R6, 0x180 ;  /* 0x0000018006067836 */ /* 0x000fe20000000000 */
        /* <DEDUP_REMOVED lines=23> */
[----:B------:R0:W-:Y:S02]  /*55d0*/  @!P2 SYNCS.ARRIVE.TRANS64.RED.A1T0 RZ, [R0+URZ], RZ ;  /* 0x000000ff00ffa9a7 */ /* 0x0001e4000810043f */
[----:B0-----:R-:W-:-:S04]  /*55e0*/  SEL R0, RZ, 0x1, P0 ;  /* 0x00000001ff007807 */ /* 0x001fc80000000000 */
[----:B------:R-:W-:Y:S01]  /*55f0*/  LOP3.LUT R23, R23, R0, RZ, 0x3c, !PT ;  /* 0x0000000017177212 */ /* 0x000fe200078e3cff */
[----:B------:R-:W-:Y:S06]  /*5600*/  @P1 BRA `(.L_x_1004) ;  /* 0xfffffff4001c1947 */ /* 0x000fec000383ffff */
.L_x_1003:
[----:B------:R-:W-:Y:S05]  /*5610*/  BSYNC B0 ;  /* 0x0000000000007941 */ /* 0x000fea0003800000 */
.L_x_1002:
[----:B------:R-:W-:Y:S01]  /*5620*/  BAR.SYNC.DEFER_BLOCKING 0xe, 0x100 ;  /* 0x0384000000007b1d */ /* 0x000fe20000010000 */
[C---:B------:R-:W-:Y:S01]  /*5630*/  LEA R3, R18.reuse, R188, 0x6 ;  /* 0x000000bc12037211 */ /* 0x040fe200078e30ff */
[----:B------:R-:W-:Y:S01]  /*5640*/  VIADD R18, R18, 0x1 ;  /* 0x0000000112127836 */ /* 0x000fe20000000000 */
[----:B------:R-:W-:-:S03]  /*5650*/  PLOP3.LUT P0, PT, PT, PT, PT, 0x8, 0x0 ;  /* 0x000000000000781c */ /* 0x000fc60003f0e170 */
[----:B------:R-:W-:Y:S01]  /*5660*/  IMAD R3, R3, 0x4, R2 ;  /* 0x0000000403037824 */ /* 0x000fe200078e0202 */
[----:B------:R-:W-:-:S04]  /*5670*/  ISETP.NE.AND P1, PT, R18, 0x2, PT ;  /* 0x000000021200780c */ /* 0x000fc80003f25270 */
[----:B------:R-:W-:Y:S02]  /*5680*/  SEL R4, RZ, 0x1, P1 ;  /* 0x00000001ff047807 */ /* 0x000fe40000800000 */
[----:B------:R-:W-:Y:S02]  /*5690*/  SEL R18, R18, RZ, P1 ;  /* 0x000000ff12127207 */ /* 0x000fe40000800000 */
[----:B------:R-:W-:Y:S01]  /*56a0*/  LOP3.LUT R23, R23, R4, RZ, 0x3c, !PT ;  /* 0x0000000417177212 */ /* 0x000fe200078e3cff */
        /* <DEDUP_REMOVED lines=132> */
.L_x_1000:
        /* <DEDUP_REMOVED lines=8> */
[----:B------:R-:W-:Y:S02]  /*5f70*/  VIADD R0, R2, 0x36400 ;  /* 0x0003640002007836 */ /* 0x000fe40000000000 */
[----:B------:R-:W-:-:S03]  /*5f80*/  IMAD R3, R3, 0x8000, R2 ;  /* 0x0000800003037824 */ /* 0x000fc600078e0202 */
[----:B------:R-:W-:Y:S02]  /*5f90*/  LOP3.LUT P0, RZ, R0, 0x3ff, RZ, 0xc0, !PT ;  /* 0x000003ff00ff7812 */ /* 0x000fe4000780c0ff */
[----:B------:R-:W-:-:S04]  /*5fa0*/  IADD3 R3, R3, 0x400, RZ ;  /* 0x0000040003037810 */ /* 0x000fc80007ffe0ff */
[----:B------:R-:W-:-:S04]  /*5fb0*/  SHF.R.U32.HI R3, RZ, 0x4, R3 ;  /* 0x00000004ff037819 */ /* 0x000fc80000011603 */
[----:B------:R-:W-:-:S03]  /*5fc0*/  LOP3.LUT R56, R3, 0x3fff, RZ, 0xc0, !PT ;  /* 0x00003fff03387812 */ /* 0x000fc600078ec0ff */
        /* <DEDUP_REMOVED lines=17> */
.L_x_1006:
[----:B------:R-:W-:Y:S05]  /*60e0*/  BSYNC B6 ;  /* 0x0000000000067941 */ /* 0x000fea0003800000 */
.L_x_1005:
[----:B------:R-:W-:Y:S02]  /*60f0*/  ULDC UR4, c[0x0][0x3d4] ;  /* 0x0000f50000047ab9 */ /* 0x000fe40000000800 */
[----:B------:R-:W-:-:S13]  /*6100*/  ISETP.LT.AND P0, PT, RZ, UR4, PT ;  /* 0x00000004ff007c0c */ /* 0x000fda000bf01270 */
[----:B------:R-:W-:Y:S05]  /*6110*/  @P0 BRA `(.L_x_1007) ;  /* 0x00000000003c0947 */ /* 0x000fea0003800000 */
[----:B------:R-:W-:-:S04]  /*6120*/  LEA.HI R0, R213, R213, RZ, 0x1 ;  /* 0x000000d5d5007211 */ /* 0x000fc800078f08ff */
[----:B------:R-:W-:-:S05]  /*6130*/  LOP3.LUT R0, R0, 0xfffffffe, RZ, 0xc0, !PT ;  /* 0xfffffffe00007812 */ /* 0x000fca00078ec0ff */
[----:B------:R-:W-:-:S05]  /*6140*/  IMAD.IADD R3, R213, 0x1, -R0 ;  /* 0x00000001d5037824 */ /* 0x000fca00078e0a00 */
[----:B------:R-:W-:-:S04]  /*6150*/  SHF.L.U32 R5, R3, 0x1f, RZ ;  /* 0x0000001f03057819 */ /* 0x000fc800000006ff */
[----:B------:R0:W1:Y:S03]  /*6160*/  SYNCS.PHASECHK.TRANS64.TRYWAIT P0, [R2+URZ+0x38800], R5 ;  /* 0x03880005020075a7 */ /* 0x000066000800017f */
[----:B-1----:R-:W-:Y:S05]  /*6170*/  @!P0 NANOSLEEP.SYNCS 0x989680 ;  /* 0x009896800000895d */ /* 0x002fea0003900000 */
[----:B------:R-:W1:Y:S01]  /*6180*/  @!P0 SYNCS.PHASECHK.TRANS64 P0, [R2+URZ+0x38800], R5 ;  /* 0x03880005020085a7 */ /* 0x000e62000800007f */
[----:B------:R-:W-:Y:S04]  /*6190*/  BSSY B0, `(.L_x_1008) ;  /* 0x0000006000007945 */ /* 0x000fe80003800000 */
[----:B-1----:R-:W-:Y:S05]  /*61a0*/  @P0 BRA `(.L_x_1009) ;  /* 0x0000000000100947 */ /* 0x002fea0003800000 */
.L_x_1010:
[----:B-1----:R1:W2:Y:S02]  /*61b0*/  SYNCS.PHASECHK.TRANS64.TRYWAIT P0, [R2+URZ+0x38800], R5 ;  /* 0x03880005020075a7 */ /* 0x0022a4000800017f */
[----:B--2---:R-:W-:Y:S05]  /*61c0*/  @!P0 NANOSLEEP.SYNCS 0x989680 ;  /* 0x009896800000895d */ /* 0x004fea0003900000 */
[----:B------:R-:W2:Y:S02]  /*61d0*/  @!P0 SYNCS.PHASECHK.TRANS64 P0, [R2+URZ+0x38800], R5 ;  /* 0x03880005020085a7 */ /* 0x000ea4000800007f */
[----:B--2---:R-:W-:Y:S05]  /*61e0*/  @!P0 BRA `(.L_x_1010) ;  /* 0xfffffffc00f08947 */ /* 0x004fea000383ffff */
.L_x_1009:
[----:B------:R-:W-:Y:S05]  /*61f0*/  BSYNC B0 ;  /* 0x0000000000007941 */ /* 0x000fea0003800000 */
.L_x_1008:
[----:B------:R-:W-:Y:S05]  /*6200*/  BRA `(.L_x_1011) ;  /* 0x0000002000747947 */ /* 0x000fea0003800000 */
.L_x_1007:
[----:B-----5:R-:W-:Y:S01]  /*6210*/  SHF.R.S32.HI R0, RZ, 0x1f, R27 ;  /* 0x0000001fff007819 */ /* 0x020fe2000001141b */
[----:B------:R-:W-:Y:S01]  /*6220*/  ULDC.64 UR4, c[0x0][0x3d8] ;  /* 0x0000f60000047ab9 */ /* 0x000fe20000000a00 */
[----:B------:R-:W-:Y:S01]  /*6230*/  VIADD R3, R2, 0x20400 ;  /* 0x0002040002037836 */ /* 0x000fe20000000000 */
[----:B------:R-:W-:Y:S01]  /*6240*/  ULDC.64 UR6, c[0x0][0x3e8] ;  /* 0x0000fa0000067ab9 */ /* 0x000fe20000000a00 */
[----:B------:R-:W-:Y:S01]  /*6250*/  IMAD.WIDE.U32 R4, R27, UR4, RZ ;  /* 0x000000041b047c25 */ /* 0x000fe2000f8e00ff */
[----:B------:R-:W-:Y:S01]  /*6260*/  SHF.L.U32 R29, R215, 0x2, RZ ;  /* 0x00000002d71d7819 */ /* 0x000fe200000006ff */
[----:B------:R-:W-:Y:S01]  /*6270*/  BSSY B6, `(.L_x_1012) ;  /* 0x0000032000067945 */ /* 0x000fe20003800000 */
[----:B------:R-:W-:Y:S01]  /*6280*/  LOP3.LUT P0, RZ, R3, 0x3ff, RZ, 0xc0, !PT ;  /* 0x000003ff03ff7812 */ /* 0x000fe2000780c0ff */
[C---:B------:R-:W-:Y:S01]  /*6290*/  IMAD R6, R0.reuse, UR4, RZ ;  /* 0x0000000400067c24 */ /* 0x040fe2000f8e02ff */
[----:B------:R-:W-:Y:S01]  /*62a0*/  IADD3 R3, P6, R29, R4, RZ ;  /* 0x000000041d037210 */ /* 0x000fe20007fde0ff */
[----:B------:R-:W-:Y:S01]  /*62b0*/  IMAD R0, R0, UR6, RZ ;  /* 0x0000000600007c24 */ /* 0x000fe2000f8e02ff */
[----:B------:R-:W-:Y:S01]  /*62c0*/  SHF.R.S32.HI R12, RZ, 0x1f, R29 ;  /* 0x0000001fff0c7819 */ /* 0x000fe2000001141d */
[C---:B------:R-:W-:Y:S01]  /*62d0*/  IMAD R11, R27.reuse, UR5, R6 ;  /* 0x000000051b0b7c24 */ /* 0x040fe2000f8e0206 */
[----:B------:R-:W-:Y:S01]  /*62e0*/  ULDC.64 UR4, c[0x0][0x3c8] ;  /* 0x0000f20000047ab9 */ /* 0x000fe20000000a00 */
[----:B------:R-:W-:Y:S01]  /*62f0*/  IMAD.WIDE.U32 R6, R27, UR6, RZ ;  /* 0x000000061b067c25 */ /* 0x000fe2000f8e00ff */
[----:B------:R-:W-:-:S02]  /*6300*/  LEA R24, P2, R4, UR4, 0x1 ;  /* 0x0000000404187c11 */ /* 0x000fc4000f8408ff */
[----:B------:R-:W-:Y:S01]  /*6310*/  SHF.R.S32.HI R14, RZ, 0x1f, R16 ;  /* 0x0000001fff0e7819 */ /* 0x000fe20000011410 */
[----:B------:R-:W-:Y:S01]  /*6320*/  IMAD.IADD R11, R11, 0x1, R5 ;  /* 0x000000010b0b7824 */ /* 0x000fe200078e0205 */
[----:B------:R-:W-:Y:S01]  /*6330*/  IADD3 R5, P1, R16, R4, RZ ;  /* 0x0000000410057210 */ /* 0x000fe20007f3e0ff */
[----:B------:R-:W-:Y:S01]  /*6340*/  IMAD R9, R27, UR7, R0 ;  /* 0x000000071b097c24 */ /* 0x000fe2000f8e0200 */
[----:B------:R-:W-:Y:S01]  /*6350*/  LEA R32, P5, R3, UR4, 0x1 ;  /* 0x0000000403207c11 */ /* 0x000fe2000f8a08ff */
[--C-:B------:R-:W-:Y:S01]  /*6360*/  IMAD.X R10, R12, 0x1, R11.reuse, P6 ;  /* 0x000000010c0a7824 */ /* 0x100fe200030e060b */
[----:B------:R-:W-:Y:S01]  /*6370*/  LEA.HI.X R26, R4, UR5, R11, 0x1, P2 ;  /* 0x00000005041a7c11 */ /* 0x000fe200090f0c0b */
[----:B------:R-:W-:Y:S01]  /*6380*/  IMAD.IADD R9, R9, 0x1, R7 ;  /* 0x0000000109097824 */ /* 0x000fe200078e0207 */
[-C--:B------:R-:W-:Y:S01]  /*6390*/  IADD3 R8, P2, R29, R6.reuse, RZ ;  /* 0x000000061d087210 */ /* 0x080fe20007f5e0ff */
[----:B------:R-:W-:Y:S01]  /*63a0*/  ULDC.64 UR6, c[0x0][0x3e0] ;  /* 0x0000f80000067ab9 */ /* 0x000fe20000000a00 */
[----:B------:R-:W-:Y:S01]  /*63b0*/  IADD3 R0, P4, R16, R6, RZ ;  /* 0x0000000610007210 */ /* 0x000fe20007f9e0ff */
[----:B------:R-:W-:Y:S01]  /*63c0*/  IMAD.X R4, R14, 0x1, R11, P1 ;  /* 0x000000010e047824 */ /* 0x000fe200008e060b */
[----:B------:R-:W-:Y:S01]  /*63d0*/  LEA.HI.X R33, R3, UR5, R10, 0x1, P5 ;  /* 0x0000000503217c11 */ /* 0x000fe2000a8f0c0a */
[----:B------:R-:W-:Y:S01]  /*63e0*/  IMAD.X R7, R12, 0x1, R9, P2 ;  /* 0x000000010c077824 */ /* 0x000fe200010e0609 */
[----:B------:R-:W-:-:S02]  /*63f0*/  LEA R27, P3, R6, UR6, 0x1 ;  /* 0x00000006061b7c11 */ /* 0x000fc4000f8608ff */
[----:B------:R-:W-:Y:S02]  /*6400*/  LEA R34, P6, R8, UR6, 0x1 ;  /* 0x0000000608227c11 */ /* 0x000fe4000f8c08ff */
[----:B------:R-:W-:Y:S02]  /*6410*/  LEA R36, P1, R5, UR4, 0x1 ;  /* 0x0000000405247c11 */ /* 0x000fe4000f8208ff */
[----:B------:R-:W-:Y:S02]  /*6420*/  LEA R38, P2, R0, UR6, 0x1 ;  /* 0x0000000600267c11 */ /* 0x000fe4000f8408ff */
[----:B------:R-:W-:Y:S02]  /*6430*/  IADD3.X R3, R14, R9, RZ, P4, !PT ;  /* 0x000000090e037210 */ /* 0x000fe400027fe4ff */
[----:B------:R-:W-:Y:S02]  /*6440*/  LEA.HI.X R35, R8, UR7, R7, 0x1, P6 ;  /* 0x0000000708237c11 */ /* 0x000fe4000b0f0c07 */
[----:B------:R-:W-:-:S02]  /*6450*/  LEA.HI.X R28, R6, UR7, R9, 0x1, P3 ;  /* 0x00000007061c7c11 */ /* 0x000fc400098f0c09 */
[----:B------:R-:W-:Y:S02]  /*6460*/  LEA.HI.X R37, R5, UR5, R4, 0x1, P1 ;  /* 0x0000000505257c11 */ /* 0x000fe400088f0c04 */
        /* <DEDUP_REMOVED lines=17> */
[----:B-1----:R-:W-:Y:S05]  /*6580*/  CALL.ABS.NOINC R14 ;  /* 0x000000000e007343 */ /* 0x002fea0003c00000 */
.L_x_1013:
[----:B------:R-:W-:Y:S05]  /*6590*/  BSYNC B6 ;  /* 0x0000000000067941 */ /* 0x000fea0003800000 */
.L_x_1012:
        /* <DEDUP_REMOVED lines=34> */
.L_x_1017:
[----:B------:R-:W-:Y:S05]  /*67c0*/  BSYNC B1 ;  /* 0x0000000000017941 */ /* 0x000fea0003800000 */
.L_x_1016:
[----:B------:R-:W-:-:S03]  /*67d0*/  UMOV UR4, 0xffffffff ;  /* 0xffffffff00047882 */ /* 0x000fc60000000000 */
[----:B------:R-:W-:Y:S05]  /*67e0*/  BRA.DIV UR4, `(.L_x_1018) ;  /* 0x0000011204ac7947 */ /* 0x000fea000b800000 */
.L_x_1181:
[----:B------:R-:W-:-:S03]  /*67f0*/  UMOV UR4, 0xffffffff ;  /* 0xffffffff00047882 */ /* 0x000fc60000000000 */
[----:B------:R-:W-:Y:S05]  /*6800*/  BRA.DIV UR4, `(.L_x_1019) ;  /* 0x0000011204cc7947 */ /* 0x000fea000b800000 */
.L_x_1184:
[----:B------:R-:W-:-:S03]  /*6810*/  UMOV UR4, 0xffffffff ;  /* 0xffffffff00047882 */ /* 0x000fc60000000000 */
[----:B------:R-:W-:Y:S05]  /*6820*/  BRA.DIV UR4, `(.L_x_1020) ;  /* 0x0000011204ec7947 */ /* 0x000fea000b800000 */
.L_x_1187:
[----:B------:R-:W-:-:S03]  /*6830*/  UMOV UR4, 0xffffffff ;  /* 0xffffffff00047882 */ /* 0x000fc60000000000 */
[----:B------:R-:W-:Y:S05]  /*6840*/  BRA.DIV UR4, `(.L_x_1021) ;  /* 0x00000116040c7947 */ /* 0x000fea000b800000 */
.L_x_1190:
[----:B------:R-:W1:Y:S01]  /*6850*/  SYNCS.PHASECHK.TRANS64.TRYWAIT P0, [R2+URZ+0x38800], R25 ;  /* 0x03880019020075a7 */ /* 0x000e62000800017f */
[--C-:B-----5:R-:W-:Y:S01]  /*6860*/  IMAD.MOV.U32 R10, RZ, RZ, R9.reuse ;  /* 0x000000ffff0a7224 */ /* 0x120fe200078e0009 */
[--C-:B0-----:R-:W-:Y:S01]  /*6870*/  SHF.R.U64 R33, R8, 0x10, R9.reuse ;  /* 0x0000001008217819 */ /* 0x101fe20000001209 */
[----:B------:R-:W-:Y:S01]  /*6880*/  IMAD.MOV.U32 R28, RZ, RZ, R8 ;  /* 0x000000ffff1c7224 */ /* 0x000fe200078e0008 */
[----:B------:R-:W-:Y:S01]  /*6890*/  SHF.R.U32.HI R12, RZ, 0x10, R9 ;  /* 0x00000010ff0c7819 */ /* 0x000fe20000011609 */
[----:B------:R-:W-:Y:S01]  /*68a0*/  IMAD R9, R189, 0x200, R0 ;  /* 0x00000200bd097824 */ /* 0x000fe200078e0200 */
[----:B------:R-:W-:Y:S01]  /*68b0*/  LOP3.LUT P2, RZ, R186, 0x4, RZ, 0xc0, !PT ;  /* 0x00000004baff7812 */ /* 0x000fe2000784c0ff */
[----:B------:R-:W-:Y:S01]  /*68c0*/  IMAD.MOV.U32 R32, RZ, RZ, R20 ;  /* 0x000000ffff207224 */ /* 0x000fe200078e0014 */
[----:B------:R-:W-:Y:S01]  /*68d0*/  SHF.R.U64 R35, R4, 0x10, R5 ;  /* 0x0000001004237819 */ /* 0x000fe20000001205 */
[----:B------:R-:W-:Y:S01]  /*68e0*/  IMAD.MOV.U32 R11, RZ, RZ, R21 ;  /* 0x000000ffff0b7224 */ /* 0x000fe200078e0015 */
[----:B------:R-:W-:Y:S01]  /*68f0*/  LEA R8, R9, R2, 0x1 ;  /* 0x0000000209087211 */ /* 0x000fe200078e08ff */
[----:B------:R-:W-:Y:S01]  /*6900*/  IMAD.MOV.U32 R27, RZ, RZ, R4 ;  /* 0x000000ffff1b7224 */ /* 0x000fe200078e0004 */
[--C-:B------:R-:W-:Y:S01]  /*6910*/  SHF.R.U32.HI R14, RZ, 0x10, R5.reuse ;  /* 0x00000010ff0e7819 */ /* 0x100fe20000011605 */
[----:B------:R-:W-:Y:S01]  /*6920*/  IMAD.MOV.U32 R9, RZ, RZ, R5 ;  /* 0x000000ffff097224 */ /* 0x000fe200078e0005 */
[--C-:B------:R-:W-:Y:S01]  /*6930*/  SHF.R.U64 R34, R20, 0x10, R21.reuse ;  /* 0x0000001014227819 */ /* 0x100fe20000001215 */
[----:B------:R-:W-:Y:S01]  /*6940*/  IMAD.MOV.U32 R31, RZ, RZ, R6 ;  /* 0x000000ffff1f7224 */ /* 0x000fe200078e0006 */
[----:B------:R-:W-:Y:S01]  /*6950*/  SHF.R.U32.HI R13, RZ, 0x10, R21 ;  /* 0x00000010ff0d7819 */ /* 0x000fe20000011615 */
[C---:B------:R-:W-:Y:S01]  /*6960*/  VIADD R4, R8.reuse, 0x20400 ;  /* 0x0002040008047836 */ /* 0x040fe20000000000 */
[----:B------:R-:W-:Y:S01]  /*6970*/  MOV R5, R7 ;  /* 0x0000000700057202 */ /* 0x000fe20000000f00 */
[----:B------:R-:W-:Y:S01]  /*6980*/  BSSY B1, `(.L_x_1022) ;  /* 0x000000d000017945 */ /* 0x000fe20003800000 */
        /* <DEDUP_REMOVED lines=12> */
.L_x_1191:
[----:B------:R-:W-:Y:S05]  /*6a50*/  BSYNC B1 ;  /* 0x0000000000017941 */ /* 0x000fea0003800000 */
.L_x_1022:
        /* <DEDUP_REMOVED lines=22> */
[----:B------:R-:W-:Y:S01]  /*6bc0*/  FMUL.FTZ R21, R5, R20 ;  /* 0x0000001405157220 */ /* 0x000fe20000410000 */
[C---:B------:R-:W-:Y:S01]  /*6bd0*/  FFMA.FTZ R24, R9.reuse, R13, -R24 ;  /* 0x0000000d09187223 */ /* 0x040fe20000010818 */
[----:B------:R-:W-:Y:S01]  /*6be0*/  FFMA.FTZ R15, R9, R15, R4 ;  /* 0x0000000f090f7223 */ /* 0x000fe20000010004 */
[----:B0-----:R-:W-:Y:S01]  /*6bf0*/  FMUL.FTZ R25, R5, R14 ;  /* 0x0000000e05197220 */ /* 0x001fe20000410000 */
        /* <DEDUP_REMOVED lines=10> */
[----:B------:R-:W-:Y:S01]  /*6ca0*/  FMUL.FTZ R25, R7, R13 ;  /* 0x0000000d07197220 */ /* 0x000fe20000410000 */
[----:B------:R-:W-:Y:S01]  /*6cb0*/  FFMA.FTZ R6, R11, R4, -R14 ;  /* 0x000000040b067223 */ /* 0x000fe2000001080e */
[----:B------:R-:W-:Y:S01]  /*6cc0*/  FMUL.FTZ R26, R7, R5 ;  /* 0x00000005071a7220 */ /* 0x000fe20000410000 */
        /* <DEDUP_REMOVED lines=8> */
.L_x_1027:
[----:B------:R-:W-:Y:S05]  /*6d50*/  BSYNC B2 ;  /* 0x0000000000027941 */ /* 0x000fea0003800000 */
.L_x_1026:
        /* <DEDUP_REMOVED lines=39> */
.L_x_1025:
[----:B------:R-:W-:Y:S05]  /*6fd0*/  BSYNC B1 ;  /* 0x0000000000017941 */ /* 0x000fea0003800000 */
.L_x_1024:
        /* <DEDUP_REMOVED lines=13> */
[----:B0-----:R-:W-:Y:S02]  /*70b0*/  HADD2.F32 R25, -RZ, R27.H1_H1 ;  /* 0x3000001bff197230 */ /* 0x001fe40000004100 */
        /* <DEDUP_REMOVED lines=8> */
[-C--:B------:R-:W-:Y:S01]  /*7140*/  FFMA.FTZ R4, R15, R9.reuse, -R14 ;  /* 0x000000090f047223 */ /* 0x080fe2000001080e */
[----:B------:R-:W-:Y:S01]  /*7150*/  FFMA.FTZ R9, R21, R9, R20 ;  /* 0x0000000915097223 */ /* 0x000fe20000010014 */
[----:B------:R-:W-:-:S02]  /*7160*/  HADD2.F32 R12, -RZ, R7.H0_H0 ;  /* 0x20000007ff0c7230 */ /* 0x000fc40000004100 */
[C---:B------:R-:W-:Y:S01]  /*7170*/  FMUL.FTZ R15, R24.reuse, R5 ;  /* 0x00000005180f7220 */ /* 0x040fe20000410000 */
[----:B------:R-:W-:Y:S02]  /*7180*/  HADD2.F32 R21, -RZ, R28.H1_H1 ;  /* 0x3000001cff157230 */ /* 0x000fe40000004100 */
[-C--:B------:R-:W-:Y:S01]  /*7190*/  FFMA.FTZ R5, R24, R10.reuse, -R13 ;  /* 0x0000000a18057223 */ /* 0x080fe2000001080d */
[----:B------:R-:W-:Y:S02]  /*71a0*/  HADD2.F32 R6, -RZ, R6.H1_H1 ;  /* 0x30000006ff067230 */ /* 0x000fe40000004100 */
[----:B------:R-:W-:Y:S01]  /*71b0*/  FFMA.FTZ R10, R26, R10, R15 ;  /* 0x0000000a1a0a7223 */ /* 0x000fe2000001000f */
[----:B------:R-:W-:Y:S01]  /*71c0*/  HADD2.F32 R7, -RZ, R7.H1_H1 ;  /* 0x30000007ff077230 */ /* 0x000fe20000004100 */
[----:B------:R-:W-:Y:S01]  /*71d0*/  F2FP.F16.F32.PACK_AB R4, R9, R4 ;  /* 0x000000040904723e */ /* 0x000fe200000000ff */
[----:B------:R-:W-:Y:S02]  /*71e0*/  HADD2.F32 R28, -RZ, R35.H1_H1 ;  /* 0x30000023ff1c7230 */ /* 0x000fe40000004100 */
[----:B------:R-:W-:Y:S01]  /*71f0*/  FMUL.FTZ R14, R25, R6 ;  /* 0x00000006190e7220 */ /* 0x000fe20000410000 */
[----:B------:R-:W-:-:S02]  /*7200*/  HADD2.F32 R24, -RZ, R33.H1_H1 ;  /* 0x30000021ff187230 */ /* 0x000fc40000004100 */
[C---:B------:R-:W-:Y:S01]  /*7210*/  FMUL.FTZ R20, R21.reuse, R6 ;  /* 0x0000000615147220 */ /* 0x040fe20000410000 */
[----:B------:R-:W-:Y:S01]  /*7220*/  F2FP.F16.F32.PACK_AB R5, R10, R5 ;  /* 0x000000050a05723e */ /* 0x000fe200000000ff */
[----:B------:R-:W-:Y:S01]  /*7230*/  FMUL.FTZ R13, R28, R7 ;  /* 0x000000071c0d7220 */ /* 0x000fe20000410000 */
[----:B------:R-:W-:Y:S01]  /*7240*/  FFMA.FTZ R6, R21, R11, -R14 ;  /* 0x0000000b15067223 */ /* 0x000fe2000001080e */
[C---:B------:R-:W-:Y:S01]  /*7250*/  FMUL.FTZ R15, R24.reuse, R7 ;  /* 0x00000007180f7220 */ /* 0x040fe20000410000 */
[----:B------:R-:W-:Y:S01]  /*7260*/  FFMA.FTZ R11, R25, R11, R20 ;  /* 0x0000000b190b7223 */ /* 0x000fe20000010014 */
[-C--:B------:R-:W-:Y:S02]  /*7270*/  FFMA.FTZ R7, R24, R12.reuse, -R13 ;  /* 0x0000000c18077223 */ /* 0x080fe4000001080d */
[----:B------:R-:W-:Y:S02]  /*7280*/  FFMA.FTZ R12, R28, R12, R15 ;  /* 0x0000000c1c0c7223 */ /* 0x000fe4000001000f */
[----:B------:R-:W-:-:S03]  /*7290*/  F2FP.F16.F32.PACK_AB R6, R11, R6 ;  /* 0x000000060b06723e */ /* 0x000fc600000000ff */
[----:B------:R-:W-:-:S05]  /*72a0*/  F2FP.F16.F32.PACK_AB R7, R12, R7 ;  /* 0x000000070c07723e */ /* 0x000fca00000000ff */
[----:B------:R1:W-:Y:S02]  /*72b0*/  STS.128 [R8+0x21400], R4 ;  /* 0x0214000408007388 */ /* 0x0003e40000000c00 */
.L_x_1030:
[----:B------:R-:W-:Y:S05]  /*72c0*/  BSYNC B1 ;  /* 0x0000000000017941 */ /* 0x000fea0003800000 */
.L_x_1029:
[----:B------:R-:W-:Y:S05]  /*72d0*/  @P1 BRA `(.L_x_1028) ;  /* 0x00000010001c1947 */ /* 0x000fea0003800000 */
[----:B-1----:R-:W1:Y:S01]  /*72e0*/  LDS.128 R4, [R0+0x1000] ;  /* 0x0010000000047984 */ /* 0x002e620000000c00 */
[--C-:B------:R-:W-:Y:S02]  /*72f0*/  HADD2.F32 R14, -RZ, R31.reuse.H0_H0 ;  /* 0x2000001fff0e7230 */ /* 0x100fe40000004100 */
        /* <DEDUP_REMOVED lines=15> */
[----:B------:R-:W-:Y:S02]  /*73f0*/  HADD2.F32 R6, -RZ, R6.H1_H1 ;  /* 0x30000006ff067230 */ /* 0x000fe40000004100 */
[C---:B------:R-:W-:Y:S01]  /*7400*/  FMUL.FTZ R12, R21.reuse, R5 ;  /* 0x00000005150c7220 */ /* 0x040fe20000410000 */
[--C-:B------:R-:W-:Y:S02]  /*7410*/  HADD2.F32 R11, -RZ, R7.reuse.H0_H0 ;  /* 0x20000007ff0b7230 */ /* 0x100fe40000004100 */
[----:B------:R-:W-:Y:S01]  /*7420*/  FFMA.FTZ R4, R21, R9, -R4 ;  /* 0x0000000915047223 */ /* 0x000fe20000010804 */
[----:B------:R-:W-:Y:S02]  /*7430*/  HADD2.F32 R14, -RZ, R32.H1_H1 ;  /* 0x30000020ff0e7230 */ /* 0x000fe40000004100 */
[----:B------:R-:W-:Y:S01]  /*7440*/  FMUL.FTZ R5, R20, R6 ;  /* 0x0000000614057220 */ /* 0x000fe20000410000 */
[----:B------:R-:W-:-:S02]  /*7450*/  HADD2.F32 R7, -RZ, R7.H1_H1 ;  /* 0x30000007ff077230 */ /* 0x000fc40000004100 */
[----:B------:R-:W-:Y:S01]  /*7460*/  FFMA.FTZ R9, R25, R9, R12 ;  /* 0x0000000919097223 */ /* 0x000fe2000001000c */
[----:B------:R-:W-:Y:S02]  /*7470*/  HADD2.F32 R21, -RZ, R34.H1_H1 ;  /* 0x30000022ff157230 */ /* 0x000fe40000004100 */
[C---:B------:R-:W-:Y:S01]  /*7480*/  FMUL.FTZ R15, R14.reuse, R6 ;  /* 0x000000060e0f7220 */ /* 0x040fe20000410000 */
[-C--:B------:R-:W-:Y:S01]  /*7490*/  FFMA.FTZ R5, R14, R10.reuse, -R5 ;  /* 0x0000000a0e057223 */ /* 0x080fe20000010805 */
[----:B------:R-:W-:Y:S01]  /*74a0*/  FMUL.FTZ R6, R27, R7 ;  /* 0x000000071b067220 */ /* 0x000fe20000410000 */
[----:B------:R-:W-:Y:S01]  /*74b0*/  F2FP.F16.F32.PACK_AB R8, R8, R13 ;  /* 0x0000000d0808723e */ /* 0x000fe200000000ff */
[C---:B------:R-:W-:Y:S01]  /*74c0*/  FMUL.FTZ R12, R21.reuse, R7 ;  /* 0x00000007150c7220 */ /* 0x040fe20000410000 */
[----:B------:R-:W-:Y:S01]  /*74d0*/  FFMA.FTZ R10, R20, R10, R15 ;  /* 0x0000000a140a7223 */ /* 0x000fe2000001000f */
[-C--:B------:R-:W-:Y:S01]  /*74e0*/  FFMA.FTZ R6, R21, R11.reuse, -R6 ;  /* 0x0000000b15067223 */ /* 0x080fe20000010806 */
[----:B------:R-:W-:Y:S01]  /*74f0*/  F2FP.F16.F32.PACK_AB R9, R9, R4 ;  /* 0x000000040909723e */ /* 0x000fe200000000ff */
[----:B------:R-:W-:-:S02]  /*7500*/  FFMA.FTZ R11, R27, R11, R12 ;  /* 0x0000000b1b0b7223 */ /* 0x000fc4000001000c */
[----:B------:R-:W-:-:S03]  /*7510*/  F2FP.F16.F32.PACK_AB R10, R10, R5 ;  /* 0x000000050a0a723e */ /* 0x000fc600000000ff */
[----:B------:R-:W-:-:S05]  /*7520*/  F2FP.F16.F32.PACK_AB R11, R11, R6 ;  /* 0x000000060b0b723e */ /* 0x000fca00000000ff */
[----:B------:R3:W-:Y:S01]  /*7530*/  STS.128 [R0+0x1000], R8 ;  /* 0x0010000800007388 */ /* 0x0007e20000000c00 */
[----:B------:R-:W-:Y:S05]  /*7540*/  BRA `(.L_x_1028) ;  /* 0x0000000c00807947 */ /* 0x000fea0003800000 */
.L_x_1015:
        /* <DEDUP_REMOVED lines=14> */
.L_x_1194:
[----:B------:R-:W-:Y:S01]  /*7630*/  UMOV UR4, 0xffffffff ;  /* 0xffffffff00047882 */ /* 0x000fe20000000000 */
[----:B------:R-:W-:Y:S02]  /*7640*/  LOP3.LUT R0, R0, 0xfffffffe, RZ, 0xc0, !PT ;  /* 0xfffffffe00007812 */ /* 0x000fe400078ec0ff */
[----:B------:R-:W-:Y:S05]  /*7650*/  BRA.DIV UR4, `(.L_x_1032) ;  /* 0x0000010604ec7947 */ /* 0x000fea000b800000 */
.L_x_1197:
[----:B------:R-:W-:Y:S01]  /*7660*/  UMOV UR4, 0xffffffff ;  /* 0xffffffff00047882 */ /* 0x000fe20000000000 */
[----:B------:R-:W-:Y:S02]  /*7670*/  IMAD.IADD R3, R213, 0x1, -R0 ;  /* 0x00000001d5037824 */ /* 0x000fe400078e0a00 */
[----:B------:R-:W-:Y:S05]  /*7680*/  BRA.DIV UR4, `(.L_x_1033) ;  /* 0x0000010a04087947 */ /* 0x000fea000b800000 */
.L_x_1200:
[----:B------:R-:W-:Y:S01]  /*7690*/  UMOV UR4, 0xffffffff ;  /* 0xffffffff00047882 */ /* 0x000fe20000000000 */
[----:B------:R-:W-:Y:S02]  /*76a0*/  SHF.L.U32 R9, R3, 0x1f, RZ ;  /* 0x0000001f03097819 */ /* 0x000fe400000006ff */
[----:B------:R-:W-:Y:S05]  /*76b0*/  BRA.DIV UR4, `(.L_x_1034) ;  /* 0x0000010a04247947 */ /* 0x000fea000b800000 */
.L_x_1203:
[----:B------:R-:W1:Y:S01]  /*76c0*/  SYNCS.PHASECHK.TRANS64.TRYWAIT P1, [R2+URZ+0x38800], R9 ;  /* 0x03880009020075a7 */ /* 0x000e62000802017f */
[----:B-----5:R-:W-:Y:S01]  /*76d0*/  IMAD.MOV.U32 R41, RZ, RZ, R32 ;  /* 0x000000ffff297224 */ /* 0x020fe200078e0020 */
[----:B------:R-:W-:Y:S01]  /*76e0*/  MOV R8, R33 ;  /* 0x0000002100087202 */ /* 0x000fe20000000f00 */
[----:B------:R-:W-:Y:S01]  /*76f0*/  IMAD.MOV.U32 R40, RZ, RZ, R34 ;  /* 0x000000ffff287224 */ /* 0x000fe200078e0022 */
[----:B------:R-:W-:Y:S01]  /*7700*/  SHF.R.U64 R44, R4, 0x10, R5 ;  /* 0x00000010042c7819 */ /* 0x000fe20000001205 */
[----:B------:R-:W-:Y:S01]  /*7710*/  IMAD.MOV.U32 R0, RZ, RZ, R35 ;  /* 0x000000ffff007224 */ /* 0x000fe200078e0023 */
[----:B------:R-:W-:Y:S01]  /*7720*/  PRMT R41, R41, 0x5410, R8 ;  /* 0x0000541029297816 */ /* 0x000fe20000000008 */
[----:B0-----:R-:W-:Y:S01]  /*7730*/  IMAD.MOV.U32 R39, RZ, RZ, R4 ;  /* 0x000000ffff277224 */ /* 0x001fe200078e0004 */
        /* <DEDUP_REMOVED lines=22> */
.L_x_1204:
[----:B------:R-:W-:Y:S05]  /*78a0*/  BSYNC B1 ;  /* 0x0000000000017941 */ /* 0x000fea0003800000 */
.L_x_1035:
[----:B------:R-:W-:Y:S01]  /*78b0*/  BSSY B1, `(.L_x_1037) ;  /* 0x0000059000017945 */ /* 0x000fe20003800000 */
[----:B------:R-:W-:-:S03]  /*78c0*/  LOP3.LUT R0, R0, 0x38, RZ, 0xc0, !PT ;  /* 0x0000003800007812 */ /* 0x000fc600078ec0ff */
[----:B------:R-:W-:Y:S05]  /*78d0*/  @P2 BRA `(.L_x_1038) ;  /* 0x0000000400582947 */ /* 0x000fea0003800000 */
[----:B------:R-:W-:Y:S02]  /*78e0*/  IMAD.SHL.U32 R4, R186, 0x40, RZ ;  /* 0x00000040ba047824 */ /* 0x000fe400078e00ff */
[----:B------:R-:W-:Y:S02]  /*78f0*/  HADD2.F32 R29, -RZ, R39.H0_H0 ;  /* 0x20000027ff1d7230 */ /* 0x000fe40000004100 */
[----:B------:R-:W-:Y:S01]  /*7900*/  HADD2.F32 R27, -RZ, R41.H0_H0 ;  /* 0x20000029ff1b7230 */ /* 0x000fe20000004100 */
[----:B------:R-:W-:Y:S01]  /*7910*/  LOP3.LUT R7, R4, 0x1c0, RZ, 0xc0, !PT ;  /* 0x000001c004077812 */ /* 0x000fe200078ec0ff */
[--C-:B------:R-:W-:Y:S02]  /*7920*/  HADD2.F32 R31, -RZ, R44.reuse.H0_H0 ;  /* 0x2000002cff1f7230 */ /* 0x100fe40000004100 */
[----:B------:R-:W-:Y:S01]  /*7930*/  HADD2.F32 R26, -RZ, R44.H1_H1 ;  /* 0x3000002cff1a7230 */ /* 0x000fe20000004100 */
[----:B------:R-:W-:Y:S02]  /*7940*/  LOP3.LUT R4, R7, 0x38, R16, 0xf8, !PT ;  /* 0x0000003807047812 */ /* 0x000fe400078ef810 */
[----:B0-----:R-:W-:-:S04]  /*7950*/  SHF.R.U32.HI R9, RZ, 0x3, R7 ;  /* 0x00000003ff097819 */ /* 0x001fc80000011607 */
[----:B------:R-:W-:-:S05]  /*7960*/  LOP3.LUT R4, R4, R9, RZ, 0x3c, !PT ;  /* 0x0000000904047212 */ /* 0x000fca00078e3cff */
[----:B------:R-:W-:Y:S01]  /*7970*/  IMAD R5, R189, 0x200, R4 ;  /* 0x00000200bd057824 */ /* 0x000fe200078e0204 */
[----:B------:R-:W-:-:S03]  /*7980*/  LOP3.LUT R4, R9, R0, R7, 0x1e, !PT ;  /* 0x0000000009047212 */ /* 0x000fc600078e1e07 */
[----:B------:R-:W-:Y:S02]  /*7990*/  IMAD R34, R5, 0x2, R2 ;  /* 0x0000000205227824 */ /* 0x000fe400078e0202 */
[----:B------:R-:W-:-:S03]  /*79a0*/  IMAD R5, R189, 0x200, R4 ;  /* 0x00000200bd057824 */ /* 0x000fc600078e0204 */
[----:B------:R-:W0:Y:S02]  /*79b0*/  LDS.128 R8, [R34+0x20400] ;  /* 0x0204000022087984 */ /* 0x000e240000000c00 */
[----:B------:R-:W-:-:S05]  /*79c0*/  LEA R36, R5, R2, 0x1 ;  /* 0x0000000205247211 */ /* 0x000fca00078e08ff */
[----:B------:R-:W1:Y:S01]  /*79d0*/  LDS.128 R4, [R36+0x20400] ;  /* 0x0204000024047984 */ /* 0x000e620000000c00 */
[--C-:B0-----:R-:W-:Y:S02]  /*79e0*/  HADD2.F32 R12, -RZ, R8.reuse.H0_H0 ;  /* 0x20000008ff0c7230 */ /* 0x101fe40000004100 */
[----:B------:R-:W-:Y:S02]  /*79f0*/  HADD2.F32 R8, -RZ, R8.H1_H1 ;  /* 0x30000008ff087230 */ /* 0x000fe40000004100 */
[--C-:B------:R-:W-:Y:S02]  /*7a00*/  HADD2.F32 R13, -RZ, R9.reuse.H0_H0 ;  /* 0x20000009ff0d7230 */ /* 0x100fe40000004100 */
[----:B------:R-:W-:Y:S02]  /*7a10*/  HADD2.F32 R9, -RZ, R9.H1_H1 ;  /* 0x30000009ff097230 */ /* 0x000fe40000004100 */
[--C-:B-1----:R-:W-:Y:S02]  /*7a20*/  HADD2.F32 R20, -RZ, R4.reuse.H0_H0 ;  /* 0x20000004ff147230 */ /* 0x102fe40000004100 */
[----:B------:R-:W-:-:S02]  /*7a30*/  HADD2.F32 R4, -RZ, R4.H1_H1 ;  /* 0x30000004ff047230 */ /* 0x000fc40000004100 */
[----:B------:R-:W-:Y:S02]  /*7a40*/  HADD2.F32 R21, -RZ, R5.H0_H0 ;  /* 0x20000005ff157230 */ /* 0x000fe40000004100 */
[C---:B------:R-:W-:Y:S01]  /*7a50*/  FMUL.FTZ R33, R20.reuse, R29 ;  /* 0x0000001d14217220 */ /* 0x040fe20000410000 */
[----:B------:R-:W-:Y:S01]  /*7a60*/  FMUL.FTZ R35, R20, R27 ;  /* 0x0000001b14237220 */ /* 0x000fe20000410000 */
[----:B------:R-:W-:Y:S02]  /*7a70*/  HADD2.F32 R20, -RZ, R39.H1_H1 ;  /* 0x30000027ff147230 */ /* 0x000fe40000004100 */
[----:B------:R-:W-:Y:S01]  /*7a80*/  FMUL.FTZ R37, R4, R31 ;  /* 0x0000001f04257220 */ /* 0x000fe20000410000 */
[C---:B------:R-:W-:Y:S01]  /*7a90*/  FFMA.FTZ R33, R12.reuse, R27, -R33 ;  /* 0x0000001b0c217223 */ /* 0x040fe20000010821 */
[----:B------:R-:W-:Y:S02]  /*7aa0*/  HADD2.F32 R27, -RZ, R42.H0_H0 ;  /* 0x2000002aff1b7230 */ /* 0x000fe40000004100 */
[----:B------:R-:W-:Y:S01]  /*7ab0*/  FFMA.FTZ R35, R12, R29, R35 ;  /* 0x0000001d0c237223 */ /* 0x000fe20000010023 */
[----:B------:R-:W-:-:S02]  /*7ac0*/  HADD2.F32 R12, -RZ, R41.H1_H1 ;  /* 0x30000029ff0c7230 */ /* 0x000fc40000004100 */
[----:B------:R-:W-:Y:S02]  /*7ad0*/  HADD2.F32 R5, -RZ, R5.H1_H1 ;  /* 0x30000005ff057230 */ /* 0x000fe40000004100 */
[----:B------:R-:W-:Y:S01]  /*7ae0*/  FMUL.FTZ R29, R4, R27 ;  /* 0x0000001b041d7220 */ /* 0x000fe20000410000 */
[C---:B------:R-:W-:Y:S01]  /*7af0*/  FMUL.FTZ R4, R21.reuse, R20 ;  /* 0x0000001415047220 */ /* 0x040fe20000410000 */
[-C--:B------:R-:W-:Y:S01]  /*7b00*/  FMUL.FTZ R21, R21, R12.reuse ;  /* 0x0000000c15157220 */ /* 0x080fe20000410000 */
[----:B------:R-:W-:Y:S02]  /*7b10*/  HADD2.F32 R24, -RZ, R6.H0_H0 ;  /* 0x20000006ff187230 */ /* 0x000fe40000004100 */
[----:B------:R-:W-:Y:S01]  /*7b20*/  FFMA.FTZ R30, R8, R31, R29 ;  /* 0x0000001f081e7223 */ /* 0x000fe2000001001d */
[C---:B------:R-:W-:Y:S01]  /*7b30*/  FFMA.FTZ R29, R13.reuse, R12, -R4 ;  /* 0x0000000c0d1d7223 */ /* 0x040fe20000010804 */
[----:B------:R-:W-:Y:S02]  /*7b40*/  HADD2.F32 R4, -RZ, R42.H1_H1 ;  /* 0x3000002aff047230 */ /* 0x000fe40000004100 */
[----:B------:R-:W-:Y:S01]  /*7b50*/  FFMA.FTZ R20, R13, R20, R21 ;  /* 0x000000140d147223 */ /* 0x000fe20000010015 */
[----:B------:R-:W-:-:S02]  /*7b60*/  HADD2.F32 R21, -RZ, R38.H0_H0 ;  /* 0x20000026ff157230 */ /* 0x000fc40000004100 */
[----:B------:R-:W-:Y:S01]  /*7b70*/  FFMA.FTZ R28, R8, R27, -R37 ;  /* 0x0000001b081c7223 */ /* 0x000fe20000010825 */
[----:B------:R-:W-:Y:S02]  /*7b80*/  HADD2.F32 R14, -RZ, R10.H0_H0 ;  /* 0x2000000aff0e7230 */ /* 0x000fe40000004100 */
[C---:B------:R-:W-:Y:S01]  /*7b90*/  FMUL.FTZ R8, R5.reuse, R26 ;  /* 0x0000001a05087220 */ /* 0x040fe20000410000 */
[----:B------:R-:W-:Y:S02]  /*7ba0*/  HADD2.F32 R13, -RZ, R40.H0_H0 ;  /* 0x20000028ff0d7230 */ /* 0x000fe40000004100 */
[----:B------:R-:W-:Y:S01]  /*7bb0*/  FMUL.FTZ R12, R5, R4 ;  /* 0x00000004050c7220 */ /* 0x000fe20000410000 */
[----:B------:R-:W-:Y:S02]  /*7bc0*/  HADD2.F32 R6, -RZ, R6.H1_H1 ;  /* 0x30000006ff067230 */ /* 0x000fe40000004100 */
[----:B------:R-:W-:Y:S01]  /*7bd0*/  FMUL.FTZ R31, R24, R21 ;  /* 0x00000015181f7220 */ /* 0x000fe20000410000 */
[----:B------:R-:W-:-:S02]  /*7be0*/  HADD2.F32 R27, -RZ, R45.H0_H0 ;  /* 0x2000002dff1b7230 */ /* 0x000fc40000004100 */
[C---:B------:R-:W-:Y:S01]  /*7bf0*/  FFMA.FTZ R32, R9.reuse, R4, -R8 ;  /* 0x0000000409207223 */ /* 0x040fe20000010808 */
[----:B------:R-:W-:Y:S02]  /*7c00*/  HADD2.F32 R5, -RZ, R43.H0_H0 ;  /* 0x2000002bff057230 */ /* 0x000fe40000004100 */
[-C--:B------:R-:W-:Y:S01]  /*7c10*/  FMUL.FTZ R24, R24, R13.reuse ;  /* 0x0000000d18187220 */ /* 0x080fe20000410000 */
[----:B------:R-:W-:Y:S02]  /*7c20*/  HADD2.F32 R10, -RZ, R10.H1_H1 ;  /* 0x3000000aff0a7230 */ /* 0x000fe40000004100 */
[----:B------:R-:W-:Y:S01]  /*7c30*/  FFMA.FTZ R9, R9, R26, R12 ;  /* 0x0000001a09097223 */ /* 0x000fe2000001000c */
[--C-:B------:R-:W-:Y:S02]  /*7c40*/  HADD2.F32 R25, -RZ, R7.reuse.H0_H0 ;  /* 0x20000007ff197230 */ /* 0x100fe40000004100 */
[----:B------:R-:W-:Y:S01]  /*7c50*/  FFMA.FTZ R31, R14, R13, -R31 ;  /* 0x0000000d0e1f7223 */ /* 0x000fe2000001081f */
[----:B------:R-:W-:-:S02]  /*7c60*/  HADD2.F32 R7, -RZ, R7.H1_H1 ;  /* 0x30000007ff077230 */ /* 0x000fc40000004100 */
[C---:B------:R-:W-:Y:S01]  /*7c70*/  FMUL.FTZ R37, R6.reuse, R27 ;  /* 0x0000001b06257220 */ /* 0x040fe20000410000 */
[----:B------:R-:W-:Y:S01]  /*7c80*/  FMUL.FTZ R13, R6, R5 ;  /* 0x00000005060d7220 */ /* 0x000fe20000410000 */
[----:B------:R-:W-:Y:S02]  /*7c90*/  HADD2.F32 R8, -RZ, R38.H1_H1 ;  /* 0x30000026ff087230 */ /* 0x000fe40000004100 */
[----:B------:R-:W-:Y:S01]  /*7ca0*/  FFMA.FTZ R24, R14, R21, R24 ;  /* 0x000000150e187223 */ /* 0x000fe20000010018 */
[----:B------:R-:W-:Y:S02]  /*7cb0*/  HADD2.F32 R12, -RZ, R45.H1_H1 ;  /* 0x3000002dff0c7230 */ /* 0x000fe40000004100 */
[C---:B------:R-:W-:Y:S01]  /*7cc0*/  FFMA.FTZ R14, R10.reuse, R5, -R37 ;  /* 0x000000050a0e7223 */ /* 0x040fe20000010825 */
[----:B------:R-:W-:Y:S02]  /*7cd0*/  HADD2.F32 R4, -RZ, R40.H1_H1 ;  /* 0x30000028ff047230 */ /* 0x000fe40000004100 */
[----:B------:R-:W-:Y:S01]  /*7ce0*/  FFMA.FTZ R13, R10, R27, R13 ;  /* 0x0000001b0a0d7223 */ /* 0x000fe2000001000d */
[----:B------:R-:W-:-:S02]  /*7cf0*/  HADD2.F32 R6, -RZ, R43.H1_H1 ;  /* 0x3000002bff067230 */ /* 0x000fc40000004100 */
[----:B------:R-:W-:Y:S01]  /*7d00*/  FMUL.FTZ R10, R25, R8 ;  /* 0x00000008190a7220 */ /* 0x000fe20000410000 */
[--C-:B------:R-:W-:Y:S02]  /*7d10*/  HADD2.F32 R15, -RZ, R11.reuse.H0_H0 ;  /* 0x2000000bff0f7230 */ /* 0x100fe40000004100 */
[----:B------:R-:W-:Y:S01]  /*7d20*/  FMUL.FTZ R26, R7, R12 ;  /* 0x0000000c071a7220 */ /* 0x000fe20000410000 */
[----:B------:R-:W-:Y:S02]  /*7d30*/  HADD2.F32 R11, -RZ, R11.H1_H1 ;  /* 0x3000000bff0b7230 */ /* 0x000fe40000004100 */
[----:B------:R-:W-:Y:S01]  /*7d40*/  FMUL.FTZ R25, R25, R4 ;  /* 0x0000000419197220 */ /* 0x000fe20000410000 */
[----:B------:R-:W-:Y:S01]  /*7d50*/  FMUL.FTZ R5, R7, R6 ;  /* 0x0000000607057220 */ /* 0x000fe20000410000 */
[----:B------:R-:W-:Y:S01]  /*7d60*/  FFMA.FTZ R7, R15, R4, -R10 ;  /* 0x000000040f077223 */ /* 0x000fe2000001080a */
[----:B------:R-:W-:Y:S01]  /*7d70*/  F2FP.F16.F32.PACK_AB R4, R28, R33 ;  /* 0x000000211c04723e */ /* 0x000fe200000000ff */
[----:B------:R-:W-:Y:S01]  /*7d80*/  FFMA.FTZ R26, R11, R6, -R26 ;  /* 0x000000060b1a7223 */ /* 0x000fe2000001081a */
[----:B------:R-:W-:Y:S01]  /*7d90*/  FFMA.FTZ R25, R15, R8, R25 ;  /* 0x000000080f197223 */ /* 0x000fe20000010019 */
[----:B------:R-:W-:Y:S01]  /*7da0*/  FFMA.FTZ R12, R11, R12, R5 ;  /* 0x0000000c0b0c7223 */ /* 0x000fe20000010005 */
[----:B------:R-:W-:-:S02]  /*7db0*/  F2FP.F16.F32.PACK_AB R5, R32, R29 ;  /* 0x0000001d2005723e */ /* 0x000fc400000000ff */
[----:B------:R-:W-:Y:S02]  /*7dc0*/  F2FP.F16.F32.PACK_AB R6, R14, R31 ;  /* 0x0000001f0e06723e */ /* 0x000fe400000000ff */
[----:B------:R-:W-:Y:S02]  /*7dd0*/  F2FP.F16.F32.PACK_AB R7, R26, R7 ;  /* 0x000000071a07723e */ /* 0x000fe400000000ff */
[----:B------:R-:W-:Y:S02]  /*7de0*/  F2FP.F16.F32.PACK_AB R8, R30, R35 ;  /* 0x000000231e08723e */ /* 0x000fe400000000ff */
[----:B------:R-:W-:Y:S01]  /*7df0*/  F2FP.F16.F32.PACK_AB R9, R9, R20 ;  /* 0x000000140909723e */ /* 0x000fe200000000ff */
[----:B------:R1:W-:Y:S01]  /*7e00*/  STS.128 [R34+0x20400], R4 ;  /* 0x0204000422007388 */ /* 0x0003e20000000c00 */
[----:B------:R-:W-:Y:S02]  /*7e10*/  F2FP.F16.F32.PACK_AB R10, R13, R24 ;  /* 0x000000180d0a723e */ /* 0x000fe400000000ff */
[----:B------:R-:W-:-:S05]  /*7e20*/  F2FP.F16.F32.PACK_AB R11, R12, R25 ;  /* 0x000000190c0b723e */ /* 0x000fca00000000ff */
[----:B------:R1:W-:Y:S02]  /*7e30*/  STS.128 [R36+0x20400], R8 ;  /* 0x0204000824007388 */ /* 0x0003e40000000c00 */
.L_x_1038:
[----:B------:R-:W-:Y:S05]  /*7e40*/  BSYNC B1 ;  /* 0x0000000000017941 */ /* 0x000fea0003800000 */
.L_x_1037:
[----:B------:R-:W-:Y:S05]  /*7e50*/  @P0 BRA `(.L_x_1028) ;  /* 0x00000004003c0947 */ /* 0x000fea0003800000 */
[----:B------:R-:W-:Y:S01]  /*7e60*/  LOP3.LUT R0, R231, R0, R220, 0x1e, !PT ;  /* 0x00000000e7007212 */ /* 0x000fe200078e1edc */
[----:B01----:R-:W0:Y:S01]  /*7e70*/  LDS.128 R8, [R218+0x20400] ;  /* 0x02040000da087984 */ /* 0x003e220000000c00 */
[----:B------:R-:W-:Y:S02]  /*7e80*/  HADD2.F32 R26, -RZ, R41.H0_H0 ;  /* 0x20000029ff1a7230 */ /* 0x000fe40000004100 */
[----:B------:R-:W-:Y:S02]  /*7e90*/  HADD2.F32 R28, -RZ, R39.H0_H0 ;  /* 0x20000027ff1c7230 */ /* 0x000fe40000004100 */
[----:B------:R-:W-:Y:S02]  /*7ea0*/  IMAD.IADD R5, R221, 0x1, R0 ;  /* 0x00000001dd057824 */ /* 0x000fe400078e0200 */
[----:B------:R-:W-:Y:S02]  /*7eb0*/  HADD2.F32 R30, -RZ, R44.H0_H0 ;  /* 0x2000002cff1e7230 */ /* 0x000fe40000004100 */
[----:B------:R-:W-:-:S02]  /*7ec0*/  IMAD R0, R5, 0x2, R2 ;  /* 0x0000000205007824 */ /* 0x000fc400078e0202 */
[----:B------:R-:W-:Y:S02]  /*7ed0*/  HADD2.F32 R37, -RZ, R39.H1_H1 ;  /* 0x30000027ff257230 */ /* 0x000fe40000004100 */
[----:B------:R-:W-:Y:S01]  /*7ee0*/  HADD2.F32 R35, -RZ, R41.H1_H1 ;  /* 0x30000029ff237230 */ /* 0x000fe20000004100 */
[----:B------:R-:W1:Y:S01]  /*7ef0*/  LDS.128 R4, [R0+0x20400] ;  /* 0x0204000000047984 */ /* 0x000e620000000c00 */
[--C-:B------:R-:W-:Y:S02]  /*7f00*/  HADD2.F32 R34, -RZ, R45.reuse.H0_H0 ;  /* 0x2000002dff227230 */ /* 0x100fe40000004100 */
[----:B------:R-:W-:Y:S02]  /*7f10*/  HADD2.F32 R32, -RZ, R38.H0_H0 ;  /* 0x20000026ff207230 */ /* 0x000fe40000004100 */
[----:B------:R-:W-:Y:S02]  /*7f20*/  HADD2.F32 R39, -RZ, R45.H1_H1 ;  /* 0x3000002dff277230 */ /* 0x000fe40000004100 */
[----:B0-----:R-:W-:-:S02]  /*7f30*/  HADD2.F32 R12, -RZ, R8.H0_H0 ;  /* 0x20000008ff0c7230 */ /* 0x001fc40000004100 */
[----:B------:R-:W-:Y:S02]  /*7f40*/  HADD2.F32 R8, -RZ, R8.H1_H1 ;  /* 0x30000008ff087230 */ /* 0x000fe40000004100 */
[--C-:B------:R-:W-:Y:S02]  /*7f50*/  HADD2.F32 R13, -RZ, R9.reuse.H0_H0 ;  /* 0x20000009ff0d7230 */ /* 0x100fe40000004100 */
[----:B------:R-:W-:Y:S02]  /*7f60*/  HADD2.F32 R9, -RZ, R9.H1_H1 ;  /* 0x30000009ff097230 */ /* 0x000fe40000004100 */
[--C-:B------:R-:W-:Y:S02]  /*7f70*/  HADD2.F32 R14, -RZ, R10.reuse.H0_H0 ;  /* 0x2000000aff0e7230 */ /* 0x100fe40000004100 */
[----:B------:R-:W-:Y:S02]  /*7f80*/  HADD2.F32 R10, -RZ, R10.H1_H1 ;  /* 0x3000000aff0a7230 */ /* 0x000fe40000004100 */
[----:B------:R-:W-:-:S02]  /*7f90*/  HADD2.F32 R15, -RZ, R11.H0_H0 ;  /* 0x2000000bff0f7230 */ /* 0x000fc40000004100 */
[--C-:B-1----:R-:W-:Y:S02]  /*7fa0*/  HADD2.F32 R20, -RZ, R4.reuse.H0_H0 ;  /* 0x20000004ff147230 */ /* 0x102fe40000004100 */
[----:B------:R-:W-:Y:S02]  /*7fb0*/  HADD2.F32 R4, -RZ, R4.H1_H1 ;  /* 0x30000004ff047230 */ /* 0x000fe40000004100 */
[--C-:B------:R-:W-:Y:S02]  /*7fc0*/  HADD2.F32 R21, -RZ, R5.reuse.H0_H0 ;  /* 0x20000005ff157230 */ /* 0x100fe40000004100 */
[-C--:B------:R-:W-:Y:S01]  /*7fd0*/  FMUL.FTZ R27, R28, R20.reuse ;  /* 0x000000141c1b7220 */ /* 0x080fe20000410000 */
[----:B------:R-:W-:Y:S01]  /*7fe0*/  FMUL.FTZ R29, R26, R20 ;  /* 0x000000141a1d7220 */ /* 0x000fe20000410000 */
[----:B------:R-:W-:Y:S02]  /*7ff0*/  HADD2.F32 R20, -RZ, R42.H0_H0 ;  /* 0x2000002aff147230 */ /* 0x000fe40000004100 */
[----:B------:R-:W-:Y:S01]  /*8000*/  FMUL.FTZ R31, R30, R4 ;  /* 0x000000041e1f7220 */ /* 0x000fe20000410000 */
[----:B------:R-:W-:-:S02]  /*8010*/  HADD2.F32 R5, -RZ, R5.H1_H1 ;  /* 0x30000005ff057230 */ /* 0x000fc40000004100 */
[-C--:B------:R-:W-:Y:S01]  /*8020*/  FFMA.FTZ R27, R26, R12.reuse, -R27 ;  /* 0x0000000c1a1b7223 */ /* 0x080fe2000001081b */
[----:B------:R-:W-:Y:S01]  /*8030*/  FFMA.FTZ R29, R28, R12, R29 ;  /* 0x0000000c1c1d7223 */ /* 0x000fe2000001001d */
[C---:B------:R-:W-:Y:S01]  /*8040*/  FMUL.FTZ R33, R20.reuse, R4 ;  /* 0x0000000414217220 */ /* 0x040fe20000410000 */
[-C--:B------:R-:W-:Y:S01]  /*8050*/  FFMA.FTZ R4, R20, R8.reuse, -R31 ;  /* 0x0000000814047223 */ /* 0x080fe2000001081f */
[----:B------:R-:W-:Y:S02]  /*8060*/  HADD2.F32 R31, -RZ, R44.H1_H1 ;  /* 0x3000002cff1f7230 */ /* 0x000fe40000004100 */
[-C--:B------:R-:W-:Y:S01]  /*8070*/  FMUL.FTZ R12, R37, R21.reuse ;  /* 0x00000015250c7220 */ /* 0x080fe20000410000 */
[----:B------:R-:W-:Y:S01]  /*8080*/  FMUL.FTZ R20, R35, R21 ;  /* 0x0000001523147220 */ /* 0x000fe20000410000 */
[----:B------:R-:W-:Y:S02]  /*8090*/  HADD2.F32 R21, -RZ, R42.H1_H1 ;  /* 0x3000002aff157230 */ /* 0x000fe40000004100 */
[----:B------:R-:W-:Y:S01]  /*80a0*/  FFMA.FTZ R8, R30, R8, R33 ;  /* 0x000000081e087223 */ /* 0x000fe20000010021 */
[----:B------:R-:W-:Y:S01]  /*80b0*/  FMUL.FTZ R26, R31, R5 ;  /* 0x000000051f1a7220 */ /* 0x000fe20000410000 */
[----:B------:R-:W-:-:S02]  /*80c0*/  HADD2.F32 R24, -RZ, R6.H0_H0 ;  /* 0x20000006ff187230 */ /* 0x000fc40000004100 */
[----:B------:R-:W-:Y:S01]  /*80d0*/  FFMA.FTZ R12, R35, R13, -R12 ;  /* 0x0000000d230c7223 */ /* 0x000fe2000001080c */
[----:B------:R-:W-:Y:S02]  /*80e0*/  HADD2.F32 R6, -RZ, R6.H1_H1 ;  /* 0x30000006ff067230 */ /* 0x000fe40000004100 */
[C---:B------:R-:W-:Y:S01]  /*80f0*/  FMUL.FTZ R28, R21.reuse, R5 ;  /* 0x00000005151c7220 */ /* 0x040fe20000410000 */
[----:B------:R-:W-:Y:S01]  /*8100*/  FFMA.FTZ R5, R21, R9, -R26 ;  /* 0x0000000915057223 */ /* 0x000fe2000001081a */
[----:B------:R-:W-:Y:S02]  /*8110*/  HADD2.F32 R26, -RZ, R43.H0_H0 ;  /* 0x2000002bff1a7230 */ /* 0x000fe40000004100 */
[----:B------:R-:W-:Y:S01]  /*8120*/  FFMA.FTZ R20, R37, R13, R20 ;  /* 0x0000000d25147223 */ /* 0x000fe20000010014 */
[----:B------:R-:W-:Y:S02]  /*8130*/  HADD2.F32 R30, -RZ, R40.H0_H0 ;  /* 0x20000028ff1e7230 */ /* 0x000fe40000004100 */
[----:B------:R-:W-:Y:S01]  /*8140*/  FFMA.FTZ R9, R31, R9, R28 ;  /* 0x000000091f097223 */ /* 0x000fe2000001001c */
[----:B------:R-:W-:Y:S01]  /*8150*/  FMUL.FTZ R31, R34, R6 ;  /* 0x00000006221f7220 */ /* 0x000fe20000410000 */
[----:B------:R-:W-:-:S02]  /*8160*/  HADD2.F32 R25, -RZ, R7.H0_H0 ;  /* 0x20000007ff197230 */ /* 0x000fc40000004100 */
[----:B------:R-:W-:Y:S01]  /*8170*/  FMUL.FTZ R33, R26, R6 ;  /* 0x000000061a217220 */ /* 0x000fe20000410000 */
[----:B------:R-:W-:Y:S02]  /*8180*/  HADD2.F32 R7, -RZ, R7.H1_H1 ;  /* 0x30000007ff077230 */ /* 0x000fe40000004100 */
[-C--:B------:R-:W-:Y:S01]  /*8190*/  FMUL.FTZ R13, R32, R24.reuse ;  /* 0x00000018200d7220 */ /* 0x080fe20000410000 */
[----:B------:R-:W-:Y:S01]  /*81a0*/  FMUL.FTZ R21, R30, R24 ;  /* 0x000000181e157220 */ /* 0x000fe20000410000 */
[----:B------:R-:W-:Y:S01]  /*81b0*/  FFMA.FTZ R6, R26, R10, -R31 ;  /* 0x0000000a1a067223 */ /* 0x000fe2000001081f */
[----:B------:R-:W-:Y:S02]  /*81c0*/  HADD2.F32 R37, -RZ, R38.H1_H1 ;  /* 0x30000026ff257230 */ /* 0x000fe40000004100 */
[-C--:B------:R-:W-:Y:S01]  /*81d0*/  FFMA.FTZ R13, R30, R14.reuse, -R13 ;  /* 0x0000000e1e0d7223 */ /* 0x080fe2000001080d */
[----:B------:R-:W-:Y:S02]  /*81e0*/  HADD2.F32 R31, -RZ, R40.H1_H1 ;  /* 0x30000028ff1f7230 */ /* 0x000fe40000004100 */
[----:B------:R-:W-:Y:S01]  /*81f0*/  FFMA.FTZ R21, R32, R14, R21 ;  /* 0x0000000e20157223 */ /* 0x000fe20000010015 */
[----:B------:R-:W-:-:S02]  /*8200*/  HADD2.F32 R35, -RZ, R43.H1_H1 ;  /* 0x3000002bff237230 */ /* 0x000fc40000004100 */
[----:B------:R-:W-:Y:S01]  /*8210*/  FMUL.FTZ R14, R37, R25 ;  /* 0x00000019250e7220 */ /* 0x000fe20000410000 */
[----:B------:R-:W-:Y:S02]  /*8220*/  HADD2.F32 R11, -RZ, R11.H1_H1 ;  /* 0x3000000bff0b7230 */ /* 0x000fe40000004100 */
[----:B------:R-:W-:Y:S01]  /*8230*/  FMUL.FTZ R26, R39, R7 ;  /* 0x00000007271a7220 */ /* 0x000fe20000410000 */
[----:B------:R-:W-:Y:S01]  /*8240*/  FMUL.FTZ R24, R31, R25 ;  /* 0x000000191f187220 */ /* 0x000fe20000410000 */
[----:B------:R-:W-:Y:S01]  /*8250*/  FMUL.FTZ R28, R35, R7 ;  /* 0x00000007231c7220 */ /* 0x000fe20000410000 */
[----:B------:R-:W-:Y:S01]  /*8260*/  FFMA.FTZ R7, R31, R15, -R14 ;  /* 0x0000000f1f077223 */ /* 0x000fe2000001080e */
[----:B------:R-:W-:Y:S01]  /*8270*/  FFMA.FTZ R26, R35, R11, -R26 ;  /* 0x0000000b231a7223 */ /* 0x000fe2000001081a */
[----:B------:R-:W-:Y:S01]  /*8280*/  FFMA.FTZ R10, R34, R10, R33 ;  /* 0x0000000a220a7223 */ /* 0x000fe20000010021 */
[----:B------:R-:W-:Y:S01]  /*8290*/  FFMA.FTZ R24, R37, R15, R24 ;  /* 0x0000000f25187223 */ /* 0x000fe20000010018 */
[----:B------:R-:W-:Y:S01]  /*82a0*/  FFMA.FTZ R11, R39, R11, R28 ;  /* 0x0000000b270b7223 */ /* 0x000fe2000001001c */
[----:B------:R-:W-:-:S02]  /*82b0*/  F2FP.F16.F32.PACK_AB R4, R4, R27 ;  /* 0x0000001b0404723e */ /* 0x000fc400000000ff */
[----:B------:R-:W-:Y:S02]  /*82c0*/  F2FP.F16.F32.PACK_AB R5, R5, R12 ;  /* 0x0000000c0505723e */ /* 0x000fe400000000ff */
[----:B------:R-:W-:Y:S02]  /*82d0*/  F2FP.F16.F32.PACK_AB R6, R6, R13 ;  /* 0x0000000d0606723e */ /* 0x000fe400000000ff */
[----:B------:R-:W-:Y:S02]  /*82e0*/  F2FP.F16.F32.PACK_AB R7, R26, R7 ;  /* 0x000000071a07723e */ /* 0x000fe400000000ff */
[----:B------:R-:W-:Y:S02]  /*82f0*/  F2FP.F16.F32.PACK_AB R8, R8, R29 ;  /* 0x0000001d0808723e */ /* 0x000fe400000000ff */
[----:B------:R-:W-:Y:S01]  /*8300*/  F2FP.F16.F32.PACK_AB R9, R9, R20 ;  /* 0x000000140909723e */ /* 0x000fe200000000ff */
[----:B------:R4:W-:Y:S01]  /*8310*/  STS.128 [R218+0x20400], R4 ;  /* 0x02040004da007388 */ /* 0x0009e20000000c00 */
[----:B------:R-:W-:-:S02]  /*8320*/  F2FP.F16.F32.PACK_AB R10, R10, R21 ;  /* 0x000000150a0a723e */ /* 0x000fc400000000ff */
[----:B------:R-:W-:-:S05]  /*8330*/  F2FP.F16.F32.PACK_AB R11, R11, R24 ;  /* 0x000000180b0b723e */ /* 0x000fca00000000ff */
[----:B------:R4:W-:Y:S02]  /*8340*/  STS.128 [R0+0x20400], R8 ;  /* 0x0204000800007388 */ /* 0x0009e40000000c00 */
.L_x_1028:
[----:B------:R-:W-:Y:S05]  /*8350*/  BSYNC B0 ;  /* 0x0000000000007941 */ /* 0x000fea0003800000 */
.L_x_1014:
        /* <DEDUP_REMOVED lines=8> */
.L_x_1011:
[----:B------:R-:W-:-:S13]  /*83e0*/  ISETP.NE.AND P0, PT, R185, 0x3, PT ;  /* 0x00000003b900780c */ /* 0x000fda0003f05270 */
[----:B------:R-:W-:Y:S05]  /*83f0*/  @!P0 BRA `(.L_x_1039) ;  /* 0x0000000000048947 */ /* 0x000fea0003800000 */
[----:B------:R-:W-:Y:S01]  /*8400*/  BPT.TRAP 0x1 ;  /* 0x000000040000795c */ /* 0x000fe20000300000 */
.L_x_1039:
[----:B------:R-:W-:Y:S01]  /*8410*/  IMAD R20, R18, 0x8, R2 ;  /* 0x0000000812147824 */ /* 0x000fe200078e0202 */
[----:B------:R-:W-:-:S04]  /*8420*/  SHF.L.U32 R13, R23, 0x1f, RZ ;  /* 0x0000001f170d7819 */ /* 0x000fc800000006ff */
[----:B------:R0:W0:Y:S01]  /*8430*/  SYNCS.PHASECHK.TRANS64.TRYWAIT P1, [R20+URZ+0x38830], R13 ;  /* 0x0388300d140075a7 */ /* 0x000022000802017f */
[----:B------:R-:W-:Y:S05]  /*8440*/  @!P0 BRA `(.L_x_1040) ;  /* 0x0000000000048947 */ /* 0x000fea0003800000 */
[----:B------:R-:W-:Y:S01]  /*8450*/  BPT.TRAP 0x1 ;  /* 0x000000040000795c */ /* 0x000fe20000300000 */
.L_x_1040:
[C---:B--234-:R-:W-:Y:S02]  /*8460*/  VIADD R0, R2.reuse, 0x22400 ;  /* 0x0002240002007836 */ /* 0x05cfe40000000000 */
[----:B-1----:R-:W-:-:S03]  /*8470*/  VIADD R4, R2, 0x20400 ;  /* 0x0002040002047836 */ /* 0x002fc60000000000 */
[----:B------:R-:W-:Y:S02]  /*8480*/  SHF.R.U32.HI R0, RZ, 0x4, R0 ;  /* 0x00000004ff007819 */ /* 0x000fe40000011600 */
[----:B------:R-:W-:Y:S02]  /*8490*/  SHF.R.U32.HI R4, RZ, 0x4, R4 ;  /* 0x00000004ff047819 */ /* 0x000fe40000011604 */
[----:B------:R-:W-:Y:S02]  /*84a0*/  LOP3.LUT R0, R0, 0x3fff, RZ, 0xc0, !PT ;  /* 0x00003fff00007812 */ /* 0x000fe400078ec0ff */
[----:B------:R-:W-:Y:S02]  /*84b0*/  LOP3.LUT R4, R4, 0x3fff, RZ, 0xc0, !PT ;  /* 0x00003fff04047812 */ /* 0x000fe400078ec0ff */
[----:B------:R-:W-:Y:S01]  /*84c0*/  LOP3.LUT R0, R0, 0x10000, RZ, 0xfc, !PT ;  /* 0x0001000000007812 */ /* 0x000fe200078efcff */
[----:B0-----:R-:W-:Y:S06]  /*84d0*/  @P1 BRA `(.L_x_1041) ;  /* 0x0000000000081947 */ /* 0x001fec0003800000 */
[----:B------:R-:W0:Y:S02]  /*84e0*/  SYNCS.PHASECHK.TRANS64.TRYWAIT P1, [R20+URZ+0x38830], R13 ;  /* 0x0388300d140075a7 */ /* 0x000e24000802017f */
[----:B0-----:R-:W-:Y:S05]  /*84f0*/  @!P1 BRA `(.L_x_1042) ;  /* 0x000000f800d09947 */ /* 0x001fea0003800000 */
.L_x_1041:
        /* <DEDUP_REMOVED lines=10> */
[C---:B------:R-:W-:Y:S01]  /*85a0*/  VIADD R6, R10.reuse, 0x2 ;  /* 0x000000020a067836 */ /* 0x040fe20000000000 */
[----:B------:R-:W-:Y:S01]  /*85b0*/  R2UR UR7, R11 ;  /* 0x000000000b0772ca */ /* 0x000fe200000e0000 */
[----:B------:R-:W-:Y:S01]  /*85c0*/  IMAD.MOV.U32 R5, RZ, RZ, 0x40000040 ;  /* 0x40000040ff057424 */ /* 0x000fe200078e00ff */
[----:B------:R-:W-:Y:S01]  /*85d0*/  MOV R7, 0x40000040 ;  /* 0x4000004000077802 */ /* 0x000fe20000000f00 */
[C---:B------:R-:W-:Y:S01]  /*85e0*/  VIADD R14, R10.reuse, 0x4 ;  /* 0x000000040a0e7836 */ /* 0x040fe20000000000 */
[----:B------:R-:W-:Y:S01]  /*85f0*/  IADD3 R10, R10, 0x6, RZ ;  /* 0x000000060a0a7810 */ /* 0x000fe20007ffe0ff */
[----:B------:R-:W-:Y:S01]  /*8600*/  IMAD.MOV.U32 R15, RZ, RZ, 0x40000040 ;  /* 0x40000040ff0f7424 */ /* 0x000fe200078e00ff */
[----:B------:R-:W-:Y:S01]  /*8610*/  SHF.L.U32 R3, R3, 0x1f, RZ ;  /* 0x0000001f03037819 */ /* 0x000fe200000006ff */
[----:B------:R-:W-:Y:S01]  /*8620*/  IMAD.MOV.U32 R9, RZ, RZ, 0x40000040 ;  /* 0x40000040ff097424 */ /* 0x000fe200078e00ff */
[----:B------:R-:W-:Y:S01]  /*8630*/  BSSY B0, `(.L_x_1043) ;  /* 0x000001e000007945 */ /* 0x000fe20003800000 */
[----:B------:R-:W-:-:S04]  /*8640*/  IMAD.MOV.U32 R11, RZ, RZ, 0x40000040 ;  /* 0x40000040ff0b7424 */ /* 0x000fc800078e00ff */
[----:B------:R-:W-:Y:S01]  /*8650*/  HGMMA.64x64x16.F32 R24, gdesc[UR4], RZ, !UPT, gsb0 ;  /* 0x00e00000041879f0 */ /* 0x000fe2000c0008ff */
[----:B------:R-:W-:Y:S02]  /*8660*/  R2UR UR4, R4 ;  /* 0x00000000040472ca */ /* 0x000fe400000e0000 */
[----:B------:R-:W-:Y:S02]  /*8670*/  R2UR UR5, R5 ;  /* 0x00000000050572ca */ /* 0x000fe400000e0000 */
[----:B------:R-:W-:Y:S01]  /*8680*/  R2UR UR6, R6 ;  /* 0x00000000060672ca */ /* 0x000fe200000e0000 */
[C---:B------:R-:W-:Y:S01]  /*8690*/  VIADD R6, R8.reuse, 0x4 ;  /* 0x0000000408067836 */ /* 0x040fe20000000000 */
[----:B------:R-:W-:Y:S01]  /*86a0*/  R2UR UR7, R7 ;  /* 0x00000000070772ca */ /* 0x000fe200000e0000 */
[----:B------:R-:W-:Y:S02]  /*86b0*/  IMAD.MOV.U32 R7, RZ, RZ, 0x40000040 ;  /* 0x40000040ff077424 */ /* 0x000fe400078e00ff */
[----:B------:R-:W-:Y:S01]  /*86c0*/  VIADD R8, R8, 0x6 ;  /* 0x0000000608087836 */ /* 0x000fe20000000000 */
        /* <DEDUP_REMOVED lines=18> */
[----:B------:R-:W1:Y:S02]  /*87f0*/  SYNCS.PHASECHK.TRANS64.TRYWAIT P1, [R2+URZ+0x38810], R3 ;  /* 0x03881003020075a7 */ /* 0x000e64000802017f */
[----:B-1----:R-:W-:Y:S05]  /*8800*/  @!P1 BRA `(.L_x_1044) ;  /* 0x000000f800209947 */ /* 0x002fea0003800000 */
.L_x_1205:
[----:B------:R-:W-:Y:S05]  /*8810*/  BSYNC B0 ;  /* 0x0000000000007941 */ /* 0x000fea0003800000 */
.L_x_1043:
[----:B------:R-:W-:Y:S05]  /*8820*/  @!P0 BRA `(.L_x_1045) ;  /* 0x0000000000048947 */ /* 0x000fea0003800000 */
[----:B------:R-:W-:Y:S01]  /*8830*/  BPT.TRAP 0x1 ;  /* 0x000000040000795c */ /* 0x000fe20000300000 */
.L_x_1045:
[----:B------:R2:W3:Y:S01]  /*8840*/  SYNCS.PHASECHK.TRANS64.TRYWAIT P1, [R20+URZ+0x38850], R13 ;  /* 0x0388500d140075a7 */ /* 0x0004e2000802017f */
[----:B------:R-:W-:Y:S05]  /*8850*/  @!P0 BRA `(.L_x_1046) ;  /* 0x0000000000048947 */ /* 0x000fea0003800000 */
[----:B------:R-:W-:Y:S01]  /*8860*/  BPT.TRAP 0x1 ;  /* 0x000000040000795c */ /* 0x000fe20000300000 */
.L_x_1046:
[C---:B-1----:R-:W-:Y:S01]  /*8870*/  VIADD R3, R2.reuse, 0x400 ;  /* 0x0000040002037836 */ /* 0x042fe20000000000 */
[----:B------:R-:W-:Y:S01]  /*8880*/  BSSY B0, `(.L_x_1047) ;  /* 0x000000a000007945 */ /* 0x000fe20003800000 */
[----:B------:R-:W-:-:S03]  /*8890*/  VIADD R10, R2, 0x26400 ;  /* 0x00026400020a7836 */ /* 0x000fc60000000000 */
[----:B------:R-:W-:Y:S02]  /*88a0*/  SHF.R.U32.HI R3, RZ, 0x4, R3 ;  /* 0x00000004ff037819 */ /* 0x000fe40000011603 */
[----:B------:R-:W-:Y:S02]  /*88b0*/  SHF.R.U32.HI R10, RZ, 0x4, R10 ;  /* 0x00000004ff0a7819 */ /* 0x000fe4000001160a */
[----:B------:R-:W-:Y:S02]  /*88c0*/  LOP3.LUT R3, R3, 0x3fff, RZ, 0xc0, !PT ;  /* 0x00003fff03037812 */ /* 0x000fe400078ec0ff */
[----:B------:R-:W-:Y:S02]  /*88d0*/  LOP3.LUT R11, R10, 0x3fff, RZ, 0xc0, !PT ;  /* 0x00003fff0a0b7812 */ /* 0x000fe400078ec0ff */
[----:B------:R-:W-:Y:S01]  /*88e0*/  LOP3.LUT R10, R3, 0x10000, RZ, 0xfc, !PT ;  /* 0x00010000030a7812 */ /* 0x000fe200078efcff */
[----:B---3--:R-:W-:Y:S06]  /*88f0*/  @P1 BRA `(.L_x_1048) ;  /* 0x0000000000081947 */ /* 0x008fec0003800000 */
[----:B------:R-:W1:Y:S02]  /*8900*/  SYNCS.PHASECHK.TRANS64.TRYWAIT P1, [R20+URZ+0x38850], R13 ;  /* 0x0388500d140075a7 */ /* 0x000e64000802017f */
[----:B-1----:R-:W-:Y:S05]  /*8910*/  @!P1 BRA `(.L_x_1049) ;  /* 0x000000f400f09947 */ /* 0x002fea0003800000 */
.L_x_1048:
[----:B------:R-:W-:Y:S05]  /*8920*/  BSYNC B0 ;  /* 0x0000000000007941 */ /* 0x000fea0003800000 */
.L_x_1047:
[----:B------:R-:W-:Y:S01]  /*8930*/  LOP3.LUT R3, R11, 0x10000, RZ, 0xfc, !PT ;  /* 0x000100000b037812 */ /* 0x000fe200078efcff */
[----:B------:R-:W-:Y:S01]  /*8940*/  IMAD R12, R18, 0x1000, R10 ;  /* 0x00001000120c7824 */ /* 0x000fe200078e020a */
[----:B------:R-:W-:Y:S05]  /*8950*/  WARPSYNC.ALL ;  /* 0x0000000000007948 */ /* 0x000fea0003800000 */
[----:B------:R-:W-:Y:S01]  /*8960*/  IMAD.MOV.U32 R15, RZ, RZ, 0x40000040 ;  /* 0x40000040ff0f7424 */ /* 0x000fe200078e00ff */
[----:B------:R-:W-:Y:S01]  /*8970*/  MOV R14, R3 ;  /* 0x00000003000e7202 */ /* 0x000fe20000000f00 */
[----:B012---:R-:W-:Y:S01]  /*8980*/  IMAD.MOV.U32 R13, RZ, RZ, 0x40000040 ;  /* 0x40000040ff0d7424 */ /* 0x007fe200078e00ff */
[----:B------:R-:W-:Y:S01]  /*8990*/  R2UR UR6, R12 ;  /* 0x000000000c0672ca */ /* 0x000fe200000e0000 */
[----:B------:R-:W-:Y:S01]  /*89a0*/  WARPGROUP.ARRIVE ;  /* 0x00000000000079c5 */ /* 0x000fe20000000000 */
[----:B------:R-:W-:Y:S01]  /*89b0*/  R2UR UR4, R14 ;  /* 0x000000000e0472ca */ /* 0x000fe200000e0000 */
[----:B------:R-:W-:Y:S01]  /*89c0*/  VIADD R58, R3, 0x2 ;  /* 0x00000002033a7836 */ /* 0x000fe20000000000 */
[----:B------:R-:W-:Y:S01]  /*89d0*/  R2UR UR5, R15 ;  /* 0x000000000f0572ca */ /* 0x000fe200000e0000 */
[C---:B------:R-:W-:Y:S01]  /*89e0*/  VIADD R14, R12.reuse, 0x2 ;  /* 0x000000020c0e7836 */ /* 0x040fe20000000000 */
[----:B------:R-:W-:Y:S01]  /*89f0*/  R2UR UR7, R13 ;  /* 0x000000000d0772ca */ /* 0x000fe200000e0000 */
[----:B------:R-:W-:Y:S01]  /*8a00*/  IMAD.MOV.U32 R59, RZ, RZ, 0x40000040 ;  /* 0x40000040ff3b7424 */ /* 0x000fe200078e00ff */
[----:B------:R-:W-:Y:S01]  /*8a10*/  MOV R15, 0x40000040 ;  /* 0x40000040000f7802 */ /* 0x000fe20000000f00 */
[----:B------:R-:W0:Y:S01]  /*8a20*/  S2R R21, SR_TID.X ;  /* 0x0000000000157919 */ /* 0x000e220000002100 */
[----:B------:R-:W-:Y:S01]  /*8a30*/  VIADD R62, R12, 0x800 ;  /* 0x000008000c3e7836 */ /* 0x000fe20000000000 */
[----:B------:R-:W-:Y:S01]  /*8a40*/  BSSY B0, `(.L_x_1050) ;  /* 0x00005b2000007945 */ /* 0x000fe20003800000 */
[----:B------:R-:W-:Y:S01]  /*8a50*/  VIADD R60, R3, 0x800 ;  /* 0x00000800033c7836 */ /* 0x000fe20000000000 */
[----:B------:R-:W1:Y:S01]  /*8a60*/  S2R R57, SR_TID.X ;  /* 0x0000000000397919 */ /* 0x000e620000002100 */
[----:B------:R-:W-:-:S02]  /*8a70*/  IMAD.MOV.U32 R61, RZ, RZ, 0x40000040 ;  /* 0x40000040ff3d7424 */ /* 0x000fc400078e00ff */
[----:B------:R-:W-:-:S03]  /*8a80*/  IMAD.MOV.U32 R63, RZ, RZ, 0x40000040 ;  /* 0x40000040ff3f7424 */ /* 0x000fc600078e00ff */
[----:B------:R-:W-:Y:S01]  /*8a90*/  HGMMA.64x64x16.F32 R24, gdesc[UR4], R24, gsb0 ;  /* 0x00e00000041879f0 */ /* 0x000fe20008000818 */
[----:B------:R-:W-:Y:S01]  /*8aa0*/  R2UR UR4, R58 ;  /* 0x000000003a0472ca */ /* 0x000fe200000e0000 */
[----:B------:R-:W-:Y:S01]  /*8ab0*/  VIADD R58, R3, 0x4 ;  /* 0x00000004033a7836 */ /* 0x000fe20000000000 */
[----:B------:R-:W-:Y:S01]  /*8ac0*/  R2UR UR5, R59 ;  /* 0x000000003b0572ca */ /* 0x000fe200000e0000 */
[----:B------:R-:W-:Y:S01]  /*8ad0*/  IMAD.MOV.U32 R59, RZ, RZ, 0x40000040 ;  /* 0x40000040ff3b7424 */ /* 0x000fe200078e00ff */
[----:B------:R-:W-:Y:S01]  /*8ae0*/  R2UR UR6, R14 ;  /* 0x000000000e0672ca */ /* 0x000fe200000e0000 */
[----:B------:R-:W-:Y:S01]  /*8af0*/  VIADD R14, R12, 0x4 ;  /* 0x000000040c0e7836 */ /* 0x000fe20000000000 */
[----:B------:R-:W-:Y:S01]  /*8b00*/  R2UR UR7, R15 ;  /* 0x000000000f0772ca */ /* 0x000fe200000e0000 */
[----:B------:R-:W-:Y:S01]  /*8b10*/  IMAD.MOV.U32 R15, RZ, RZ, 0x40000040 ;  /* 0x40000040ff0f7424 */ /* 0x000fe200078e00ff */
[----:B0-----:R-:W-:Y:S02]  /*8b20*/  SHF.R.U32.HI R21, RZ, 0x7, R21 ;  /* 0x00000007ff157819 */ /* 0x001fe40000011615 */
[----:B-1----:R-:W-:-:S03]  /*8b30*/  LOP3.LUT R57, R57, 0x7f, RZ, 0xc0, !PT ;  /* 0x0000007f39397812 */ /* 0x002fc600078ec0ff */
[----:B------:R0:W1:Y:S02]  /*8b40*/  SHFL.IDX PT, R11, R21, RZ, 0x1f ;  /* 0x00001fff150b7589 */ /* 0x00006400000e0000 */
[----:B0-----:R-:W-:Y:S01]  /*8b50*/  IMAD.MOV.U32 R21, RZ, RZ, 0x4 ;  /* 0x00000004ff157424 */ /* 0x001fe200078e00ff */
[----:B-1----:R-:W-:-:S04]  /*8b60*/  ISETP.GT.AND P1, PT, R11, 0x7f, PT ;  /* 0x0000007f0b00780c */ /* 0x002fc80003f24270 */
[----:B------:R-:W-:Y:S02]  /*8b70*/  SEL R11, RZ, 0x2, !P1 ;  /* 0x00000002ff0b7807 */ /* 0x000fe40004800000 */
[C---:B------:R-:W-:Y:S02]  /*8b80*/  SEL R13, R21.reuse, 0x2, P1 ;  /* 0x00000002150d7807 */ /* 0x040fe40000800000 */
[----:B------:R-:W-:Y:S01]  /*8b90*/  SEL R21, R21, 0x6, !P1 ;  /* 0x0000000615157807 */ /* 0x000fe20004800000 */
[----:B------:R-:W-:Y:S02]  /*8ba0*/  WARPGROUP.DEPBAR.LE gsb0, 0x0 ;  /* 0x00008000000079c5 */ /* 0x000fe40000010000 */
[----:B------:R-:W-:-:S06]  /*8bb0*/  WARPGROUP.ARRIVE ;  /* 0x00000000000079c5 */ /* 0x000fcc0000000000 */
[----:B------:R-:W-:Y:S01]  /*8bc0*/  HGMMA.64x64x16.F32 R24, gdesc[UR4], R24, gsb0 ;  /* 0x00e00000041879f0 */ /* 0x000fe20008000818 */
[----:B------:R-:W-:Y:S01]  /*8bd0*/  R2UR UR4, R58 ;  /* 0x000000003a0472ca */ /* 0x000fe200000e0000 */
[----:B------:R-:W-:Y:S01]  /*8be0*/  VIADD R58, R3, 0x6 ;  /* 0x00000006033a7836 */ /* 0x000fe20000000000 */
[----:B------:R-:W-:Y:S01]  /*8bf0*/  R2UR UR5, R59 ;  /* 0x000000003b0572ca */ /* 0x000fe200000e0000 */
[----:B------:R-:W-:Y:S01]  /*8c00*/  IMAD.MOV.U32 R59, RZ, RZ, 0x40000040 ;  /* 0x40000040ff3b7424 */ /* 0x000fe200078e00ff */
[----:B------:R-:W-:Y:S02]  /*8c10*/  R2UR UR6, R14 ;  /* 0x000000000e0672ca */ /* 0x000fe400000e0000 */
[----:B------:R-:W-:Y:S01]  /*8c20*/  R2UR UR7, R15 ;  /* 0x000000000f0772ca */ /* 0x000fe200000e0000 */
[----:B------:R-:W-:Y:S01]  /*8c30*/  IMAD.MOV.U32 R15, RZ, RZ, 0x40000040 ;  /* 0x40000040ff0f7424 */ /* 0x000fe200078e00ff */
[----:B------:R-:W-:Y:S01]  /*8c40*/  IADD3 R14, R12, 0x6, RZ ;  /* 0x000000060c0e7810 */ /* 0x000fe20007ffe0ff */
[----:B------:R-:W-:-:S02]  /*8c50*/  WARPGROUP.DEPBAR.LE gsb0, 0x0 ;  /* 0x00008000000079c5 */ /* 0x000fc40000010000 */
[----:B------:R-:W-:-:S08]  /*8c60*/  WARPGROUP.ARRIVE ;  /* 0x00000000000079c5 */ /* 0x000fd00000000000 */
[----:B------:R-:W-:Y:S01]  /*8c70*/  HGMMA.64x64x16.F32 R24, gdesc[UR4], R24, gsb0 ;  /* 0x00e00000041879f0 */ /* 0x000fe20008000818 */
[----:B------:R-:W-:Y:S01]  /*8c80*/  R2UR UR4, R58 ;  /* 0x000000003a0472ca */ /* 0x000fe200000e0000 */
[----:B------:R-:W-:Y:S01]  /*8c90*/  VIADD R58, R3, 0x200 ;  /* 0x00000200033a7836 */ /* 0x000fe20000000000 */
[----:B------:R-:W-:Y:S01]  /*8ca0*/  R2UR UR5, R59 ;  /* 0x000000003b0572ca */ /* 0x000fe200000e0000 */
[----:B------:R-:W-:Y:S01]  /*8cb0*/  IMAD.MOV.U32 R59, RZ, RZ, 0x40000040 ;  /* 0x40000040ff3b7424 */ /* 0x000fe200078e00ff */
[----:B------:R-:W-:Y:S01]  /*8cc0*/  R2UR UR6, R14 ;  /* 0x000000000e0672ca */ /* 0x000fe200000e0000 */
[----:B------:R-:W-:Y:S01]  /*8cd0*/  VIADD R14, R12, 0x200 ;  /* 0x000002000c0e7836 */ /* 0x000fe20000000000 */
[----:B------:R-:W-:Y:S02]  /*8ce0*/  R2UR UR7, R15 ;  /* 0x000000000f0772ca */ /* 0x000fe400000e0000 */
[----:B------:R-:W-:Y:S01]  /*8cf0*/  MOV R15, 0x40000040 ;  /* 0x40000040000f7802 */ /* 0x000fe20000000f00 */
        /* <DEDUP_REMOVED lines=11> */
[----:B------:R-:W-:Y:S02]  /*8db0*/  WARPGROUP.DEPBAR.LE gsb0, 0x0 ;  /* 0x00008000000079c5 */ /* 0x000fe40000010000 */
[----:B------:R-:W-:-:S09]  /*8dc0*/  WARPGROUP.ARRIVE ;  /* 0x00000000000079c5 */ /* 0x000fd20000000000 */
        /* <DEDUP_REMOVED lines=112> */
[----:B------:R-:W-:Y:S01]  /*94d0*/  IMAD.IADD R58, R11, 0x1, R62 ;  /* 0x000000010b3a7824 */ /* 0x000fe200078e023e */
[----:B------:R-:W-:Y:S01]  /*94e0*/  R2UR UR5, R59 ;  /* 0x000000003b0572ca */ /* 0x000fe200000e0000 */
[----:B------:R-:W-:Y:S01]  /*94f0*/  IMAD.MOV.U32 R59, RZ, RZ, 0x40000040 ;  /* 0x40000040ff3b7424 */ /* 0x000fe200078e00ff */
[----:B------:R-:W-:Y:S02]  /*9500*/  R2UR UR6, R14 ;  /* 0x000000000e0672ca */ /* 0x000fe400000e0000 */
[----:B------:R-:W-:Y:S01]  /*9510*/  R2UR UR7, R15 ;  /* 0x000000000f0772ca */ /* 0x000fe200000e0000 */
[----:B------:R-:W-:Y:S01]  /*9520*/  IMAD.MOV.U32 R15, RZ, RZ, 0x40000040 ;  /* 0x40000040ff0f7424 */ /* 0x000fe200078e00ff */
[----:B------:R-:W-:Y:S01]  /*9530*/  IADD3 R14, R11, R60, RZ ;  /* 0x0000003c0b0e7210 */ /* 0x000fe20007ffe0ff */
[----:B------:R-:W-:-:S02]  /*9540*/  WARPGROUP.DEPBAR.LE gsb0, 0x0 ;  /* 0x00008000000079c5 */ /* 0x000fc40000010000 */
[----:B------:R-:W-:-:S08]  /*9550*/  WARPGROUP.ARRIVE ;  /* 0x00000000000079c5 */ /* 0x000fd00000000000 */
[----:B------:R-:W-:Y:S01]  /*9560*/  HGMMA.64x64x16.F32 R24, gdesc[UR4], R24, gsb0 ;  /* 0x00e00000041879f0 */ /* 0x000fe20008000818 */
[----:B------:R-:W-:Y:S01]  /*9570*/  R2UR UR6, R58 ;  /* 0x000000003a0672ca */ /* 0x000fe200000e0000 */
[--C-:B------:R-:W-:Y:S01]  /*9580*/  IMAD.IADD R58, R62, 0x1, R13.reuse ;  /* 0x000000013e3a7824 */ /* 0x100fe200078e020d */
[----:B------:R-:W-:Y:S02]  /*9590*/  R2UR UR7, R59 ;  /* 0x000000003b0772ca */ /* 0x000fe400000e0000 */
[----:B------:R-:W-:Y:S01]  /*95a0*/  R2UR UR4, R14 ;  /* 0x000000000e0472ca */ /* 0x000fe200000e0000 */
[----:B------:R-:W-:Y:S01]  /*95b0*/  IMAD.IADD R14, R60, 0x1, R13 ;  /* 0x000000013c0e7824 */ /* 0x000fe200078e020d */
[----:B------:R-:W-:Y:S01]  /*95c0*/  R2UR UR5, R15 ;  /* 0x000000000f0572ca */ /* 0x000fe200000e0000 */
[----:B------:R-:W-:Y:S01]  /*95d0*/  IMAD.MOV.U32 R15, RZ, RZ, 0x40000040 ;  /* 0x40000040ff0f7424 */ /* 0x000fe200078e00ff */
[----:B------:R-:W-:Y:S01]  /*95e0*/  MOV R59, 0x40000040 ;  /* 0x40000040003b7802 */ /* 0x000fe20000000f00 */
[----:B------:R-:W-:-:S02]  /*95f0*/  WARPGROUP.DEPBAR.LE gsb0, 0x0 ;  /* 0x00008000000079c5 */ /* 0x000fc40000010000 */
[----:B------:R-:W-:-:S08]  /*9600*/  WARPGROUP.ARRIVE ;  /* 0x00000000000079c5 */ /* 0x000fd00000000000 */
[----:B------:R-:W-:Y:S01]  /*9610*/  HGMMA.64x64x16.F32 R24, gdesc[UR4], R24, gsb0 ;  /* 0x00e00000041879f0 */ /* 0x000fe20008000818 */
[----:B------:R-:W-:Y:S01]  /*9620*/  R2UR UR6, R58 ;  /* 0x000000003a0672ca */ /* 0x000fe200000e0000 */
[--C-:B------:R-:W-:Y:S01]  /*9630*/  IMAD.IADD R58, R62, 0x1, R21.reuse ;  /* 0x000000013e3a7824 */ /* 0x100fe200078e0215 */
[----:B------:R-:W-:Y:S01]  /*9640*/  R2UR UR7, R59 ;  /* 0x000000003b0772ca */ /* 0x000fe200000e0000 */
[----:B------:R-:W-:Y:S01]  /*9650*/  IMAD.MOV.U32 R59, RZ, RZ, 0x40000040 ;  /* 0x40000040ff3b7424 */ /* 0x000fe200078e00ff */
[----:B------:R-:W-:Y:S01]  /*9660*/  R2UR UR4, R14 ;  /* 0x000000000e0472ca */ /* 0x000fe200000e0000 */
[----:B------:R-:W-:Y:S01]  /*9670*/  IMAD.IADD R14, R60, 0x1, R21 ;  /* 0x000000013c0e7824 */ /* 0x000fe200078e0215 */
[----:B------:R-:W-:Y:S01]  /*9680*/  R2UR UR5, R15 ;  /* 0x000000000f0572ca */ /* 0x000fe200000e0000 */
[----:B------:R-:W-:Y:S01]  /*9690*/  IMAD.MOV.U32 R15, RZ, RZ, 0x40000040 ;  /* 0x40000040ff0f7424 */ /* 0x000fe200078e00ff */
[----:B------:R-:W-:Y:S02]  /*96a0*/  WARPGROUP.DEPBAR.LE gsb0, 0x0 ;  /* 0x00008000000079c5 */ /* 0x000fe40000010000 */
[----:B------:R-:W-:-:S09]  /*96b0*/  WARPGROUP.ARRIVE ;  /* 0x00000000000079c5 */ /* 0x000fd20000000000 */
[----:B------:R-:W-:Y:S01]  /*96c0*/  HGMMA.64x64x16.F32 R24, gdesc[UR4], R24, gsb0 ;  /* 0x00e00000041879f0 */ /* 0x000fe20008000818 */
[----:B------:R-:W-:Y:S02]  /*96d0*/  R2UR UR4, R14 ;  /* 0x000000000e0472ca */ /* 0x000fe400000e0000 */
[----:B------:R-:W-:Y:S01]  /*96e0*/  R2UR UR5, R15 ;  /* 0x000000000f0572ca */ /* 0x000fe200000e0000 */
[----:B------:R-:W-:Y:S01]  /*96f0*/  IMAD.MOV.U32 R15, RZ, RZ, 0xa00 ;  /* 0x00000a00ff0f7424 */ /* 0x000fe200078e00ff */
[----:B------:R-:W-:Y:S02]  /*9700*/  R2UR UR6, R58 ;  /* 0x000000003a0672ca */ /* 0x000fe400000e0000 */
[----:B------:R-:W-:Y:S01]  /*9710*/  R2UR UR7, R59 ;  /* 0x000000003b0772ca */ /* 0x000fe200000e0000 */
[----:B------:R-:W-:Y:S01]  /*9720*/  IMAD.MOV.U32 R59, RZ, RZ, 0x40000040 ;  /* 0x40000040ff3b7424 */ /* 0x000fe200078e00ff */
[----:B------:R-:W-:Y:S02]  /*9730*/  MOV R14, 0x28 ;  /* 0x00000028000e7802 */ /* 0x000fe40000000f00 */
[----:B------:R-:W-:-:S02]  /*9740*/  SEL R15, R15, 0x980, P1 ;  /* 0x000009800f0f7807 */ /* 0x000fc40000800000 */
[----:B------:R-:W-:Y:S02]  /*9750*/  SEL R14, R14, 0x26, P1 ;  /* 0x000000260e0e7807 */ /* 0x000fe40000800000 */
[----:B------:R-:W-:Y:S02]  /*9760*/  LOP3.LUT R15, R15, 0xa00, RZ, 0xc0, !PT ;  /* 0x00000a000f0f7812 */ /* 0x000fe400078ec0ff */
[----:B------:R-:W-:-:S04]  /*9770*/  LOP3.LUT R14, R14, 0x6, RZ, 0xc0, !PT ;  /* 0x000000060e0e7812 */ /* 0x000fc800078ec0ff */
[CC--:B------:R-:W-:Y:S02]  /*9780*/  IADD3 R58, R14.reuse, R15.reuse, R3 ;  /* 0x0000000f0e3a7210 */ /* 0x0c0fe40007ffe003 */
[----:B------:R-:W-:Y:S01]  /*9790*/  IADD3 R14, R14, R15, R12 ;  /* 0x0000000f0e0e7210 */ /* 0x000fe20007ffe00c */
[----:B------:R-:W-:Y:S01]  /*97a0*/  IMAD.MOV.U32 R15, RZ, RZ, 0x40000040 ;  /* 0x40000040ff0f7424 */ /* 0x000fe200078e00ff */
[----:B------:R-:W-:Y:S02]  /*97b0*/  WARPGROUP.DEPBAR.LE gsb0, 0x0 ;  /* 0x00008000000079c5 */ /* 0x000fe40000010000 */
[----:B------:R-:W-:-:S06]  /*97c0*/  WARPGROUP.ARRIVE ;  /* 0x00000000000079c5 */ /* 0x000fcc0000000000 */
        /* <DEDUP_REMOVED lines=8> */
[C---:B------:R-:W-:Y:S02]  /*9850*/  IMAD.IADD R62, R11.reuse, 0x1, R58 ;  /* 0x000000010b3e7824 */ /* 0x040fe400078e023a */
[----:B------:R-:W-:Y:S01]  /*9860*/  IMAD.MOV.U32 R15, RZ, RZ, 0x40000040 ;  /* 0x40000040ff0f7424 */ /* 0x000fe200078e00ff */
[----:B------:R-:W-:Y:S01]  /*9870*/  IADD3 R60, R11, R14, RZ ;  /* 0x0000000e0b3c7210 */ /* 0x000fe20007ffe0ff */
[----:B------:R-:W-:-:S02]  /*9880*/  WARPGROUP.DEPBAR.LE gsb0, 0x0 ;  /* 0x00008000000079c5 */ /* 0x000fc40000010000 */
[----:B------:R-:W-:-:S06]  /*9890*/  WARPGROUP.ARRIVE ;  /* 0x00000000000079c5 */ /* 0x000fcc0000000000 */
[----:B------:R-:W-:Y:S01]  /*98a0*/  HGMMA.64x64x16.F32 R24, gdesc[UR4], R24, gsb0 ;  /* 0x00e00000041879f0 */ /* 0x000fe20008000818 */
[----:B------:R-:W-:Y:S01]  /*98b0*/  R2UR UR4, R60 ;  /* 0x000000003c0472ca */ /* 0x000fe200000e0000 */
[--C-:B------:R-:W-:Y:S01]  /*98c0*/  IMAD.IADD R60, R13, 0x1, R14.reuse ;  /* 0x000000010d3c7824 */ /* 0x100fe200078e020e */
[----:B------:R-:W-:Y:S01]  /*98d0*/  R2UR UR5, R61 ;  /* 0x000000003d0572ca */ /* 0x000fe200000e0000 */
[----:B------:R-:W-:Y:S01]  /*98e0*/  IMAD.IADD R14, R21, 0x1, R14 ;  /* 0x00000001150e7824 */ /* 0x000fe200078e020e */
[----:B------:R-:W-:Y:S01]  /*98f0*/  R2UR UR6, R62 ;  /* 0x000000003e0672ca */ /* 0x000fe200000e0000 */
[--C-:B------:R-:W-:Y:S01]  /*9900*/  IMAD.IADD R62, R13, 0x1, R58.reuse ;  /* 0x000000010d3e7824 */ /* 0x100fe200078e023a */
[----:B------:R-:W-:Y:S01]  /*9910*/  R2UR UR7, R63 ;  /* 0x000000003f0772ca */ /* 0x000fe200000e0000 */
[----:B------:R-:W-:Y:S01]  /*9920*/  IMAD.MOV.U32 R63, RZ, RZ, 0x40000040 ;  /* 0x40000040ff3f7424 */ /* 0x000fe200078e00ff */
[----:B------:R-:W-:Y:S01]  /*9930*/  MOV R61, 0x40000040 ;  /* 0x40000040003d7802 */ /* 0x000fe20000000f00 */
[----:B------:R-:W-:Y:S01]  /*9940*/  IMAD.IADD R58, R21, 0x1, R58 ;  /* 0x00000001153a7824 */ /* 0x000fe200078e023a */
[----:B------:R-:W-:-:S02]  /*9950*/  WARPGROUP.DEPBAR.LE gsb0, 0x0 ;  /* 0x00008000000079c5 */ /* 0x000fc40000010000 */
[----:B------:R-:W-:-:S07]  /*9960*/  WARPGROUP.ARRIVE ;  /* 0x00000000000079c5 */ /* 0x000fce0000000000 */
[----:B------:R-:W-:Y:S01]  /*9970*/  HGMMA.64x64x16.F32 R24, gdesc[UR4], R24, gsb0 ;  /* 0x00e00000041879f0 */ /* 0x000fe20008000818 */
[----:B------:R-:W-:Y:S02]  /*9980*/  R2UR UR4, R60 ;  /* 0x000000003c0472ca */ /* 0x000fe400000e0000 */
[----:B------:R-:W-:Y:S01]  /*9990*/  R2UR UR5, R61 ;  /* 0x000000003d0572ca */ /* 0x000fe200000e0000 */
[----:B------:R-:W-:Y:S01]  /*99a0*/  IMAD.MOV.U32 R61, RZ, RZ, 0x40000040 ;  /* 0x40000040ff3d7424 */ /* 0x000fe200078e00ff */
[----:B------:R-:W-:Y:S02]  /*99b0*/  R2UR UR6, R62 ;  /* 0x000000003e0672ca */ /* 0x000fe400000e0000 */
        /* <DEDUP_REMOVED lines=48> */
[----:B------:R-:W-:Y:S01]  /*9cc0*/  R2UR UR4, R60 ;  /* 0x000000003c0472ca */ /* 0x000fe200000e0000 */
[----:B------:R-:W-:Y:S01]  /*9cd0*/  VIADD R60, R12, 0xe00 ;  /* 0x00000e000c3c7836 */ /* 0x000fe20000000000 */
[----:B------:R-:W-:Y:S02]  /*9ce0*/  R2UR UR5, R61 ;  /* 0x000000003d0572ca */ /* 0x000fe400000e0000 */
[----:B------:R-:W-:Y:S02]  /*9cf0*/  R2UR UR6, R62 ;  /* 0x000000003e0672ca */ /* 0x000fe400000e0000 */
[----:B------:R-:W-:Y:S01]  /*9d00*/  R2UR UR7, R63 ;  /* 0x000000003f0772ca */ /* 0x000fe200000e0000 */
[----:B------:R-:W-:Y:S01]  /*9d10*/  IMAD.MOV.U32 R63, RZ, RZ, 0x40000040 ;  /* 0x40000040ff3f7424 */ /* 0x000fe200078e00ff */
[----:B------:R-:W-:Y:S01]  /*9d20*/  IADD3 R62, R11, R60, RZ ;  /* 0x0000003c0b3e7210 */ /* 0x000fe20007ffe0ff */
[----:B------:R-:W-:-:S02]  /*9d30*/  WARPGROUP.DEPBAR.LE gsb0, 0x0 ;  /* 0x00008000000079c5 */ /* 0x000fc40000010000 */
[----:B------:R-:W-:-:S08]  /*9d40*/  WARPGROUP.ARRIVE ;  /* 0x00000000000079c5 */ /* 0x000fd00000000000 */
        /* <DEDUP_REMOVED lines=23> */
[----:B------:R-:W-:Y:S01]  /*9ec0*/  IMAD.IADD R14, R11, 0x1, R58 ;  /* 0x000000010b0e7824 */ /* 0x000fe200078e023a */
[----:B------:R-:W-:Y:S01]  /*9ed0*/  R2UR UR7, R15 ;  /* 0x000000000f0772ca */ /* 0x000fe200000e0000 */
[----:B------:R-:W-:Y:S01]  /*9ee0*/  IMAD.MOV.U32 R15, RZ, RZ, 0x40000040 ;  /* 0x40000040ff0f7424 */ /* 0x000fe200078e00ff */
[----:B------:R-:W-:-:S04]  /*9ef0*/  MOV R11, 0x40 ;  /* 0x00000040000b7802 */ /* 0x000fc80000000f00 */
[----:B------:R-:W-:-:S04]  /*9f00*/  SEL R11, R11, 0x3e, P1 ;  /* 0x0000003e0b0b7807 */ /* 0x000fc80000800000 */
[----:B------:R-:W-:Y:S01]  /*9f10*/  LOP3.LUT R11, R11, 0x6, RZ, 0xc0, !PT ;  /* 0x000000060b0b7812 */ /* 0x000fe200078ec0ff */
[----:B------:R-:W-:Y:S02]  /*9f20*/  WARPGROUP.DEPBAR.LE gsb0, 0x0 ;  /* 0x00008000000079c5 */ /* 0x000fe40000010000 */
[----:B------:R-:W-:-:S06]  /*9f30*/  WARPGROUP.ARRIVE ;  /* 0x00000000000079c5 */ /* 0x000fcc0000000000 */
[----:B------:R-:W-:Y:S01]  /*9f40*/  HGMMA.64x64x16.F32 R24, gdesc[UR4], R24, gsb0 ;  /* 0x00e00000041879f0 */ /* 0x000fe20008000818 */
[----:B------:R-:W-:Y:S01]  /*9f50*/  R2UR UR6, R62 ;  /* 0x000000003e0672ca */ /* 0x000fe200000e0000 */
[----:B------:R-:W-:Y:S01]  /*9f60*/  IMAD.IADD R62, R13, 0x1, R58 ;  /* 0x000000010d3e7824 */ /* 0x000fe200078e023a */
[----:B------:R-:W-:Y:S02]  /*9f70*/  R2UR UR7, R63 ;  /* 0x000000003f0772ca */ /* 0x000fe400000e0000 */
[----:B------:R-:W-:Y:S01]  /*9f80*/  R2UR UR4, R14 ;  /* 0x000000000e0472ca */ /* 0x000fe200000e0000 */
[----:B------:R-:W-:Y:S01]  /*9f90*/  IMAD.IADD R14, R13, 0x1, R60 ;  /* 0x000000010d0e7824 */ /* 0x000fe200078e023c */
[----:B------:R-:W-:Y:S01]  /*9fa0*/  R2UR UR5, R15 ;  /* 0x000000000f0572ca */ /* 0x000fe200000e0000 */
[----:B------:R-:W-:Y:S01]  /*9fb0*/  IMAD.MOV.U32 R15, RZ, RZ, 0x40000040 ;  /* 0x40000040ff0f7424 */ /* 0x000fe200078e00ff */
[----:B------:R-:W-:Y:S01]  /*9fc0*/  MOV R63, 0x40000040 ;  /* 0x40000040003f7802 */ /* 0x000fe20000000f00 */
[----:B------:R-:W-:-:S05]  /*9fd0*/  IMAD.MOV.U32 R13, RZ, RZ, 0x1000 ;  /* 0x00001000ff0d7424 */ /* 0x000fca00078e00ff */
[----:B------:R-:W-:Y:S01]  /*9fe0*/  SEL R13, R13, 0xf80, P1 ;  /* 0x00000f800d0d7807 */ /* 0x000fe20000800000 */
[----:B------:R-:W-:Y:S02]  /*9ff0*/  WARPGROUP.DEPBAR.LE gsb0, 0x0 ;  /* 0x00008000000079c5 */ /* 0x000fe40000010000 */
[----:B------:R-:W-:-:S06]  /*a000*/  WARPGROUP.ARRIVE ;  /* 0x00000000000079c5 */ /* 0x000fcc0000000000 */
[----:B------:R-:W-:Y:S01]  /*a010*/  HGMMA.64x64x16.F32 R24, gdesc[UR4], R24, gsb0 ;  /* 0x00e00000041879f0 */ /* 0x000fe20008000818 */
[----:B------:R-:W-:Y:S02]  /*a020*/  R2UR UR4, R62 ;  /* 0x000000003e0472ca */ /* 0x000fe400000e0000 */
[----:B------:R-:W-:Y:S02]  /*a030*/  R2UR UR5, R63 ;  /* 0x000000003f0572ca */ /* 0x000fe400000e0000 */
[----:B------:R-:W-:Y:S01]  /*a040*/  R2UR UR6, R14 ;  /* 0x000000000e0672ca */ /* 0x000fe200000e0000 */
[----:B------:R-:W-:Y:S01]  /*a050*/  IMAD.IADD R14, R21, 0x1, R58 ;  /* 0x00000001150e7824 */ /* 0x000fe200078e023a */
[----:B------:R-:W-:Y:S01]  /*a060*/  R2UR UR7, R15 ;  /* 0x000000000f0772ca */ /* 0x000fe200000e0000 */
[----:B------:R-:W-:Y:S02]  /*a070*/  IMAD.IADD R58, R21, 0x1, R60 ;  /* 0x00000001153a7824 */ /* 0x000fe400078e023c */
[----:B------:R-:W-:Y:S01]  /*a080*/  IMAD.MOV.U32 R15, RZ, RZ, 0x40000040 ;  /* 0x40000040ff0f7424 */ /* 0x000fe200078e00ff */
[----:B------:R-:W-:-:S02]  /*a090*/  WARPGROUP.DEPBAR.LE gsb0, 0x0 ;  /* 0x00008000000079c5 */ /* 0x000fc40000010000 */
[----:B------:R-:W-:-:S07]  /*a0a0*/  WARPGROUP.ARRIVE ;  /* 0x00000000000079c5 */ /* 0x000fce0000000000 */
[----:B------:R-:W-:Y:S01]  /*a0b0*/  HGMMA.64x64x16.F32 R24, gdesc[UR4], R24, gsb0 ;  /* 0x00e00000041879f0 */ /* 0x000fe20008000818 */
[----:B------:R-:W-:Y:S02]  /*a0c0*/  R2UR UR4, R14 ;  /* 0x000000000e0472ca */ /* 0x000fe400000e0000 */
[----:B------:R-:W-:Y:S02]  /*a0d0*/  R2UR UR5, R15 ;  /* 0x000000000f0572ca */ /* 0x000fe400000e0000 */
[----:B------:R-:W-:Y:S02]  /*a0e0*/  R2UR UR6, R58 ;  /* 0x000000003a0672ca */ /* 0x000fe400000e0000 */
[----:B------:R-:W-:Y:S01]  /*a0f0*/  R2UR UR7, R59 ;  /* 0x000000003b0772ca */ /* 0x000fe200000e0000 */
[----:B------:R-:W-:Y:S01]  /*a100*/  IMAD.MOV.U32 R59, RZ, RZ, 0x40000040 ;  /* 0x40000040ff3b7424 */ /* 0x000fe200078e00ff */
[----:B------:R-:W-:Y:S01]  /*a110*/  LOP3.LUT R14, R13, 0x1e00, RZ, 0xc0, !PT ;  /* 0x00001e000d0e7812 */ /* 0x000fe200078ec0ff */
[----:B------:R-:W-:-:S03]  /*a120*/  IMAD.MOV.U32 R13, RZ, RZ, 0x40000040 ;  /* 0x40000040ff0d7424 */ /* 0x000fc600078e00ff */
[CC--:B------:R-:W-:Y:S02]  /*a130*/  IADD3 R58, R11.reuse, R14.reuse, R3 ;  /* 0x0000000e0b3a7210 */ /* 0x0c0fe40007ffe003 */
[----:B------:R-:W-:Y:S01]  /*a140*/  IADD3 R12, R11, R14, R12 ;  /* 0x0000000e0b0c7210 */ /* 0x000fe20007ffe00c */
[----:B------:R-:W-:-:S05]  /*a150*/  IMAD R11, R182, -0x40, R168 ;  /* 0xffffffc0b60b7824 */ /* 0x000fca00078e02a8 */
        /* <DEDUP_REMOVED lines=48> */
[C---:B------:R-:W-:Y:S02]  /*a460*/  ISETP.GT.AND P6, PT, R11.reuse, 0x29, PT ;  /* 0x000000290b00780c */ /* 0x040fe40003fc4270 */
        /* <DEDUP_REMOVED lines=22> */
[----:B------:R-:W-:Y:S02]  /*a5d0*/  FMNMX.FTZ R11, R30, R11, !PT ;  /* 0x0000000b1e0b7209 */ /* 0x000fe40007810000 */
[----:B------:R-:W-:Y:S01]  /*a5e0*/  FSEL R46, R46, -INF , P1 ;  /* 0xff8000002e2e7808 */ /* 0x000fe20000800000 */
[----:B------:R-:W0:Y:S01]  /*a5f0*/  SHFL.BFLY PT, R12, R15, 0x2, 0x1f ;  /* 0x0c401f000f0c7f89 */ /* 0x000e2200000e0000 */
[----:B------:R-:W-:Y:S02]  /*a600*/  FMNMX.FTZ R11, R14, R11, !PT ;  /* 0x0000000b0e0b7209 */ /* 0x000fe40007810000 */
[----:B------:R-:W-:Y:S02]  /*a610*/  FSEL R48, R47, -INF , P6 ;  /* 0xff8000002f307808 */ /* 0x000fe40003000000 */
[----:B------:R-:W-:Y:S02]  /*a620*/  FMNMX.FTZ R11, R34, R11, !PT ;  /* 0x0000000b220b7209 */ /* 0x000fe40007810000 */
[----:B------:R-:W-:-:S02]  /*a630*/  FSEL R50, R50, -INF , P5 ;  /* 0xff80000032327808 */ /* 0x000fc40002800000 */
[----:B------:R-:W-:Y:S02]  /*a640*/  FMNMX.FTZ R11, R36, R11, !PT ;  /* 0x0000000b240b7209 */ /* 0x000fe40007810000 */
[----:B------:R-:W-:Y:S02]  /*a650*/  FSEL R54, R54, -INF , P3 ;  /* 0xff80000036367808 */ /* 0x000fe40001800000 */
[----:B------:R-:W-:Y:S01]  /*a660*/  FMNMX.FTZ R13, R38, R11, !PT ;  /* 0x0000000b260d7209 */ /* 0x000fe20007810000 */
[----:B------:R-:W-:Y:S01]  /*a670*/  IMAD.U32 R11, RZ, RZ, UR4 ;  /* 0x00000004ff0b7e24 */ /* 0x000fe2000f8e00ff */
[----:B------:R-:W-:Y:S02]  /*a680*/  FSEL R78, R55, -INF , P2 ;  /* 0xff800000374e7808 */ /* 0x000fe40001000000 */
[----:B------:R-:W-:Y:S02]  /*a690*/  FMNMX.FTZ R13, R40, R13, !PT ;  /* 0x0000000d280d7209 */ /* 0x000fe40007810000 */
[----:B------:R-:W-:-:S02]  /*a6a0*/  ISETP.GE.AND P2, PT, R168, 0x41, PT ;  /* 0x00000041a800780c */ /* 0x000fc40003f46270 */
[----:B------:R-:W-:Y:S02]  /*a6b0*/  FMNMX.FTZ R13, R42, R13, !PT ;  /* 0x0000000d2a0d7209 */ /* 0x000fe40007810000 */
[----:B0-----:R-:W-:Y:S02]  /*a6c0*/  FMNMX.FTZ R21, R15, R12, !PT ;  /* 0x0000000c0f157209 */ /* 0x001fe40007810000 */
[----:B------:R-:W-:-:S03]  /*a6d0*/  FMNMX.FTZ R13, R44, R13, !PT ;  /* 0x0000000d2c0d7209 */ /* 0x000fc60007810000 */
[----:B------:R-:W0:Y:S01]  /*a6e0*/  SHFL.BFLY PT, R12, R21, 0x1, 0x1f ;  /* 0x0c201f00150c7f89 */ /* 0x000e2200000e0000 */
[----:B------:R-:W-:-:S04]  /*a6f0*/  FMNMX.FTZ R13, R46, R13, !PT ;  /* 0x0000000d2e0d7209 */ /* 0x000fc80007810000 */
[----:B------:R-:W-:-:S04]  /*a700*/  FMNMX.FTZ R13, R48, R13, !PT ;  /* 0x0000000d300d7209 */ /* 0x000fc80007810000 */
[----:B------:R-:W-:Y:S02]  /*a710*/  FMNMX.FTZ R13, R50, R13, !PT ;  /* 0x0000000d320d7209 */ /* 0x000fe40007810000 */
[----:B0-----:R-:W-:-:S04]  /*a720*/  FMNMX.FTZ R12, R21, R12, !PT ;  /* 0x0000000c150c7209 */ /* 0x001fc80007810000 */
[C---:B------:R-:W-:Y:S01]  /*a730*/  FSETP.NEU.FTZ.AND P1, PT, R12.reuse, -INF , PT ;  /* 0xff8000000c00780b */ /* 0x040fe20003f3d000 */
[----:B------:R-:W-:-:S05]  /*a740*/  FMUL.FTZ R15, R12, R11 ;  /* 0x0000000b0c0f7220 */ /* 0x000fca0000410000 */
[----:B------:R-:W-:-:S05]  /*a750*/  FSEL R15, R15, RZ, P1 ;  /* 0x000000ff0f0f7208 */ /* 0x000fca0000800000 */
[-CC-:B------:R-:W-:Y:S01]  /*a760*/  FFMA.FTZ R169, R24, R11.reuse, -R15.reuse ;  /* 0x0000000b18a97223 */ /* 0x180fe2000001080f */
[----:B------:R-:W-:Y:S01]  /*a770*/  FSEL R24, R51, -INF , P4 ;  /* 0xff80000033187808 */ /* 0x000fe20002000000 */
[-CC-:B------:R-:W-:Y:S01]  /*a780*/  FFMA.FTZ R171, R28, R11.reuse, -R15.reuse ;  /* 0x0000000b1cab7223 */ /* 0x180fe2000001080f */
[-CC-:B------:R-:W-:Y:S01]  /*a790*/  FFMA.FTZ R170, R25, R11.reuse, -R15.reuse ;  /* 0x0000000b19aa7223 */ /* 0x180fe2000001080f */
[--C-:B------:R-:W-:Y:S01]  /*a7a0*/  FFMA.FTZ R172, R58, R11, -R15.reuse ;  /* 0x0000000b3aac7223 */ /* 0x100fe2000001080f */
[----:B------:R-:W-:Y:S01]  /*a7b0*/  FMNMX.FTZ R13, R24, R13, !PT ;  /* 0x0000000d180d7209 */ /* 0x000fe20007810000 */
        /* <DEDUP_REMOVED lines=11> */
[-CC-:B------:R-:W-:Y:S01]  /*a870*/  FFMA.FTZ R183, R76, R11.reuse, -R15.reuse ;  /* 0x0000000b4cb77223 */ /* 0x180fe2000001080f */
[----:B------:R-:W0:Y:S01]  /*a880*/  SHFL.BFLY PT, R28, R13, 0x2, 0x1f ;  /* 0x0c401f000d1c7f89 */ /* 0x000e2200000e0000 */
[-CC-:B------:R-:W-:Y:S01]  /*a890*/  FFMA.FTZ R197, R52, R11.reuse, -R15.reuse ;  /* 0x0000000b34c57223 */ /* 0x180fe2000001080f */
[----:B------:R-:W-:Y:S01]  /*a8a0*/  FFMA.FTZ R199, R80, R11, -R15 ;  /* 0x0000000b50c77223 */ /* 0x000fe2000001080f */
[----:B------:R-:W-:Y:S08]  /*a8b0*/  MUFU.EX2 R169, R169 ;  /* 0x000000a900a97308 */ /* 0x000ff00000000800 */
[----:B------:R-:W1:Y:S08]  /*a8c0*/  MUFU.EX2 R170, R170 ;  /* 0x000000aa00aa7308 */ /* 0x000e700000000800 */
[----:B------:R-:W-:Y:S01]  /*a8d0*/  MUFU.EX2 R171, R171 ;  /* 0x000000ab00ab7308 */ /* 0x000fe20000000800 */
[----:B0-----:R-:W-:-:S07]  /*a8e0*/  FMNMX.FTZ R28, R13, R28, !PT ;  /* 0x0000001c0d1c7209 */ /* 0x001fce0007810000 */
[----:B------:R-:W0:Y:S01]  /*a8f0*/  MUFU.EX2 R172, R172 ;  /* 0x000000ac00ac7308 */ /* 0x000e220000000800 */
[----:B-1----:R-:W-:Y:S01]  /*a900*/  F2FP.F16.F32.PACK_AB R152, R170, R169 ;  /* 0x000000a9aa98723e */ /* 0x002fe200000000ff */
[----:B------:R-:W1:Y:S01]  /*a910*/  SHFL.BFLY PT, R21, R28, 0x1, 0x1f ;  /* 0x0c201f001c157f89 */ /* 0x000e6200000e0000 */
[----:B------:R-:W-:-:S05]  /*a920*/  FADD.FTZ R170, R169, R170 ;  /* 0x000000aaa9aa7221 */ /* 0x000fca0000010000 */
[----:B------:R-:W-:Y:S08]  /*a930*/  MUFU.EX2 R173, R173 ;  /* 0x000000ad00ad7308 */ /* 0x000ff00000000800 */
[----:B------:R-:W2:Y:S01]  /*a940*/  MUFU.EX2 R174, R174 ;  /* 0x000000ae00ae7308 */ /* 0x000ea20000000800 */
[----:B0-----:R-:W-:Y:S01]  /*a950*/  F2FP.F16.F32.PACK_AB R154, R172, R171 ;  /* 0x000000abac9a723e */ /* 0x001fe200000000ff */
[----:B------:R-:W-:-:S04]  /*a960*/  FADD.FTZ R171, R171, R170 ;  /* 0x000000aaabab7221 */ /* 0x000fc80000010000 */
[----:B------:R-:W-:Y:S02]  /*a970*/  FADD.FTZ R172, R172, R171 ;  /* 0x000000abacac7221 */ /* 0x000fe40000010000 */
[----:B------:R-:W-:Y:S01]  /*a980*/  MUFU.EX2 R175, R175 ;  /* 0x000000af00af7308 */ /* 0x000fe20000000800 */
[----:B-1----:R-:W-:-:S04]  /*a990*/  FMNMX.FTZ R21, R28, R21, !PT ;  /* 0x000000151c157209 */ /* 0x002fc80007810000 */
[C---:B------:R-:W-:Y:S01]  /*a9a0*/  FSETP.NEU.FTZ.AND P1, PT, R21.reuse, -INF , PT ;  /* 0xff8000001500780b */ /* 0x040fe20003f3d000 */
[----:B------:R-:W-:Y:S02]  /*a9b0*/  FMUL.FTZ R13, R21, R11 ;  /* 0x0000000b150d7220 */ /* 0x000fe40000410000 */
[----:B------:R-:W0:Y:S01]  /*a9c0*/  MUFU.EX2 R176, R176 ;  /* 0x000000b000b07308 */ /* 0x000e220000000800 */
[C---:B--2---:R-:W-:Y:S01]  /*a9d0*/  F2FP.F16.F32.PACK_AB R156, R174.reuse, R173 ;  /* 0x000000adae9c723e */ /* 0x044fe200000000ff */
[----:B------:R-:W-:Y:S01]  /*a9e0*/  FADD.FTZ R173, R173, R172 ;  /* 0x000000acadad7221 */ /* 0x000fe20000010000 */
[----:B------:R-:W-:Y:S02]  /*a9f0*/  FSEL R25, R13, RZ, P1 ;  /* 0x000000ff0d197208 */ /* 0x000fe40000800000 */
[----:B------:R-:W-:Y:S01]  /*aa00*/  ISETP.NE.AND P1, PT, R57, RZ, PT ;  /* 0x000000ff3900720c */ /* 0x000fe20003f25270 */
[----:B------:R-:W-:Y:S02]  /*aa10*/  FADD.FTZ R174, R174, R173 ;  /* 0x000000adaeae7221 */ /* 0x000fe40000010000 */
        /* <DEDUP_REMOVED lines=10> */
[----:B------:R-:W-:Y:S01]  /*aac0*/  FFMA.FTZ R223, R44, R11, -R25 ;  /* 0x0000000b2cdf7223 */ /* 0x000fe20000010819 */
[----:B------:R-:W-:-:S02]  /*aad0*/  @!P1 VIADD R15, R20, 0x38840 ;  /* 0x00038840140f9836 */ /* 0x000fc40000000000 */
[-CC-:B------:R-:W-:Y:S01]  /*aae0*/  FFMA.FTZ R224, R46, R11.reuse, -R25.reuse ;  /* 0x0000000b2ee07223 */ /* 0x180fe20000010819 */
[-CC-:B------:R-:W-:Y:S01]  /*aaf0*/  FFMA.FTZ R225, R48, R11.reuse, -R25.reuse ;  /* 0x0000000b30e17223 */ /* 0x180fe20000010819 */
[-CC-:B------:R-:W-:Y:S01]  /*ab00*/  FFMA.FTZ R226, R50, R11.reuse, -R25.reuse ;  /* 0x0000000b32e27223 */ /* 0x180fe20000010819 */
[-C--:B------:R-:W-:Y:S01]  /*ab10*/  FFMA.FTZ R227, R24, R11.reuse, -R25 ;  /* 0x0000000b18e37223 */ /* 0x080fe20000010819 */
[----:B------:R-:W-:Y:S01]  /*ab20*/  @!P1 PRMT R15, RZ, 0x654, R15 ;  /* 0x00000654ff0f9816 */ /* 0x000fe2000000000f */
[-CC-:B------:R-:W-:Y:S01]  /*ab30*/  FFMA.FTZ R228, R54, R11.reuse, -R25.reuse ;  /* 0x0000000b36e47223 */ /* 0x180fe20000010819 */
[----:B------:R-:W-:Y:S01]  /*ab40*/  FFMA.FTZ R200, R78, R11, -R25 ;  /* 0x0000000b4ec87223 */ /* 0x000fe20000010819 */
[----:B------:R-:W-:Y:S01]  /*ab50*/  MUFU.EX2 R198, R198 ;  /* 0x000000c600c67308 */ /* 0x000fe20000000800 */
[----:B------:R1:W-:Y:S01]  /*ab60*/  @!P1 SYNCS.ARRIVE.TRANS64.RED.A1T0 RZ, [R15+URZ], RZ ;  /* 0x000000ff0fff99a7 */ /* 0x0003e2000810043f */
[----:B------:R-:W-:Y:S01]  /*ab70*/  LOP3.LUT R13, R56, 0x2000000, RZ, 0xfc, !PT ;  /* 0x02000000380d7812 */ /* 0x000fe200078efcff */
[----:B------:R-:W-:Y:S01]  /*ab80*/  @!P1 VIADD R20, R20, 0x38860 ;  /* 0x0003886014149836 */ /* 0x000fe20000000000 */
[----:B0-----:R-:W-:Y:S01]  /*ab90*/  F2FP.F16.F32.PACK_AB R158, R176, R175 ;  /* 0x000000afb09e723e */ /* 0x001fe200000000ff */
[----:B------:R-:W-:Y:S01]  /*aba0*/  FADD.FTZ R175, R175, R174 ;  /* 0x000000aeafaf7221 */ /* 0x000fe20000010000 */
[----:B------:R-:W-:-:S02]  /*abb0*/  LEA R14, R18, R13, 0xc ;  /* 0x0000000d120e7211 */ /* 0x000fc400078e60ff */
[----:B------:R-:W0:Y:S01]  /*abc0*/  MUFU.EX2 R201, R201 ;  /* 0x000000c900c97308 */ /* 0x000e220000000800 */
[----:B-1----:R-:W-:Y:S01]  /*abd0*/  IMAD.MOV.U32 R15, RZ, RZ, 0x40000040 ;  /* 0x40000040ff0f7424 */ /* 0x002fe200078e00ff */
[----:B------:R-:W-:Y:S01]  /*abe0*/  R2UR UR6, R14 ;  /* 0x000000000e0672ca */ /* 0x000fe200000e0000 */
[----:B------:R-:W-:Y:S01]  /*abf0*/  FADD.FTZ R176, R176, R175 ;  /* 0x000000afb0b07221 */ /* 0x000fe20000010000 */
[----:B------:R-:W-:Y:S02]  /*ac00*/  @!P1 PRMT R20, RZ, 0x654, R20 ;  /* 0x00000654ff149816 */ /* 0x000fe40000000014 */
[----:B------:R-:W-:Y:S01]  /*ac10*/  R2UR UR7, R15 ;  /* 0x000000000f0772ca */ /* 0x000fe200000e0000 */
[----:B------:R-:W-:Y:S01]  /*ac20*/  IMAD.MOV.U32 R15, RZ, RZ, 0x40000040 ;  /* 0x40000040ff0f7424 */ /* 0x000fe200078e00ff */
[----:B------:R-:W-:Y:S08]  /*ac30*/  MUFU.EX2 R202, R202 ;  /* 0x000000ca00ca7308 */ /* 0x000ff00000000800 */
[----:B------:R-:W1:Y:S01]  /*ac40*/  MUFU.EX2 R203, R203 ;  /* 0x000000cb00cb7308 */ /* 0x000e620000000800 */
[----:B0-----:R-:W-:Y:S01]  /*ac50*/  F2FP.F16.F32.PACK_AB R153, R201, R198 ;  /* 0x000000c6c999723e */ /* 0x001fe200000000ff */
[----:B------:R-:W-:-:S06]  /*ac60*/  FADD.FTZ R201, R198, R201 ;  /* 0x000000c9c6c97221 */ /* 0x000fcc0000010000 */
[----:B------:R-:W-:Y:S08]  /*ac70*/  MUFU.EX2 R204, R204 ;  /* 0x000000cc00cc7308 */ /* 0x000ff00000000800 */
[----:B------:R-:W0:Y:S01]  /*ac80*/  MUFU.EX2 R205, R205 ;  /* 0x000000cd00cd7308 */ /* 0x000e220000000800 */
[----:B-1----:R-:W-:Y:S01]  /*ac90*/  F2FP.F16.F32.PACK_AB R155, R203, R202 ;  /* 0x000000cacb9b723e */ /* 0x002fe200000000ff */
[----:B------:R-:W-:Y:S01]  /*aca0*/  BAR.SYNC.DEFER_BLOCKING 0xf, 0x100 ;  /* 0x03c4000000007b1d */ /* 0x000fe20000010000 */
[----:B------:R-:W-:-:S04]  /*acb0*/  FADD.FTZ R202, R202, R201 ;  /* 0x000000c9caca7221 */ /* 0x000fc80000010000 */
[----:B------:R-:W-:Y:S01]  /*acc0*/  FADD.FTZ R203, R203, R202 ;  /* 0x000000cacbcb7221 */ /* 0x000fe20000010000 */
[----:B------:R-:W-:Y:S08]  /*acd0*/  MUFU.EX2 R206, R206 ;  /* 0x000000ce00ce7308 */ /* 0x000ff00000000800 */
[----:B------:R-:W1:Y:S01]  /*ace0*/  MUFU.EX2 R207, R207 ;  /* 0x000000cf00cf7308 */ /* 0x000e620000000800 */
[----:B0-----:R-:W-:Y:S01]  /*acf0*/  F2FP.F16.F32.PACK_AB R157, R205, R204 ;  /* 0x000000cccd9d723e */ /* 0x001fe200000000ff */
[----:B------:R-:W-:-:S04]  /*ad00*/  FADD.FTZ R204, R204, R203 ;  /* 0x000000cbcccc7221 */ /* 0x000fc80000010000 */
[----:B------:R-:W-:Y:S02]  /*ad10*/  FADD.FTZ R205, R205, R204 ;  /* 0x000000cccdcd7221 */ /* 0x000fe40000010000 */
[----:B------:R-:W0:Y:S01]  /*ad20*/  MUFU.EX2 R178, R178 ;  /* 0x000000b200b27308 */ /* 0x000e220000000800 */
[----:B------:R2:W-:Y:S07]  /*ad30*/  STSM.16.M88.4 [R194+0x36400], R152 ;  /* 0x03640098c2007844 */ /* 0x0005ee0000000200 */
[----:B------:R-:W-:Y:S01]  /*ad40*/  MUFU.EX2 R179, R179 ;  /* 0x000000b300b37308 */ /* 0x000fe20000000800 */
[----:B-1----:R-:W-:Y:S01]  /*ad50*/  F2FP.F16.F32.PACK_AB R159, R207, R206 ;  /* 0x000000cecf9f723e */ /* 0x002fe200000000ff */
[----:B------:R-:W-:-:S04]  /*ad60*/  FADD.FTZ R206, R206, R205 ;  /* 0x000000cdcece7221 */ /* 0x000fc80000010000 */
[----:B------:R1:W-:Y:S01]  /*ad70*/  STSM.16.M88.4 [R195], R156 ;  /* 0x0000009cc3007844 */ /* 0x0003e20000000200 */
[----:B------:R-:W-:Y:S01]  /*ad80*/  FADD.FTZ R207, R207, R206 ;  /* 0x000000cecfcf7221 */ /* 0x000fe20000010000 */
[----:B------:R-:W3:Y:S01]  /*ad90*/  MUFU.EX2 R180, R180 ;  /* 0x000000b400b47308 */ /* 0x000ee20000000800 */
[----:B0-----:R-:W-:Y:S01]  /*ada0*/  F2FP.F16.F32.PACK_AB R160, R178, R177 ;  /* 0x000000b1b2a0723e */ /* 0x001fe200000000ff */
[----:B------:R-:W-:-:S04]  /*adb0*/  FADD.FTZ R177, R177, R176 ;  /* 0x000000b0b1b17221 */ /* 0x000fc80000010000 */
[----:B------:R-:W-:Y:S02]  /*adc0*/  FADD.FTZ R178, R178, R177 ;  /* 0x000000b1b2b27221 */ /* 0x000fe40000010000 */
[----:B------:R-:W-:Y:S08]  /*add0*/  MUFU.EX2 R222, R222 ;  /* 0x000000de00de7308 */ /* 0x000ff00000000800 */
[----:B------:R-:W0:Y:S01]  /*ade0*/  MUFU.EX2 R223, R223 ;  /* 0x000000df00df7308 */ /* 0x000e220000000800 */
[----:B---3--:R-:W-:Y:S01]  /*adf0*/  F2FP.F16.F32.PACK_AB R162, R180, R179 ;  /* 0x000000b3b4a2723e */ /* 0x008fe200000000ff */
[----:B------:R-:W-:-:S04]  /*ae00*/  FADD.FTZ R179, R179, R178 ;  /* 0x000000b2b3b37221 */ /* 0x000fc80000010000 */
[----:B------:R-:W-:Y:S02]  /*ae10*/  FADD.FTZ R180, R180, R179 ;  /* 0x000000b3b4b47221 */ /* 0x000fe40000010000 */
[----:B------:R-:W-:Y:S08]  /*ae20*/  MUFU.EX2 R224, R224 ;  /* 0x000000e000e07308 */ /* 0x000ff00000000800 */
[----:B------:R-:W3:Y:S01]  /*ae30*/  MUFU.EX2 R225, R225 ;  /* 0x000000e100e17308 */ /* 0x000ee20000000800 */
[----:B0-----:R-:W-:Y:S01]  /*ae40*/  F2FP.F16.F32.PACK_AB R161, R223, R222 ;  /* 0x000000dedfa1723e */ /* 0x001fe200000000ff */
[----:B------:R-:W-:-:S04]  /*ae50*/  FADD.FTZ R222, R222, R207 ;  /* 0x000000cfdede7221 */ /* 0x000fc80000010000 */
[----:B------:R-:W-:Y:S02]  /*ae60*/  FADD.FTZ R223, R223, R222 ;  /* 0x000000dedfdf7221 */ /* 0x000fe40000010000 */
[----:B------:R-:W0:Y:S08]  /*ae70*/  MUFU.EX2 R181, R181 ;  /* 0x000000b500b57308 */ /* 0x000e300000000800 */
[----:B------:R-:W4:Y:S01]  /*ae80*/  MUFU.EX2 R183, R183 ;  /* 0x000000b700b77308 */ /* 0x000f220000000800 */
[----:B---3--:R-:W-:Y:S01]  /*ae90*/  F2FP.F16.F32.PACK_AB R163, R225, R224 ;  /* 0x000000e0e1a3723e */ /* 0x008fe200000000ff */
[----:B------:R-:W-:-:S04]  /*aea0*/  FADD.FTZ R224, R224, R223 ;  /* 0x000000dfe0e07221 */ /* 0x000fc80000010000 */
[----:B------:R1:W-:Y:S01]  /*aeb0*/  STSM.16.M88.4 [R208], R160 ;  /* 0x000000a0d0007844 */ /* 0x0003e20000000200 */
[----:B------:R-:W-:Y:S01]  /*aec0*/  FADD.FTZ R225, R225, R224 ;  /* 0x000000e0e1e17221 */ /* 0x000fe20000010000 */
[----:B------:R-:W3:Y:S01]  /*aed0*/  MUFU.EX2 R197, R197 ;  /* 0x000000c500c57308 */ /* 0x000ee20000000800 */
[----:B0-----:R-:W-:-:S07]  /*aee0*/  FADD.FTZ R180, R181, R180 ;  /* 0x000000b4b5b47221 */ /* 0x001fce0000010000 */
[----:B------:R-:W0:Y:S01]  /*aef0*/  MUFU.EX2 R199, R199 ;  /* 0x000000c700c77308 */ /* 0x000e220000000800 */
[C---:B----4-:R-:W-:Y:S01]  /*af00*/  F2FP.F16.F32.PACK_AB R164, R183.reuse, R181 ;  /* 0x000000b5b7a4723e */ /* 0x050fe200000000ff */
[----:B------:R-:W-:-:S06]  /*af10*/  FADD.FTZ R180, R183, R180 ;  /* 0x000000b4b7b47221 */ /* 0x000fcc0000010000 */
[----:B------:R-:W-:Y:S01]  /*af20*/  MUFU.EX2 R226, R226 ;  /* 0x000000e200e27308 */ /* 0x000fe20000000800 */
[----:B---3--:R-:W-:-:S07]  /*af30*/  FADD.FTZ R180, R197, R180 ;  /* 0x000000b4c5b47221 */ /* 0x008fce0000010000 */
[----:B------:R-:W3:Y:S01]  /*af40*/  MUFU.EX2 R227, R227 ;  /* 0x000000e300e37308 */ /* 0x000ee20000000800 */
[C---:B0-----:R-:W-:Y:S01]  /*af50*/  F2FP.F16.F32.PACK_AB R166, R199.reuse, R197 ;  /* 0x000000c5c7a6723e */ /* 0x041fe200000000ff */
[----:B------:R-:W-:-:S06]  /*af60*/  FADD.FTZ R199, R199, R180 ;  /* 0x000000b4c7c77221 */ /* 0x000fcc0000010000 */
[----:B------:R-:W0:Y:S08]  /*af70*/  MUFU.EX2 R228, R228 ;  /* 0x000000e400e47308 */ /* 0x000e300000000800 */
[----:B------:R-:W4:Y:S01]  /*af80*/  MUFU.EX2 R200, R200 ;  /* 0x000000c800c87308 */ /* 0x000f220000000800 */
[----:B---3--:R-:W-:Y:S01]  /*af90*/  F2FP.F16.F32.PACK_AB R165, R227, R226 ;  /* 0x000000e2e3a5723e */ /* 0x008fe200000000ff */
[----:B------:R-:W-:-:S04]  /*afa0*/  FADD.FTZ R226, R226, R225 ;  /* 0x000000e1e2e27221 */ /* 0x000fc80000010000 */
[----:B------:R-:W-:-:S04]  /*afb0*/  FADD.FTZ R227, R227, R226 ;  /* 0x000000e2e3e37221 */ /* 0x000fc80000010000 */
[----:B0-----:R-:W-:Y:S01]  /*afc0*/  FADD.FTZ R227, R228, R227 ;  /* 0x000000e3e4e37221 */ /* 0x001fe20000010000 */
[----:B----4-:R-:W-:-:S03]  /*afd0*/  F2FP.F16.F32.PACK_AB R167, R200, R228 ;  /* 0x000000e4c8a7723e */ /* 0x010fc600000000ff */
[----:B------:R-:W-:Y:S02]  /*afe0*/  FADD.FTZ R200, R200, R227 ;  /* 0x000000e3c8c87221 */ /* 0x000fe40000010000 */
[----:B------:R1:W-:Y:S01]  /*aff0*/  STSM.16.M88.4 [R196], R164 ;  /* 0x000000a4c4007844 */ /* 0x0003e20000000200 */
[----:B------:R-:W-:-:S06]  /*b000*/  WARPGROUP.ARRIVE ;  /* 0x00000000000079c5 */ /* 0x000fcc0000000000 */
[----:B------:R-:W-:Y:S03]  /*b010*/  HGMMA.64x256x16.F32 R24, R152, gdesc[UR4].tnspB, RZ, !UPT, gsb0 ;  /* 0x43e0000498187df0 */ /* 0x000fe6000c0008ff */
[----:B------:R-:W-:Y:S02]  /*b020*/  WARPGROUP.DEPBAR.LE gsb0, 0x0 ;  /* 0x00008000000079c5 */ /* 0x000fe40000010000 */
[----:B--2---:R-:W-:Y:S01]  /*b030*/  VIADD R152, R14, 0x80 ;  /* 0x000000800e987836 */ /* 0x004fe20000000000 */
[----:B------:R-:W-:Y:S01]  /*b040*/  WARPGROUP.ARRIVE ;  /* 0x00000000000079c5 */ /* 0x000fe20000000000 */
[----:B------:R-:W-:-:S03]  /*b050*/  IMAD.MOV.U32 R153, RZ, RZ, 0x40000040 ;  /* 0x40000040ff997424 */ /* 0x000fc600078e00ff */
[----:B------:R-:W-:Y:S01]  /*b060*/  R2UR UR6, R152 ;  /* 0x00000000980672ca */ /* 0x000fe200000e0000 */
[C---:B------:R-:W-:Y:S01]  /*b070*/  VIADD R152, R14.reuse, 0x100 ;  /* 0x000001000e987836 */ /* 0x040fe20000000000 */
[----:B------:R-:W-:Y:S01]  /*b080*/  R2UR UR7, R153 ;  /* 0x00000000990772ca */ /* 0x000fe200000e0000 */
[----:B------:R-:W-:Y:S01]  /*b090*/  IMAD.MOV.U32 R153, RZ, RZ, 0x40000040 ;  /* 0x40000040ff997424 */ /* 0x000fe200078e00ff */
[----:B------:R-:W-:-:S14]  /*b0a0*/  IADD3 R14, R14, 0x180, RZ ;  /* 0x000001800e0e7810 */ /* 0x000fdc0007ffe0ff */
        /* <DEDUP_REMOVED lines=28> */
.L_x_1062:
[----:B------:R-:W-:Y:S01]  /*b270*/  VIADD R18, R198, 0x1 ;  /* 0x00000001c6127836 */ /* 0x000fe20000000000 */
[C---:B------:R-:W-:Y:S01]  /*b280*/  ISETP.GT.AND P2, PT, R15.reuse, RZ, PT ;  /* 0x000000ff0f00720c */ /* 0x040fe20003f44270 */
[----:B------:R-:W-:-:S03]  /*b290*/  VIADD R15, R15, 0xffffffff ;  /* 0xffffffff0f0f7836 */ /* 0x000fc60000000000 */
[----:B------:R-:W-:-:S04]  /*b2a0*/  ISETP.NE.AND P3, PT, R18, 0x2, PT ;  /* 0x000000021200780c */ /* 0x000fc80003f65270 */
[----:B------:R-:W-:Y:S02]  /*b2b0*/  SEL R12, RZ, 0x1, P3 ;  /* 0x00000001ff0c7807 */ /* 0x000fe40001800000 */
[----:B------:R-:W-:Y:S02]  /*b2c0*/  SEL R18, R18, RZ, P3 ;  /* 0x000000ff12127207 */ /* 0x000fe40001800000 */
[----:B------:R-:W-:Y:S01]  /*b2d0*/  LOP3.LUT R23, R23, R12, RZ, 0x3c, !PT ;  /* 0x0000000c17177212 */ /* 0x000fe200078e3cff */
[----:B--2---:R-:W-:Y:S06]  /*b2e0*/  @!P0 BRA `(.L_x_1052) ;  /* 0x0000000000048947 */ /* 0x004fec0003800000 */
[----:B------:R-:W-:Y:S01]  /*b2f0*/  BPT.TRAP 0x1 ;  /* 0x000000040000795c */ /* 0x000fe20000300000 */
.L_x_1052:
[----:B------:R-:W-:Y:S01]  /*b300*/  IMAD R14, R18, 0x8, R2 ;  /* 0x00000008120e7824 */ /* 0x000fe200078e0202 */
[----:B------:R-:W-:-:S04]  /*b310*/  SHF.L.U32 R11, R23, 0x1f, RZ ;  /* 0x0000001f170b7819 */ /* 0x000fc800000006ff */
[----:B------:R0:W2:Y:S01]  /*b320*/  SYNCS.PHASECHK.TRANS64.TRYWAIT P3, [R14+URZ+0x38830], R11 ;  /* 0x0388300b0e0075a7 */ /* 0x0000a2000806017f */
[----:B------:R-:W-:Y:S05]  /*b330*/  @!P0 BRA `(.L_x_1053) ;  /* 0x0000000000048947 */ /* 0x000fea0003800000 */
[----:B------:R-:W-:Y:S01]  /*b340*/  BPT.TRAP 0x1 ;  /* 0x000000040000795c */ /* 0x000fe20000300000 */
.L_x_1053:
[----:B------:R-:W-:Y:S01]  /*b350*/  VIADD R12, R2, 0x20400 ;  /* 0x00020400020c7836 */ /* 0x000fe20000000000 */
[----:B------:R-:W-:Y:S01]  /*b360*/  BSSY B1, `(.L_x_1054) ;  /* 0x0000009000017945 */ /* 0x000fe20003800000 */
[----:B-1----:R-:W-:Y:S01]  /*b370*/  IMAD R20, R18, 0x200, R0 ;  /* 0x0000020012147824 */ /* 0x002fe200078e0200 */
[----:B------:R-:W-:Y:S02]  /*b380*/  MOV R21, 0x40000040 ;  /* 0x4000004000157802 */ /* 0x000fe40000000f00 */
[----:B------:R-:W-:-:S04]  /*b390*/  SHF.R.U32.HI R12, RZ, 0x4, R12 ;  /* 0x00000004ff0c7819 */ /* 0x000fc8000001160c */
[----:B------:R-:W-:-:S04]  /*b3a0*/  LOP3.LUT R12, R12, 0x3fff, RZ, 0xc0, !PT ;  /* 0x00003fff0c0c7812 */ /* 0x000fc800078ec0ff */
[----:B------:R-:W-:Y:S01]  /*b3b0*/  LOP3.LUT R152, R12, 0x10000, RZ, 0xfc, !PT ;  /* 0x000100000c987812 */ /* 0x000fe200078efcff */
[----:B--2---:R-:W-:Y:S06]  /*b3c0*/  @P3 BRA `(.L_x_1055) ;  /* 0x0000000000083947 */ /* 0x004fec0003800000 */
[----:B------:R-:W1:Y:S02]  /*b3d0*/  SYNCS.PHASECHK.TRANS64.TRYWAIT P3, [R14+URZ+0x38830], R11 ;  /* 0x0388300b0e0075a7 */ /* 0x000e64000806017f */
[----:B-1----:R-:W-:Y:S05]  /*b3e0*/  @!P3 BRA `(.L_x_1056) ;  /* 0x000000cc0050b947 */ /* 0x002fea0003800000 */
.L_x_1055:
[----:B------:R-:W-:Y:S05]  /*b3f0*/  BSYNC B1 ;  /* 0x0000000000017941 */ /* 0x000fea0003800000 */
.L_x_1054:
[----:B------:R-:W-:Y:S01]  /*b400*/  IMAD.MOV.U32 R153, RZ, RZ, 0x40000040 ;  /* 0x40000040ff997424 */ /* 0x000fe200078e00ff */
[C---:B------:R-:W-:Y:S01]  /*b410*/  R2UR UR6, R20.reuse ;  /* 0x00000000140672ca */ /* 0x040fe200000e0000 */
[----:B------:R-:W-:Y:S01]  /*b420*/  VIADD R202, R20, 0x2 ;  /* 0x0000000214ca7836 */ /* 0x000fe20000000000 */
[----:B------:R-:W-:Y:S01]  /*b430*/  R2UR UR7, R21 ;  /* 0x00000000150772ca */ /* 0x000fe200000e0000 */
[----:B------:R-:W-:Y:S01]  /*b440*/  IMAD.MOV.U32 R203, RZ, RZ, 0x40000040 ;  /* 0x40000040ffcb7424 */ /* 0x000fe200078e00ff */
[----:B------:R-:W-:Y:S01]  /*b450*/  R2UR UR4, R152 ;  /* 0x00000000980472ca */ /* 0x000fe200000e0000 */
[----:B------:R-:W-:Y:S01]  /*b460*/  IMAD.MOV.U32 R21, RZ, RZ, 0x40000040 ;  /* 0x40000040ff157424 */ /* 0x000fe200078e00ff */
[----:B------:R-:W-:Y:S02]  /*b470*/  R2UR UR5, R153 ;  /* 0x00000000990572ca */ /* 0x000fe400000e0000 */
[----:B------:R-:W-:-:S11]  /*b480*/  WARPGROUP.ARRIVE ;  /* 0x00000000000079c5 */ /* 0x000fd60000000000 */
[----:B------:R-:W-:Y:S01]  /*b490*/  HGMMA.64x64x16.F32 R152, gdesc[UR4], RZ, !UPT, gsb0 ;  /* 0x00e00000049879f0 */ /* 0x000fe2000c0008ff */
[----:B------:R-:W-:Y:S01]  /*b4a0*/  R2UR UR6, R202 ;  /* 0x00000000ca0672ca */ /* 0x000fe200000e0000 */
[----:B------:R-:W-:Y:S01]  /*b4b0*/  VIADD R202, R20, 0x4 ;  /* 0x0000000414ca7836 */ /* 0x000fe20000000000 */
[----:B------:R-:W-:Y:S01]  /*b4c0*/  R2UR UR7, R203 ;  /* 0x00000000cb0772ca */ /* 0x000fe200000e0000 */
[----:B------:R-:W-:Y:S01]  /*b4d0*/  IMAD.MOV.U32 R203, RZ, RZ, 0x40000040 ;  /* 0x40000040ffcb7424 */ /* 0x000fe200078e00ff */
[----:B------:R-:W-:Y:S02]  /*b4e0*/  R2UR UR4, R4 ;  /* 0x00000000040472ca */ /* 0x000fe400000e0000 */
[----:B------:R-:W-:Y:S02]  /*b4f0*/  R2UR UR5, R5 ;  /* 0x00000000050572ca */ /* 0x000fe400000e0000 */
[----:B------:R-:W-:Y:S01]  /*b500*/  IADD3 R20, R20, 0x6, RZ ;  /* 0x0000000614147810 */ /* 0x000fe20007ffe0ff */
[----:B------:R-:W-:-:S02]  /*b510*/  WARPGROUP.DEPBAR.LE gsb0, 0x0 ;  /* 0x00008000000079c5 */ /* 0x000fc40000010000 */
[----:B------:R-:W-:-:S08]  /*b520*/  WARPGROUP.ARRIVE ;  /* 0x00000000000079c5 */ /* 0x000fd00000000000 */
        /* <DEDUP_REMOVED lines=16> */
[----:B------:R-:W-:Y:S05]  /*b630*/  @!P0 BRA `(.L_x_1057) ;  /* 0x0000000000048947 */ /* 0x000fea0003800000 */
[----:B------:R-:W-:Y:S01]  /*b640*/  BPT.TRAP 0x1 ;  /* 0x000000040000795c */ /* 0x000fe20000300000 */
.L_x_1057:
[----:B------:R2:W3:Y:S01]  /*b650*/  SYNCS.PHASECHK.TRANS64.TRYWAIT P3, [R14+URZ+0x38850], R11 ;  /* 0x0388500b0e0075a7 */ /* 0x0004e2000806017f */
[----:B------:R-:W-:Y:S05]  /*b660*/  @!P0 BRA `(.L_x_1058) ;  /* 0x0000000000048947 */ /* 0x000fea0003800000 */
[----:B------:R-:W-:Y:S01]  /*b670*/  BPT.TRAP 0x1 ;  /* 0x000000040000795c */ /* 0x000fe20000300000 */
.L_x_1058:
[----:B------:R-:W-:Y:S04]  /*b680*/  BSSY B1, `(.L_x_1059) ;  /* 0x0000004000017945 */ /* 0x000fe80003800000 */
[----:B---3--:R-:W-:Y:S05]  /*b690*/  @P3 BRA `(.L_x_1060) ;  /* 0x0000000000083947 */ /* 0x008fea0003800000 */
[----:B------:R-:W3:Y:S02]  /*b6a0*/  SYNCS.PHASECHK.TRANS64.TRYWAIT P3, [R14+URZ+0x38850], R11 ;  /* 0x0388500b0e0075a7 */ /* 0x000ee4000806017f */
[----:B---3--:R-:W-:Y:S05]  /*b6b0*/  @!P3 BRA `(.L_x_1061) ;  /* 0x000000c800b0b947 */ /* 0x008fea0003800000 */
.L_x_1060:
[----:B------:R-:W-:Y:S05]  /*b6c0*/  BSYNC B1 ;  /* 0x0000000000017941 */ /* 0x000fea0003800000 */
.L_x_1059:
[----:B0123--:R-:W-:Y:S01]  /*b6d0*/  VIADD R11, R2, 0x26400 ;  /* 0x00026400020b7836 */ /* 0x00ffe20000000000 */
[----:B------:R-:W-:Y:S01]  /*b6e0*/  MOV R203, 0x40000040 ;  /* 0x4000004000cb7802 */ /* 0x000fe20000000f00 */
[C---:B------:R-:W-:Y:S01]  /*b6f0*/  VIADD R204, R3.reuse, 0x6 ;  /* 0x0000000603cc7836 */ /* 0x040fe20000000000 */
[----:B------:R-:W-:Y:S01]  /*b700*/  WARPGROUP.ARRIVE ;  /* 0x00000000000079c5 */ /* 0x000fe20000000000 */
[----:B------:R-:W-:Y:S01]  /*b710*/  VIADD R20, R3, 0x200 ;  /* 0x0000020003147836 */ /* 0x000fe20000000000 */
[----:B------:R-:W-:Y:S01]  /*b720*/  SHF.R.U32.HI R11, RZ, 0x4, R11 ;  /* 0x00000004ff0b7819 */ /* 0x000fe2000001160b */
[----:B------:R-:W-:Y:S01]  /*b730*/  IMAD R202, R18, 0x1000, R10 ;  /* 0x0000100012ca7824 */ /* 0x000fe200078e020a */
[----:B------:R-:W-:Y:S01]  /*b740*/  R2UR UR7, R203 ;  /* 0x00000000cb0772ca */ /* 0x000fe200000e0000 */
[----:B------:R-:W-:Y:S01]  /*b750*/  IMAD.MOV.U32 R207, RZ, RZ, 0x40000040 ;  /* 0x40000040ffcf7424 */ /* 0x000fe200078e00ff */
[----:B------:R-:W-:Y:S01]  /*b760*/  LOP3.LUT R11, R11, 0x3fff, RZ, 0xc0, !PT ;  /* 0x00003fff0b0b7812 */ /* 0x000fe200078ec0ff */
[----:B------:R-:W-:Y:S01]  /*b770*/  IMAD.MOV.U32 R205, RZ, RZ, 0x40000040 ;  /* 0x40000040ffcd7424 */ /* 0x000fe200078e00ff */
[----:B------:R-:W-:Y:S01]  /*b780*/  R2UR UR6, R202 ;  /* 0x00000000ca0672ca */ /* 0x000fe200000e0000 */
[----:B------:R-:W-:Y:S01]  /*b790*/  IMAD.MOV.U32 R21, RZ, RZ, 0x40000040 ;  /* 0x40000040ff157424 */ /* 0x000fe200078e00ff */
[----:B------:R-:W-:Y:S01]  /*b7a0*/  LOP3.LUT R3, R11, 0x10000, RZ, 0xfc, !PT ;  /* 0x000100000b037812 */ /* 0x000fe200078efcff */
[----:B------:R-:W0:Y:S01]  /*b7b0*/  S2R R12, SR_TID.X ;  /* 0x00000000000c7919 */ /* 0x000e220000002100 */
[----:B------:R-:W-:Y:S01]  /*b7c0*/  R2UR UR5, R207 ;  /* 0x00000000cf0572ca */ /* 0x000fe200000e0000 */
[----:B------:R-:W-:-:S02]  /*b7d0*/  IMAD.MOV.U32 R207, RZ, RZ, 0x40000040 ;  /* 0x40000040ffcf7424 */ /* 0x000fc400078e00ff */
[----:B------:R-:W-:Y:S02]  /*b7e0*/  IMAD.MOV.U32 R206, RZ, RZ, R3 ;  /* 0x000000ffffce7224 */ /* 0x000fe400078e0003 */
[----:B------:R-:W-:-:S03]  /*b7f0*/  VIADD R203, R3, 0x800 ;  /* 0x0000080003cb7836 */ /* 0x000fc60000000000 */
[----:B------:R-:W-:Y:S01]  /*b800*/  R2UR UR4, R206 ;  /* 0x00000000ce0472ca */ /* 0x000fe200000e0000 */
[----:B------:R-:W-:-:S12]  /*b810*/  VIADD R206, R202, 0x2 ;  /* 0x00000002cace7836 */ /* 0x000fd80000000000 */
[----:B------:R-:W-:Y:S01]  /*b820*/  HGMMA.64x64x16.F32 R152, gdesc[UR4], R152, gsb0 ;  /* 0x00e00000049879f0 */ /* 0x000fe20008000898 */
[----:B------:R-:W-:Y:S01]  /*b830*/  R2UR UR6, R206 ;  /* 0x00000000ce0672ca */ /* 0x000fe200000e0000 */
[----:B------:R-:W-:Y:S01]  /*b840*/  VIADD R206, R3, 0x2 ;  /* 0x0000000203ce7836 */ /* 0x000fe20000000000 */
[----:B------:R-:W-:Y:S02]  /*b850*/  R2UR UR7, R207 ;  /* 0x00000000cf0772ca */ /* 0x000fe400000e0000 */
[----:B------:R-:W-:Y:S02]  /*b860*/  MOV R207, 0x40000040 ;  /* 0x4000004000cf7802 */ /* 0x000fe40000000f00 */
[----:B------:R-:W-:Y:S01]  /*b870*/  R2UR UR4, R206 ;  /* 0x00000000ce0472ca */ /* 0x000fe200000e0000 */
[----:B------:R-:W-:Y:S01]  /*b880*/  VIADD R206, R202, 0x4 ;  /* 0x00000004cace7836 */ /* 0x000fe20000000000 */
[----:B------:R-:W-:Y:S01]  /*b890*/  R2UR UR5, R207 ;  /* 0x00000000cf0572ca */ /* 0x000fe200000e0000 */
[----:B------:R-:W-:Y:S01]  /*b8a0*/  IMAD.MOV.U32 R207, RZ, RZ, 0x40000040 ;  /* 0x40000040ffcf7424 */ /* 0x000fe200078e00ff */
[----:B0-----:R-:W-:-:S05]  /*b8b0*/  SHF.R.U32.HI R12, RZ, 0x7, R12 ;  /* 0x00000007ff0c7819 */ /* 0x001fca000001160c */
[----:B------:R-:W0:Y:S02]  /*b8c0*/  SHFL.IDX PT, R11, R12, RZ, 0x1f ;  /* 0x00001fff0c0b7589 */ /* 0x000e2400000e0000 */
[----:B0-----:R-:W-:-:S04]  /*b8d0*/  ISETP.GT.AND P3, PT, R11, 0x7f, PT ;  /* 0x0000007f0b00780c */ /* 0x001fc80003f64270 */
[----:B------:R-:W-:Y:S01]  /*b8e0*/  SEL R12, RZ, 0x2, !P3 ;  /* 0x00000002ff0c7807 */ /* 0x000fe20005800000 */
[----:B------:R-:W-:Y:S02]  /*b8f0*/  WARPGROUP.DEPBAR.LE gsb0, 0x0 ;  /* 0x00008000000079c5 */ /* 0x000fe40000010000 */
[----:B------:R-:W-:-:S06]  /*b900*/  WARPGROUP.ARRIVE ;  /* 0x00000000000079c5 */ /* 0x000fcc0000000000 */
[----:B------:R-:W-:Y:S01]  /*b910*/  HGMMA.64x64x16.F32 R152, gdesc[UR4], R152, gsb0 ;  /* 0x00e00000049879f0 */ /* 0x000fe20008000898 */
[----:B------:R-:W-:Y:S01]  /*b920*/  R2UR UR6, R206 ;  /* 0x00000000ce0672ca */ /* 0x000fe200000e0000 */
[----:B------:R-:W-:Y:S01]  /*b930*/  VIADD R206, R3, 0x4 ;  /* 0x0000000403ce7836 */ /* 0x000fe20000000000 */
[----:B------:R-:W-:Y:S01]  /*b940*/  R2UR UR7, R207 ;  /* 0x00000000cf0772ca */ /* 0x000fe200000e0000 */
[----:B------:R-:W-:-:S03]  /*b950*/  IMAD.MOV.U32 R207, RZ, RZ, 0x40000040 ;  /* 0x40000040ffcf7424 */ /* 0x000fc600078e00ff */
[----:B------:R-:W-:Y:S02]  /*b960*/  R2UR UR4, R206 ;  /* 0x00000000ce0472ca */ /* 0x000fe400000e0000 */
[----:B------:R-:W-:Y:S01]  /*b970*/  R2UR UR5, R207 ;  /* 0x00000000cf0572ca */ /* 0x000fe200000e0000 */
[----:B------:R-:W-:Y:S01]  /*b980*/  IMAD.MOV.U32 R207, RZ, RZ, 0x40000040 ;  /* 0x40000040ffcf7424 */ /* 0x000fe200078e00ff */
[----:B------:R-:W-:Y:S02]  /*b990*/  WARPGROUP.DEPBAR.LE gsb0, 0x0 ;  /* 0x00008000000079c5 */ /* 0x000fe40000010000 */
[----:B------:R-:W-:-:S09]  /*b9a0*/  WARPGROUP.ARRIVE ;  /* 0x00000000000079c5 */ /* 0x000fd20000000000 */
[----:B------:R-:W-:Y:S01]  /*b9b0*/  HGMMA.64x64x16.F32 R152, gdesc[UR4], R152, gsb0 ;  /* 0x00e00000049879f0 */ /* 0x000fe20008000898 */
[----:B------:R-:W-:Y:S01]  /*b9c0*/  R2UR UR5, R205 ;  /* 0x00000000cd0572ca */ /* 0x000fe200000e0000 */
[----:B------:R-:W-:Y:S01]  /*b9d0*/  IMAD.MOV.U32 R205, RZ, RZ, 0x40000040 ;  /* 0x40000040ffcd7424 */ /* 0x000fe200078e00ff */
[----:B------:R-:W-:Y:S02]  /*b9e0*/  R2UR UR4, R204 ;  /* 0x00000000cc0472ca */ /* 0x000fe400000e0000 */
[C---:B------:R-:W-:Y:S02]  /*b9f0*/  IADD3 R204, R202.reuse, 0x6, RZ ;  /* 0x00000006cacc7810 */ /* 0x040fe40007ffe0ff */
[----:B------:R-:W-:Y:S01]  /*ba00*/  R2UR UR7, R205 ;  /* 0x00000000cd0772ca */ /* 0x000fe200000e0000 */
[----:B------:R-:W-:Y:S01]  /*ba10*/  VIADD R205, R202, 0x800 ;  /* 0x00000800cacd7836 */ /* 0x000fe20000000000 */
[----:B------:R-:W-:Y:S01]  /*ba20*/  R2UR UR6, R204 ;  /* 0x00000000cc0672ca */ /* 0x000fe200000e0000 */
[----:B------:R-:W-:-:S05]  /*ba30*/  IMAD.MOV.U32 R204, RZ, RZ, 0x4 ;  /* 0x00000004ffcc7424 */ /* 0x000fca00078e00ff */
[----:B------:R-:W-:Y:S01]  /*ba40*/  SEL R11, R204, 0x2, P3 ;  /* 0x00000002cc0b7807 */ /* 0x000fe20001800000 */
[----:B------:R-:W-:Y:S02]  /*ba50*/  WARPGROUP.DEPBAR.LE gsb0, 0x0 ;  /* 0x00008000000079c5 */ /* 0x000fe40000010000 */
[----:B------:R-:W-:-:S06]  /*ba60*/  WARPGROUP.ARRIVE ;  /* 0x00000000000079c5 */ /* 0x000fcc0000000000 */
[----:B------:R-:W-:Y:S01]  /*ba70*/  HGMMA.64x64x16.F32 R152, gdesc[UR4], R152, gsb0 ;  /* 0x00e00000049879f0 */ /* 0x000fe20008000898 */
[----:B------:R-:W-:Y:S01]  /*ba80*/  R2UR UR4, R20 ;  /* 0x00000000140472ca */ /* 0x000fe200000e0000 */
[----:B------:R-:W-:Y:S01]  /*ba90*/  VIADD R20, R202, 0x200 ;  /* 0x00000200ca147836 */ /* 0x000fe20000000000 */
[----:B------:R-:W-:Y:S01]  /*baa0*/  R2UR UR5, R21 ;  /* 0x00000000150572ca */ /* 0x000fe200000e0000 */
[----:B------:R-:W-:-:S03]  /*bab0*/  IMAD.MOV.U32 R21, RZ, RZ, 0x40000040 ;  /* 0x40000040ff157424 */ /* 0x000fc600078e00ff */
[----:B------:R-:W-:Y:S01]  /*bac0*/  R2UR UR6, R20 ;  /* 0x00000000140672ca */ /* 0x000fe200000e0000 */
[----:B------:R-:W-:Y:S01]  /*bad0*/  VIADD R20, R202, 0x202 ;  /* 0x00000202ca147836 */ /* 0x000fe20000000000 */
[----:B------:R-:W-:Y:S02]  /*bae0*/  R2UR UR7, R21 ;  /* 0x00000000150772ca */ /* 0x000fe400000e0000 */
[----:B------:R-:W-:Y:S01]  /*baf0*/  MOV R21, 0x40000040 ;  /* 0x4000004000157802 */ /* 0x000fe20000000f00 */
[----:B------:R-:W-:Y:S02]  /*bb00*/  WARPGROUP.DEPBAR.LE gsb0, 0x0 ;  /* 0x00008000000079c5 */ /* 0x000fe40000010000 */
[----:B------:R-:W-:-:S08]  /*bb10*/  WARPGROUP.ARRIVE ;  /* 0x00000000000079c5 */ /* 0x000fd00000000000 */
[----:B------:R-:W-:Y:S01]  /*bb20*/  HGMMA.64x64x16.F32 R152, gdesc[UR4], R152, gsb0 ;  /* 0x00e00000049879f0 */ /* 0x000fe20008000898 */
[----:B------:R-:W-:Y:S01]  /*bb30*/  R2UR UR6, R20 ;  /* 0x00000000140672ca */ /* 0x000fe200000e0000 */
[----:B------:R-:W-:Y:S01]  /*bb40*/  VIADD R20, R3, 0x202 ;  /* 0x0000020203147836 */ /* 0x000fe20000000000 */
[----:B------:R-:W-:Y:S01]  /*bb50*/  R2UR UR7, R21 ;  /* 0x00000000150772ca */ /* 0x000fe200000e0000 */
[----:B------:R-:W-:-:S03]  /*bb60*/  IMAD.MOV.U32 R21, RZ, RZ, 0x40000040 ;  /* 0x40000040ff157424 */ /* 0x000fc600078e00ff */
        /* <DEDUP_REMOVED lines=15> */
[----:B------:R-:W-:-:S02]  /*bc60*/  WARPGROUP.DEPBAR.LE gsb0, 0x0 ;  /* 0x00008000000079c5 */ /* 0x000fc40000010000 */
[----:B------:R-:W-:-:S09]  /*bc70*/  WARPGROUP.ARRIVE ;  /* 0x00000000000079c5 */ /* 0x000fd20000000000 */
        /* <DEDUP_REMOVED lines=94> */
[----:B------:R-:W-:Y:S01]  /*c260*/  IMAD.IADD R20, R12, 0x1, R205 ;  /* 0x000000010c147824 */ /* 0x000fe200078e02cd */
[----:B------:R-:W-:Y:S01]  /*c270*/  R2UR UR5, R21 ;  /* 0x00000000150572ca */ /* 0x000fe200000e0000 */
[----:B------:R-:W-:Y:S01]  /*c280*/  IMAD.MOV.U32 R21, RZ, RZ, 0x40000040 ;  /* 0x40000040ff157424 */ /* 0x000fe200078e00ff */
[----:B------:R-:W-:-:S02]  /*c290*/  WARPGROUP.DEPBAR.LE gsb0, 0x0 ;  /* 0x00008000000079c5 */ /* 0x000fc40000010000 */
[----:B------:R-:W-:-:S09]  /*c2a0*/  WARPGROUP.ARRIVE ;  /* 0x00000000000079c5 */ /* 0x000fd20000000000 */
[----:B------:R-:W-:Y:S01]  /*c2b0*/  HGMMA.64x64x16.F32 R152, gdesc[UR4], R152, gsb0 ;  /* 0x00e00000049879f0 */ /* 0x000fe20008000898 */
[----:B------:R-:W-:Y:S01]  /*c2c0*/  R2UR UR6, R20 ;  /* 0x00000000140672ca */ /* 0x000fe200000e0000 */
[----:B------:R-:W-:Y:S01]  /*c2d0*/  IMAD.IADD R20, R203, 0x1, R12 ;  /* 0x00000001cb147824 */ /* 0x000fe200078e020c */
        /* <DEDUP_REMOVED lines=11> */
[----:B------:R-:W-:Y:S01]  /*c390*/  R2UR UR7, R21 ;  /* 0x00000000150772ca */ /* 0x000fe200000e0000 */
[----:B------:R-:W-:-:S03]  /*c3a0*/  IMAD.MOV.U32 R21, RZ, RZ, 0x40000040 ;  /* 0x40000040ff157424 */ /* 0x000fc600078e00ff */
[----:B------:R-:W-:Y:S02]  /*c3b0*/  R2UR UR4, R20 ;  /* 0x00000000140472ca */ /* 0x000fe400000e0000 */
[----:B------:R-:W-:Y:S01]  /*c3c0*/  R2UR UR5, R21 ;  /* 0x00000000150572ca */ /* 0x000fe200000e0000 */
[----:B------:R-:W-:Y:S01]  /*c3d0*/  IMAD.MOV.U32 R21, RZ, RZ, 0x28 ;  /* 0x00000028ff157424 */ /* 0x000fe200078e00ff */
[----:B------:R-:W-:-:S04]  /*c3e0*/  SEL R20, R204, 0x6, !P3 ;  /* 0x00000006cc147807 */ /* 0x000fc80005800000 */
[----:B------:R-:W-:Y:S01]  /*c3f0*/  IADD3 R204, R205, R20, RZ ;  /* 0x00000014cdcc7210 */ /* 0x000fe20007ffe0ff */
[----:B------:R-:W-:Y:S01]  /*c400*/  IMAD.MOV.U32 R205, RZ, RZ, 0x40000040 ;  /* 0x40000040ffcd7424 */ /* 0x000fe200078e00ff */
[----:B------:R-:W-:-:S04]  /*c410*/  SEL R21, R21, 0x26, P3 ;  /* 0x0000002615157807 */ /* 0x000fc80001800000 */
[----:B------:R-:W-:Y:S01]  /*c420*/  LOP3.LUT R21, R21, 0x6, RZ, 0xc0, !PT ;  /* 0x0000000615157812 */ /* 0x000fe200078ec0ff */
[----:B------:R-:W-:Y:S02]  /*c430*/  WARPGROUP.DEPBAR.LE gsb0, 0x0 ;  /* 0x00008000000079c5 */ /* 0x000fe40000010000 */
[----:B------:R-:W-:-:S06]  /*c440*/  WARPGROUP.ARRIVE ;  /* 0x00000000000079c5 */ /* 0x000fcc0000000000 */
[----:B------:R-:W-:Y:S01]  /*c450*/  HGMMA.64x64x16.F32 R152, gdesc[UR4], R152, gsb0 ;  /* 0x00e00000049879f0 */ /* 0x000fe20008000898 */
[----:B------:R-:W-:Y:S01]  /*c460*/  R2UR UR6, R204 ;  /* 0x00000000cc0672ca */ /* 0x000fe200000e0000 */
[----:B------:R-:W-:Y:S01]  /*c470*/  IMAD.IADD R204, R203, 0x1, R20 ;  /* 0x00000001cbcc7824 */ /* 0x000fe200078e0214 */
[----:B------:R-:W-:Y:S01]  /*c480*/  R2UR UR7, R205 ;  /* 0x00000000cd0772ca */ /* 0x000fe200000e0000 */
[----:B------:R-:W-:Y:S02]  /*c490*/  IMAD.MOV.U32 R205, RZ, RZ, 0x40000040 ;  /* 0x40000040ffcd7424 */ /* 0x000fe400078e00ff */
[----:B------:R-:W-:Y:S01]  /*c4a0*/  IMAD.MOV.U32 R203, RZ, RZ, 0xa00 ;  /* 0x00000a00ffcb7424 */ /* 0x000fe200078e00ff */
[----:B------:R-:W-:Y:S02]  /*c4b0*/  R2UR UR4, R204 ;  /* 0x00000000cc0472ca */ /* 0x000fe400000e0000 */
[----:B------:R-:W-:Y:S02]  /*c4c0*/  R2UR UR5, R205 ;  /* 0x00000000cd0572ca */ /* 0x000fe400000e0000 */
[----:B------:R-:W-:-:S02]  /*c4d0*/  SEL R203, R203, 0x980, P3 ;  /* 0x00000980cbcb7807 */ /* 0x000fc40001800000 */
[----:B------:R-:W-:Y:S02]  /*c4e0*/  MOV R205, 0x40000040 ;  /* 0x4000004000cd7802 */ /* 0x000fe40000000f00 */
[----:B------:R-:W-:Y:S01]  /*c4f0*/  LOP3.LUT R206, R203, 0xa00, RZ, 0xc0, !PT ;  /* 0x00000a00cbce7812 */ /* 0x000fe200078ec0ff */
[----:B------:R-:W-:-:S03]  /*c500*/  VIADD R203, R3, 0xa00 ;  /* 0x00000a0003cb7836 */ /* 0x000fc60000000000 */
[CC--:B------:R-:W-:Y:S02]  /*c510*/  IADD3 R204, R21.reuse, R206.reuse, R3 ;  /* 0x000000ce15cc7210 */ /* 0x0c0fe40007ffe003 */
[----:B------:R-:W-:Y:S01]  /*c520*/  IADD3 R206, R21, R206, R202 ;  /* 0x000000ce15ce7210 */ /* 0x000fe20007ffe0ca */
[----:B------:R-:W-:Y:S01]  /*c530*/  VIADD R21, R202, 0xa00 ;  /* 0x00000a00ca157836 */ /* 0x000fe20000000000 */
[----:B------:R-:W-:Y:S02]  /*c540*/  WARPGROUP.DEPBAR.LE gsb0, 0x0 ;  /* 0x00008000000079c5 */ /* 0x000fe40000010000 */
[----:B------:R-:W-:-:S06]  /*c550*/  WARPGROUP.ARRIVE ;  /* 0x00000000000079c5 */ /* 0x000fcc0000000000 */
        /* <DEDUP_REMOVED lines=14> */
[----:B------:R-:W-:Y:S02]  /*c640*/  IADD3 R204, R203, R12, RZ ;  /* 0x0000000ccbcc7210 */ /* 0x000fe40007ffe0ff */
[----:B------:R-:W-:Y:S01]  /*c650*/  R2UR UR5, R205 ;  /* 0x00000000cd0572ca */ /* 0x000fe200000e0000 */
[----:B------:R-:W-:Y:S01]  /*c660*/  IMAD.MOV.U32 R205, RZ, RZ, 0x40000040 ;  /* 0x40000040ffcd7424 */ /* 0x000fe200078e00ff */
[----:B------:R-:W-:Y:S01]  /*c670*/  R2UR UR4, R204 ;  /* 0x00000000cc0472ca */ /* 0x000fe200000e0000 */
[----:B------:R-:W-:Y:S01]  /*c680*/  IMAD.IADD R204, R11, 0x1, R21 ;  /* 0x000000010bcc7824 */ /* 0x000fe200078e0215 */
        /* <DEDUP_REMOVED lines=10> */
[----:B------:R-:W-:Y:S01]  /*c730*/  IADD3 R204, R20, R21, RZ ;  /* 0x0000001514cc7210 */ /* 0x000fe20007ffe0ff */
[----:B------:R-:W-:-:S05]  /*c740*/  IMAD.MOV.U32 R21, RZ, RZ, 0x30 ;  /* 0x00000030ff157424 */ /* 0x000fca00078e00ff */
        /* <DEDUP_REMOVED lines=80> */
[----:B------:R-:W-:Y:S02]  /*cc50*/  WARPGROUP.DEPBAR.LE gsb0, 0x0 ;  /* 0x00008000000079c5 */ /* 0x000fe40000010000 */
[----:B------:R-:W-:-:S10]  /*cc60*/  WARPGROUP.ARRIVE ;  /* 0x00000000000079c5 */ /* 0x000fd40000000000 */
[----:B------:R-:W-:Y:S01]  /*cc70*/  HGMMA.64x64x16.F32 R152, gdesc[UR4], R152, gsb0 ;  /* 0x00e00000049879f0 */ /* 0x000fe20008000898 */
[----:B------:R-:W-:Y:S01]  /*cc80*/  R2UR UR7, R205 ;  /* 0x00000000cd0772ca */ /* 0x000fe200000e0000 */
[----:B------:R-:W-:Y:S01]  /*cc90*/  IMAD.MOV.U32 R205, RZ, RZ, 0x40000040 ;  /* 0x40000040ffcd7424 */ /* 0x000fe200078e00ff */
[----:B------:R-:W-:Y:S02]  /*cca0*/  R2UR UR6, R204 ;  /* 0x00000000cc0672ca */ /* 0x000fe400000e0000 */
[----:B------:R-:W-:Y:S01]  /*ccb0*/  IADD3 R204, R203, R12, RZ ;  /* 0x0000000ccbcc7210 */ /* 0x000fe20007ffe0ff */
[----:B------:R-:W-:Y:S01]  /*ccc0*/  IMAD.MOV.U32 R12, RZ, RZ, 0x1000 ;  /* 0x00001000ff0c7424 */ /* 0x000fe200078e00ff */
[----:B------:R-:W-:Y:S01]  /*ccd0*/  R2UR UR5, R205 ;  /* 0x00000000cd0572ca */ /* 0x000fe200000e0000 */
[----:B------:R-:W-:Y:S01]  /*cce0*/  IMAD.MOV.U32 R205, RZ, RZ, 0x40000040 ;  /* 0x40000040ffcd7424 */ /* 0x000fe200078e00ff */
[----:B------:R-:W-:Y:S01]  /*ccf0*/  R2UR UR4, R204 ;  /* 0x00000000cc0472ca */ /* 0x000fe200000e0000 */
[----:B------:R-:W-:Y:S01]  /*cd00*/  IMAD.IADD R204, R11, 0x1, R21 ;  /* 0x000000010bcc7824 */ /* 0x000fe200078e0215 */
        /* <DEDUP_REMOVED lines=11> */
[----:B------:R-:W-:Y:S01]  /*cdc0*/  R2UR UR5, R205 ;  /* 0x00000000cd0572ca */ /* 0x000fe200000e0000 */
[----:B------:R-:W-:Y:S01]  /*cdd0*/  IMAD.MOV.U32 R205, RZ, RZ, 0x40000040 ;  /* 0x40000040ffcd7424 */ /* 0x000fe200078e00ff */
[----:B------:R-:W-:Y:S01]  /*cde0*/  IADD3 R204, R20, R21, RZ ;  /* 0x0000001514cc7210 */ /* 0x000fe20007ffe0ff */
[----:B------:R-:W-:Y:S01]  /*cdf0*/  IMAD.IADD R20, R203, 0x1, R20 ;  /* 0x00000001cb147824 */ /* 0x000fe200078e0214 */
[----:B------:R-:W-:Y:S01]  /*ce00*/  SEL R11, R11, 0x3e, P3 ;  /* 0x0000003e0b0b7807 */ /* 0x000fe20001800000 */
[----:B------:R-:W-:-:S02]  /*ce10*/  IMAD.MOV.U32 R21, RZ, RZ, 0x40000040 ;  /* 0x40000040ff157424 */ /* 0x000fc400078e00ff */
[----:B------:R-:W-:Y:S01]  /*ce20*/  IMAD.MOV.U32 R203, RZ, RZ, 0x40000040 ;  /* 0x40000040ffcb7424 */ /* 0x000fe200078e00ff */
[----:B------:R-:W-:-:S04]  /*ce30*/  LOP3.LUT R11, R11, 0x6, RZ, 0xc0, !PT ;  /* 0x000000060b0b7812 */ /* 0x000fc800078ec0ff */
[----:B------:R-:W-:Y:S01]  /*ce40*/  IADD3 R202, R11, R12, R202 ;  /* 0x0000000c0bca7210 */ /* 0x000fe20007ffe0ca */
[----:B------:R-:W-:Y:S02]  /*ce50*/  WARPGROUP.DEPBAR.LE gsb0, 0x0 ;  /* 0x00008000000079c5 */ /* 0x000fe40000010000 */
[----:B------:R-:W-:-:S06]  /*ce60*/  WARPGROUP.ARRIVE ;  /* 0x00000000000079c5 */ /* 0x000fcc0000000000 */
[----:B------:R-:W-:Y:S01]  /*ce70*/  HGMMA.64x64x16.F32 R152, gdesc[UR4], R152, gsb0 ;  /* 0x00e00000049879f0 */ /* 0x000fe20008000898 */
[----:B------:R-:W-:Y:S02]  /*ce80*/  R2UR UR6, R204 ;  /* 0x00000000cc0672ca */ /* 0x000fe400000e0000 */
[----:B------:R-:W-:Y:S02]  /*ce90*/  R2UR UR7, R205 ;  /* 0x00000000cd0772ca */ /* 0x000fe400000e0000 */
[----:B------:R-:W-:Y:S02]  /*cea0*/  R2UR UR4, R20 ;  /* 0x00000000140472ca */ /* 0x000fe400000e0000 */
[----:B------:R-:W-:Y:S02]  /*ceb0*/  R2UR UR5, R21 ;  /* 0x00000000150572ca */ /* 0x000fe400000e0000 */
[----:B------:R-:W-:Y:S02]  /*cec0*/  IADD3 R20, R11, R12, R3 ;  /* 0x0000000c0b147210 */ /* 0x000fe40007ffe003 */
[----:B------:R-:W-:Y:S01]  /*ced0*/  MOV R21, 0x40000040 ;  /* 0x4000004000157802 */ /* 0x000fe20000000f00 */
[----:B------:R-:W-:-:S02]  /*cee0*/  WARPGROUP.DEPBAR.LE gsb0, 0x0 ;  /* 0x00008000000079c5 */ /* 0x000fc40000010000 */
[----:B------:R-:W-:-:S06]  /*cef0*/  WARPGROUP.ARRIVE ;  /* 0x00000000000079c5 */ /* 0x000fcc0000000000 */
[----:B------:R-:W-:Y:S01]  /*cf00*/  HGMMA.64x64x16.F32 R152, gdesc[UR4], R152, gsb0 ;  /* 0x00e00000049879f0 */ /* 0x000fe20008000898 */
[----:B------:R-:W-:Y:S01]  /*cf10*/  R2UR UR4, R20 ;  /* 0x00000000140472ca */ /* 0x000fe200000e0000 */
[----:B------:R-:W-:Y:S01]  /*cf20*/  IMAD R20, R18, 0x1000, R13 ;  /* 0x0000100012147824 */ /* 0x000fe200078e020d */
        /* <DEDUP_REMOVED lines=8> */
[----:B------:R-:W-:Y:S01]  /*cfb0*/  ULDC UR4, c[0x0][0xa80] ;  /* 0x0002a00000047ab9 */ /* 0x000fe20000000800 */
[----:B------:R-:W-:Y:S01]  /*cfc0*/  R2UR UR6, R20 ;  /* 0x00000000140672ca */ /* 0x000fe200000e0000 */
        /* <DEDUP_REMOVED lines=24> */
[----:B------:R-:W-:Y:S01]  /*d150*/  FMNMX.FTZ R202, R162, R11, !PT ;  /* 0x0000000ba2ca7209 */ /* 0x000fe20007810000 */
[----:B------:R-:W-:-:S03]  /*d160*/  IMAD.U32 R11, RZ, RZ, UR4 ;  /* 0x00000004ff0b7e24 */ /* 0x000fc6000f8e00ff */
[----:B------:R-:W-:-:S04]  /*d170*/  FMNMX.FTZ R21, R163, R202, !PT ;  /* 0x000000caa3157209 */ /* 0x000fc80007810000 */
[----:B------:R-:W-:-:S04]  /*d180*/  FMNMX.FTZ R202, R166, R21, !PT ;  /* 0x00000015a6ca7209 */ /* 0x000fc80007810000 */
[----:B------:R-:W-:Y:S02]  /*d190*/  FMNMX.FTZ R21, R167, R202, !PT ;  /* 0x000000caa7157209 */ /* 0x000fe40007810000 */
[----:B0-----:R-:W-:Y:S02]  /*d1a0*/  FMNMX.FTZ R12, R203, R204, !PT ;  /* 0x000000cccb0c7209 */ /* 0x001fe40007810000 */
[----:B------:R-:W-:-:S03]  /*d1b0*/  FMNMX.FTZ R202, R170, R21, !PT ;  /* 0x00000015aaca7209 */ /* 0x000fc60007810000 */
[CC--:B------:R-:W-:Y:S01]  /*d1c0*/  FMUL.FTZ R222, R12.reuse, R11.reuse ;  /* 0x0000000b0cde7220 */ /* 0x0c0fe20000410000 */
[----:B------:R-:W-:Y:S01]  /*d1d0*/  FMNMX.FTZ R21, R171, R202, !PT ;  /* 0x000000caab157209 */ /* 0x000fe20007810000 */
[----:B------:R-:W-:Y:S02]  /*d1e0*/  FADD.FTZ R204, -R12, R197 ;  /* 0x000000c50ccc7221 */ /* 0x000fe40000010100 */
[--C-:B------:R-:W-:Y:S01]  /*d1f0*/  FFMA.FTZ R197, R153, R11, -R222.reuse ;  /* 0x0000000b99c57223 */ /* 0x100fe200000108de */
[----:B------:R-:W-:Y:S01]  /*d200*/  FMNMX.FTZ R202, R174, R21, !PT ;  /* 0x00000015aeca7209 */ /* 0x000fe20007810000 */
[-CC-:B------:R-:W-:Y:S01]  /*d210*/  FFMA.FTZ R203, R157, R11.reuse, -R222.reuse ;  /* 0x0000000b9dcb7223 */ /* 0x180fe200000108de */
[-C--:B------:R-:W-:Y:S01]  /*d220*/  FMUL.FTZ R204, R204, R11.reuse ;  /* 0x0000000bcccc7220 */ /* 0x080fe20000410000 */
[-CC-:B------:R-:W-:Y:S01]  /*d230*/  FFMA.FTZ R152, R152, R11.reuse, -R222.reuse ;  /* 0x0000000b98987223 */ /* 0x180fe200000108de */
[----:B------:R-:W-:Y:S01]  /*d240*/  FMNMX.FTZ R21, R175, R202, !PT ;  /* 0x000000caaf157209 */ /* 0x000fe20007810000 */
[-CC-:B------:R-:W-:Y:S01]  /*d250*/  FFMA.FTZ R202, R156, R11.reuse, -R222.reuse ;  /* 0x0000000b9cca7223 */ /* 0x180fe200000108de */
[----:B------:R0:W1:Y:S01]  /*d260*/  MUFU.EX2 R224, R204 ;  /* 0x000000cc00e07308 */ /* 0x0000620000000800 */
        /* <DEDUP_REMOVED lines=8> */
[--C-:B0-----:R-:W-:Y:S01]  /*d2f0*/  FFMA.FTZ R204, R160, R11, -R222.reuse ;  /* 0x0000000ba0cc7223 */ /* 0x101fe200000108de */
[----:B------:R-:W-:Y:S01]  /*d300*/  FMNMX.FTZ R156, R182, R21, !PT ;  /* 0x00000015b69c7209 */ /* 0x000fe20007810000 */
[-CC-:B------:R-:W-:Y:S01]  /*d310*/  FFMA.FTZ R173, R173, R11.reuse, -R222.reuse ;  /* 0x0000000badad7223 */ /* 0x180fe200000108de */
[-CC-:B------:R-:W-:Y:S01]  /*d320*/  FFMA.FTZ R176, R176, R11.reuse, -R222.reuse ;  /* 0x0000000bb0b07223 */ /* 0x180fe200000108de */
[-CC-:B------:R-:W-:Y:S01]  /*d330*/  FFMA.FTZ R177, R177, R11.reuse, -R222.reuse ;  /* 0x0000000bb1b17223 */ /* 0x180fe200000108de */
[----:B------:R-:W-:Y:S01]  /*d340*/  FMNMX.FTZ R156, R183, R156, !PT ;  /* 0x0000009cb79c7209 */ /* 0x000fe20007810000 */
[-CC-:B------:R-:W-:Y:S01]  /*d350*/  FFMA.FTZ R180, R180, R11.reuse, -R222.reuse ;  /* 0x0000000bb4b47223 */ /* 0x180fe200000108de */
[----:B------:R-:W-:Y:S01]  /*d360*/  FFMA.FTZ R181, R181, R11, -R222 ;  /* 0x0000000bb5b57223 */ /* 0x000fe200000108de */
[----:B------:R-:W0:Y:S01]  /*d370*/  MUFU.EX2 R152, R152 ;  /* 0x0000009800987308 */ /* 0x000e220000000800 */
[-C--:B-1----:R-:W-:Y:S01]  /*d380*/  FMUL.FTZ R24, R24, R224.reuse ;  /* 0x000000e018187220 */ /* 0x082fe20000410000 */
[----:B------:R-:W1:Y:S01]  /*d390*/  SHFL.BFLY PT, R21, R156, 0x2, 0x1f ;  /* 0x0c401f009c157f89 */ /* 0x000e6200000e0000 */
        /* <DEDUP_REMOVED lines=14> */
[----:B0-----:R-:W-:Y:S01]  /*d480*/  FFMA.FTZ R199, R224, R199, R152 ;  /* 0x000000c7e0c77223 */ /* 0x001fe20000010098 */
        /* <DEDUP_REMOVED lines=8> */
[-C--:B------:R-:W-:Y:S01]  /*d510*/  FMUL.FTZ R61, R61, R224.reuse ;  /* 0x000000e03d3d7220 */ /* 0x080fe20000410000 */
[----:B-1----:R-:W-:Y:S01]  /*d520*/  FMNMX.FTZ R153, R156, R21, !PT ;  /* 0x000000159c997209 */ /* 0x002fe20007810000 */
[-C--:B------:R-:W-:Y:S01]  /*d530*/  FMUL.FTZ R64, R64, R224.reuse ;  /* 0x000000e040407220 */ /* 0x080fe20000410000 */
[-C--:B------:R-:W-:Y:S01]  /*d540*/  FMUL.FTZ R65, R65, R224.reuse ;  /* 0x000000e041417220 */ /* 0x080fe20000410000 */
[-C--:B------:R-:W-:Y:S01]  /*d550*/  FMUL.FTZ R68, R68, R224.reuse ;  /* 0x000000e044447220 */ /* 0x080fe20000410000 */
[-C--:B------:R-:W-:Y:S01]  /*d560*/  FMUL.FTZ R69, R69, R224.reuse ;  /* 0x000000e045457220 */ /* 0x080fe20000410000 */
[----:B------:R-:W0:Y:S01]  /*d570*/  SHFL.BFLY PT, R156, R153, 0x1, 0x1f ;  /* 0x0c201f00999c7f89 */ /* 0x000e2200000e0000 */
        /* <DEDUP_REMOVED lines=23> */
[----:B0-----:R-:W-:Y:S01]  /*d6f0*/  FMNMX.FTZ R21, R153, R156, !PT ;  /* 0x0000009c99157209 */ /* 0x001fe20007810000 */
[----:B------:R-:W-:Y:S01]  /*d700*/  MUFU.EX2 R207, R207 ;  /* 0x000000cf00cf7308 */ /* 0x000fe20000000800 */
[-C--:B------:R-:W-:Y:S01]  /*d710*/  FMUL.FTZ R112, R112, R224.reuse ;  /* 0x000000e070707220 */ /* 0x080fe20000410000 */
[-C--:B------:R-:W-:Y:S01]  /*d720*/  FMUL.FTZ R113, R113, R224.reuse ;  /* 0x000000e071717220 */ /* 0x080fe20000410000 */
[-C--:B------:R-:W-:Y:S01]  /*d730*/  FMUL.FTZ R116, R116, R224.reuse ;  /* 0x000000e074747220 */ /* 0x080fe20000410000 */
[CC--:B------:R-:W-:Y:S01]  /*d740*/  FMUL.FTZ R157, R21.reuse, R11.reuse ;  /* 0x0000000b159d7220 */ /* 0x0c0fe20000410000 */
[----:B------:R-:W-:Y:S01]  /*d750*/  FADD.FTZ R156, -R21, R201 ;  /* 0x000000c9159c7221 */ /* 0x000fe20000010100 */
[-C--:B------:R-:W-:Y:S01]  /*d760*/  FMUL.FTZ R117, R117, R224.reuse ;  /* 0x000000e075757220 */ /* 0x080fe20000410000 */
[----:B------:R-:W-:Y:S01]  /*d770*/  FMUL.FTZ R120, R120, R224 ;  /* 0x000000e078787220 */ /* 0x000fe20000410000 */
[----:B------:R-:W-:Y:S01]  /*d780*/  FFMA.FTZ R201, R155, R11, -R157 ;  /* 0x0000000b9bc97223 */ /* 0x000fe2000001089d */
[----:B------:R-:W-:-:S02]  /*d790*/  IMAD.MOV R155, RZ, RZ, -R191 ;  /* 0x000000ffff9b7224 */ /* 0x000fc400078e0abf */
[-C--:B------:R-:W-:Y:S01]  /*d7a0*/  FMUL.FTZ R156, R156, R11.reuse ;  /* 0x0000000b9c9c7220 */ /* 0x080fe20000410000 */
[-CC-:B------:R-:W-:Y:S01]  /*d7b0*/  FFMA.FTZ R153, R154, R11.reuse, -R157.reuse ;  /* 0x0000000b9a997223 */ /* 0x180fe2000001089d */
[----:B------:R-:W-:Y:S01]  /*d7c0*/  @!P1 IADD3 R154, R14, 0x38840, RZ ;  /* 0x000388400e9a9810 */ /* 0x000fe20007ffe0ff */
[--C-:B------:R-:W-:Y:S01]  /*d7d0*/  FFMA.FTZ R222, R158, R11, -R157.reuse ;  /* 0x0000000b9ede7223 */ /* 0x100fe2000001089d */
[----:B------:R-:W-:Y:S01]  /*d7e0*/  ISETP.NE.AND P3, PT, R190, R155, PT ;  /* 0x0000009bbe00720c */ /* 0x000fe20003f65270 */
[-CC-:B------:R-:W-:Y:S01]  /*d7f0*/  FFMA.FTZ R223, R159, R11.reuse, -R157.reuse ;  /* 0x0000000b9fdf7223 */ /* 0x180fe2000001089d */
[----:B------:R-:W0:Y:S01]  /*d800*/  MUFU.EX2 R156, R156 ;  /* 0x0000009c009c7308 */ /* 0x000e220000000800 */
[----:B------:R-:W-:Y:S01]  /*d810*/  @!P1 PRMT R154, RZ, 0x654, R154 ;  /* 0x00000654ff9a9816 */ /* 0x000fe2000000009a */
[-CC-:B------:R-:W-:Y:S01]  /*d820*/  FFMA.FTZ R225, R162, R11.reuse, -R157.reuse ;  /* 0x0000000ba2e17223 */ /* 0x180fe2000001089d */
[-CC-:B------:R-:W-:Y:S01]  /*d830*/  FFMA.FTZ R226, R163, R11.reuse, -R157.reuse ;  /* 0x0000000ba3e27223 */ /* 0x180fe2000001089d */
[-CC-:B------:R-:W-:Y:S01]  /*d840*/  FFMA.FTZ R227, R166, R11.reuse, -R157.reuse ;  /* 0x0000000ba6e37223 */ /* 0x180fe2000001089d */
[-CC-:B------:R-:W-:Y:S01]  /*d850*/  FFMA.FTZ R228, R167, R11.reuse, -R157.reuse ;  /* 0x0000000ba7e47223 */ /* 0x180fe2000001089d */
[-CC-:B------:R-:W-:Y:S01]  /*d860*/  FFMA.FTZ R170, R170, R11.reuse, -R157.reuse ;  /* 0x0000000baaaa7223 */ /* 0x180fe2000001089d */
[-CC-:B------:R-:W-:Y:S01]  /*d870*/  FFMA.FTZ R171, R171, R11.reuse, -R157.reuse ;  /* 0x0000000babab7223 */ /* 0x180fe2000001089d */
[----:B------:R-:W1:Y:S01]  /*d880*/  MUFU.EX2 R153, R153 ;  /* 0x0000009900997308 */ /* 0x000e620000000800 */
[-CC-:B------:R-:W-:Y:S01]  /*d890*/  FFMA.FTZ R174, R174, R11.reuse, -R157.reuse ;  /* 0x0000000baeae7223 */ /* 0x180fe2000001089d */
[-CC-:B------:R-:W-:Y:S01]  /*d8a0*/  FFMA.FTZ R175, R175, R11.reuse, -R157.reuse ;  /* 0x0000000bafaf7223 */ /* 0x180fe2000001089d */
[----:B------:R-:W-:Y:S01]  /*d8b0*/  @!P3 IMAD R155, R198, 0x40, R188 ;  /* 0x00000040c69bb824 */ /* 0x000fe200078e02bc */
[----:B------:R2:W-:Y:S01]  /*d8c0*/  @!P1 SYNCS.ARRIVE.TRANS64.RED.A1T0 RZ, [R154+URZ], RZ ;  /* 0x000000ff9aff99a7 */ /* 0x0005e2000810043f */
[-CC-:B------:R-:W-:Y:S01]  /*d8d0*/  FFMA.FTZ R178, R178, R11.reuse, -R157.reuse ;  /* 0x0000000bb2b27223 */ /* 0x180fe2000001089d */
[----:B------:R-:W-:Y:S01]  /*d8e0*/  FFMA.FTZ R179, R179, R11, -R157 ;  /* 0x0000000bb3b37223 */ /* 0x000fe2000001089d */
[----:B------:R-:W-:-:S02]  /*d8f0*/  @!P3 IMAD R155, R155, 0x4, R2 ;  /* 0x000000049b9bb824 */ /* 0x000fc400078e0202 */
[-CC-:B------:R-:W-:Y:S01]  /*d900*/  FFMA.FTZ R182, R182, R11.reuse, -R157.reuse ;  /* 0x0000000bb6b67223 */ /* 0x180fe2000001089d */
[----:B------:R-:W-:Y:S01]  /*d910*/  FFMA.FTZ R161, R183, R11, -R157 ;  /* 0x0000000bb7a17223 */ /* 0x000fe2000001089d */
[----:B------:R-:W3:Y:S01]  /*d920*/  MUFU.EX2 R201, R201 ;  /* 0x000000c900c97308 */ /* 0x000ee20000000800 */
[-C--:B0-----:R-:W-:Y:S01]  /*d930*/  FMUL.FTZ R26, R26, R156.reuse ;  /* 0x0000009c1a1a7220 */ /* 0x081fe20000410000 */
[----:B------:R-:W-:Y:S01]  /*d940*/  @!P3 STS [R155+0x38400], R224 ;  /* 0x038400e09b00b388 */ /* 0x000fe20000000800 */
[-C--:B------:R-:W-:Y:S01]  /*d950*/  FMUL.FTZ R27, R27, R156.reuse ;  /* 0x0000009c1b1b7220 */ /* 0x080fe20000410000 */
[-C--:B------:R-:W-:Y:S01]  /*d960*/  FMUL.FTZ R30, R30, R156.reuse ;  /* 0x0000009c1e1e7220 */ /* 0x080fe20000410000 */
[----:B------:R-:W-:Y:S01]  /*d970*/  FMUL.FTZ R31, R31, R156 ;  /* 0x0000009c1f1f7220 */ /* 0x000fe20000410000 */
[----:B------:R0:W-:Y:S01]  /*d980*/  @!P3 STS [R155+0x38420], R156 ;  /* 0x0384209c9b00b388 */ /* 0x0001e20000000800 */
[----:B-1----:R-:W-:Y:S01]  /*d990*/  FFMA.FTZ R183, R156, R200, R153 ;  /* 0x000000c89cb77223 */ /* 0x002fe20000010099 */
        /* <DEDUP_REMOVED lines=56> */
[----:B------:R-:W5:Y:S01]  /*dd20*/  MUFU.EX2 R169, R169 ;  /* 0x000000a900a97308 */ /* 0x000f620000000800 */
        /* <DEDUP_REMOVED lines=11> */
[----:B------:R-:W-:Y:S01]  /*dde0*/  FMUL.FTZ R151, R151, R156 ;  /* 0x0000009c97977220 */ /* 0x000fe20000410000 */
[----:B---3--:R-:W-:Y:S01]  /*ddf0*/  F2FP.F16.F32.PACK_AB R153, R201, R153 ;  /* 0x00000099c999723e */ /* 0x008fe200000000ff */
[----:B------:R-:W-:Y:S01]  /*de00*/  FMUL.FTZ R121, R121, R224 ;  /* 0x000000e079797220 */ /* 0x000fe20000410000 */
[----:B--2---:R-:W-:Y:S01]  /*de10*/  F2FP.F16.F32.PACK_AB R154, R203, R202 ;  /* 0x000000cacb9a723e */ /* 0x004fe200000000ff */
[----:B------:R-:W2:Y:S01]  /*de20*/  MUFU.EX2 R173, R173 ;  /* 0x000000ad00ad7308 */ /* 0x000ea20000000800 */
[----:B0-----:R-:W-:Y:S01]  /*de30*/  F2FP.F16.F32.PACK_AB R155, R223, R222 ;  /* 0x000000dedf9b723e */ /* 0x001fe200000000ff */
[----:B------:R-:W-:Y:S01]  /*de40*/  BAR.SYNC.DEFER_BLOCKING 0xf, 0x100 ;  /* 0x03c4000000007b1d */ /* 0x000fe20000010000 */
[----:B------:R-:W-:Y:S01]  /*de50*/  F2FP.F16.F32.PACK_AB R156, R205, R204 ;  /* 0x000000cccd9c723e */ /* 0x000fe200000000ff */
[-C--:B------:R-:W-:Y:S01]  /*de60*/  FMUL.FTZ R124, R124, R224.reuse ;  /* 0x000000e07c7c7220 */ /* 0x080fe20000410000 */
[----:B-1----:R-:W-:Y:S01]  /*de70*/  F2FP.F16.F32.PACK_AB R157, R226, R225 ;  /* 0x000000e1e29d723e */ /* 0x002fe200000000ff */
[----:B------:R-:W-:Y:S01]  /*de80*/  FMUL.FTZ R125, R125, R224 ;  /* 0x000000e07d7d7220 */ /* 0x000fe20000410000 */
[----:B------:R-:W-:Y:S01]  /*de90*/  F2FP.F16.F32.PACK_AB R158, R207, R206 ;  /* 0x000000cecf9e723e */ /* 0x000fe200000000ff */
[----:B------:R-:W-:Y:S01]  /*dea0*/  MUFU.EX2 R170, R170 ;  /* 0x000000aa00aa7308 */ /* 0x000fe20000000800 */
[----:B----4-:R-:W-:Y:S01]  /*deb0*/  F2FP.F16.F32.PACK_AB R159, R228, R227 ;  /* 0x000000e3e49f723e */ /* 0x010fe200000000ff */
[----:B------:R-:W-:Y:S01]  /*dec0*/  FMUL.FTZ R128, R128, R224 ;  /* 0x000000e080807220 */ /* 0x000fe20000410000 */
[----:B-----5:R-:W-:Y:S01]  /*ded0*/  F2FP.F16.F32.PACK_AB R160, R169, R168 ;  /* 0x000000a8a9a0723e */ /* 0x020fe200000000ff */
[-C--:B------:R-:W-:Y:S01]  /*dee0*/  FMUL.FTZ R129, R129, R224.reuse ;  /* 0x000000e081817220 */ /* 0x080fe20000410000 */
[-C--:B------:R-:W-:Y:S01]  /*def0*/  FMUL.FTZ R132, R132, R224.reuse ;  /* 0x000000e084847220 */ /* 0x080fe20000410000 */
[-C--:B------:R-:W-:Y:S01]  /*df00*/  FMUL.FTZ R133, R133, R224.reuse ;  /* 0x000000e085857220 */ /* 0x080fe20000410000 */
[----:B------:R-:W-:Y:S01]  /*df10*/  FMUL.FTZ R136, R136, R224 ;  /* 0x000000e088887220 */ /* 0x000fe20000410000 */
[----:B------:R-:W-:Y:S01]  /*df20*/  MUFU.EX2 R171, R171 ;  /* 0x000000ab00ab7308 */ /* 0x000fe20000000800 */
[----:B--2---:R-:W-:Y:S01]  /*df30*/  F2FP.F16.F32.PACK_AB R162, R173, R172 ;  /* 0x000000acada2723e */ /* 0x004fe200000000ff */
        /* <DEDUP_REMOVED lines=8> */
[----:B------:R0:W-:Y:S01]  /*dfc0*/  STSM.16.M88.4 [R194+0x36400], R152 ;  /* 0x03640098c2007844 */ /* 0x0001e20000000200 */
[----:B------:R-:W-:Y:S01]  /*dfd0*/  FADD.FTZ R199, R197, R199 ;  /* 0x000000c7c5c77221 */ /* 0x000fe20000010000 */
[----:B------:R-:W-:Y:S01]  /*dfe0*/  FADD.FTZ R183, R201, R183 ;  /* 0x000000b7c9b77221 */ /* 0x000fe20000010000 */
[----:B------:R-:W-:Y:S01]  /*dff0*/  @!P1 VIADD R14, R14, 0x38860 ;  /* 0x000388600e0e9836 */ /* 0x000fe20000000000 */
[----:B------:R2:W-:Y:S01]  /*e000*/  STSM.16.M88.4 [R195], R156 ;  /* 0x0000009cc3007844 */ /* 0x0005e20000000200 */
[----:B------:R-:W-:Y:S01]  /*e010*/  FADD.FTZ R202, R202, R199 ;  /* 0x000000c7caca7221 */ /* 0x000fe20000010000 */
[----:B------:R-:W1:Y:S01]  /*e020*/  MUFU.EX2 R175, R175 ;  /* 0x000000af00af7308 */ /* 0x000e620000000800 */
[----:B------:R-:W-:Y:S01]  /*e030*/  FADD.FTZ R222, R222, R183 ;  /* 0x000000b7dede7221 */ /* 0x000fe20000010000 */
[----:B------:R-:W-:Y:S01]  /*e040*/  @!P1 PRMT R14, RZ, 0x654, R14 ;  /* 0x00000654ff0e9816 */ /* 0x000fe2000000000e */
[----:B------:R-:W-:Y:S01]  /*e050*/  FADD.FTZ R203, R203, R202 ;  /* 0x000000cacbcb7221 */ /* 0x000fe20000010000 */
[----:B------:R-:W-:-:S02]  /*e060*/  IMAD.MOV.U32 R198, RZ, RZ, R18 ;  /* 0x000000ffffc67224 */ /* 0x000fc400078e0012 */
[----:B------:R-:W-:Y:S01]  /*e070*/  FADD.FTZ R222, R223, R222 ;  /* 0x000000dedfde7221 */ /* 0x000fe20000010000 */
[----:B------:R-:W-:Y:S02]  /*e080*/  IMAD.MOV.U32 R201, RZ, RZ, R21 ;  /* 0x000000ffffc97224 */ /* 0x000fe400078e0015 */
[----:B------:R-:W-:Y:S01]  /*e090*/  FADD.FTZ R204, R204, R203 ;  /* 0x000000cbcccc7221 */ /* 0x000fe20000010000 */
[----:B------:R-:W-:Y:S01]  /*e0a0*/  MUFU.EX2 R176, R176 ;  /* 0x000000b000b07308 */ /* 0x000fe20000000800 */
[----:B------:R-:W-:Y:S01]  /*e0b0*/  FADD.FTZ R225, R225, R222 ;  /* 0x000000dee1e17221 */ /* 0x000fe20000010000 */
[----:B------:R-:W-:Y:S01]  /*e0c0*/  MOV R197, R12 ;  /* 0x0000000c00c57202 */ /* 0x000fe20000000f00 */
[----:B------:R-:W-:Y:S02]  /*e0d0*/  FADD.FTZ R205, R205, R204 ;  /* 0x000000cccdcd7221 */ /* 0x000fe40000010000 */
[----:B------:R-:W-:Y:S02]  /*e0e0*/  FADD.FTZ R226, R226, R225 ;  /* 0x000000e1e2e27221 */ /* 0x000fe40000010000 */
[----:B------:R-:W-:Y:S01]  /*e0f0*/  FADD.FTZ R206, R206, R205 ;  /* 0x000000cdcece7221 */ /* 0x000fe20000010000 */
[----:B------:R-:W3:Y:S01]  /*e100*/  MUFU.EX2 R177, R177 ;  /* 0x000000b100b17308 */ /* 0x000ee20000000800 */
[----:B-1----:R-:W-:Y:S01]  /*e110*/  F2FP.F16.F32.PACK_AB R163, R175, R174 ;  /* 0x000000aeafa3723e */ /* 0x002fe200000000ff */
[----:B------:R-:W-:Y:S01]  /*e120*/  FADD.FTZ R227, R227, R226 ;  /* 0x000000e2e3e37221 */ /* 0x000fe20000010000 */
[----:B------:R-:W-:-:S03]  /*e130*/  FADD.FTZ R207, R207, R206 ;  /* 0x000000cecfcf7221 */ /* 0x000fc60000010000 */
[----:B------:R-:W-:Y:S01]  /*e140*/  FADD.FTZ R227, R228, R227 ;  /* 0x000000e3e4e37221 */ /* 0x000fe20000010000 */
[----:B------:R-:W-:Y:S01]  /*e150*/  FADD.FTZ R168, R168, R207 ;  /* 0x000000cfa8a87221 */ /* 0x000fe20000010000 */
[----:B------:R-:W-:Y:S03]  /*e160*/  MUFU.EX2 R180, R180 ;  /* 0x000000b400b47308 */ /* 0x000fe60000000800 */
[----:B------:R-:W-:-:S04]  /*e170*/  FADD.FTZ R169, R169, R168 ;  /* 0x000000a8a9a97221 */ /* 0x000fc80000010000 */
[----:B------:R-:W-:Y:S01]  /*e180*/  FADD.FTZ R172, R172, R169 ;  /* 0x000000a9acac7221 */ /* 0x000fe20000010000 */
[----:B------:R-:W1:Y:S01]  /*e190*/  MUFU.EX2 R181, R181 ;  /* 0x000000b500b57308 */ /* 0x000e620000000800 */
[----:B---3--:R-:W-:Y:S02]  /*e1a0*/  F2FP.F16.F32.PACK_AB R164, R177, R176 ;  /* 0x000000b0b1a4723e */ /* 0x008fe400000000ff */
[----:B------:R-:W-:-:S04]  /*e1b0*/  FADD.FTZ R173, R173, R172 ;  /* 0x000000acadad7221 */ /* 0x000fc80000010000 */
[----:B------:R-:W-:Y:S01]  /*e1c0*/  FADD.FTZ R176, R176, R173 ;  /* 0x000000adb0b07221 */ /* 0x000fe20000010000 */
[----:B------:R-:W-:Y:S03]  /*e1d0*/  MUFU.EX2 R178, R178 ;  /* 0x000000b200b27308 */ /* 0x000fe60000000800 */
[----:B------:R-:W-:-:S05]  /*e1e0*/  FADD.FTZ R177, R177, R176 ;  /* 0x000000b0b1b17221 */ /* 0x000fca0000010000 */
[----:B------:R-:W3:Y:S01]  /*e1f0*/  MUFU.EX2 R179, R179 ;  /* 0x000000b300b37308 */ /* 0x000ee20000000800 */
[----:B-1----:R-:W-:Y:S01]  /*e200*/  F2FP.F16.F32.PACK_AB R166, R181, R180 ;  /* 0x000000b4b5a6723e */ /* 0x002fe200000000ff */
[----:B------:R-:W-:-:S04]  /*e210*/  FADD.FTZ R180, R180, R177 ;  /* 0x000000b1b4b47221 */ /* 0x000fc80000010000 */
[----:B------:R-:W-:Y:S02]  /*e220*/  FADD.FTZ R199, R181, R180 ;  /* 0x000000b4b5c77221 */ /* 0x000fe40000010000 */
[----:B------:R-:W-:Y:S08]  /*e230*/  MUFU.EX2 R182, R182 ;  /* 0x000000b600b67308 */ /* 0x000ff00000000800 */
[----:B------:R1:W4:Y:S01]  /*e240*/  MUFU.EX2 R200, R161 ;  /* 0x000000a100c87308 */ /* 0x0003220000000800 */
[----:B---3--:R-:W-:-:S02]  /*e250*/  F2FP.F16.F32.PACK_AB R165, R179, R178 ;  /* 0x000000b2b3a5723e */ /* 0x008fc400000000ff */
[----:B-1----:R-:W-:Y:S01]  /*e260*/  F2FP.F16.F32.PACK_AB R161, R171, R170 ;  /* 0x000000aaaba1723e */ /* 0x002fe200000000ff */
[----:B------:R-:W-:-:S04]  /*e270*/  FADD.FTZ R170, R170, R227 ;  /* 0x000000e3aaaa7221 */ /* 0x000fc80000010000 */
[----:B------:R2:W-:Y:S01]  /*e280*/  STSM.16.M88.4 [R208], R160 ;  /* 0x000000a0d0007844 */ /* 0x0005e20000000200 */
[----:B------:R-:W-:Y:S01]  /*e290*/  FADD.FTZ R171, R171, R170 ;  /* 0x000000aaabab7221 */ /* 0x000fe20000010000 */
[----:B----4-:R-:W-:-:S03]  /*e2a0*/  F2FP.F16.F32.PACK_AB R167, R200, R182 ;  /* 0x000000b6c8a7723e */ /* 0x010fc600000000ff */
[----:B------:R-:W-:Y:S02]  /*e2b0*/  FADD.FTZ R174, R174, R171 ;  /* 0x000000abaeae7221 */ /* 0x000fe40000010000 */
[----:B------:R2:W-:Y:S01]  /*e2c0*/  STSM.16.M88.4 [R196], R164 ;  /* 0x000000a4c4007844 */ /* 0x0005e20000000200 */
[----:B------:R-:W-:Y:S01]  /*e2d0*/  WARPGROUP.ARRIVE ;  /* 0x00000000000079c5 */ /* 0x000fe20000000000 */
[----:B------:R-:W-:-:S04]  /*e2e0*/  FADD.FTZ R175, R175, R174 ;  /* 0x000000aeafaf7221 */ /* 0x000fc80000010000 */
[----:B------:R-:W-:Y:S01]  /*e2f0*/  FADD.FTZ R178, R178, R175 ;  /* 0x000000afb2b27221 */ /* 0x000fe20000010000 */
[----:B------:R-:W-:Y:S03]  /*e300*/  HGMMA.64x256x16.F32 R24, R152, gdesc[UR4].tnspB, R24, gsb0 ;  /* 0x43e0000498187df0 */ /* 0x000fe60008000818 */
[----:B------:R-:W-:-:S04]  /*e310*/  FADD.FTZ R179, R179, R178 ;  /* 0x000000b2b3b37221 */ /* 0x000fc80000010000 */
[----:B------:R-:W-:-:S04]  /*e320*/  FADD.FTZ R179, R182, R179 ;  /* 0x000000b3b6b37221 */ /* 0x000fc80000010000 */
[----:B------:R-:W-:Y:S01]  /*e330*/  FADD.FTZ R200, R200, R179 ;  /* 0x000000b3c8c87221 */ /* 0x000fe20000010000 */
[----:B------:R-:W-:Y:S02]  /*e340*/  WARPGROUP.DEPBAR.LE gsb0, 0x0 ;  /* 0x00008000000079c5 */ /* 0x000fe40000010000 */
[----:B0-----:R-:W-:Y:S01]  /*e350*/  VIADD R152, R20, 0x80 ;  /* 0x0000008014987836 */ /* 0x001fe20000000000 */
[----:B------:R-:W-:Y:S01]  /*e360*/  WARPGROUP.ARRIVE ;  /* 0x00000000000079c5 */ /* 0x000fe20000000000 */
[----:B------:R-:W-:-:S03]  /*e370*/  IMAD.MOV.U32 R153, RZ, RZ, 0x40000040 ;  /* 0x40000040ff997424 */ /* 0x000fc600078e00ff */
[----:B------:R-:W-:Y:S01]  /*e380*/  R2UR UR6, R152 ;  /* 0x00000000980672ca */ /* 0x000fe200000e0000 */
[----:B------:R-:W-:Y:S01]  /*e390*/  VIADD R152, R20, 0x100 ;  /* 0x0000010014987836 */ /* 0x000fe20000000000 */
[----:B------:R-:W-:Y:S02]  /*e3a0*/  R2UR UR7, R153 ;  /* 0x00000000990772ca */ /* 0x000fe400000e0000 */
[----:B------:R-:W-:-:S11]  /*e3b0*/  MOV R153, 0x40000040 ;  /* 0x4000004000997802 */ /* 0x000fd60000000f00 */
[----:B------:R-:W-:Y:S01]  /*e3c0*/  HGMMA.64x256x16.F32 R24, R156, gdesc[UR4].tnspB, R24, gsb0 ;  /* 0x43e000049c187df0 */ /* 0x000fe20008000818 */
[----:B------:R-:W-:Y:S01]  /*e3d0*/  R2UR UR6, R152 ;  /* 0x00000000980672ca */ /* 0x000fe200000e0000 */
[----:B------:R-:W-:Y:S01]  /*e3e0*/  VIADD R152, R20, 0x180 ;  /* 0x0000018014987836 */ /* 0x000fe20000000000 */
[----:B------:R-:W-:Y:S01]  /*e3f0*/  R2UR UR7, R153 ;  /* 0x00000000990772ca */ /* 0x000fe200000e0000 */
[----:B------:R-:W-:Y:S01]  /*e400*/  IMAD.MOV.U32 R153, RZ, RZ, 0x40000040 ;  /* 0x40000040ff997424 */ /* 0x000fe200078e00ff */
[----:B------:R-:W-:Y:S02]  /*e410*/  WARPGROUP.DEPBAR.LE gsb0, 0x0 ;  /* 0x00008000000079c5 */ /* 0x000fe40000010000 */
[----:B------:R-:W-:-:S15]  /*e420*/  WARPGROUP.ARRIVE ;  /* 0x00000000000079c5 */ /* 0x000fde0000000000 */
[----:B------:R-:W-:-:S06]  /*e430*/  NOP ;  /* 0x0000000000007918 */ /* 0x000fcc0000000000 */
        /* <DEDUP_REMOVED lines=18> */
.L_x_1051:
[----:B------:R-:W-:Y:S05]  /*e560*/  BSYNC B0 ;  /* 0x0000000000007941 */ /* 0x000fea0003800000 */
.L_x_1050:
[----:B------:R-:W0:Y:S01]  /*e570*/  SHFL.BFLY PT, R0, R199, 0x2, 0x1f ;  /* 0x0c401f00c7007f89 */ /* 0x000e2200000e0000 */
[----:B------:R-:W-:Y:S02]  /*e580*/  IMAD.MOV.U32 R6, RZ, RZ, RZ ;  /* 0x000000ffff067224 */ /* 0x000fe400078e00ff */
[----:B------:R-:W-:Y:S01]  /*e590*/  IMAD.MOV.U32 R172, RZ, RZ, -0x800000 ;  /* 0xff800000ffac7424 */ /* 0x000fe200078e00ff */
[----:B------:R-:W3:Y:S01]  /*e5a0*/  SHFL.BFLY PT, R5, R200, 0x2, 0x1f ;  /* 0x0c401f00c8057f89 */ /* 0x000ee200000e0000 */
[----:B------:R-:W-:Y:S02]  /*e5b0*/  IMAD.MOV.U32 R173, RZ, RZ, -0x800000 ;  /* 0xff800000ffad7424 */ /* 0x000fe400078e00ff */
[----:B------:R-:W-:Y:S01]  /*e5c0*/  VIADD R213, R213, 0x1 ;  /* 0x00000001d5d57836 */ /* 0x000fe20000000000 */
[----:B------:R-:W-:Y:S08]  /*e5d0*/  BAR.ARV 0x8, 0xa0 ;  /* 0x0202800000007b1d */ /* 0x000ff00000002000 */
[----:B------:R-:W-:Y:S01]  /*e5e0*/  BAR.SYNC.DEFER_BLOCKING 0xf, 0x100 ;  /* 0x03c4000000007b1d */ /* 0x000fe20000010000 */
[----:B0-----:R-:W-:Y:S01]  /*e5f0*/  FADD.FTZ R4, R0, R199 ;  /* 0x000000c700047221 */ /* 0x001fe20000010000 */
[----:B---3--:R-:W-:-:S04]  /*e600*/  FADD.FTZ R5, R5, R200 ;  /* 0x000000c805057221 */ /* 0x008fc80000010000 */
[----:B------:R-:W0:Y:S04]  /*e610*/  SHFL.BFLY PT, R3, R4, 0x1, 0x1f ;  /* 0x0c201f0004037f89 */ /* 0x000e2800000e0000 */
[----:B------:R-:W3:Y:S01]  /*e620*/  SHFL.BFLY PT, R0, R5, 0x1, 0x1f ;  /* 0x0c201f0005007f89 */ /* 0x000ee200000e0000 */
[----:B0-----:R-:W-:Y:S01]  /*e630*/  FADD.FTZ R7, R4, R3 ;  /* 0x0000000304077221 */ /* 0x001fe20000010000 */
[----:B------:R-:W-:Y:S02]  /*e640*/  IMAD.MOV R3, RZ, RZ, -R191 ;  /* 0x000000ffff037224 */ /* 0x000fe400078e0abf */
        /* <DEDUP_REMOVED lines=8> */
[----:B------:R-:W0:Y:S01]  /*e6d0*/  @P2 MUFU.RCP R3, R7 ;  /* 0x0000000700032308 */ /* 0x000e220000001000 */
[----:B------:R-:W-:Y:S01]  /*e6e0*/  LOP3.LUT R23, R23, R8, RZ, 0x3c, !PT ;  /* 0x0000000817177212 */ /* 0x000fe200078e3cff */
[----:B------:R-:W-:Y:S02]  /*e6f0*/  @!P0 IMAD R5, R18, 0x40, R188 ;  /* 0x0000004012058824 */ /* 0x000fe400078e02bc */
[C---:B------:R-:W-:Y:S01]  /*e700*/  @P2 FMUL.FTZ R18, R11.reuse, 0.69314718246459960938 ;  /* 0x3f3172180b122820 */ /* 0x040fe20000410000 */
[----:B-1----:R-:W-:Y:S02]  /*e710*/  @P3 FMUL.FTZ R20, R11, 0.69314718246459960938 ;  /* 0x3f3172180b143820 */ /* 0x002fe40000410000 */
[----:B------:R-:W-:Y:S01]  /*e720*/  @!P0 LEA R5, R5, R2, 0x2 ;  /* 0x0000000205058211 */ /* 0x000fe200078e10ff */
[----:B------:R-:W1:Y:S08]  /*e730*/  @P3 MUFU.RCP R6, R0 ;  /* 0x0000000000063308 */ /* 0x000e700000001000 */
[----:B------:R-:W3:Y:S01]  /*e740*/  @P2 MUFU.LG2 R2, R7 ;  /* 0x0000000700022308 */ /* 0x000ee20000000c00 */
[-C--:B0-----:R-:W-:Y:S01]  /*e750*/  FMUL.FTZ R181, R24, R3.reuse ;  /* 0x0000000318b57220 */ /* 0x081fe20000410000 */
[----:B------:R-:W-:Y:S01]  /*e760*/  @!P0 STS [R5+0x38400], R3 ;  /* 0x0384000305008388 */ /* 0x000fe20000000800 */
[-C--:B------:R-:W-:Y:S01]  /*e770*/  FMUL.FTZ R179, R25, R3.reuse ;  /* 0x0000000319b37220 */ /* 0x080fe20000410000 */
[-C--:B------:R-:W-:Y:S01]  /*e780*/  FMUL.FTZ R180, R28, R3.reuse ;  /* 0x000000031cb47220 */ /* 0x080fe20000410000 */
[-C--:B------:R-:W-:Y:S01]  /*e790*/  FMUL.FTZ R178, R32, R3.reuse ;  /* 0x0000000320b27220 */ /* 0x080fe20000410000 */
[-C--:B------:R-:W-:Y:S01]  /*e7a0*/  FMUL.FTZ R28, R33, R3.reuse ;  /* 0x00000003211c7220 */ /* 0x080fe20000410000 */
[-C--:B------:R-:W-:Y:S01]  /*e7b0*/  FMUL.FTZ R177, R29, R3.reuse ;  /* 0x000000031db17220 */ /* 0x080fe20000410000 */
[----:B------:R0:W4:Y:S01]  /*e7c0*/  @P3 MUFU.LG2 R24, R0 ;  /* 0x0000000000183308 */ /* 0x0001220000000c00 */
        /* <DEDUP_REMOVED lines=8> */
[-C--:B0-----:R-:W-:Y:S01]  /*e850*/  FMUL.FTZ R0, R27, R6.reuse ;  /* 0x000000061b007220 */ /* 0x081fe20000410000 */
[----:B---3--:R-:W-:Y:S01]  /*e860*/  @P2 FMUL.FTZ R25, R2, 0.69314718246459960938 ;  /* 0x3f31721802192820 */ /* 0x008fe20000410000 */
[-C--:B--2---:R-:W-:Y:S01]  /*e870*/  FMUL.FTZ R166, R49, R3.reuse ;  /* 0x0000000331a67220 */ /* 0x084fe20000410000 */
[-C--:B------:R-:W-:Y:S01]  /*e880*/  FMUL.FTZ R167, R52, R3.reuse ;  /* 0x0000000334a77220 */ /* 0x080fe20000410000 */
[-C--:B------:R-:W-:Y:S01]  /*e890*/  FMUL.FTZ R14, R53, R3.reuse ;  /* 0x00000003350e7220 */ /* 0x080fe20000410000 */
        /* <DEDUP_REMOVED lines=53> */
[----:B------:R-:W-:Y:S01]  /*ebf0*/  FMUL.FTZ R11, R62, R6 ;  /* 0x000000063e0b7220 */ /* 0x000fe20000410000 */
[----:B------:R-:W-:Y:S01]  /*ec00*/  @P2 FFMA.FTZ R172, R18, R12, R25 ;  /* 0x0000000c12ac2223 */ /* 0x000fe20000010019 */
[----:B------:R-:W-:Y:S01]  /*ec10*/  PLOP3.LUT P0, PT, PT, PT, PT, 0x8, 0x0 ;  /* 0x000000000000781c */ /* 0x000fe20003f0e170 */
        /* <DEDUP_REMOVED lines=61> */
.L_x_1001:
[----:B------:R-:W-:Y:S05]  /*eff0*/  BSYNC B7 ;  /* 0x0000000000077941 */ /* 0x000fea0003800000 */
.L_x_999:
        /* <DEDUP_REMOVED lines=36> */
[----:B------:R-:W-:Y:S01]  /*f240*/  LOP3.LUT R44, R183, 0x380, RZ, 0xc0, !PT ;  /* 0x00000380b72c7812 */ /* 0x000fe200078ec0ff */
[--C-:B------:R-:W-:Y:S01]  /*f250*/  IMAD.X R45, RZ, RZ, R123.reuse, P1 ;  /* 0x000000ffff2d7224 */ /* 0x100fe200008e067b */
[----:B------:R-:W-:Y:S01]  /*f260*/  IADD3 R40, P6, R122, 0x2020, RZ ;  /* 0x000020207a287810 */ /* 0x000fe20007fde0ff */
[--C-:B------:R-:W-:Y:S01]  /*f270*/  IMAD.X R57, RZ, RZ, R123.reuse, P3 ;  /* 0x000000ffff397224 */ /* 0x100fe200018e067b */
[----:B------:R-:W-:Y:S02]  /*f280*/  SHF.R.U64 R44, R44, 0x3, RZ ;  /* 0x000000032c2c7819 */ /* 0x000fe400000012ff */
[----:B------:R-:W-:Y:S01]  /*f290*/  IADD3 R197, P0, R122, 0x40, RZ ;  /* 0x000000407ac57810 */ /* 0x000fe20007f1e0ff */
[----:B------:R-:W-:Y:S01]  /*f2a0*/  IMAD.X R61, RZ, RZ, R123, P6 ;  /* 0x000000ffff3d7224 */ /* 0x000fe200030e067b */
[----:B------:R-:W-:Y:S02]  /*f2b0*/  LOP3.LUT R44, R44, R183, RZ, 0x3c, !PT ;  /* 0x000000b72c2c7212 */ /* 0x000fe400078e3cff */
[----:B------:R-:W-:-:S02]  /*f2c0*/  LOP3.LUT R56, R201, 0x380, RZ, 0xc0, !PT ;  /* 0x00000380c9387812 */ /* 0x000fc400078ec0ff */
[----:B------:R-:W-:Y:S02]  /*f2d0*/  LOP3.LUT R183, R40, 0x380, RZ, 0xc0, !PT ;  /* 0x0000038028b77812 */ /* 0x000fe400078ec0ff */
[----:B------:R-:W-:Y:S02]  /*f2e0*/  LOP3.LUT R48, R197, 0x380, RZ, 0xc0, !PT ;  /* 0x00000380c5307812 */ /* 0x000fe400078ec0ff */
[----:B------:R-:W-:Y:S02]  /*f2f0*/  IADD3.X R49, RZ, R123, RZ, P0, !PT ;  /* 0x0000007bff317210 */ /* 0x000fe400007fe4ff */
[----:B------:R-:W-:Y:S02]  /*f300*/  SHF.R.U64 R56, R56, 0x3, RZ ;  /* 0x0000000338387819 */ /* 0x000fe400000012ff */
[----:B------:R-:W-:Y:S02]  /*f310*/  SHF.R.U64 R183, R183, 0x3, RZ ;  /* 0x00000003b7b77819 */ /* 0x000fe400000012ff */
[----:B------:R-:W-:-:S02]  /*f320*/  IADD3 R199, P4, R122, 0x60, RZ ;  /* 0x000000607ac77810 */ /* 0x000fc40007f9e0ff */
[C---:B------:R-:W-:Y:S02]  /*f330*/  IADD3 R98, P1, R122.reuse, 0x4000, RZ ;  /* 0x000040007a627810 */ /* 0x040fe40007f3e0ff */
[----:B------:R-:W-:Y:S01]  /*f340*/  IADD3 R4, P0, R122, 0x4020, RZ ;  /* 0x000040207a047810 */ /* 0x000fe20007f1e0ff */
[--C-:B------:R-:W-:Y:S01]  /*f350*/  IMAD.X R53, RZ, RZ, R123.reuse, P4 ;  /* 0x000000ffff357224 */ /* 0x100fe200020e067b */
[----:B------:R-:W-:Y:S02]  /*f360*/  SHF.R.U64 R48, R48, 0x3, RZ ;  /* 0x0000000330307819 */ /* 0x000fe400000012ff */
[----:B------:R-:W-:Y:S01]  /*f370*/  IADD3 R64, P5, R122, 0x2040, RZ ;  /* 0x000020407a407810 */ /* 0x000fe20007fbe0ff */
[--C-:B------:R-:W-:Y:S01]  /*f380*/  IMAD.X R103, RZ, RZ, R123.reuse, P0 ;  /* 0x000000ffff677224 */ /* 0x100fe200000e067b */
[----:B------:R-:W-:Y:S02]  /*f390*/  LOP3.LUT R56, R56, R201, RZ, 0x3c, !PT ;  /* 0x000000c938387212 */ /* 0x000fe400078e3cff */
[----:B------:R-:W-:Y:S01]  /*f3a0*/  LOP3.LUT R60, R183, R40, RZ, 0x3c, !PT ;  /* 0x00000028b73c7212 */ /* 0x000fe200078e3cff */
[----:B------:R-:W-:Y:S01]  /*f3b0*/  IMAD.X R65, RZ, RZ, R123, P5 ;  /* 0x000000ffff417224 */ /* 0x000fe200028e067b */
[----:B------:R-:W-:-:S02]  /*f3c0*/  LOP3.LUT R37, R122, 0x380, RZ, 0xc0, !PT ;  /* 0x000003807a257812 */ /* 0x000fc400078ec0ff */
[----:B------:R-:W-:Y:S02]  /*f3d0*/  LOP3.LUT R52, R199, 0x380, RZ, 0xc0, !PT ;  /* 0x00000380c7347812 */ /* 0x000fe400078ec0ff */
[----:B------:R-:W-:Y:S02]  /*f3e0*/  LOP3.LUT R201, R98, 0x380, RZ, 0xc0, !PT ;  /* 0x0000038062c97812 */ /* 0x000fe400078ec0ff */
[----:B------:R-:W-:Y:S02]  /*f3f0*/  LOP3.LUT R183, R4, 0x380, RZ, 0xc0, !PT ;  /* 0x0000038004b77812 */ /* 0x000fe400078ec0ff */
[----:B------:R-:W-:Y:S02]  /*f400*/  IADD3 R68, P2, R122, 0x2060, RZ ;  /* 0x000020607a447810 */ /* 0x000fe40007f5e0ff */
[----:B------:R-:W-:Y:S02]  /*f410*/  LOP3.LUT R48, R48, R197, RZ, 0x3c, !PT ;  /* 0x000000c530307212 */ /* 0x000fe400078e3cff */
[----:B------:R-:W-:Y:S01]  /*f420*/  LOP3.LUT R197, R64, 0x380, RZ, 0xc0, !PT ;  /* 0x0000038040c57812 */ /* 0x000fe200078ec0ff */
[----:B------:R-:W-:Y:S01]  /*f430*/  IMAD.X R69, RZ, RZ, R123, P2 ;  /* 0x000000ffff457224 */ /* 0x000fe200010e067b */
[----:B------:R-:W-:-:S02]  /*f440*/  SHF.R.U64 R37, R37, 0x3, RZ ;  /* 0x0000000325257819 */ /* 0x000fc400000012ff */
[----:B------:R-:W-:Y:S02]  /*f450*/  SHF.R.U64 R52, R52, 0x3, RZ ;  /* 0x0000000334347819 */ /* 0x000fe400000012ff */
[----:B------:R-:W-:Y:S02]  /*f460*/  SHF.R.U64 R201, R201, 0x3, RZ ;  /* 0x00000003c9c97819 */ /* 0x000fe400000012ff */
[----:B------:R-:W-:Y:S02]  /*f470*/  SHF.R.U64 R183, R183, 0x3, RZ ;  /* 0x00000003b7b77819 */ /* 0x000fe400000012ff */
[C---:B------:R-:W-:Y:S02]  /*f480*/  IADD3 R6, P6, R122.reuse, 0x6000, RZ ;  /* 0x000060007a067810 */ /* 0x040fe40007fde0ff */
[----:B------:R-:W-:Y:S02]  /*f490*/  IADD3.X R99, RZ, R123, RZ, P1, !PT ;  /* 0x0000007bff637210 */ /* 0x000fe40000ffe4ff */
[C---:B------:R-:W-:Y:S01]  /*f4a0*/  IADD3 R30, P1, R122.reuse, 0x6060, RZ ;  /* 0x000060607a1e7810 */ /* 0x040fe20007f3e0ff */
[----:B------:R-:W-:Y:S01]  /*f4b0*/  IMAD.X R115, RZ, RZ, R123, P6 ;  /* 0x000000ffff737224 */ /* 0x000fe200030e067b */
[----:B------:R-:W-:-:S02]  /*f4c0*/  IADD3 R34, P4, R122, 0x4040, RZ ;  /* 0x000040407a227810 */ /* 0x000fc40007f9e0ff */
[C---:B------:R-:W-:Y:S01]  /*f4d0*/  IADD3 R36, P3, R122.reuse, 0x4060, RZ ;  /* 0x000040607a247810 */ /* 0x040fe20007f7e0ff */
[--C-:B------:R-:W-:Y:S01]  /*f4e0*/  IMAD.X R41, RZ, RZ, R123.reuse, P1 ;  /* 0x000000ffff297224 */ /* 0x100fe200008e067b */
[C---:B------:R-:W-:Y:S01]  /*f4f0*/  IADD3 R12, P5, R122.reuse, 0x6020, RZ ;  /* 0x000060207a0c7810 */ /* 0x040fe20007fbe0ff */
[--C-:B------:R-:W-:Y:S01]  /*f500*/  IMAD.X R107, RZ, RZ, R123.reuse, P4 ;  /* 0x000000ffff6b7224 */ /* 0x100fe200020e067b */
[----:B-1----:R-:W-:Y:S01]  /*f510*/  IADD3 R24, P2, R122, 0x6040, RZ ;  /* 0x000060407a187810 */ /* 0x002fe20007f5e0ff */
[--C-:B------:R-:W-:Y:S01]  /*f520*/  IMAD.X R111, RZ, RZ, R123.reuse, P3 ;  /* 0x000000ffff6f7224 */ /* 0x100fe200018e067b */
[----:B------:R-:W-:Y:S01]  /*f530*/  SHF.R.U64 R197, R197, 0x3, RZ ;  /* 0x00000003c5c57819 */ /* 0x000fe200000012ff */
[----:B------:R-:W-:Y:S01]  /*f540*/  IMAD.X R119, RZ, RZ, R123, P5 ;  /* 0x000000ffff777224 */ /* 0x000fe200028e067b */
[----:B------:R-:W-:Y:S02]  /*f550*/  LOP3.LUT R122, R37, R122, RZ, 0x3c, !PT ;  /* 0x0000007a257a7212 */ /* 0x000fe400078e3cff */
[----:B------:R-:W-:-:S02]  /*f560*/  LOP3.LUT R52, R52, R199, RZ, 0x3c, !PT ;  /* 0x000000c734347212 */ /* 0x000fc400078e3cff */
[----:B------:R-:W-:Y:S02]  /*f570*/  LOP3.LUT R98, R201, R98, RZ, 0x3c, !PT ;  /* 0x00000062c9627212 */ /* 0x000fe400078e3cff */
[----:B------:R-:W-:Y:S02]  /*f580*/  LOP3.LUT R102, R183, R4, RZ, 0x3c, !PT ;  /* 0x00000004b7667212 */ /* 0x000fe400078e3cff */
[----:B------:R-:W-:Y:S02]  /*f590*/  LOP3.LUT R199, R68, 0x380, RZ, 0xc0, !PT ;  /* 0x0000038044c77812 */ /* 0x000fe400078ec0ff */
[----:B------:R-:W-:Y:S02]  /*f5a0*/  LOP3.LUT R201, R6, 0x380, RZ, 0xc0, !PT ;  /* 0x0000038006c97812 */ /* 0x000fe400078ec0ff */
[----:B------:R-:W-:Y:S02]  /*f5b0*/  F2FP.F16.F32.PACK_AB R4, R179, R181 ;  /* 0x000000b5b304723e */ /* 0x000fe400000000ff */
[----:B------:R-:W-:-:S02]  /*f5c0*/  LOP3.LUT R179, R30, 0x380, RZ, 0xc0, !PT ;  /* 0x000003801eb37812 */ /* 0x000fc400078ec0ff */
[----:B------:R-:W-:Y:S02]  /*f5d0*/  LOP3.LUT R64, R197, R64, RZ, 0x3c, !PT ;  /* 0x00000040c5407212 */ /* 0x000fe400078e3cff */
[-C--:B------:R-:W-:Y:S02]  /*f5e0*/  IADD3.X R37, RZ, R123.reuse, RZ, P2, !PT ;  /* 0x0000007bff257210 */ /* 0x080fe400017fe4ff */
[----:B------:R-:W-:Y:S02]  /*f5f0*/  LOP3.LUT R197, R34, 0x380, RZ, 0xc0, !PT ;  /* 0x0000038022c57812 */ /* 0x000fe400078ec0ff */
[----:B------:R-:W-:Y:S02]  /*f600*/  MOV R122, R122 ;  /* 0x0000007a007a7202 */ /* 0x000fe40000000f00 */
[----:B------:R-:W-:Y:S02]  /*f610*/  SHF.R.U64 R199, R199, 0x3, RZ ;  /* 0x00000003c7c77819 */ /* 0x000fe400000012ff */
[----:B------:R-:W-:-:S02]  /*f620*/  SHF.R.U64 R201, R201, 0x3, RZ ;  /* 0x00000003c9c97819 */ /* 0x000fc400000012ff */
[----:B------:R-:W-:Y:S02]  /*f630*/  LOP3.LUT R123, R12, 0x380, RZ, 0xc0, !PT ;  /* 0x000003800c7b7812 */ /* 0x000fe400078ec0ff */
[----:B------:R-:W-:Y:S02]  /*f640*/  SHF.R.U64 R179, R179, 0x3, RZ ;  /* 0x00000003b3b37819 */ /* 0x000fe400000012ff */
[----:B------:R-:W-:Y:S02]  /*f650*/  SHF.R.U64 R197, R197, 0x3, RZ ;  /* 0x00000003c5c57819 */ /* 0x000fe400000012ff */
[----:B------:R-:W-:Y:S02]  /*f660*/  LOP3.LUT R68, R199, R68, RZ, 0x3c, !PT ;  /* 0x00000044c7447212 */ /* 0x000fe400078e3cff */
[----:B------:R-:W-:Y:S02]  /*f670*/  LOP3.LUT R114, R201, R6, RZ, 0x3c, !PT ;  /* 0x00000006c9727212 */ /* 0x000fe400078e3cff */
[----:B------:R-:W-:-:S02]  /*f680*/  SHF.R.U64 R123, R123, 0x3, RZ ;  /* 0x000000037b7b7819 */ /* 0x000fc400000012ff */
[----:B------:R-:W-:Y:S02]  /*f690*/  LOP3.LUT R199, R36, 0x380, RZ, 0xc0, !PT ;  /* 0x0000038024c77812 */ /* 0x000fe400078ec0ff */
[----:B------:R-:W-:Y:S01]  /*f6a0*/  F2FP.F16.F32.PACK_AB R6, R177, R180 ;  /* 0x000000b4b106723e */ /* 0x000fe200000000ff */
[----:B------:R-:W-:Y:S01]  /*f6b0*/  BAR.SYNC.DEFER_BLOCKING 0x1, 0x100 ;  /* 0x0044000000007b1d */ /* 0x000fe20000010000 */
[----:B------:R-:W-:Y:S02]  /*f6c0*/  LOP3.LUT R40, R179, R30, RZ, 0x3c, !PT ;  /* 0x0000001eb3287212 */ /* 0x000fe400078e3cff */
[----:B------:R-:W-:Y:S02]  /*f6d0*/  LOP3.LUT R0, R24, 0x380, RZ, 0xc0, !PT ;  /* 0x0000038018007812 */ /* 0x000fe400078ec0ff */
[----:B------:R-:W-:Y:S02]  /*f6e0*/  MOV R45, R44 ;  /* 0x0000002c002d7202 */ /* 0x000fe40000000f00 */
[----:B------:R-:W-:-:S02]  /*f6f0*/  F2FP.F16.F32.PACK_AB R30, R174, R176 ;  /* 0x000000b0ae1e723e */ /* 0x000fc400000000ff */
[----:B------:R-:W-:Y:S02]  /*f700*/  LOP3.LUT R106, R197, R34, RZ, 0x3c, !PT ;  /* 0x00000022c56a7212 */ /* 0x000fe400078e3cff */
[----:B------:R-:W-:Y:S02]  /*f710*/  LOP3.LUT R118, R123, R12, RZ, 0x3c, !PT ;  /* 0x0000000c7b767212 */ /* 0x000fe400078e3cff */
[----:B------:R-:W-:Y:S02]  /*f720*/  MOV R48, R48 ;  /* 0x0000003000307202 */ /* 0x000fe40000000f00 */
[----:B------:R-:W-:Y:S02]  /*f730*/  F2FP.F16.F32.PACK_AB R34, R169, R171 ;  /* 0x000000aba922723e */ /* 0x000fe400000000ff */
[----:B------:R-:W-:Y:S02]  /*f740*/  SHF.R.U64 R199, R199, 0x3, RZ ;  /* 0x00000003c7c77819 */ /* 0x000fe400000012ff */
[----:B------:R-:W-:-:S02]  /*f750*/  MOV R52, R52 ;  /* 0x0000003400347202 */ /* 0x000fc40000000f00 */
[----:B------:R-:W-:Y:S02]  /*f760*/  F2FP.F16.F32.PACK_AB R12, R166, R170 ;  /* 0x000000aaa60c723e */ /* 0x000fe400000000ff */
[----:B------:R-:W-:Y:S01]  /*f770*/  SHF.R.U64 R177, R0, 0x3, RZ ;  /* 0x0000000300b17819 */ /* 0x000fe200000012ff */
[----:B------:R1:W-:Y:S01]  /*f780*/  STSM.16.M88.4 [R122], R4 ;  /* 0x000000047a007844 */ /* 0x0003e20000000200 */
[----:B------:R-:W-:Y:S02]  /*f790*/  MOV R56, R56 ;  /* 0x0000003800387202 */ /* 0x000fe40000000f00 */
[----:B------:R-:W-:Y:S01]  /*f7a0*/  MOV R60, R60 ;  /* 0x0000003c003c7202 */ /* 0x000fe20000000f00 */
[----:B------:R2:W-:Y:S01]  /*f7b0*/  STSM.16.M88.4 [R45], R28 ;  /* 0x0000001c2d007844 */ /* 0x0005e20000000200 */
[----:B------:R-:W-:Y:S02]  /*f7c0*/  MOV R64, R64 ;  /* 0x0000004000407202 */ /* 0x000fe40000000f00 */
[----:B------:R-:W-:Y:S01]  /*f7d0*/  LOP3.LUT R110, R199, R36, RZ, 0x3c, !PT ;  /* 0x00000024c76e7212 */ /* 0x000fe200078e3cff */
[----:B------:R-:W-:Y:S01]  /*f7e0*/  STSM.16.M88.4 [R48], R32 ;  /* 0x0000002030007844 */ /* 0x000fe20000000200 */
[----:B------:R-:W-:-:S02]  /*f7f0*/  MOV R68, R68 ;  /* 0x0000004400447202 */ /* 0x000fc40000000f00 */
[----:B------:R-:W-:Y:S01]  /*f800*/  F2FP.F16.F32.PACK_AB R89, R91, R90 ;  /* 0x0000005a5b59723e */ /* 0x000fe200000000ff */
[----:B------:R-:W-:Y:S01]  /*f810*/  STSM.16.M88.4 [R52], R12 ;  /* 0x0000000c34007844 */ /* 0x000fe20000000200 */
[----:B------:R-:W-:Y:S02]  /*f820*/  LOP3.LUT R36, R177, R24, RZ, 0x3c, !PT ;  /* 0x00000018b1247212 */ /* 0x000fe400078e3cff */
[----:B------:R-:W-:Y:S01]  /*f830*/  MOV R0, R98 ;  /* 0x0000006200007202 */ /* 0x000fe20000000f00 */
[----:B------:R-:W-:Y:S01]  /*f840*/  STSM.16.M88.4 [R56], R8 ;  /* 0x0000000838007844 */ /* 0x000fe20000000200 */
[----:B-1----:R-:W-:Y:S02]  /*f850*/  F2FP.F16.F32.PACK_AB R4, R160, R163 ;  /* 0x000000a3a004723e */ /* 0x002fe400000000ff */
[----:B------:R-:W-:Y:S02]  /*f860*/  F2FP.F16.F32.PACK_AB R5, R67, R66 ;  /* 0x000000424305723e */ /* 0x000fe400000000ff */
[----:B------:R-:W-:-:S02]  /*f870*/  F2FP.F16.F32.PACK_AB R6, R152, R162 ;  /* 0x000000a29806723e */ /* 0x000fc400000000ff */
[----:B------:R-:W-:Y:S02]  /*f880*/  F2FP.F16.F32.PACK_AB R7, R71, R70 ;  /* 0x000000464707723e */ /* 0x000fe400000000ff */
[----:B--2---:R-:W-:Y:S02]  /*f890*/  F2FP.F16.F32.PACK_AB R28, R73, R158 ;  /* 0x0000009e491c723e */ /* 0x004fe400000000ff */
[----:B------:R-:W-:Y:S01]  /*f8a0*/  F2FP.F16.F32.PACK_AB R29, R75, R74 ;  /* 0x0000004a4b1d723e */ /* 0x000fe200000000ff */
[----:B------:R1:W-:Y:S01]  /*f8b0*/  STSM.16.M88.4 [R60], R4 ;  /* 0x000000043c007844 */ /* 0x0003e20000000200 */
[----:B------:R-:W-:Y:S02]  /*f8c0*/  F2FP.F16.F32.PACK_AB R30, R77, R76 ;  /* 0x0000004c4d1e723e */ /* 0x000fe400000000ff */
[----:B------:R-:W-:Y:S02]  /*f8d0*/  F2FP.F16.F32.PACK_AB R31, R79, R78 ;  /* 0x0000004e4f1f723e */ /* 0x000fe400000000ff */
[----:B------:R-:W-:-:S02]  /*f8e0*/  F2FP.F16.F32.PACK_AB R90, R93, R92 ;  /* 0x0000005c5d5a723e */ /* 0x000fc400000000ff */
[----:B------:R-:W-:Y:S01]  /*f8f0*/  F2FP.F16.F32.PACK_AB R91, R95, R94 ;  /* 0x0000005e5f5b723e */ /* 0x000fe200000000ff */
[----:B------:R-:W-:Y:S01]  /*f900*/  STSM.16.M88.4 [R64], R28 ;  /* 0x0000001c40007844 */ /* 0x000fe20000000200 */
[----:B------:R-:W-:Y:S02]  /*f910*/  F2FP.F16.F32.PACK_AB R96, R97, R96 ;  /* 0x000000606160723e */ /* 0x000fe400000000ff */
[----:B------:R-:W-:Y:S01]  /*f920*/  MOV R102, R102 ;  /* 0x0000006600667202 */ /* 0x000fe20000000f00 */
[----:B------:R-:W-:Y:S01]  /*f930*/  STSM.16.M88.4 [R68], R80 ;  /* 0x0000005044007844 */ /* 0x000fe20000000200 */
[----:B------:R-:W-:Y:S02]  /*f940*/  MOV R24, R106 ;  /* 0x0000006a00187202 */ /* 0x000fe40000000f00 */
[----:B------:R-:W-:Y:S01]  /*f950*/  F2FP.F16.F32.PACK_AB R97, R42, R3 ;  /* 0x000000032a61723e */ /* 0x000fe200000000ff */
[----:B------:R2:W-:Y:S01]  /*f960*/  STSM.16.M88.4 [R0], R88 ;  /* 0x0000005800007844 */ /* 0x0005e20000000200 */
[----:B------:R-:W-:-:S02]  /*f970*/  F2FP.F16.F32.PACK_AB R98, R101, R100 ;  /* 0x000000646562723e */ /* 0x000fc400000000ff */
[----:B------:R-:W-:Y:S02]  /*f980*/  F2FP.F16.F32.PACK_AB R99, R54, R50 ;  /* 0x000000323663723e */ /* 0x000fe400000000ff */
[----:B------:R-:W-:Y:S02]  /*f990*/  F2FP.F16.F32.PACK_AB R104, R105, R104 ;  /* 0x000000686968723e */ /* 0x000fe400000000ff */
[----:B------:R-:W-:Y:S01]  /*f9a0*/  MOV R44, R114 ;  /* 0x00000072002c7202 */ /* 0x000fe20000000f00 */
[----:B------:R-:W-:Y:S01]  /*f9b0*/  STSM.16.M88.4 [R102], R96 ;  /* 0x0000006066007844 */ /* 0x000fe20000000200 */
[----:B------:R-:W-:Y:S02]  /*f9c0*/  F2FP.F16.F32.PACK_AB R105, R62, R58 ;  /* 0x0000003a3e69723e */ /* 0x000fe400000000ff */
[----:B------:R-:W-:Y:S02]  /*f9d0*/  F2FP.F16.F32.PACK_AB R106, R109, R108 ;  /* 0x0000006c6d6a723e */ /* 0x000fe400000000ff */
[----:B------:R-:W-:-:S02]  /*f9e0*/  F2FP.F16.F32.PACK_AB R107, R153, R72 ;  /* 0x00000048996b723e */ /* 0x000fc400000000ff */
[----:B------:R-:W-:Y:S02]  /*f9f0*/  F2FP.F16.F32.PACK_AB R112, R113, R112 ;  /* 0x000000707170723e */ /* 0x000fe400000000ff */
[----:B------:R-:W-:Y:S01]  /*fa00*/  MOV R110, R110 ;  /* 0x0000006e006e7202 */ /* 0x000fe20000000f00 */
[----:B------:R-:W-:Y:S01]  /*fa10*/  STSM.16.M88.4 [R24], R104 ;  /* 0x0000006818007844 */ /* 0x000fe20000000200 */
[----:B------:R-:W-:Y:S02]  /*fa20*/  F2FP.F16.F32.PACK_AB R113, R155, R154 ;  /* 0x0000009a9b71723e */ /* 0x000fe400000000ff */
[----:B------:R-:W-:Y:S02]  /*fa30*/  F2FP.F16.F32.PACK_AB R120, R121, R120 ;  /* 0x000000787978723e */ /* 0x000fe400000000ff */
[----:B------:R-:W-:Y:S02]  /*fa40*/  F2FP.F16.F32.PACK_AB R128, R129, R128 ;  /* 0x000000808180723e */ /* 0x000fe400000000ff */
[----:B------:R-:W-:-:S02]  /*fa50*/  F2FP.F16.F32.PACK_AB R122, R125, R124 ;  /* 0x0000007c7d7a723e */ /* 0x000fc400000000ff */
[----:B------:R-:W-:Y:S02]  /*fa60*/  F2FP.F16.F32.PACK_AB R123, R127, R126 ;  /* 0x0000007e7f7b723e */ /* 0x000fe400000000ff */
[----:B------:R-:W-:Y:S02]  /*fa70*/  F2FP.F16.F32.PACK_AB R136, R137, R136 ;  /* 0x000000888988723e */ /* 0x000fe400000000ff */
[----:B------:R-:W-:Y:S02]  /*fa80*/  ISETP.NE.U32.AND P0, PT, RZ, UR4, PT ;  /* 0x00000004ff007c0c */ /* 0x000fe4000bf05070 */
[----:B-1----:R-:W-:Y:S02]  /*fa90*/  IADD3 R4, P1, R210, UR4, RZ ;  /* 0x00000004d2047c10 */ /* 0x002fe4000ff3e0ff */
[----:B------:R-:W-:Y:S02]  /*faa0*/  MOV R118, R118 ;  /* 0x0000007600767202 */ /* 0x000fe40000000f00 */
[----:B------:R-:W-:-:S02]  /*fab0*/  F2FP.F16.F32.PACK_AB R144, R145, R144 ;  /* 0x000000909190723e */ /* 0x000fc400000000ff */
[----:B------:R-:W-:Y:S02]  /*fac0*/  MOV R36, R36 ;  /* 0x0000002400247202 */ /* 0x000fe40000000f00 */
[----:B------:R-:W-:Y:S01]  /*fad0*/  MOV R40, R40 ;  /* 0x0000002800287202 */ /* 0x000fe20000000f00 */
[----:B------:R-:W-:Y:S01]  /*fae0*/  IMAD R3, R192, 0x40, R187 ;  /* 0x00000040c0037824 */ /* 0x000fe200078e02bb */
[----:B------:R-:W-:Y:S01]  /*faf0*/  F2FP.F16.F32.PACK_AB R114, R117, R116 ;  /* 0x000000747572723e */ /* 0x000fe200000000ff */
[----:B--2---:R-:W-:Y:S01]  /*fb00*/  IMAD.MOV.U32 R0, RZ, RZ, RZ ;  /* 0x000000ffff007224 */ /* 0x004fe200078e00ff */
[----:B------:R-:W-:Y:S02]  /*fb10*/  F2FP.F16.F32.PACK_AB R115, R157, R156 ;  /* 0x0000009c9d73723e */ /* 0x000fe400000000ff */
[----:B------:R-:W-:Y:S02]  /*fb20*/  F2FP.F16.F32.PACK_AB R121, R161, R159 ;  /* 0x0000009fa179723e */ /* 0x000fe400000000ff */
[----:B------:R-:W-:Y:S01]  /*fb30*/  F2FP.F16.F32.PACK_AB R129, R131, R130 ;  /* 0x000000828381723e */ /* 0x000fe200000000ff */
[----:B------:R-:W-:Y:S01]  /*fb40*/  STSM.16.M88.4 [R110], R112 ;  /* 0x000000706e007844 */ /* 0x000fe20000000200 */
[----:B------:R-:W-:-:S02]  /*fb50*/  F2FP.F16.F32.PACK_AB R130, R133, R132 ;  /* 0x000000848582723e */ /* 0x000fc400000000ff */
[----:B------:R-:W-:Y:S01]  /*fb60*/  F2FP.F16.F32.PACK_AB R131, R135, R134 ;  /* 0x000000868783723e */ /* 0x000fe200000000ff */
[----:B------:R-:W-:Y:S01]  /*fb70*/  STSM.16.M88.4 [R44], R120 ;  /* 0x000000782c007844 */ /* 0x000fe20000000200 */
[----:B------:R-:W-:Y:S02]  /*fb80*/  F2FP.F16.F32.PACK_AB R137, R139, R138 ;  /* 0x0000008a8b89723e */ /* 0x000fe400000000ff */
[----:B------:R-:W-:Y:S01]  /*fb90*/  F2FP.F16.F32.PACK_AB R138, R141, R140 ;  /* 0x0000008c8d8a723e */ /* 0x000fe200000000ff */
[----:B------:R-:W-:Y:S01]  /*fba0*/  STSM.16.M88.4 [R118], R128 ;  /* 0x0000008076007844 */ /* 0x000fe20000000200 */
[----:B------:R-:W-:Y:S02]  /*fbb0*/  F2FP.F16.F32.PACK_AB R139, R143, R142 ;  /* 0x0000008e8f8b723e */ /* 0x000fe400000000ff */
[----:B------:R-:W-:Y:S02]  /*fbc0*/  F2FP.F16.F32.PACK_AB R145, R147, R146 ;  /* 0x000000929391723e */ /* 0x000fe400000000ff */
[----:B------:R-:W-:Y:S01]  /*fbd0*/  F2FP.F16.F32.PACK_AB R146, R149, R148 ;  /* 0x000000949592723e */ /* 0x000fe200000000ff */
[----:B------:R1:W-:Y:S01]  /*fbe0*/  STSM.16.M88.4 [R36], R136 ;  /* 0x0000008824007844 */ /* 0x0003e20000000200 */
[----:B------:R-:W-:-:S02]  /*fbf0*/  F2FP.F16.F32.PACK_AB R147, R151, R150 ;  /* 0x000000969793723e */ /* 0x000fc400000000ff */
[----:B------:R-:W-:Y:S02]  /*fc00*/  ISETP.NE.AND.EX P0, PT, RZ, UR5, PT, P0 ;  /* 0x00000005ff007c0c */ /* 0x000fe4000bf05300 */
[----:B------:R-:W-:Y:S01]  /*fc10*/  IADD3.X R5, R211, UR5, RZ, P1, !PT ;  /* 0x00000005d3057c10 */ /* 0x000fe20008ffe4ff */
[----:B------:R-:W-:Y:S01]  /*fc20*/  ULDC.64 UR4, c[0x0][0xce0] ;  /* 0x0003380000047ab9 */ /* 0x000fe20000000a00 */
[----:B------:R2:W-:Y:S01]  /*fc30*/  STSM.16.M88.4 [R40], R144 ;  /* 0x0000009028007844 */ /* 0x0005e20000000200 */
[----:B------:R-:W-:Y:S01]  /*fc40*/  BAR.SYNC.DEFER_BLOCKING 0x1, 0x100 ;  /* 0x0044000000007b1d */ /* 0x000fe20000010000 */
[----:B------:R-:W-:-:S04]  /*fc50*/  ISETP.NE.U32.AND P6, PT, RZ, UR4, PT ;  /* 0x00000004ff007c0c */ /* 0x000fc8000bfc5070 */
[----:B------:R-:W-:Y:S01]  /*fc60*/  ISETP.NE.AND.EX P6, PT, RZ, UR5, PT, P6 ;  /* 0x00000005ff007c0c */ /* 0x000fe2000bfc5360 */
[----:B------:R-:W-:-:S12]  /*fc70*/  IMAD.WIDE R20, R3, 0x2, R20 ;  /* 0x0000000203147825 */ /* 0x000fd800078e0214 */
[----:B------:R-:W-:Y:S01]  /*fc80*/  @P6 IADD3 R210, P4, R210, UR4, RZ ;  /* 0x00000004d2d26c10 */ /* 0x000fe2000ff9e0ff */
[----:B------:R-:W-:Y:S02]  /*fc90*/  ULDC UR4, c[0x0][0xb88] ;  /* 0x0002e20000047ab9 */ /* 0x000fe40000000800 */
[----:B------:R-:W-:Y:S01]  /*fca0*/  IMAD.U32 R3, RZ, RZ, UR4 ;  /* 0x00000004ff037e24 */ /* 0x000fe2000f8e00ff */
[----:B------:R-:W-:Y:S01]  /*fcb0*/  @P6 IADD3.X R211, R211, UR5, RZ, P4, !PT ;  /* 0x00000005d3d36c10 */ /* 0x000fe2000a7fe4ff */
[----:B------:R3:W5:Y:S01]  /*fcc0*/  @P0 LDG.E R0, desc[UR54][R4.64] ;  /* 0x0000003604000981 */ /* 0x000762000c1e1900 */
[C---:B------:R-:W-:Y:S02]  /*fcd0*/  IADD3 R9, P1, R20.reuse, 0x1000, RZ ;  /* 0x0000100014097810 */ /* 0x040fe40007f3e0ff */
[C---:B------:R-:W-:Y:S01]  /*fce0*/  IADD3 R13, P2, R20.reuse, 0x2000, RZ ;  /* 0x00002000140d7810 */ /* 0x040fe20007f5e0ff */
[----:B------:R3:W5:Y:S01]  /*fcf0*/  @P6 LDG.E R3, desc[UR54][R210.64] ;  /* 0x00000036d2036981 */ /* 0x000762000c1e1900 */
[----:B------:R-:W-:-:S02]  /*fd00*/  IADD3 R29, P3, R20, 0x3000, RZ ;  /* 0x00003000141d7810 */ /* 0x000fc40007f7e0ff */
[----:B------:R-:W-:Y:S02]  /*fd10*/  IADD3 R33, P4, R20, 0x4000, RZ ;  /* 0x0000400014217810 */ /* 0x000fe40007f9e0ff */
[----:B------:R-:W-:Y:S02]  /*fd20*/  LOP3.LUT R8, R9, 0x380, RZ, 0xc0, !PT ;  /* 0x0000038009087812 */ /* 0x000fe400078ec0ff */
[----:B------:R-:W-:Y:S02]  /*fd30*/  LOP3.LUT R12, R13, 0x380, RZ, 0xc0, !PT ;  /* 0x000003800d0c7812 */ /* 0x000fe400078ec0ff */
[----:B------:R-:W-:Y:S02]  /*fd40*/  LOP3.LUT R28, R29, 0x380, RZ, 0xc0, !PT ;  /* 0x000003801d1c7812 */ /* 0x000fe400078ec0ff */
[----:B------:R-:W-:Y:S02]  /*fd50*/  LOP3.LUT R32, R33, 0x380, RZ, 0xc0, !PT ;  /* 0x0000038021207812 */ /* 0x000fe400078ec0ff */
[----:B------:R-:W-:-:S02]  /*fd60*/  SHF.R.U64 R8, R8, 0x3, RZ ;  /* 0x0000000308087819 */ /* 0x000fc400000012ff */
[----:B------:R-:W-:Y:S02]  /*fd70*/  SHF.R.U64 R12, R12, 0x3, RZ ;  /* 0x000000030c0c7819 */ /* 0x000fe400000012ff */
[----:B------:R-:W-:Y:S02]  /*fd80*/  SHF.R.U64 R28, R28, 0x3, RZ ;  /* 0x000000031c1c7819 */ /* 0x000fe400000012ff */
[----:B------:R-:W-:Y:S02]  /*fd90*/  SHF.R.U64 R32, R32, 0x3, RZ ;  /* 0x0000000320207819 */ /* 0x000fe400000012ff */
[----:B------:R-:W-:Y:S02]  /*fda0*/  IADD3 R37, P5, R20, 0x5000, RZ ;  /* 0x0000500014257810 */ /* 0x000fe40007fbe0ff */
[----:B------:R-:W-:Y:S01]  /*fdb0*/  LOP3.LUT R8, R8, R9, RZ, 0x3c, !PT ;  /* 0x0000000908087212 */ /* 0x000fe200078e3cff */
[--C-:B------:R-:W-:Y:S01]  /*fdc0*/  IMAD.X R9, RZ, RZ, R21.reuse, P1 ;  /* 0x000000ffff097224 */ /* 0x100fe200008e0615 */
[----:B------:R-:W-:Y:S01]  /*fdd0*/  LOP3.LUT R12, R12, R13, RZ, 0x3c, !PT ;  /* 0x0000000d0c0c7212 */ /* 0x000fe200078e3cff */
[----:B------:R-:W-:Y:S01]  /*fde0*/  IMAD.X R13, RZ, RZ, R21, P2 ;  /* 0x000000ffff0d7224 */ /* 0x000fe200010e0615 */
[----:B------:R-:W-:-:S02]  /*fdf0*/  LOP3.LUT R28, R28, R29, RZ, 0x3c, !PT ;  /* 0x0000001d1c1c7212 */ /* 0x000fc400078e3cff */
[----:B------:R-:W-:Y:S01]  /*fe00*/  LOP3.LUT R32, R32, R33, RZ, 0x3c, !PT ;  /* 0x0000002120207212 */ /* 0x000fe200078e3cff */
[----:B------:R-:W-:Y:S01]  /*fe10*/  IMAD.X R33, RZ, RZ, R21, P4 ;  /* 0x000000ffff217224 */ /* 0x000fe200020e0615 */
[----:B------:R-:W-:Y:S02]  /*fe20*/  P2R R7, PR, RZ, 0x20 ;  /* 0x00000020ff077803 */ /* 0x000fe40000000000 */
[----:B------:R-:W-:Y:S02]  /*fe30*/  IADD3.X R29, RZ, R21, RZ, P3, !PT ;  /* 0x00000015ff1d7210 */ /* 0x000fe40001ffe4ff */
[C---:B------:R-:W-:Y:S02]  /*fe40*/  IADD3 R41, P1, R20.reuse, 0x6000, RZ ;  /* 0x0000600014297810 */ /* 0x040fe40007f3e0ff */
[C---:B------:R-:W-:Y:S02]  /*fe50*/  IADD3 R45, P2, R20.reuse, 0x7000, RZ ;  /* 0x00007000142d7810 */ /* 0x040fe40007f5e0ff */
[----:B------:R-:W-:-:S02]  /*fe60*/  IADD3 R49, P3, R20, 0x8000, RZ ;  /* 0x0000800014317810 */ /* 0x000fc40007f7e0ff */
[C---:B------:R-:W-:Y:S02]  /*fe70*/  IADD3 R53, P4, R20.reuse, 0x9000, RZ ;  /* 0x0000900014357810 */ /* 0x040fe40007f9e0ff */
[----:B------:R-:W-:Y:S02]  /*fe80*/  IADD3 R57, P5, R20, 0xa000, RZ ;  /* 0x0000a00014397810 */ /* 0x000fe40007fbe0ff */
[----:B-1----:R-:W-:Y:S02]  /*fe90*/  LOP3.LUT R36, R37, 0x380, RZ, 0xc0, !PT ;  /* 0x0000038025247812 */ /* 0x002fe400078ec0ff */
[----:B--2---:R-:W-:Y:S02]  /*fea0*/  LOP3.LUT R40, R41, 0x380, RZ, 0xc0, !PT ;  /* 0x0000038029287812 */ /* 0x004fe400078ec0ff */
        /* <DEDUP_REMOVED lines=15> */
[----:B------:R-:W-:Y:S01]  /*ffa0*/  LOP3.LUT R56, R56, R57, RZ, 0x3c, !PT ;  /* 0x0000003938387212 */ /* 0x000fe200078e3cff */
[----:B---3--:R-:W-:Y:S06]  /*ffb0*/  @P6 BRA `(.L_x_1065) ;  /* 0x0000000000106947 */ /* 0x008fec0003800000 */
[----:B------:R-:W-:Y:S05]  /*ffc0*/  @!P0 BRA `(.L_x_1065) ;  /* 0x00000000000c8947 */ /* 0x000fea0003800000 */
[----:B------:R-:W2:Y:S04]  /*ffd0*/  LDG.E R6, desc[UR54][R4.64] ;  /* 0x0000003604067981 */ /* 0x000ea8000c1e1900 */
[----:B-----5:R-:W2:Y:S02]  /*ffe0*/  LDG.E R3, desc[UR54][R4.64+0x4] ;  /* 0x0000043604037981 */ /* 0x020ea4000c1e1900 */
[----:B--2---:R-:W-:-:S07]  /*fff0*/  IMAD.IADD R3, R3, 0x1, -R6 ;  /* 0x0000000103037824 */ /* 0x004fce00078e0a06 */
.L_x_1065:
        /* <DEDUP_REMOVED lines=29> */
[----:B------:R-:W-:Y:S01]  /*101d0*/  LOP3.LUT R64, R64, R65, RZ, 0x3c, !PT ;  /* 0x0000004140407212 */ /* 0x000fe200078e3cff */
[--C-:B------:R-:W-:Y:S01]  /*101e0*/  IMAD.X R65, RZ, RZ, R21.reuse, P1 ;  /* 0x000000ffff417224 */ /* 0x100fe200008e0615 */
[----:B------:R-:W-:Y:S02]  /*101f0*/  LOP3.LUT R68, R68, R69, RZ, 0x3c, !PT ;  /* 0x0000004544447212 */ /* 0x000fe400078e3cff */
[----:B------:R-:W-:Y:S01]  /*10200*/  LOP3.LUT R72, R72, R73, RZ, 0x3c, !PT ;  /* 0x0000004948487212 */ /* 0x000fe200078e3cff */
[----:B------:R-:W-:Y:S01]  /*10210*/  IMAD.X R73, RZ, RZ, R21, P3 ;  /* 0x000000ffff497224 */ /* 0x000fe200018e0615 */
[----:B------:R-:W-:-:S02]  /*10220*/  LOP3.LUT R20, R7, R20, RZ, 0x3c, !PT ;  /* 0x0000001407147212 */ /* 0x000fc400078e3cff */
[----:B------:R-:W-:Y:S02]  /*10230*/  IADD3.X R69, RZ, R21, RZ, P2, !PT ;  /* 0x00000015ff457210 */ /* 0x000fe400017fe4ff */
[----:B------:R-:W-:Y:S02]  /*10240*/  LOP3.LUT R76, R4, R5, RZ, 0x3c, !PT ;  /* 0x00000005044c7212 */ /* 0x000fe400078e3cff */
[----:B------:R-:W-:Y:S02]  /*10250*/  SHF.R.S32.HI R80, RZ, 0x1f, R209 ;  /* 0x0000001fff507819 */ /* 0x000fe400000114d1 */
[----:B------:R-:W-:Y:S02]  /*10260*/  SEL R83, R212, RZ, !P0 ;  /* 0x000000ffd4537207 */ /* 0x000fe40004000000 */
[----:B------:R-:W-:Y:S02]  /*10270*/  SEL R216, R216, RZ, !P0 ;  /* 0x000000ffd8d87207 */ /* 0x000fe40004000000 */
[----:B-----5:R-:W-:Y:S01]  /*10280*/  SHF.R.S32.HI R81, RZ, 0x1f, R0 ;  /* 0x0000001fff517819 */ /* 0x020fe20000011400 */
[----:B------:R-:W-:Y:S06]  /*10290*/  @P5 BRA `(.L_x_1066) ;  /* 0x0000000000645947 */ /* 0x000fec0003800000 */
[----:B------:R-:W-:Y:S01]  /*102a0*/  ULDC.64 UR4, c[0x0][0xc70] ;  /* 0x00031c0000047ab9 */ /* 0x000fe20000000a00 */
[----:B------:R-:W-:Y:S02]  /*102b0*/  IMAD.MOV.U32 R4, RZ, RZ, R0 ;  /* 0x000000ffff047224 */ /* 0x000fe400078e0000 */
[----:B------:R-:W-:Y:S02]  /*102c0*/  IMAD R6, R80, UR4, RZ ;  /* 0x0000000450067c24 */ /* 0x000fe4000f8e02ff */
[----:B------:R-:W-:Y:S02]  /*102d0*/  IMAD.MOV.U32 R5, RZ, RZ, R81 ;  /* 0x000000ffff057224 */ /* 0x000fe400078e0051 */
[C---:B------:R-:W-:Y:S02]  /*102e0*/  IMAD R7, R209.reuse, UR5, R6 ;  /* 0x00000005d1077c24 */ /* 0x040fe4000f8e0206 */
[----:B------:R-:W-:Y:S01]  /*102f0*/  IMAD.WIDE.U32 R4, R209, UR4, R4 ;  /* 0x00000004d1047c25 */ /* 0x000fe2000f8e0004 */
[----:B------:R-:W-:-:S03]  /*10300*/  ULDC.64 UR4, c[0x0][0xc78] ;  /* 0x00031e0000047ab9 */ /* 0x000fc60000000a00 */
[----:B------:R-:W-:Y:S01]  /*10310*/  IMAD.IADD R5, R5, 0x1, R7 ;  /* 0x0000000105057824 */ /* 0x000fe200078e0207 */
[----:B------:R-:W-:Y:S01]  /*10320*/  IADD3 R7, -R191, RZ, RZ ;  /* 0x000000ffbf077210 */ /* 0x000fe20007ffe1ff */
[----:B------:R-:W-:Y:S02]  /*10330*/  IMAD R6, R216, UR4, RZ ;  /* 0x00000004d8067c24 */ /* 0x000fe4000f8e02ff */
[----:B------:R-:W-:Y:S01]  /*10340*/  IMAD R14, R214, 0x40, R188 ;  /* 0x00000040d60e7824 */ /* 0x000fe200078e02bc */
[----:B------:R-:W-:Y:S01]  /*10350*/  ISETP.NE.AND P0, PT, R190, R7, PT ;  /* 0x00000007be00720c */ /* 0x000fe20003f05270 */
[----:B------:R-:W-:-:S03]  /*10360*/  IMAD.WIDE.U32 R4, R83, UR4, R4 ;  /* 0x0000000453047c25 */ /* 0x000fc6000f8e0004 */
[----:B------:R-:W-:Y:S01]  /*10370*/  SHF.R.S32.HI R7, RZ, 0x1f, R14 ;  /* 0x0000001fff077819 */ /* 0x000fe2000001140e */
[----:B------:R-:W-:Y:S01]  /*10380*/  IMAD R11, R83, UR5, R6 ;  /* 0x00000005530b7c24 */ /* 0x000fe2000f8e0206 */
[C---:B------:R-:W-:Y:S01]  /*10390*/  IADD3 R10, P2, R14.reuse, R4, RZ ;  /* 0x000000040e0a7210 */ /* 0x040fe20007f5e0ff */
[C---:B------:R-:W-:Y:S01]  /*103a0*/  VIADD R6, R14.reuse, 0x8 ;  /* 0x000000080e067836 */ /* 0x040fe20000000000 */
[----:B------:R-:W-:Y:S01]  /*103b0*/  ISETP.GE.OR P1, PT, R14, R3, P0 ;  /* 0x000000030e00720c */ /* 0x000fe20000726670 */
[----:B------:R-:W-:Y:S01]  /*103c0*/  ULDC.64 UR4, c[0x0][0xc40] ;  /* 0x0003100000047ab9 */ /* 0x000fe20000000a00 */
[----:B------:R-:W-:Y:S02]  /*103d0*/  IADD3.X R7, R7, R5, R11, P2, !PT ;  /* 0x0000000507077210 */ /* 0x000fe400017fe40b */
[----:B------:R-:W-:Y:S02]  /*103e0*/  ISETP.GE.OR P0, PT, R6, R3, P0 ;  /* 0x000000030600720c */ /* 0x000fe40000706670 */
[----:B------:R-:W-:-:S04]  /*103f0*/  LEA R4, P2, R10, UR4, 0x2 ;  /* 0x000000040a047c11 */ /* 0x000fc8000f8410ff */
[----:B------:R-:W-:-:S05]  /*10400*/  LEA.HI.X R5, R10, UR5, R7, 0x2, P2 ;  /* 0x000000050a057c11 */ /* 0x000fca00090f1407 */
[----:B------:R1:W-:Y:S04]  /*10410*/  @!P1 STG.E desc[UR54][R4.64], R172 ;  /* 0x000000ac04009986 */ /* 0x0003e8000c101936 */
[----:B------:R1:W-:Y:S02]  /*10420*/  @!P0 STG.E desc[UR54][R4.64+0x20], R173 ;  /* 0x000020ad04008986 */ /* 0x0003e4000c101936 */
.L_x_1066:
[----:B------:R-:W2:Y:S01]  /*10430*/  LDC R90, c[0x0][0xb8c] ;  /* 0x0002e300ff5a7b82 */ /* 0x000ea20000000800 */
[----:B-1----:R1:W5:Y:S01]  /*10440*/  LD.E.128 R4, desc[UR54][R20.64] ;  /* 0x0000003614047980 */ /* 0x002362000c101d00 */
[----:B------:R-:W-:Y:S01]  /*10450*/  ULDC.64 UR4, c[0x0][0xba0] ;  /* 0x0002e80000047ab9 */ /* 0x000fe20000000a00 */
[----:B------:R-:W-:Y:S02]  /*10460*/  VIADD R24, R187, 0x40 ;  /* 0x00000040bb187836 */ /* 0x000fe40000000000 */
[----:B------:R-:W-:Y:S01]  /*10470*/  IMAD R81, R81, UR4, RZ ;  /* 0x0000000451517c24 */ /* 0x000fe2000f8e02ff */
[----:B------:R-:W5:Y:S04]  /*10480*/  LD.E.128 R8, desc[UR54][R8.64] ;  /* 0x0000003608087980 */ /* 0x000f68000c101d00 */
[----:B------:R-:W5:Y:S01]  /*10490*/  LD.E.128 R12, desc[UR54][R12.64] ;  /* 0x000000360c0c7980 */ /* 0x000f62000c101d00 */
[--C-:B-1----:R-:W-:Y:S01]  /*104a0*/  SHF.R.S32.HI R21, RZ, 0x1f, R187.reuse ;  /* 0x0000001fff157819 */ /* 0x102fe200000114bb */
[----:B------:R-:W-:-:S02]  /*104b0*/  IMAD.MOV.U32 R20, RZ, RZ, R187 ;  /* 0x000000ffff147224 */ /* 0x000fc400078e00bb */
[C---:B------:R-:W-:Y:S01]  /*104c0*/  IMAD R81, R0.reuse, UR5, R81 ;  /* 0x0000000500517c24 */ /* 0x040fe2000f8e0251 */
[----:B------:R-:W5:Y:S01]  /*104d0*/  LD.E.128 R28, desc[UR54][R28.64] ;  /* 0x000000361c1c7980 */ /* 0x000f62000c101d00 */
[----:B------:R-:W-:Y:S01]  /*104e0*/  IMAD.WIDE.U32 R20, R0, UR4, R20 ;  /* 0x0000000400147c25 */ /* 0x000fe2000f8e0014 */
[----:B------:R-:W-:Y:S01]  /*104f0*/  IADD3 R0, R192, 0x20, RZ ;  /* 0x00000020c0007810 */ /* 0x000fe20007ffe0ff */
[----:B------:R-:W-:Y:S01]  /*10500*/  ULDC.64 UR4, c[0x0][0xbe0] ;  /* 0x0002f80000047ab9 */ /* 0x000fe20000000a00 */
[----:B------:R-:W5:Y:S01]  /*10510*/  LD.E.128 R32, desc[UR54][R32.64] ;  /* 0x0000003620207980 */ /* 0x000f62000c101d00 */
[----:B------:R-:W-:-:S03]  /*10520*/  IMAD R3, R214, -0x40, R3 ;  /* 0xffffffc0d6037824 */ /* 0x000fc600078e0203 */
[----:B------:R-:W5:Y:S01]  /*10530*/  LD.E.128 R36, desc[UR54][R36.64] ;  /* 0x0000003624247980 */ /* 0x000f62000c101d00 */
[-C--:B--2---:R-:W-:Y:S02]  /*10540*/  ISETP.GE.AND P3, PT, R24, R90.reuse, PT ;  /* 0x0000005a1800720c */ /* 0x084fe40003f66270 */
[-C--:B------:R-:W-:Y:S01]  /*10550*/  ISETP.GE.AND P0, PT, R0, R3.reuse, PT ;  /* 0x000000030000720c */ /* 0x080fe20003f06270 */
[----:B------:R-:W5:Y:S01]  /*10560*/  LD.E.128 R40, desc[UR54][R40.64] ;  /* 0x0000003628287980 */ /* 0x000f62000c101d00 */
[----:B------:R-:W-:Y:S02]  /*10570*/  ISETP.GE.AND P1, PT, R192, R3, PT ;  /* 0x00000003c000720c */ /* 0x000fe40003f26270 */
[----:B------:R-:W-:Y:S01]  /*10580*/  SEL R3, RZ, 0xffffffff, P3 ;  /* 0xffffffffff037807 */ /* 0x000fe20001800000 */
[----:B------:R-:W5:Y:S01]  /*10590*/  LD.E.128 R44, desc[UR54][R44.64] ;  /* 0x000000362c2c7980 */ /* 0x000f62000c101d00 */
[C---:B------:R-:W-:Y:S01]  /*105a0*/  ISETP.GE.AND P2, PT, R187.reuse, R90, PT ;  /* 0x0000005abb00720c */ /* 0x040fe20003f46270 */
[----:B------:R-:W-:-:S02]  /*105b0*/  VIADD R86, R187, 0x80 ;  /* 0x00000080bb567836 */ /* 0x000fc40000000000 */
[----:B------:R-:W5:Y:S01]  /*105c0*/  LD.E.128 R48, desc[UR54][R48.64] ;  /* 0x0000003630307980 */ /* 0x000f62000c101d00 */
[----:B------:R-:W-:-:S03]  /*105d0*/  VIADD R87, R187, 0xc0 ;  /* 0x000000c0bb577836 */ /* 0x000fc60000000000 */
[----:B------:R-:W5:Y:S04]  /*105e0*/  LD.E.128 R52, desc[UR54][R52.64] ;  /* 0x0000003634347980 */ /* 0x000f68000c101d00 */
[----:B------:R-:W5:Y:S04]  /*105f0*/  LD.E.128 R56, desc[UR54][R56.64] ;  /* 0x0000003638387980 */ /* 0x000f68000c101d00 */
[----:B------:R-:W5:Y:S04]  /*10600*/  LD.E.128 R60, desc[UR54][R60.64] ;  /* 0x000000363c3c7980 */ /* 0x000f68000c101d00 */
[----:B------:R-:W5:Y:S04]  /*10610*/  LD.E.128 R64, desc[UR54][R64.64] ;  /* 0x0000003640407980 */ /* 0x000f68000c101d00 */
[----:B------:R-:W5:Y:S04]  /*10620*/  LD.E.128 R68, desc[UR54][R68.64] ;  /* 0x0000003644447980 */ /* 0x000f68000c101d00 */
[----:B------:R-:W5:Y:S04]  /*10630*/  LD.E.128 R72, desc[UR54][R72.64] ;  /* 0x0000003648487980 */ /* 0x000f68000c101d00 */
[----:B------:R-:W5:Y:S01]  /*10640*/  LD.E.128 R76, desc[UR54][R76.64] ;  /* 0x000000364c4c7980 */ /* 0x000f62000c101d00 */
[----:B------:R-:W-:Y:S01]  /*10650*/  IMAD.SHL.U32 R3, R3, 0x2, RZ ;  /* 0x0000000203037824 */ /* 0x000fe200078e00ff */
[----:B------:R-:W-:Y:S01]  /*10660*/  SEL R0, RZ, 0x1, P2 ;  /* 0x00000001ff007807 */ /* 0x000fe20001000000 */
[----:B------:R-:W-:Y:S01]  /*10670*/  IMAD.IADD R21, R21, 0x1, R81 ;  /* 0x0000000115157824 */ /* 0x000fe200078e0251 */
[----:B------:R-:W-:Y:S01]  /*10680*/  @!PT LDS RZ, [RZ] ;  /* 0x00000000fffff984 */ /* 0x000fe20000000800 */
[----:B------:R-:W-:Y:S01]  /*10690*/  @!PT LDS RZ, [RZ] ;  /* 0x00000000fffff984 */ /* 0x000fe20000000800 */
[----:B------:R-:W-:Y:S01]  /*106a0*/  @!PT LDS RZ, [RZ] ;  /* 0x00000000fffff984 */ /* 0x000fe20000000800 */
[----:B------:R-:W-:Y:S01]  /*106b0*/  @!PT LDS RZ, [RZ] ;  /* 0x00000000fffff984 */ /* 0x000fe20000000800 */
[----:B------:R1:W-:Y:S06]  /*106c0*/  MEMBAR.ALL.CTA ;  /* 0x0000000000007992 */ /* 0x0003ec0000008000 */
[----:B-1----:R-:W1:Y:S01]  /*106d0*/  FENCE.VIEW.ASYNC.S ;  /* 0x00000000000073c6 */ /* 0x002e620000000000 */
[----:B------:R-:W-:Y:S01]  /*106e0*/  IMAD R80, R80, UR4, RZ ;  /* 0x0000000450507c24 */ /* 0x000fe2000f8e02ff */
[-C--:B------:R-:W-:Y:S01]  /*106f0*/  ISETP.GE.AND P2, PT, R86, R90.reuse, PT ;  /* 0x0000005a5600720c */ /* 0x080fe20003f46270 */
[----:B------:R-:W-:Y:S01]  /*10700*/  IMAD.WIDE.U32 R20, R209, UR4, R20 ;  /* 0x00000004d1147c25 */ /* 0x000fe2000f8e0014 */
[----:B------:R-:W-:Y:S01]  /*10710*/  ISETP.GE.AND P3, PT, R87, R90, PT ;  /* 0x0000005a5700720c */ /* 0x000fe20003f66270 */
[----:B------:R-:W-:Y:S01]  /*10720*/  BSSY B1, `(.L_x_1067) ;  /* 0x000003b000017945 */ /* 0x000fe20003800000 */
[----:B------:R-:W-:Y:S01]  /*10730*/  LOP3.LUT R0, R3, 0x2, R0, 0xe2, !PT ;  /* 0x0000000203007812 */ /* 0x000fe200078ee200 */
[----:B------:R-:W-:Y:S01]  /*10740*/  IMAD R81, R209, UR5, R80 ;  /* 0x00000005d1517c24 */ /* 0x000fe2000f8e0250 */
[----:B------:R-:W-:Y:S01]  /*10750*/  SEL R3, RZ, 0x4, P2 ;  /* 0x00000004ff037807 */ /* 0x000fe20001000000 */
[----:B------:R-:W-:Y:S01]  /*10760*/  VIADD R89, R187, 0x140 ;  /* 0x00000140bb597836 */ /* 0x000fe20000000000 */
[----:B------:R-:W-:Y:S01]  /*10770*/  SEL R80, RZ, 0x8, P3 ;  /* 0x00000008ff507807 */ /* 0x000fe20001800000 */
[----:B------:R-:W-:Y:S01]  /*10780*/  IMAD.IADD R21, R21, 0x1, R81 ;  /* 0x0000000115157824 */ /* 0x000fe200078e0251 */
[C---:B------:R-:W-:Y:S01]  /*10790*/  IADD3 R88, R187.reuse, 0x100, RZ ;  /* 0x00000100bb587810 */ /* 0x040fe20007ffe0ff */
[C---:B------:R-:W-:Y:S01]  /*107a0*/  VIADD R81, R187.reuse, 0x180 ;  /* 0x00000180bb517836 */ /* 0x040fe20000000000 */
[----:B------:R-:W-:Y:S01]  /*107b0*/  LOP3.LUT R3, R80, R0, R3, 0xfe, !PT ;  /* 0x0000000050037212 */ /* 0x000fe200078efe03 */
[----:B------:R-:W-:Y:S01]  /*107c0*/  VIADD R0, R2, 0x38820 ;  /* 0x0003882002007836 */ /* 0x000fe20000000000 */
[-C--:B------:R-:W-:Y:S01]  /*107d0*/  ISETP.GE.AND P2, PT, R88, R90.reuse, PT ;  /* 0x0000005a5800720c */ /* 0x080fe20003f46270 */
[----:B------:R-:W-:Y:S01]  /*107e0*/  VIADD R82, R187, 0x1c0 ;  /* 0x000001c0bb527836 */ /* 0x000fe20000000000 */
[-C--:B------:R-:W-:Y:S01]  /*107f0*/  ISETP.GE.AND P3, PT, R89, R90.reuse, PT ;  /* 0x0000005a5900720c */ /* 0x080fe20003f66270 */
[----:B------:R-:W-:Y:S01]  /*10800*/  ULDC.64 UR4, c[0x0][0xbe8] ;  /* 0x0002fa0000047ab9 */ /* 0x000fe20000000a00 */
[----:B------:R-:W-:-:S02]  /*10810*/  ISETP.GE.AND P4, PT, R81, R90, PT ;  /* 0x0000005a5100720c */ /* 0x000fc40003f86270 */
[----:B------:R-:W-:Y:S02]  /*10820*/  SEL R80, RZ, 0x10, P2 ;  /* 0x00000010ff507807 */ /* 0x000fe40001000000 */
[----:B------:R-:W-:Y:S02]  /*10830*/  SEL R81, RZ, 0x20, P3 ;  /* 0x00000020ff517807 */ /* 0x000fe40001800000 */
[----:B------:R-:W-:Y:S02]  /*10840*/  PRMT R0, RZ, 0x654, R0 ;  /* 0x00000654ff007816 */ /* 0x000fe40000000000 */
[----:B------:R-:W-:Y:S01]  /*10850*/  LOP3.LUT R3, R81, R3, R80, 0xfe, !PT ;  /* 0x0000000351037212 */ /* 0x000fe200078efe50 */
[----:B------:R-:W-:Y:S01]  /*10860*/  IMAD R80, R216, UR4, RZ ;  /* 0x00000004d8507c24 */ /* 0x000fe2000f8e02ff */
[----:B-1----:R1:W-:Y:S01]  /*10870*/  SYNCS.ARRIVE.TRANS64.RED.A1T0 RZ, [R0+URZ], RZ ;  /* 0x000000ff00ff79a7 */ /* 0x0023e2000810043f */
[----:B------:R-:W-:Y:S02]  /*10880*/  ISETP.GE.AND P2, PT, R82, R90, PT ;  /* 0x0000005a5200720c */ /* 0x000fe40003f46270 */
[----:B------:R-:W-:Y:S01]  /*10890*/  SHF.R.S32.HI R193, RZ, 0x1f, R192 ;  /* 0x0000001fffc17819 */ /* 0x000fe200000114c0 */
[----:B------:R-:W-:-:S02]  /*108a0*/  IMAD R85, R83, UR5, R80 ;  /* 0x0000000553557c24 */ /* 0x000fc4000f8e0250 */
[----:B------:R-:W-:Y:S01]  /*108b0*/  IMAD.WIDE.U32 R82, R83, UR4, R20 ;  /* 0x0000000453527c25 */ /* 0x000fe2000f8e0014 */
[----:B-1----:R-:W-:-:S03]  /*108c0*/  SEL R0, RZ, 0x40, P4 ;  /* 0x00000040ff007807 */ /* 0x002fc60002000000 */
[----:B------:R-:W-:Y:S01]  /*108d0*/  IMAD.WIDE R80, R214, 0x40, R192 ;  /* 0x00000040d6507825 */ /* 0x000fe200078e02c0 */
[----:B------:R-:W-:Y:S02]  /*108e0*/  LOP3.LUT R0, R3, R0, RZ, 0xfc, !PT ;  /* 0x0000000003007212 */ /* 0x000fe400078efcff */
[----:B------:R-:W-:Y:S01]  /*108f0*/  SEL R3, RZ, 0x80, P2 ;  /* 0x00000080ff037807 */ /* 0x000fe20001000000 */
[----:B------:R-:W-:-:S03]  /*10900*/  IMAD.IADD R91, R83, 0x1, R85 ;  /* 0x00000001535b7824 */ /* 0x000fc600078e0255 */
        /* <DEDUP_REMOVED lines=9> */
[----:B------:R-:W-:Y:S01]  /*109a0*/  ISETP.GE.AND P4, PT, R89, R90, PT ;  /* 0x0000005a5900720c */ /* 0x000fe20003f86270 */
[----:B------:R-:W-:Y:S01]  /*109b0*/  IMAD.WIDE.U32 R20, R80, UR4, R20 ;  /* 0x0000000450147c25 */ /* 0x000fe2000f8e0014 */
[----:B------:R-:W-:Y:S01]  /*109c0*/  ULDC.64 UR4, c[0x0][0xb80] ;  /* 0x0002e00000047ab9 */ /* 0x000fe20000000a00 */
[----:B------:R-:W-:-:S02]  /*109d0*/  LOP3.LUT P5, RZ, R0, 0x40, RZ, 0xc0, !PT ;  /* 0x0000004000ff7812 */ /* 0x000fc400078ac0ff */
[----:B------:R-:W-:Y:S01]  /*109e0*/  IMAD.IADD R21, R21, 0x1, R85 ;  /* 0x0000000115157824 */ /* 0x000fe200078e0255 */
[C---:B------:R-:W-:Y:S02]  /*109f0*/  LEA R84, P1, R20.reuse, UR4, 0x1 ;  /* 0x0000000414547c11 */ /* 0x040fe4000f8208ff */
[----:B------:R-:W-:Y:S02]  /*10a00*/  LOP3.LUT P6, RZ, R3, 0x80, RZ, 0xc0, !PT ;  /* 0x0000008003ff7812 */ /* 0x000fe400078cc0ff */
        /* <DEDUP_REMOVED lines=12> */
.L_x_1068:
[----:B------:R-:W-:Y:S05]  /*10ad0*/  BSYNC B1 ;  /* 0x0000000000017941 */ /* 0x000fea0003800000 */
.L_x_1067:
[----:B------:R-:W-:Y:S05]  /*10ae0*/  @P0 BRA `(.L_x_1069) ;  /* 0x0000000c00040947 */ /* 0x000fea0003800000 */
[----:B-1---5:R-:W-:Y:S01]  /*10af0*/  IADD3 R7, P0, R80, 0x20, RZ ;  /* 0x0000002050077810 */ /* 0x022fe20007f1e0ff */
[----:B------:R-:W-:Y:S01]  /*10b00*/  ULDC.64 UR4, c[0x0][0xbd8] ;  /* 0x0002f60000047ab9 */ /* 0x000fe20000000a00 */
[----:B------:R-:W-:Y:S01]  /*10b10*/  IMAD.MOV.U32 R4, RZ, RZ, R82 ;  /* 0x000000ffff047224 */ /* 0x000fe200078e0052 */
[-C--:B------:R-:W-:Y:S01]  /*10b20*/  ISETP.GE.AND P4, PT, R24, R90.reuse, PT ;  /* 0x0000005a1800720c */ /* 0x080fe20003f86270 */
        /* <DEDUP_REMOVED lines=8> */
[----:B------:R-:W-:-:S03]  /*10bb0*/  ISETP.GE.AND P0, PT, R89, R90, PT ;  /* 0x0000005a5900720c */ /* 0x000fc60003f06270 */
        /* <DEDUP_REMOVED lines=17> */
.L_x_1064:
        /* <DEDUP_REMOVED lines=19> */
[----:B------:R-:W4:Y:S04]  /*10e00*/  LDG.E R0, desc[UR54][R4.64] ;  /* 0x0000003604007981 */ /* 0x000f28000c1e1900 */
[----:B-----5:R-:W4:Y:S02]  /*10e10*/  LDG.E R3, desc[UR54][R4.64+0x4] ;  /* 0x0000043604037981 */ /* 0x020f24000c1e1900 */
[----:B----4-:R-:W-:-:S07]  /*10e20*/  IMAD.IADD R3, R3, 0x1, -R0 ;  /* 0x0000000103037824 */ /* 0x010fce00078e0a00 */
.L_x_1070:
[----:B------:R-:W-:Y:S01]  /*10e30*/  BSSY B1, `(.L_x_1071) ;  /* 0x000001d000017945 */ /* 0x000fe20003800000 */
[----:B------:R-:W-:Y:S02]  /*10e40*/  SHF.R.S32.HI R10, RZ, 0x1f, R209 ;  /* 0x0000001fff0a7819 */ /* 0x000fe400000114d1 */
[----:B------:R-:W-:Y:S02]  /*10e50*/  SHF.R.S32.HI R12, RZ, 0x1f, R187 ;  /* 0x0000001fff0c7819 */ /* 0x000fe400000114bb */
[----:B------:R-:W-:Y:S02]  /*10e60*/  SEL R11, R212, RZ, !P0 ;  /* 0x000000ffd40b7207 */ /* 0x000fe40004000000 */
[----:B------:R-:W-:Y:S02]  /*10e70*/  SEL R216, R216, RZ, !P0 ;  /* 0x000000ffd8d87207 */ /* 0x000fe40004000000 */
[----:B-----5:R-:W-:Y:S01]  /*10e80*/  SHF.R.S32.HI R8, RZ, 0x1f, R9 ;  /* 0x0000001fff087819 */ /* 0x020fe20000011409 */
[----:B------:R-:W-:Y:S06]  /*10e90*/  @P2 BRA `(.L_x_1072) ;  /* 0x0000000000582947 */ /* 0x000fec0003800000 */
[----:B------:R-:W4:Y:S02]  /*10ea0*/  S2R R0, SR_TID.X ;  /* 0x0000000000007919 */ /* 0x000f240000002100 */
[----:B----4-:R-:W-:-:S04]  /*10eb0*/  IMAD R0, R214, 0x40, R0 ;  /* 0x00000040d6007824 */ /* 0x010fc800078e0200 */
[----:B------:R-:W-:-:S05]  /*10ec0*/  VIADD R0, R0, 0xffffff80 ;  /* 0xffffff8000007836 */ /* 0x000fca0000000000 */
[----:B------:R-:W-:-:S13]  /*10ed0*/  ISETP.GE.AND P0, PT, R0, R3, PT ;  /* 0x000000030000720c */ /* 0x000fda0003f06270 */
[----:B------:R-:W-:Y:S05]  /*10ee0*/  @P0 BRA `(.L_x_1072) ;  /* 0x0000000000440947 */ /* 0x000fea0003800000 */
[----:B---3--:R-:W-:Y:S01]  /*10ef0*/  IADD3 R4, P0, R0, R9, RZ ;  /* 0x0000000900047210 */ /* 0x008fe20007f1e0ff */
[----:B------:R-:W-:-:S03]  /*10f00*/  ULDC.64 UR4, c[0x0][0xc70] ;  /* 0x00031c0000047ab9 */ /* 0x000fc60000000a00 */
[----:B------:R-:W-:Y:S01]  /*10f10*/  LEA.HI.X.SX32 R5, R0, R8, 0x1, P0 ;  /* 0x0000000800057211 */ /* 0x000fe200000f0eff */
[----:B------:R-:W-:-:S04]  /*10f20*/  IMAD R0, R10, UR4, RZ ;  /* 0x000000040a007c24 */ /* 0x000fc8000f8e02ff */
[C---:B------:R-:W-:Y:S02]  /*10f30*/  IMAD R7, R209.reuse, UR5, R0 ;  /* 0x00000005d1077c24 */ /* 0x040fe4000f8e0200 */
[----:B------:R-:W-:Y:S01]  /*10f40*/  IMAD.WIDE.U32 R4, R209, UR4, R4 ;  /* 0x00000004d1047c25 */ /* 0x000fe2000f8e0004 */
[----:B------:R-:W-:-:S03]  /*10f50*/  ULDC.64 UR4, c[0x0][0xc78] ;  /* 0x00031e0000047ab9 */ /* 0x000fc60000000a00 */
[----:B------:R-:W-:Y:S02]  /*10f60*/  IMAD R0, R216, UR4, RZ ;  /* 0x00000004d8007c24 */ /* 0x000fe4000f8e02ff */
[----:B------:R-:W-:Y:S02]  /*10f70*/  IMAD.IADD R5, R5, 0x1, R7 ;  /* 0x0000000105057824 */ /* 0x000fe400078e0207 */
[C---:B------:R-:W-:Y:S02]  /*10f80*/  IMAD R7, R11.reuse, UR5, R0 ;  /* 0x000000050b077c24 */ /* 0x040fe4000f8e0200 */
[----:B------:R-:W-:Y:S01]  /*10f90*/  IMAD.WIDE.U32 R4, R11, UR4, R4 ;  /* 0x000000040b047c25 */ /* 0x000fe2000f8e0004 */
[----:B------:R-:W-:-:S04]  /*10fa0*/  ULDC.64 UR4, c[0x0][0xc40] ;  /* 0x0003100000047ab9 */ /* 0x000fc80000000a00 */
[----:B------:R-:W-:Y:S02]  /*10fb0*/  IADD3 R5, R5, R7, RZ ;  /* 0x0000000705057210 */ /* 0x000fe40007ffe0ff */
[----:B------:R-:W-:-:S04]  /*10fc0*/  LEA R6, P0, R4, UR4, 0x2 ;  /* 0x0000000404067c11 */ /* 0x000fc8000f8010ff */
[----:B------:R-:W-:Y:S01]  /*10fd0*/  LEA.HI.X R7, R4, UR5, R5, 0x2, P0 ;  /* 0x0000000504077c11 */ /* 0x000fe200080f1405 */
[----:B------:R-:W-:-:S05]  /*10fe0*/  IMAD.MOV.U32 R5, RZ, RZ, -0x800000 ;  /* 0xff800000ff057424 */ /* 0x000fca00078e00ff */
[----:B------:R4:W-:Y:S03]  /*10ff0*/  STG.E desc[UR54][R6.64], R5 ;  /* 0x0000000506007986 */ /* 0x0009e6000c101936 */
.L_x_1072:
[----:B------:R-:W-:Y:S05]  /*11000*/  BSYNC B1 ;  /* 0x0000000000017941 */ /* 0x000fea0003800000 */
.L_x_1071:
[----:B------:R-:W-:Y:S01]  /*11010*/  ULDC.64 UR4, c[0x0][0xba0] ;  /* 0x0002e80000047ab9 */ /* 0x000fe20000000a00 */
[----:B---3--:R-:W-:Y:S01]  /*11020*/  IMAD.MOV.U32 R4, RZ, RZ, R187 ;  /* 0x000000ffff047224 */ /* 0x008fe200078e00bb */
[----:B--2---:R-:W-:Y:S01]  /*11030*/  ISETP.GE.AND P2, PT, R187, R14, PT ;  /* 0x0000000ebb00720c */ /* 0x004fe20003f46270 */
[----:B----4-:R-:W-:Y:S01]  /*11040*/  IMAD.MOV.U32 R5, RZ, RZ, R12 ;  /* 0x000000ffff057224 */ /* 0x010fe200078e000c */
[----:B------:R-:W-:Y:S01]  /*11050*/  BSSY B1, `(.L_x_1073) ;  /* 0x000004d000017945 */ /* 0x000fe20003800000 */
[----:B------:R-:W-:Y:S02]  /*11060*/  IMAD R0, R8, UR4, RZ ;  /* 0x0000000408007c24 */ /* 0x000fe4000f8e02ff */
[----:B------:R-:W-:-:S04]  /*11070*/  IMAD.WIDE.U32 R4, R9, UR4, R4 ;  /* 0x0000000409047c25 */ /* 0x000fc8000f8e0004 */
[----:B------:R-:W-:Y:S02]  /*11080*/  VIADD R13, R187, 0x40 ;  /* 0x00000040bb0d7836 */ /* 0x000fe40000000000 */
[----:B------:R-:W-:Y:S01]  /*11090*/  IMAD R9, R9, UR5, R0 ;  /* 0x0000000509097c24 */ /* 0x000fe2000f8e0200 */
[----:B------:R-:W-:Y:S01]  /*110a0*/  ULDC.64 UR4, c[0x0][0xbe0] ;  /* 0x0002f80000047ab9 */ /* 0x000fe20000000a00 */
[----:B------:R-:W-:Y:S01]  /*110b0*/  IMAD R3, R214, -0x40, R3 ;  /* 0xffffffc0d6037824 */ /* 0x000fe200078e0203 */
[-C--:B------:R-:W-:Y:S01]  /*110c0*/  ISETP.GE.AND P0, PT, R13, R14.reuse, PT ;  /* 0x0000000e0d00720c */ /* 0x080fe20003f06270 */
[----:B------:R-:W-:Y:S02]  /*110d0*/  IMAD R0, R10, UR4, RZ ;  /* 0x000000040a007c24 */ /* 0x000fe4000f8e02ff */
[----:B------:R-:W-:Y:S01]  /*110e0*/  IMAD.IADD R5, R5, 0x1, R9 ;  /* 0x0000000105057824 */ /* 0x000fe200078e0209 */
[----:B------:R-:W-:Y:S01]  /*110f0*/  SEL R6, RZ, 0xffffffff, P0 ;  /* 0xffffffffff067807 */ /* 0x000fe20000000000 */
[----:B------:R-:W-:Y:S01]  /*11100*/  IMAD R7, R209, UR5, R0 ;  /* 0x00000005d1077c24 */ /* 0x000fe2000f8e0200 */
[C---:B------:R-:W-:Y:S01]  /*11110*/  IADD3 R0, R192.reuse, 0x20, RZ ;  /* 0x00000020c0007810 */ /* 0x040fe20007ffe0ff */
[C---:B------:R-:W-:Y:S01]  /*11120*/  VIADD R15, R187.reuse, 0x80 ;  /* 0x00000080bb0f7836 */ /* 0x040fe20000000000 */
[-C--:B------:R-:W-:Y:S01]  /*11130*/  ISETP.GE.AND P1, PT, R192, R3.reuse, PT ;  /* 0x00000003c000720c */ /* 0x080fe20003f26270 */
[----:B------:R-:W-:Y:S01]  /*11140*/  VIADD R21, R187, 0xc0 ;  /* 0x000000c0bb157836 */ /* 0x000fe20000000000 */
[----:B------:R-:W-:Y:S01]  /*11150*/  ISETP.GE.AND P0, PT, R0, R3, PT ;  /* 0x000000030000720c */ /* 0x000fe20003f06270 */
[----:B------:R-:W-:Y:S01]  /*11160*/  IMAD.SHL.U32 R3, R6, 0x2, RZ ;  /* 0x0000000206037824 */ /* 0x000fe200078e00ff */
[----:B------:R-:W-:Y:S01]  /*11170*/  SEL R0, RZ, 0x1, P2 ;  /* 0x00000001ff007807 */ /* 0x000fe20001000000 */
[----:B------:R-:W-:Y:S01]  /*11180*/  IMAD.WIDE.U32 R4, R209, UR4, R4 ;  /* 0x00000004d1047c25 */ /* 0x000fe2000f8e0004 */
[-C--:B------:R-:W-:Y:S01]  /*11190*/  ISETP.GE.AND P2, PT, R15, R14.reuse, PT ;  /* 0x0000000e0f00720c */ /* 0x080fe20003f46270 */
[----:B------:R-:W-:Y:S01]  /*111a0*/  ULDC.64 UR4, c[0x0][0xbe8] ;  /* 0x0002fa0000047ab9 */ /* 0x000fe20000000a00 */
[----:B------:R-:W-:Y:S01]  /*111b0*/  ISETP.GE.AND P3, PT, R21, R14, PT ;  /* 0x0000000e1500720c */ /* 0x000fe20003f66270 */
[----:B------:R-:W-:Y:S01]  /*111c0*/  VIADD R29, R187, 0x100 ;  /* 0x00000100bb1d7836 */ /* 0x000fe20000000000 */
[----:B------:R-:W-:Y:S01]  /*111d0*/  LOP3.LUT R0, R3, 0x2, R0, 0xe2, !PT ;  /* 0x0000000203007812 */ /* 0x000fe200078ee200 */
[----:B------:R-:W-:Y:S01]  /*111e0*/  VIADD R31, R187, 0x140 ;  /* 0x00000140bb1f7836 */ /* 0x000fe20000000000 */
[----:B------:R-:W-:Y:S01]  /*111f0*/  SEL R3, RZ, 0x4, P2 ;  /* 0x00000004ff037807 */ /* 0x000fe20001000000 */
[----:B------:R-:W-:Y:S01]  /*11200*/  IMAD.IADD R5, R5, 0x1, R7 ;  /* 0x0000000105057824 */ /* 0x000fe200078e0207 */
[C---:B------:R-:W-:Y:S01]  /*11210*/  IADD3 R7, R187.reuse, 0x180, RZ ;  /* 0x00000180bb077810 */ /* 0x040fe20007ffe0ff */
[----:B------:R-:W-:Y:S01]  /*11220*/  VIADD R9, R187, 0x1c0 ;  /* 0x000001c0bb097836 */ /* 0x000fe20000000000 */
[----:B------:R-:W-:-:S02]  /*11230*/  SEL R6, RZ, 0x8, P3 ;  /* 0x00000008ff067807 */ /* 0x000fc40001800000 */
[-C--:B------:R-:W-:Y:S02]  /*11240*/  ISETP.GE.AND P2, PT, R29, R14.reuse, PT ;  /* 0x0000000e1d00720c */ /* 0x080fe40003f46270 */
[-C--:B------:R-:W-:Y:S02]  /*11250*/  ISETP.GE.AND P3, PT, R31, R14.reuse, PT ;  /* 0x0000000e1f00720c */ /* 0x080fe40003f66270 */
[----:B------:R-:W-:Y:S02]  /*11260*/  ISETP.GE.AND P4, PT, R7, R14, PT ;  /* 0x0000000e0700720c */ /* 0x000fe40003f86270 */
[----:B------:R-:W-:Y:S01]  /*11270*/  LOP3.LUT R3, R6, R0, R3, 0xfe, !PT ;  /* 0x0000000006037212 */ /* 0x000fe200078efe03 */
[----:B------:R-:W-:Y:S01]  /*11280*/  IMAD R0, R216, UR4, RZ ;  /* 0x00000004d8007c24 */ /* 0x000fe2000f8e02ff */
[----:B------:R-:W-:Y:S02]  /*11290*/  SEL R6, RZ, 0x10, P2 ;  /* 0x00000010ff067807 */ /* 0x000fe40001000000 */
[----:B------:R-:W-:-:S02]  /*112a0*/  SEL R7, RZ, 0x20, P3 ;  /* 0x00000020ff077807 */ /* 0x000fc40001800000 */
[----:B------:R-:W-:Y:S02]  /*112b0*/  SEL R8, RZ, 0x40, P4 ;  /* 0x00000040ff087807 */ /* 0x000fe40002000000 */
[----:B------:R-:W-:Y:S01]  /*112c0*/  LOP3.LUT R33, R7, R3, R6, 0xfe, !PT ;  /* 0x0000000307217212 */ /* 0x000fe200078efe06 */
[----:B------:R-:W-:Y:S01]  /*112d0*/  IMAD R3, R11, UR5, R0 ;  /* 0x000000050b037c24 */ /* 0x000fe2000f8e0200 */
[----:B------:R-:W-:Y:S01]  /*112e0*/  ISETP.GE.AND P2, PT, R9, R14, PT ;  /* 0x0000000e0900720c */ /* 0x000fe20003f46270 */
[----:B------:R-:W-:Y:S01]  /*112f0*/  IMAD.WIDE.U32 R6, R11, UR4, R4 ;  /* 0x000000040b067c25 */ /* 0x000fe2000f8e0004 */
[--C-:B------:R-:W-:Y:S02]  /*11300*/  SHF.R.S32.HI R9, RZ, 0x1f, R192.reuse ;  /* 0x0000001fff097819 */ /* 0x100fe400000114c0 */
[----:B------:R-:W-:Y:S01]  /*11310*/  LOP3.LUT R33, R33, R8, RZ, 0xfc, !PT ;  /* 0x0000000821217212 */ /* 0x000fe200078efcff */
[----:B------:R-:W-:Y:S01]  /*11320*/  IMAD.MOV.U32 R8, RZ, RZ, R192 ;  /* 0x000000ffff087224 */ /* 0x000fe200078e00c0 */
[----:B------:R-:W-:Y:S01]  /*11330*/  SEL R0, RZ, 0x80, P2 ;  /* 0x00000080ff007807 */ /* 0x000fe20001000000 */
[----:B------:R-:W-:-:S02]  /*11340*/  IMAD.IADD R11, R7, 0x1, R3 ;  /* 0x00000001070b7824 */ /* 0x000fc400078e0203 */
        /* <DEDUP_REMOVED lines=29> */
.L_x_1074:
[----:B------:R-:W-:Y:S05]  /*11520*/  BSYNC B1 ;  /* 0x0000000000017941 */ /* 0x000fea0003800000 */
.L_x_1073:
[----:B------:R-:W-:Y:S05]  /*11530*/  @P0 BRA `(.L_x_1069) ;  /* 0x0000000000700947 */ /* 0x000fea0003800000 */
[----:B------:R-:W-:Y:S01]  /*11540*/  IADD3 R3, P0, R8, 0x20, RZ ;  /* 0x0000002008037810 */ /* 0x000fe20007f1e0ff */
        /* <DEDUP_REMOVED lines=27> */
.L_x_1069:
[----:B------:R-:W-:Y:S05]  /*11700*/  BSYNC B0 ;  /* 0x0000000000007941 */ /* 0x000fea0003800000 */
.L_x_1063:
[----:B------:R-:W-:Y:S02]  /*11710*/  ULDC UR4, c[0x0][0xd14] ;  /* 0x0003450000047ab9 */ /* 0x000fe40000000800 */
[----:B-1----:R-:W-:-:S13]  /*11720*/  ISETP.GE.AND P0, PT, R27, UR4, PT ;  /* 0x000000041b007c0c */ /* 0x002fda000bf06270 */
[----:B------:R-:W-:Y:S05]  /*11730*/  @!P0 BRA `(.L_x_1075) ;  /* 0xfffffef800848947 */ /* 0x000fea000383ffff */
[----:B------:R-:W-:Y:S05]  /*11740*/  BRA `(.L_x_958) ;  /* 0x00000060007c7947 */ /* 0x000fea0003800000 */
.L_x_956:
        /* <DEDUP_REMOVED lines=9> */
[----:B------:R-:W-:Y:S01]  /*117e0*/  MOV R0, RZ ;  /* 0x000000ff00007202 */ /* 0x000fe20000000f00 */
        /* <DEDUP_REMOVED lines=47> */
[----:B------:R-:W-:Y:S01]  /*11ae0*/  ULDC UR5, c[0x0][0xd14] ;  /* 0x0003450000057ab9 */ /* 0x000fe20000000800 */
[----:B------:R-:W-:Y:S01]  /*11af0*/  IMAD.MOV.U32 R19, RZ, RZ, RZ ;  /* 0x000000ffff137224 */ /* 0x000fe200078e00ff */
[----:B------:R-:W-:Y:S01]  /*11b00*/  ULDC UR7, c[0x0][0xd14] ;  /* 0x0003450000077ab9 */ /* 0x000fe20000000800 */
[----:B------:R-:W-:-:S05]  /*11b10*/  ULDC UR4, c[0x0][0xd10] ;  /* 0x0003440000047ab9 */ /* 0x000fca0000000800 */
.L_x_1080:
[----:B------:R-:W-:Y:S01]  /*11b20*/  VIADD R0, R19, 0x1f ;  /* 0x0000001f13007836 */ /* 0x000fe20000000000 */
[----:B------:R-:W-:-:S04]  /*11b30*/  MOV R19, UR7 ;  /* 0x0000000700137c02 */ /* 0x000fc80008000f00 */
        /* <DEDUP_REMOVED lines=14> */
.L_x_1079:
[----:B------:R-:W-:Y:S05]  /*11c20*/  BSYNC B0 ;  /* 0x0000000000007941 */ /* 0x000fea0003800000 */
.L_x_1078:
        /* <DEDUP_REMOVED lines=25> */
[----:B------:R-:W-:-:S07]  /*11dc0*/  IMAD.MOV.U32 R2, RZ, RZ, R9 ;  /* 0x000000ffff027224 */ /* 0x000fce00078e0009 */
.L_x_1076:
        /* <DEDUP_REMOVED lines=10> */
[----:B0-----:R-:W-:-:S06]  /*11e70*/  IADD3 R3, R9, 0xffffffe, RZ ;  /* 0x0ffffffe09037810 */ /* 0x001fcc0007ffe0ff */
[----:B------:R-:W0:Y:S02]  /*11e80*/  F2I.FTZ.U32.TRUNC.NTZ R3, R3 ;  /* 0x0000000300037305 */ /* 0x000e24000021f000 */
[----:B0-----:R-:W-:Y:S01]  /*11e90*/  IMAD.MOV R11, RZ, RZ, -R3 ;  /* 0x000000ffff0b7224 */ /* 0x001fe200078e0a03 */
[----:B------:R-:W-:Y:S06]  /*11ea0*/  @!P0 BRA `(.L_x_1081) ;  /* 0x0000000000088947 */ /* 0x000fec0003800000 */
[----:B------:R-:W-:-:S05]  /*11eb0*/  VIADD R9, R5, 0xffffffff ;  /* 0xffffffff05097836 */ /* 0x000fca0000000000 */
[----:B------:R0:W1:Y:S02]  /*11ec0*/  SHFL.IDX PT, R16, R2, R9, 0x1f ;  /* 0x00001f0902107589 */ /* 0x00006400000e0000 */
.L_x_1081:
[----:B-1----:R-:W-:Y:S02]  /*11ed0*/  IMAD R16, R16, UR4, R7 ;  /* 0x0000000410107c24 */ /* 0x002fe4000f8e0207 */
[----:B------:R-:W-:Y:S02]  /*11ee0*/  IMAD R7, R11, R6, RZ ;  /* 0x000000060b077224 */ /* 0x000fe400078e02ff */
[----:B0-----:R-:W-:Y:S01]  /*11ef0*/  IMAD.MOV.U32 R2, RZ, RZ, RZ ;  /* 0x000000ffff027224 */ /* 0x001fe200078e00ff */
[----:B------:R-:W-:Y:S01]  /*11f00*/  IADD3 R17, -R16, UR6, RZ ;  /* 0x0000000610117c10 */ /* 0x000fe2000fffe1ff */
[----:B------:R-:W-:Y:S02]  /*11f10*/  IMAD.IADD R19, R5, 0x1, R19 ;  /* 0x0000000105137824 */ /* 0x000fe400078e0213 */
        /* <DEDUP_REMOVED lines=20> */
.L_x_1077:
[----:B------:R-:W-:Y:S01]  /*12060*/  MOV R17, RZ ;  /* 0x000000ff00117202 */ /* 0x000fe20000000f00 */
[----:B------:R-:W-:Y:S02]  /*12070*/  IMAD.U32 R16, RZ, RZ, UR6 ;  /* 0x00000006ff107e24 */ /* 0x000fe4000f8e00ff */
[----:B------:R-:W-:-:S07]  /*12080*/  IMAD.MOV.U32 R18, RZ, RZ, RZ ;  /* 0x000000ffff127224 */ /* 0x000fce00078e00ff */
.L_x_1082:
[----:B------:R-:W0:Y:S01]  /*12090*/  S2R R0, SR_TID.X ;  /* 0x0000000000007919 */ /* 0x000e220000002100 */
        /* <DEDUP_REMOVED lines=11> */
[----:B------:R0:W-:Y:S03]  /*12150*/  STL [R1+0x28], RZ ;  /* 0x000028ff01007387 */ /* 0x0001e60000100800 */
[----:B------:R-:W-:Y:S05]  /*12160*/  @P0 BRA `(.L_x_1083) ;  /* 0x0000005400140947 */ /* 0x000fea0003800000 */
[----:B0-----:R-:W-:Y:S01]  /*12170*/  IMAD.MOV.U32 R0, RZ, RZ, 0x1 ;  /* 0x00000001ff007424 */ /* 0x001fe200078e00ff */
[----:B------:R-:W-:Y:S01]  /*12180*/  STL [R1+0x28], RZ ;  /* 0x000028ff01007387 */ /* 0x000fe20000100800 */
[----:B------:R-:W-:Y:S01]  /*12190*/  ULDC UR4, c[0x0][0xc] ;  /* 0x0000030000047ab9 */ /* 0x000fe20000000800 */
[----:B------:R-:W-:Y:S02]  /*121a0*/  IMAD.MOV.U32 R2, RZ, RZ, 0x1 ;  /* 0x00000001ff027424 */ /* 0x000fe400078e00ff */
[----:B------:R0:W-:Y:S04]  /*121b0*/  STL [R1+0xc], R0 ;  /* 0x00000c0001007387 */ /* 0x0001e80000100800 */
[----:B------:R1:W-:Y:S04]  /*121c0*/  STL [R1+0x4], RZ ;  /* 0x000004ff01007387 */ /* 0x0003e80000100800 */
[----:B------:R1:W-:Y:S01]  /*121d0*/  STL [R1], RZ ;  /* 0x000000ff01007387 */ /* 0x0003e20000100800 */
[----:B0-----:R-:W-:-:S03]  /*121e0*/  MOV R0, UR4 ;  /* 0x0000000400007c02 */ /* 0x001fc60008000f00 */
[----:B------:R1:W-:Y:S04]  /*121f0*/  STL [R1+0x8], R2 ;  /* 0x0000080201007387 */ /* 0x0003e80000100800 */
[----:B------:R1:W-:Y:S02]  /*12200*/  STL [R1+0x38], R0 ;  /* 0x0000380001007387 */ /* 0x0003e40000100800 */
.L_x_1165:
[----:B-1-3--:R-:W0:Y:S02]  /*12210*/  LDC.64 R2, c[0x0][0xd60] ;  /* 0x00035800ff027b82 */ /* 0x00ae240000000a00 */
[----:B0-----:R-:W-:-:S05]  /*12220*/  IMAD.WIDE R2, R19, 0x4, R2 ;  /* 0x0000000413027825 */ /* 0x001fca00078e0202 */
[----:B--2---:R-:W2:Y:S01]  /*12230*/  LDG.E R11, desc[UR54][R2.64] ;  /* 0x00000036020b7981 */ /* 0x004ea2000c1e1900 */
[----:B------:R-:W-:Y:S05]  /*12240*/  YIELD ;  /* 0x0000000000007946 */ /* 0x000fea0003800000 */
[----:B------:R-:W-:Y:S01]  /*12250*/  ULDC.64 UR4, c[0x0][0xb20] ;  /* 0x0002c80000047ab9 */ /* 0x000fe20000000a00 */
[----:B------:R-:W-:Y:S01]  /*12260*/  IMAD.MOV.U32 R6, RZ, RZ, RZ ;  /* 0x000000ffff067224 */ /* 0x000fe200078e00ff */
[----:B------:R-:W-:Y:S01]  /*12270*/  ISETP.NE.U32.AND P0, PT, RZ, UR4, PT ;  /* 0x00000004ff007c0c */ /* 0x000fe2000bf05070 */
[----:B------:R-:W-:Y:S01]  /*12280*/  IMAD.MOV.U32 R4, RZ, RZ, RZ ;  /* 0x000000ffff047224 */ /* 0x000fe200078e00ff */
[----:B------:R-:W-:-:S02]  /*12290*/  ULDC.64 UR6, c[0x0][0xb08] ;  /* 0x0002c20000067ab9 */ /* 0x000fc40000000a00 */
[----:B------:R-:W-:Y:S02]  /*122a0*/  ISETP.NE.AND.EX P0, PT, RZ, UR5, PT, P0 ;  /* 0x00000005ff007c0c */ /* 0x000fe4000bf05300 */
        /* <DEDUP_REMOVED lines=48> */
.L_x_1084:
[----:B0-----:R-:W2:Y:S04]  /*125b0*/  @P0 LDG.E R4, desc[UR54][R2.64] ;  /* 0x0000003602040981 */ /* 0x001ea8000c1e1900 */
[----:B------:R-:W2:Y:S01]  /*125c0*/  @P0 LDG.E R5, desc[UR54][R2.64+0x4] ;  /* 0x0000043602050981 */ /* 0x000ea2000c1e1900 */
[----:B-----5:R-:W-:Y:S01]  /*125d0*/  IMAD.IADD R0, R0, 0x1, -R6 ;  /* 0x0000000100007824 */ /* 0x020fe200078e0a06 */
[----:B------:R-:W-:Y:S01]  /*125e0*/  BSSY B0, `(.L_x_1085) ;  /* 0x0000117000007945 */ /* 0x000fe20003800000 */
[----:B------:R-:W-:Y:S01]  /*125f0*/  PLOP3.LUT P2, PT, PT, PT, PT, 0x80, 0x0 ;  /* 0x000000000000781c */ /* 0x000fe20003f4f070 */
[----:B--2---:R-:W-:-:S04]  /*12600*/  @P0 IMAD.IADD R7, R5, 0x1, -R4 ;  /* 0x0000000105070824 */ /* 0x004fc800078e0a04 */
[----:B------:R-:W-:-:S04]  /*12610*/  IMAD.IADD R8, R0, 0x1, R7 ;  /* 0x0000000100087824 */ /* 0x000fc800078e0207 */
[----:B------:R-:W-:Y:S01]  /*12620*/  VIADD R5, R8, 0x3f ;  /* 0x0000003f08057836 */ /* 0x000fe20000000000 */
[----:B------:R0:W-:Y:S04]  /*12630*/  STL [R1+0x2c], R8 ;  /* 0x00002c0801007387 */ /* 0x0001e80000100800 */
[----:B------:R-:W-:-:S04]  /*12640*/  SHF.R.S32.HI R4, RZ, 0x1f, R5 ;  /* 0x0000001fff047819 */ /* 0x000fc80000011405 */
[----:B------:R-:W-:-:S04]  /*12650*/  LEA.HI R5, R4, R5, RZ, 0x6 ;  /* 0x0000000504057211 */ /* 0x000fc800078f30ff */
[----:B------:R-:W-:-:S04]  /*12660*/  LOP3.LUT R4, R5, 0xffffffc0, RZ, 0xc0, !PT ;  /* 0xffffffc005047812 */ /* 0x000fc800078ec0ff */
[----:B------:R-:W-:Y:S02]  /*12670*/  VIADDMNMX R7, R4, -R0, R7, PT ;  /* 0x8000000004077246 */ /* 0x000fe40003800107 */
[----:B------:R-:W-:-:S04]  /*12680*/  IADD3 R4, -R0, RZ, RZ ;  /* 0x000000ff00047210 */ /* 0x000fc80007ffe1ff */
[----:B------:R-:W-:-:S04]  /*12690*/  VIMNMX R4, RZ, R4, !PT ;  /* 0x00000004ff047248 */ /* 0x000fc80007fe0100 */
[----:B------:R-:W-:Y:S02]  /*126a0*/  ISETP.GT.AND P1, PT, R7, R4, PT ;  /* 0x000000040700720c */ /* 0x000fe40003f24270 */
[----:B------:R-:W-:-:S11]  /*126b0*/  SHF.R.U32.HI R4, RZ, 0x6, R4 ;  /* 0x00000006ff047819 */ /* 0x000fd60000011604 */
[----:B------:R-:W-:-:S05]  /*126c0*/  @P1 VIADD R7, R7, 0x3f ;  /* 0x0000003f07071836 */ /* 0x000fca0000000000 */
[----:B------:R-:W-:-:S04]  /*126d0*/  @P1 SHF.R.S32.HI R0, RZ, 0x1f, R7 ;  /* 0x0000001fff001819 */ /* 0x000fc80000011407 */
[----:B------:R-:W-:Y:S01]  /*126e0*/  @P1 LEA.HI R7, R0, R7, RZ, 0x6 ;  /* 0x0000000700071211 */ /* 0x000fe200078f30ff */
[----:B------:R-:W-:-:S03]  /*126f0*/  IMAD.MOV.U32 R0, RZ, RZ, R4 ;  /* 0x000000ffff007224 */ /* 0x000fc600078e0004 */
        /* <DEDUP_REMOVED lines=19> */
.L_x_1208:
[----:B------:R-:W-:-:S03]  /*12830*/  UMOV UR4, 0xffffffff ;  /* 0xffffffff00047882 */ /* 0x000fc60000000000 */
[----:B------:R-:W-:Y:S05]  /*12840*/  BRA.DIV UR4, `(.L_x_1088) ;  /* 0x0000005a04947947 */ /* 0x000fea000b800000 */
[----:B------:R-:W-:-:S13]  /*12850*/  ELECT P6, URZ, PT ;  /* 0x00000000003f782f */ /* 0x000fda00038c0000 */
.L_x_1211:
[----:B------:R-:W2:Y:S01]  /*12860*/  LDL R5, [R1+0x28] ;  /* 0x0000280001057983 */ /* 0x000ea20000100800 */
[----:B------:R-:W-:Y:S02]  /*12870*/  MOV R8, 0x400 ;  /* 0x0000040000087802 */ /* 0x000fe40000000f00 */
        /* <DEDUP_REMOVED lines=9> */
.L_x_1212:
        /* <DEDUP_REMOVED lines=8> */
.L_x_1213:
        /* <DEDUP_REMOVED lines=11> */
.L_x_1093:
[----:B-1----:R-:W2:Y:S01]  /*12a40*/  LDL R8, [R1+0x4] ;  /* 0x0000040001087983 */ /* 0x002ea20000100800 */
[----:B------:R-:W-:Y:S01]  /*12a50*/  R2UR UR9, R6 ;  /* 0x00000000060972ca */ /* 0x000fe200000e0000 */
[----:B------:R-:W-:Y:S01]  /*12a60*/  ULDC.64 UR6, c[0x0][0x198] ;  /* 0x0000660000067ab9 */ /* 0x000fe20000000a00 */
[----:B------:R-:W-:Y:S01]  /*12a70*/  R2UR UR12, R3 ;  /* 0x00000000030c72ca */ /* 0x000fe200000e0000 */
[----:B------:R-:W-:Y:S01]  /*12a80*/  UIADD3 UR4, UP0, UR6, 0x570, URZ ;  /* 0x0000057006047890 */ /* 0x000fe2000ff1e03f */
[----:B------:R-:W-:Y:S01]  /*12a90*/  R2UR UR13, R2 ;  /* 0x00000000020d72ca */ /* 0x000fe200000e0000 */
[----:B------:R-:W-:Y:S01]  /*12aa0*/  UMOV UR10, URZ ;  /* 0x0000003f000a7c82 */ /* 0x000fe20008000000 */
[----:B------:R-:W-:Y:S01]  /*12ab0*/  UMOV UR6, 0x0 ;  /* 0x0000000000067882 */ /* 0x000fe20000000000 */
[----:B------:R-:W-:-:S03]  /*12ac0*/  UIADD3.X UR5, URZ, UR7, URZ, UP0, !UPT ;  /* 0x000000073f057290 */ /* 0x000fc600087fe43f */
[----:B------:R-:W-:-:S03]  /*12ad0*/  UMOV UR7, 0x12f00000 ;  /* 0x12f0000000077882 */ /* 0x000fc60000000000 */
[----:B------:R-:W-:Y:S01]  /*12ae0*/  UIADD3 UR9, UR9, 0x38890, URZ ;  /* 0x0003889009097890 */ /* 0x000fe2000fffe03f */
[----:B--2---:R-:W-:-:S05]  /*12af0*/  IMAD R8, R8, 0x2000, R5 ;  /* 0x0000200008087824 */ /* 0x004fca00078e0205 */
[----:B------:R-:W-:Y:S01]  /*12b00*/  R2UR UR8, R8 ;  /* 0x00000000080872ca */ /* 0x000fe200000e0000 */
[----:B-----5:R-:W-:-:S05]  /*12b10*/  IMAD R8, R0, 0x40, R7 ;  /* 0x0000004000087824 */ /* 0x020fca00078e0207 */
[----:B------:R-:W-:-:S04]  /*12b20*/  IADD3 R8, R8, -0x40, RZ ;  /* 0xffffffc008087810 */ /* 0x000fc80007ffe0ff */
[----:B------:R-:W-:-:S03]  /*12b30*/  R2UR UR11, R8 ;  /* 0x00000000080b72ca */ /* 0x000fc600000e0000 */
[----:B------:R-:W-:-:S10]  /*12b40*/  UIADD3 UR8, UR8, 0x22400, URZ ;  /* 0x0002240008087890 */ /* 0x000fd4000fffe03f */
[----:B------:R1:W-:Y:S01]  /*12b50*/  UTMALDG.4D [UR8], [UR4], desc[UR6] ;  /* 0x00000608040075b4 */ /* 0x0003e20008019000 */
[----:B------:R-:W2:Y:S02]  /*12b60*/  SYNCS.PHASECHK.TRANS64.TRYWAIT P0, [R6+URZ+0x388c0], R9 ;  /* 0x0388c009060075a7 */ /* 0x000ea4000800017f */
[----:B-12---:R-:W-:Y:S05]  /*12b70*/  @!P0 BRA `(.L_x_1094) ;  /* 0x0000005800108947 */ /* 0x006fea0003800000 */
.L_x_1214:
        /* <DEDUP_REMOVED lines=8> */
.L_x_1095:
[----:B01----:R-:W2:Y:S01]  /*12c00*/  LDL R9, [R1+0x4] ;  /* 0x0000040001097983 */ /* 0x003ea20000100800 */
[----:B------:R-:W-:Y:S01]  /*12c10*/  R2UR UR9, R6 ;  /* 0x00000000060972ca */ /* 0x000fe200000e0000 */
[----:B------:R-:W-:Y:S01]  /*12c20*/  ULDC.64 UR24, c[0x0][0x198] ;  /* 0x0000660000187ab9 */ /* 0x000fe20000000a00 */
[----:B------:R-:W-:Y:S01]  /*12c30*/  R2UR UR11, R8 ;  /* 0x00000000080b72ca */ /* 0x000fe200000e0000 */
[----:B------:R-:W-:Y:S01]  /*12c40*/  UIADD3 UR4, UP0, UR24, 0x670, URZ ;  /* 0x0000067018047890 */ /* 0x000fe2000ff1e03f */
[----:B------:R-:W-:Y:S01]  /*12c50*/  R2UR UR12, R3 ;  /* 0x00000000030c72ca */ /* 0x000fe200000e0000 */
[----:B------:R-:W-:Y:S01]  /*12c60*/  UMOV UR10, URZ ;  /* 0x0000003f000a7c82 */ /* 0x000fe20008000000 */
[----:B------:R-:W-:Y:S01]  /*12c70*/  R2UR UR13, R2 ;  /* 0x00000000020d72ca */ /* 0x000fe200000e0000 */
[----:B------:R-:W-:Y:S01]  /*12c80*/  UIADD3.X UR5, URZ, UR25, URZ, UP0, !UPT ;  /* 0x000000193f057290 */ /* 0x000fe200087fe43f */
[----:B------:R-:W-:Y:S01]  /*12c90*/  UMOV UR6, 0x0 ;  /* 0x0000000000067882 */ /* 0x000fe20000000000 */
[----:B------:R-:W-:Y:S01]  /*12ca0*/  UMOV UR7, 0x12f00000 ;  /* 0x12f0000000077882 */ /* 0x000fe20000000000 */
[----:B------:R-:W-:Y:S01]  /*12cb0*/  UMOV UR16, 0x40 ;  /* 0x0000004000107882 */ /* 0x000fe20000000000 */
[----:B------:R-:W-:-:S02]  /*12cc0*/  UMOV UR18, 0x80 ;  /* 0x0000008000127882 */ /* 0x000fc40000000000 */
[----:B------:R-:W-:Y:S01]  /*12cd0*/  UIADD3 UR9, UR9, 0x388b0, URZ ;  /* 0x000388b009097890 */ /* 0x000fe2000fffe03f */
        /* <DEDUP_REMOVED lines=38> */
.L_x_1091:
[----:B------:R-:W-:Y:S05]  /*12f40*/  BSYNC B1 ;  /* 0x0000000000017941 */ /* 0x000fea0003800000 */
.L_x_1090:
[----:B0-----:R-:W2:Y:S04]  /*12f50*/  LDL.LU R6, [R1+0x4] ;  /* 0x0000040001067983 */ /* 0x001ea80000300800 */
[----:B------:R-:W3:Y:S01]  /*12f60*/  LDL.LU R9, [R1+0xc] ;  /* 0x00000c0001097983 */ /* 0x000ee20000300800 */
[----:B------:R-:W-:Y:S01]  /*12f70*/  PLOP3.LUT P2, PT, PT, PT, PT, 0x8, 0x0 ;  /* 0x000000000000781c */ /* 0x000fe20003f4e170 */
[----:B--2---:R-:W-:-:S05]  /*12f80*/  VIADD R6, R6, 0x1 ;  /* 0x0000000106067836 */ /* 0x004fca0000000000 */
[----:B------:R-:W-:-:S04]  /*12f90*/  ISETP.NE.AND P0, PT, R6, 0x2, PT ;  /* 0x000000020600780c */ /* 0x000fc80003f05270 */
[----:B------:R-:W-:-:S04]  /*12fa0*/  SEL R8, RZ, 0x1, P0 ;  /* 0x00000001ff087807 */ /* 0x000fc80000000000 */
[----:B---3--:R-:W-:Y:S02]  /*12fb0*/  LOP3.LUT R9, R9, R8, RZ, 0x3c, !PT ;  /* 0x0000000809097212 */ /* 0x008fe400078e3cff */
[----:B------:R-:W-:Y:S01]  /*12fc0*/  SEL R8, R6, RZ, P0 ;  /* 0x000000ff06087207 */ /* 0x000fe20000000000 */
[----:B------:R-:W-:Y:S02]  /*12fd0*/  VIADD R6, R0, 0xfffffffe ;  /* 0xfffffffe00067836 */ /* 0x000fe40000000000 */
[----:B------:R1:W-:Y:S03]  /*12fe0*/  STL [R1+0xc], R9 ;  /* 0x00000c0901007387 */ /* 0x0003e60000100800 */
[----:B------:R-:W-:Y:S01]  /*12ff0*/  ISETP.GE.AND P0, PT, R6, R4, PT ;  /* 0x000000040600720c */ /* 0x000fe20003f06270 */
[----:B------:R1:W-:-:S12]  /*13000*/  STL [R1+0x4], R8 ;  /* 0x0000040801007387 */ /* 0x0003d80000100800 */
[----:B-1----:R-:W-:Y:S05]  /*13010*/  @!P0 BRA `(.L_x_1086) ;  /* 0x0000000400cc8947 */ /* 0x002fea0003800000 */
[C---:B-----5:R-:W-:Y:S01]  /*13020*/  IMAD R6, R0.reuse, 0x40, R7 ;  /* 0x0000004000067824 */ /* 0x060fe200078e0207 */
[----:B------:R-:W-:-:S03]  /*13030*/  IADD3 R0, R0, -0x1, RZ ;  /* 0xffffffff00007810 */ /* 0x000fc60007ffe0ff */
[----:B------:R-:W-:-:S07]  /*13040*/  VIADD R6, R6, 0xffffff80 ;  /* 0xffffff8006067836 */ /* 0x000fce0000000000 */
.L_x_1102:
        /* <DEDUP_REMOVED lines=9> */
.L_x_1215:
        /* <DEDUP_REMOVED lines=11> */
.L_x_1099:
[----:B-1----:R-:W2:Y:S01]  /*13190*/  LDL R9, [R1+0x4] ;  /* 0x0000040001097983 */ /* 0x002ea20000100800 */
        /* <DEDUP_REMOVED lines=8> */
[----:B------:R-:W-:Y:S02]  /*13220*/  UMOV UR6, 0x0 ;  /* 0x0000000000067882 */ /* 0x000fe40000000000 */
[----:B------:R-:W-:-:S03]  /*13230*/  UMOV UR7, 0x12f00000 ;  /* 0x12f0000000077882 */ /* 0x000fc60000000000 */
[----:B------:R-:W-:Y:S01]  /*13240*/  UIADD3 UR9, UR9, 0x38890, URZ ;  /* 0x0003889009097890 */ /* 0x000fe2000fffe03f */
[----:B--2---:R-:W-:-:S05]  /*13250*/  IMAD R9, R9, 0x2000, R5 ;  /* 0x0000200009097824 */ /* 0x004fca00078e0205 */
[----:B------:R-:W-:-:S13]  /*13260*/  R2UR UR8, R9 ;  /* 0x00000000090872ca */ /* 0x000fda00000e0000 */
[----:B------:R-:W-:-:S09]  /*13270*/  UIADD3 UR8, UR8, 0x22400, URZ ;  /* 0x0002240008087890 */ /* 0x000fd2000fffe03f */
[----:B------:R1:W-:Y:S01]  /*13280*/  UTMALDG.4D [UR8], [UR4], desc[UR6] ;  /* 0x00000608040075b4 */ /* 0x0003e20008019000 */
[----:B------:R-:W2:Y:S02]  /*13290*/  SYNCS.PHASECHK.TRANS64.TRYWAIT P1, [R7+URZ+0x388c0], R8 ;  /* 0x0388c008070075a7 */ /* 0x000ea4000802017f */
[----:B-12---:R-:W-:Y:S05]  /*132a0*/  @!P1 BRA `(.L_x_1100) ;  /* 0x00000050006c9947 */ /* 0x006fea0003800000 */
.L_x_1216:
        /* <DEDUP_REMOVED lines=8> */
.L_x_1101:
        /* <DEDUP_REMOVED lines=52> */
.L_x_1097:
[----:B------:R-:W-:Y:S05]  /*13670*/  BSYNC B1 ;  /* 0x0000000000017941 */ /* 0x000fea0003800000 */
.L_x_1096:
[----:B------:R-:W2:Y:S04]  /*13680*/  LDL.LU R7, [R1+0x4] ;  /* 0x0000040001077983 */ /* 0x000ea80000300800 */
[----:B------:R-:W3:Y:S01]  /*13690*/  LDL.LU R9, [R1+0xc] ;  /* 0x00000c0001097983 */ /* 0x000ee20000300800 */
[----:B------:R-:W-:Y:S02]  /*136a0*/  VIADD R0, R0, 0xffffffff ;  /* 0xffffffff00007836 */ /* 0x000fe40000000000 */
[----:B------:R-:W-:Y:S02]  /*136b0*/  VIADD R6, R6, 0xffffffc0 ;  /* 0xffffffc006067836 */ /* 0x000fe40000000000 */
[----:B--2---:R-:W-:-:S05]  /*136c0*/  VIADD R7, R7, 0x1 ;  /* 0x0000000107077836 */ /* 0x004fca0000000000 */
[----:B------:R-:W-:-:S04]  /*136d0*/  ISETP.NE.AND P0, PT, R7, 0x2, PT ;  /* 0x000000020700780c */ /* 0x000fc80003f05270 */
[----:B------:R-:W-:Y:S02]  /*136e0*/  SEL R8, RZ, 0x1, P0 ;  /* 0x00000001ff087807 */ /* 0x000fe40000000000 */
[----:B------:R-:W-:Y:S02]  /*136f0*/  SEL R7, R7, RZ, P0 ;  /* 0x000000ff07077207 */ /* 0x000fe40000000000 */
[----:B---3--:R-:W-:Y:S02]  /*13700*/  LOP3.LUT R9, R9, R8, RZ, 0x3c, !PT ;  /* 0x0000000809097212 */ /* 0x008fe400078e3cff */
[----:B------:R-:W-:-:S03]  /*13710*/  ISETP.GT.AND P0, PT, R0, R4, PT ;  /* 0x000000040000720c */ /* 0x000fc60003f04270 */
[----:B------:R1:W-:Y:S04]  /*13720*/  STL [R1+0xc], R9 ;  /* 0x00000c0901007387 */ /* 0x0003e80000100800 */
[----:B------:R1:W-:Y:S06]  /*13730*/  STL [R1+0x4], R7 ;  /* 0x0000040701007387 */ /* 0x0003ec0000100800 */
[----:B------:R-:W-:Y:S05]  /*13740*/  @P0 BRA `(.L_x_1102) ;  /* 0xfffffff800400947 */ /* 0x000fea000383ffff */
.L_x_1086:
[----:B------:R-:W-:Y:S05]  /*13750*/  BSYNC B0 ;  /* 0x0000000000007941 */ /* 0x000fea0003800000 */
.L_x_1085:
[----:B-1---5:R-:W2:Y:S01]  /*13760*/  LDL R7, [R1+0x2c] ;  /* 0x00002c0001077983 */ /* 0x022ea20000100800 */
[----:B------:R-:W-:Y:S05]  /*13770*/  @!P2 WARPSYNC.ALL ;  /* 0x000000000000a948 */ /* 0x000fea0003800000 */
[----:B------:R-:W-:Y:S01]  /*13780*/  BSSY B6, `(.L_x_1103) ;  /* 0x0000346000067945 */ /* 0x000fe20003800000 */
[----:B------:R-:W-:Y:S01]  /*13790*/  @!P2 BAR.SYNC.DEFER_BLOCKING 0xc, 0x120 ;  /* 0x030480000000ab1d */ /* 0x000fe20000010000 */
[----:B--2---:R-:W-:-:S13]  /*137a0*/  ISETP.GT.AND P0, PT, R7, RZ, PT ;  /* 0x000000ff0700720c */ /* 0x004fda0003f04270 */
[----:B------:R-:W-:Y:S05]  /*137b0*/  @P0 BRA `(.L_x_1104) ;  /* 0x00000000004c0947 */ /* 0x000fea0003800000 */
[----:B------:R-:W1:Y:S02]  /*137c0*/  S2R R7, SR_TID.X ;  /* 0x0000000000077919 */ /* 0x000e640000002100 */
[----:B-1----:R-:W-:-:S04]  /*137d0*/  LOP3.LUT R7, R7, 0x1f, RZ, 0xc0, !PT ;  /* 0x0000001f07077812 */ /* 0x002fc800078ec0ff */
[----:B------:R-:W-:-:S13]  /*137e0*/  ISETP.NE.AND P1, PT, R7, RZ, PT ;  /* 0x000000ff0700720c */ /* 0x000fda0003f25270 */
[----:B------:R-:W-:Y:S05]  /*137f0*/  @P1 BRA `(.L_x_1105) ;  /* 0x0000003000f81947 */ /* 0x000fea0003800000 */
[----:B------:R-:W2:Y:S01]  /*13800*/  LDL R7, [R1+0x38] ;  /* 0x0000380001077983 */ /* 0x000ea20000100800 */
[----:B------:R-:W-:Y:S01]  /*13810*/  VOTEU.ANY UR4, UPT, PT ;  /* 0x0000000000047886 */ /* 0x000fe200038e0100 */
[----:B0-----:R-:W0:Y:S01]  /*13820*/  LDC.64 R2, c[0x0][0xd38] ;  /* 0x00034e00ff027b82 */ /* 0x001e220000000a00 */
[----:B------:R-:W1:Y:S08]  /*13830*/  FLO.U32 R0, UR4 ;  /* 0x0000000400007d00 */ /* 0x000e7000080e0000 */
[----:B------:R-:W0:Y:S01]  /*13840*/  POPC R5, UR4 ;  /* 0x0000000400057d09 */ /* 0x000e220008000000 */
[----:B--2---:R-:W-:-:S02]  /*13850*/  R2UR UR5, R7 ;  /* 0x00000000070572ca */ /* 0x004fc400000e0000 */
[----:B------:R-:W1:Y:S02]  /*13860*/  S2R R7, SR_LANEID ;  /* 0x0000000000077919 */ /* 0x000e640000000000 */
[----:B-1----:R-:W-:-:S13]  /*13870*/  ISETP.EQ.U32.AND P0, PT, R0, R7, PT ;  /* 0x000000070000720c */ /* 0x002fda0003f02070 */
[----:B0-----:R-:W2:Y:S01]  /*13880*/  @P0 ATOMG.E.ADD.STRONG.GPU PT, R3, desc[UR54][R2.64], R5 ;  /* 0x00000005020309a8 */ /* 0x001ea200081ee1f6 */
[----:B------:R-:W0:Y:S02]  /*13890*/  S2R R4, SR_LTMASK ;  /* 0x0000000000047919 */ /* 0x000e240000003900 */
[----:B0-----:R-:W-:-:S04]  /*138a0*/  LOP3.LUT R4, R4, UR4, RZ, 0xc0, !PT ;  /* 0x0000000404047c12 */ /* 0x001fc8000f8ec0ff */
[----:B------:R-:W0:Y:S01]  /*138b0*/  POPC R7, R4 ;  /* 0x0000000400077309 */ /* 0x000e220000000000 */
[----:B--2---:R-:W0:Y:S02]  /*138c0*/  SHFL.IDX PT, R0, R3, R0, 0x1f ;  /* 0x00001f0003007589 */ /* 0x004e2400000e0000 */
[----:B0-----:R-:W-:Y:S01]  /*138d0*/  IADD3 R16, R0, UR5, R7 ;  /* 0x0000000500107c10 */ /* 0x001fe2000fffe007 */
[----:B------:R-:W-:Y:S06]  /*138e0*/  BRA `(.L_x_1105) ;  /* 0x0000003000bc7947 */ /* 0x000fec0003800000 */
.L_x_1104:
        /* <DEDUP_REMOVED lines=23> */
.L_x_1106:
        /* <DEDUP_REMOVED lines=20> */
.L_x_1108:
        /* <DEDUP_REMOVED lines=16> */
.L_x_1107:
[----:B------:R-:W2:Y:S01]  /*13ca0*/  LDL.LU R2, [R1+0x20] ;  /* 0x0000200001027983 */ /* 0x000ea20000300800 */
[----:B------:R-:W-:-:S03]  /*13cb0*/  ULDC.64 UR4, c[0x0][0xaf0] ;  /* 0x0002bc0000047ab9 */ /* 0x000fc60000000a00 */
[----:B------:R-:W3:Y:S04]  /*13cc0*/  LDL.LU R0, [R1+0x24] ;  /* 0x0000240001007983 */ /* 0x000ee80000300800 */
[----:B------:R-:W4:Y:S04]  /*13cd0*/  LDL.LU R4, [R1+0x34] ;  /* 0x0000340001047983 */ /* 0x000f280000300800 */
[----:B------:R-:W4:Y:S01]  /*13ce0*/  LDL.LU R5, [R1+0x18] ;  /* 0x0000180001057983 */ /* 0x000f220000300800 */
[----:B------:R-:W-:-:S04]  /*13cf0*/  ISETP.NE.U32.AND P0, PT, RZ, UR4, PT ;  /* 0x00000004ff007c0c */ /* 0x000fc8000bf05070 */
[----:B------:R-:W-:Y:S01]  /*13d00*/  ISETP.NE.AND.EX P0, PT, RZ, UR5, PT, P0 ;  /* 0x00000005ff007c0c */ /* 0x000fe2000bf05300 */
[----:B------:R-:W0:Y:S01]  /*13d10*/  S2R R6, SR_TID.X ;  /* 0x0000000000067919 */ /* 0x000e220000002100 */
[----:B------:R-:W-:Y:S01]  /*13d20*/  ULDC.64 UR6, c[0x0][0x198] ;  /* 0x0000660000067ab9 */ /* 0x000fe20000000a00 */
        /* <DEDUP_REMOVED lines=11> */
[----:B------:R-:W-:Y:S01]  /*13de0*/  IMAD R17, R17, 0x40, R4 ;  /* 0x0000004011117824 */ /* 0x000fe200078e0204 */
[----:B------:R-:W-:Y:S01]  /*13df0*/  PLOP3.LUT P1, PT, P6, PT, PT, 0x8, 0x0 ;  /* 0x000000000000781c */ /* 0x000fe2000372e170 */
[----:B------:R-:W-:Y:S01]  /*13e00*/  IMAD.MOV.U32 R4, RZ, RZ, R18 ;  /* 0x000000ffff047224 */ /* 0x000fe200078e0012 */
[----:B0-----:R-:W0:Y:S02]  /*13e10*/  LDC R2, c[0x0][0x428] ;  /* 0x00010a00ff027b82 */ /* 0x001e240000000800 */
[----:B0-----:R-:W-:-:S13]  /*13e20*/  ISETP.NE.AND P0, PT, R2, 0x1, PT ;  /* 0x000000010200780c */ /* 0x001fda0003f05270 */
[----:B------:R-:W0:Y:S08]  /*13e30*/  @P0 LDC R3, c[0x0][0x42c] ;  /* 0x00010b00ff030b82 */ /* 0x000e300000000800 */
[----:B------:R-:W1:Y:S01]  /*13e40*/  @P0 LDC R2, c[0x0][0x430] ;  /* 0x00010c00ff020b82 */ /* 0x000e620000000800 */
[----:B0-----:R-:W-:-:S05]  /*13e50*/  @P0 IMAD.HI.U32 R3, R18, R3, RZ ;  /* 0x0000000312030227 */ /* 0x001fca00078e00ff */
[----:B-1----:R-:W-:Y:S02]  /*13e60*/  @P0 SHF.R.U32.HI R4, RZ, R2, R3 ;  /* 0x00000002ff040219 */ /* 0x002fe40000011603 */
[----:B------:R-:W-:-:S04]  /*13e70*/  ISETP.NE.U32.AND P0, PT, RZ, UR4, PT ;  /* 0x00000004ff007c0c */ /* 0x000fc8000bf05070 */
[----:B------:R-:W-:-:S04]  /*13e80*/  ISETP.NE.AND.EX P0, PT, RZ, UR5, PT, P0 ;  /* 0x00000005ff007c0c */ /* 0x000fc8000bf05300 */
[----:B------:R-:W-:-:S09]  /*13e90*/  SEL R5, R5, RZ, !P0 ;  /* 0x000000ff05057207 */ /* 0x000fd20004000000 */
.L_x_1109:
        /* <DEDUP_REMOVED lines=17> */
.L_x_1219:
[----:B------:R-:W2:Y:S01]  /*13fb0*/  LDL R7, [R1+0x1c] ;  /* 0x00001c0001077983 */ /* 0x000ea20000100800 */
[----:B------:R-:W-:Y:S01]  /*13fc0*/  UMOV UR4, 0xffffffff ;  /* 0xffffffff00047882 */ /* 0x000fe20000000000 */
[----:B------:R-:W-:Y:S02]  /*13fd0*/  SHF.R.S32.HI R8, RZ, 0x1f, R0 ;  /* 0x0000001fff087819 */ /* 0x000fe40000011400 */
[----:B--2---:R-:W-:Y:S01]  /*13fe0*/  IADD3 R7, R7, -0x1, RZ ;  /* 0xffffffff07077810 */ /* 0x004fe20007ffe0ff */
[----:B------:R-:W-:Y:S06]  /*13ff0*/  BRA.DIV UR4, `(.L_x_1111) ;  /* 0x0000004604607947 */ /* 0x000fec000b800000 */
[----:B------:R-:W-:-:S13]  /*14000*/  ELECT P6, URZ, PT ;  /* 0x00000000003f782f */ /* 0x000fda00038c0000 */
.L_x_1222:
        /* <DEDUP_REMOVED lines=24> */
.L_x_1113:
        /* <DEDUP_REMOVED lines=9> */
.L_x_1223:
        /* <DEDUP_REMOVED lines=11> */
.L_x_1115:
[----:B------:R-:W2:Y:S04]  /*142d0*/  LDL R11, [R1] ;  /* 0x00000000010b7983 */ /* 0x000ea80000100800 */
[----:B------:R-:W3:Y:S04]  /*142e0*/  LDL R14, [R1+0x30] ;  /* 0x00003000010e7983 */ /* 0x000ee80000100800 */
[----:B0-----:R-:W4:Y:S01]  /*142f0*/  LDL R10, [R1+0x10] ;  /* 0x00001000010a7983 */ /* 0x001f220000100800 */
[----:B------:R-:W0:Y:S01]  /*14300*/  S2R R13, SR_CgaCtaId ;  /* 0x00000000000d7919 */ /* 0x000e220000008800 */
[----:B------:R-:W-:-:S02]  /*14310*/  MOV R12, 0x400 ;  /* 0x00000400000c7802 */ /* 0x000fc40000000f00 */
[----:B------:R-:W-:Y:S01]  /*14320*/  R2UR UR9, R9 ;  /* 0x00000000090972ca */ /* 0x000fe200000e0000 */
[----:B------:R-:W-:Y:S01]  /*14330*/  ULDC.64 UR14, c[0x0][0x198] ;  /* 0x00006600000e7ab9 */ /* 0x000fe20000000a00 */
[----:B------:R-:W-:Y:S01]  /*14340*/  R2UR UR12, R4 ;  /* 0x00000000040c72ca */ /* 0x000fe200000e0000 */
[----:B------:R-:W-:Y:S01]  /*14350*/  UIADD3 UR6, UP0, UR14, 0x370, URZ ;  /* 0x000003700e067890 */ /* 0x000fe2000ff1e03f */
[----:B-----5:R-:W-:Y:S02]  /*14360*/  R2UR UR13, R6 ;  /* 0x00000000060d72ca */ /* 0x020fe400000e0000 */
[----:B0-----:R-:W-:-:S07]  /*14370*/  LEA R12, R13, R12, 0x18 ;  /* 0x0000000c0d0c7211 */ /* 0x001fce00078ec0ff */
[----:B------:R-:W-:Y:S02]  /*14380*/  UIADD3 UR9, UR9, 0x38830, URZ ;  /* 0x0003883009097890 */ /* 0x000fe4000fffe03f */
[----:B------:R-:W-:Y:S01]  /*14390*/  UIADD3.X UR7, URZ, UR15, URZ, UP0, !UPT ;  /* 0x0000000f3f077290 */ /* 0x000fe200087fe43f */
        /* <DEDUP_REMOVED lines=11> */
.L_x_1112:
        /* <DEDUP_REMOVED lines=9> */
[----:B------:R-:W-:Y:S01]  /*144e0*/  ULDC.64 UR20, c[0x0][0x198] ;  /* 0x0000660000147ab9 */ /* 0x000fe20000000a00 */
[----:B------:R-:W-:Y:S01]  /*144f0*/  R2UR UR11, R17 ;  /* 0x00000000110b72ca */ /* 0x000fe200000e0000 */
[----:B------:R-:W-:Y:S01]  /*14500*/  UIADD3 UR14, UP0, UR20, 0x270, URZ ;  /* 0x00000270140e7890 */ /* 0x000fe2000ff1e03f */
[----:B------:R-:W-:Y:S01]  /*14510*/  R2UR UR12, R18 ;  /* 0x00000000120c72ca */ /* 0x000fe200000e0000 */
[----:B------:R-:W-:Y:S01]  /*14520*/  UMOV UR6, 0x0 ;  /* 0x0000000000067882 */ /* 0x000fe20000000000 */
[----:B------:R-:W-:Y:S01]  /*14530*/  R2UR UR13, R5 ;  /* 0x00000000050d72ca */ /* 0x000fe200000e0000 */
[----:B------:R-:W-:Y:S01]  /*14540*/  UIADD3.X UR15, URZ, UR21, URZ, UP0, !UPT ;  /* 0x000000153f0f7290 */ /* 0x000fe200087fe43f */
[----:B------:R-:W-:Y:S01]  /*14550*/  IMAD.MOV.U32 R5, RZ, RZ, 0x2000 ;  /* 0x00002000ff057424 */ /* 0x000fe200078e00ff */
[----:B------:R-:W-:Y:S01]  /*14560*/  UIADD3 UR4, UP0, UR20, 0x770, URZ ;  /* 0x0000077014047890 */ /* 0x000fe2000ff1e03f */
[----:B------:R-:W-:Y:S01]  /*14570*/  MOV R10, UR55 ;  /* 0x00000037000a7c02 */ /* 0x000fe20008000f00 */
[----:B------:R-:W-:Y:S01]  /*14580*/  UMOV UR7, 0x12f00000 ;  /* 0x12f0000000077882 */ /* 0x000fe20000000000 */
[----:B------:R-:W-:Y:S01]  /*14590*/  UMOV UR10, URZ ;  /* 0x0000003f000a7c82 */ /* 0x000fe20008000000 */
[----:B------:R-:W-:Y:S01]  /*145a0*/  UIADD3 UR8, UR16, 0x20400, URZ ;  /* 0x0002040010087890 */ /* 0x000fe2000fffe03f */
[----:B------:R0:W-:Y:S01]  /*145b0*/  SYNCS.ARRIVE.TRANS64 RZ, [R11+URZ+0x38800], R5 ;  /* 0x038800050bff79a7 */ /* 0x0001e2000800003f */
[----:B------:R-:W-:Y:S01]  /*145c0*/  UIADD3 UR9, UR16, 0x38800, URZ ;  /* 0x0003880010097890 */ /* 0x000fe2000fffe03f */
[----:B------:R-:W-:Y:S01]  /*145d0*/  MOV R9, UR54 ;  /* 0x0000003600097c02 */ /* 0x000fe20008000f00 */
[----:B------:R-:W-:Y:S01]  /*145e0*/  UIADD3.X UR5, URZ, UR21, URZ, UP0, !UPT ;  /* 0x000000153f057290 */ /* 0x000fe200087fe43f */
[----:B------:R-:W-:Y:S01]  /*145f0*/  R2UR UR55, R10 ;  /* 0x000000000a3772ca */ /* 0x000fe200000e0000 */
[----:B------:R-:W-:Y:S01]  /*14600*/  UIADD3 UR48, UR16, 0x28400, URZ ;  /* 0x0002840010307890 */ /* 0x000fe2000fffe03f */
[----:B------:R-:W-:Y:S01]  /*14610*/  R2UR UR54, R9 ;  /* 0x00000000093672ca */ /* 0x000fe200000e0000 */
[----:B------:R-:W-:Y:S01]  /*14620*/  UMOV UR50, 0xc0 ;  /* 0x000000c000327882 */ /* 0x000fe20000000000 */
[----:B------:R-:W-:Y:S01]  /*14630*/  UMOV UR51, UR11 ;  /* 0x0000000b00337c82 */ /* 0x000fe20008000000 */
[----:B------:R-:W-:Y:S01]  /*14640*/  UMOV UR52, UR12 ;  /* 0x0000000c00347c82 */ /* 0x000fe20008000000 */
[----:B------:R1:W-:Y:S01]  /*14650*/  UTMALDG.4D [UR8], [UR14], desc[UR6] ;  /* 0x000006080e0075b4 */ /* 0x0003e20008019000 */
[----:B0-----:R-:W-:Y:S01]  /*14660*/  IMAD.MOV.U32 R5, RZ, RZ, 0x10000 ;  /* 0x00010000ff057424 */ /* 0x001fe200078e00ff */
[----:B------:R-:W-:Y:S01]  /*14670*/  UMOV UR53, UR13 ;  /* 0x0000000d00357c82 */ /* 0x000fe20008000000 */
[----:B------:R-:W-:-:S02]  /*14680*/  UIADD3 UR56, UR16, 0x2a400, URZ ;  /* 0x0002a40010387890 */ /* 0x000fc4000fffe03f */
[----:B------:R-:W-:Y:S01]  /*14690*/  UIADD3 UR40, UR16, 0x2e400, URZ ;  /* 0x0002e40010287890 */ /* 0x000fe2000fffe03f */
[----:B------:R0:W-:Y:S01]  /*146a0*/  SYNCS.ARRIVE.TRANS64 RZ, [R11+URZ+0x38810], R5 ;  /* 0x038810050bff79a7 */ /* 0x0001e2000800003f */
[----:B------:R-:W-:Y:S02]  /*146b0*/  UIADD3 UR32, UR16, 0x30400, URZ ;  /* 0x0003040010207890 */ /* 0x000fe4000fffe03f */
[----:B------:R-:W-:Y:S01]  /*146c0*/  UIADD3 UR24, UR16, 0x32400, URZ ;  /* 0x0003240010187890 */ /* 0x000fe2000fffe03f */
[----:B------:R-:W-:Y:S01]  /*146d0*/  UMOV UR58, 0x80 ;  /* 0x00000080003a7882 */ /* 0x000fe20000000000 */
[----:B------:R-:W-:Y:S01]  /*146e0*/  UMOV UR59, UR11 ;  /* 0x0000000b003b7c82 */ /* 0x000fe20008000000 */
[----:B------:R-:W-:Y:S01]  /*146f0*/  UMOV UR60, UR12 ;  /* 0x0000000c003c7c82 */ /* 0x000fe20008000000 */
[----:B------:R-:W-:Y:S01]  /*14700*/  UMOV UR61, UR13 ;  /* 0x0000000d003d7c82 */ /* 0x000fe20008000000 */
[----:B------:R-:W-:Y:S01]  /*14710*/  UMOV UR42, 0x100 ;  /* 0x00000100002a7882 */ /* 0x000fe20000000000 */
[----:B0-----:R-:W-:Y:S01]  /*14720*/  MOV R5, UR50 ;  /* 0x0000003200057c02 */ /* 0x001fe20008000f00 */
        /* <DEDUP_REMOVED lines=9> */
[----:B-1----:R-:W-:-:S02]  /*147c0*/  UIADD3 UR8, UR16, 0x26400, URZ ;  /* 0x0002640010087890 */ /* 0x002fc4000fffe03f */
[----:B------:R-:W-:Y:S01]  /*147d0*/  UIADD3 UR9, UR16, 0x38810, URZ ;  /* 0x0003881010097890 */ /* 0x000fe2000fffe03f */
[----:B------:R-:W-:Y:S01]  /*147e0*/  UMOV UR27, UR11 ;  /* 0x0000000b001b7c82 */ /* 0x000fe20008000000 */
[----:B------:R-:W-:Y:S01]  /*147f0*/  UMOV UR28, UR12 ;  /* 0x0000000c001c7c82 */ /* 0x000fe20008000000 */
[----:B------:R-:W-:Y:S01]  /*14800*/  UMOV UR29, UR13 ;  /* 0x0000000d001d7c82 */ /* 0x000fe20008000000 */
[----:B------:R-:W-:Y:S01]  /*14810*/  UMOV UR18, 0x1c0 ;  /* 0x000001c000127882 */ /* 0x000fe20000000000 */
[----:B------:R-:W-:Y:S02]  /*14820*/  UMOV UR19, UR11 ;  /* 0x0000000b00137c82 */ /* 0x000fe40008000000 */
[----:B------:R-:W-:Y:S01]  /*14830*/  UMOV UR49, UR9 ;  /* 0x0000000900317c82 */ /* 0x000fe20008000000 */
[----:B------:R-:W-:Y:S01]  /*14840*/  UMOV UR57, UR9 ;  /* 0x0000000900397c82 */ /* 0x000fe20008000000 */
[----:B------:R-:W-:Y:S01]  /*14850*/  UTMALDG.4D [UR8], [UR4], desc[UR6] ;  /* 0x00000608040075b4 */ /* 0x000fe20008019000 */
[----:B------:R-:W-:Y:S01]  /*14860*/  UMOV UR41, UR9 ;  /* 0x0000000900297c82 */ /* 0x000fe20008000000 */
[----:B------:R-:W-:Y:S01]  /*14870*/  UMOV UR33, UR9 ;  /* 0x0000000900217c82 */ /* 0x000fe20008000000 */
[----:B------:R-:W-:Y:S01]  /*14880*/  UMOV UR25, UR9 ;  /* 0x0000000900197c82 */ /* 0x000fe20008000000 */
[----:B------:R-:W-:Y:S01]  /*14890*/  UMOV UR20, UR12 ;  /* 0x0000000c00147c82 */ /* 0x000fe20008000000 */
[----:B------:R-:W-:Y:S01]  /*148a0*/  UMOV UR21, UR13 ;  /* 0x0000000d00157c82 */ /* 0x000fe20008000000 */
[----:B------:R-:W-:Y:S01]  /*148b0*/  UMOV UR17, UR9 ;  /* 0x0000000900117c82 */ /* 0x000fe20008000000 */
        /* <DEDUP_REMOVED lines=8> */
[----:B------:R1:W-:Y:S01]  /*14940*/  UTMALDG.4D [UR24], [UR4], desc[UR6] ;  /* 0x00000618040075b4 */ /* 0x0003e20008019000 */
[----:B------:R1:W-:Y:S02]  /*14950*/  UTMALDG.4D [UR16], [UR4], desc[UR6] ;  /* 0x00000610040075b4 */ /* 0x0003e40008019000 */
[----:B-1----:R-:W-:Y:S01]  /*14960*/  NOP ;  /* 0x0000000000007918 */ /* 0x002fe20000000000 */
.L_x_1117:
[----:B------:R-:W-:Y:S05]  /*14970*/  BSYNC B0 ;  /* 0x0000000000007941 */ /* 0x000fea0003800000 */
.L_x_1116:
[----:B------:R-:W2:Y:S02]  /*14980*/  LDL.LU R9, [R1+0x28] ;  /* 0x0000280001097983 */ /* 0x000ea40000300800 */
        /* <DEDUP_REMOVED lines=8> */
.L_x_1224:
        /* <DEDUP_REMOVED lines=8> */
[----:B0-----:R-:W-:-:S04]  /*14a90*/  LEA R11, R12, R11, 0x18 ;  /* 0x0000000b0c0b7211 */ /* 0x001fc800078ec0ff */
[----:B--2---:R-:W-:Y:S02]  /*14aa0*/  LEA R5, R10, R11, 0x3 ;  /* 0x0000000b0a057211 */ /* 0x004fe400078e18ff */
[----:B---3--:R-:W-:-:S04]  /*14ab0*/  SHF.L.U32 R9, R9, 0x1f, RZ ;  /* 0x0000001f09097819 */ /* 0x008fc800000006ff */
[----:B------:R-:W0:Y:S02]  /*14ac0*/  SYNCS.PHASECHK.TRANS64.TRYWAIT P0, [R5+URZ+0x38860], R9 ;  /* 0x03886009050075a7 */ /* 0x000e24000800017f */
[----:B0-----:R-:W-:Y:S05]  /*14ad0*/  @!P0 BRA `(.L_x_1121) ;  /* 0x0000003800fc8947 */ /* 0x001fea0003800000 */
.L_x_1225:
        /* <DEDUP_REMOVED lines=11> */
.L_x_1122:
        /* <DEDUP_REMOVED lines=59> */
.L_x_1120:
[----:B------:R-:W-:Y:S05]  /*14f40*/  BSYNC B0 ;  /* 0x0000000000007941 */ /* 0x000fea0003800000 */
.L_x_1119:
        /* <DEDUP_REMOVED lines=9> */
[----:B------:R-:W-:-:S05]  /*14fe0*/  IMAD.IADD R5, R10, 0x1, R9 ;  /* 0x000000010a057824 */ /* 0x000fca00078e0209 */
[----:B------:R-:W-:-:S04]  /*14ff0*/  LOP3.LUT R5, R5, 0x1, RZ, 0xc0, !PT ;  /* 0x0000000105057812 */ /* 0x000fc800078ec0ff */
[----:B------:R-:W-:Y:S02]  /*15000*/  ISETP.NE.U32.AND P0, PT, R5, 0x1, PT ;  /* 0x000000010500780c */ /* 0x000fe40003f05070 */
[----:B------:R-:W-:-:S11]  /*15010*/  IADD3 R5, R10, -0x2, RZ ;  /* 0xfffffffe0a057810 */ /* 0x000fd60007ffe0ff */
        /* <DEDUP_REMOVED lines=24> */
[C---:B------:R-:W-:Y:S02]  /*151a0*/  IMAD R12, R0.reuse, UR5, R10 ;  /* 0x00000005000c7c24 */ /* 0x040fe4000f8e020a */
[--C-:B------:R-:W-:Y:S02]  /*151b0*/  IMAD.MOV.U32 R10, RZ, RZ, R6.reuse ;  /* 0x000000ffff0a7224 */ /* 0x100fe400078e0006 */
[----:B------:R-:W-:Y:S02]  /*151c0*/  IMAD.MOV R6, RZ, RZ, -R6 ;  /* 0x000000ffff067224 */ /* 0x000fe400078e0a06 */
[----:B------:R-:W-:-:S04]  /*151d0*/  IMAD.WIDE.U32 R10, R0, UR4, R10 ;  /* 0x00000004000a7c25 */ /* 0x000fc8000f8e000a */
[----:B------:R-:W-:Y:S01]  /*151e0*/  IMAD.IADD R12, R12, 0x1, R11 ;  /* 0x000000010c0c7824 */ /* 0x000fe200078e020b */
[----:B------:R-:W-:Y:S01]  /*151f0*/  LEA R2, P0, R10, R2, 0x2 ;  /* 0x000000020a027211 */ /* 0x000fe200078010ff */
[----:B------:R-:W-:-:S03]  /*15200*/  IMAD R5, R13, R6, R5 ;  /* 0x000000060d057224 */ /* 0x000fc600078e0205 */
[----:B------:R-:W-:-:S05]  /*15210*/  LEA.HI.X R3, R10, R3, R12, 0x2, P0 ;  /* 0x000000030a037211 */ /* 0x000fca00000f140c */
[----:B------:R1:W5:Y:S04]  /*15220*/  LDG.E R6, desc[UR54][R2.64] ;  /* 0x0000003602067981 */ /* 0x000368000c1e1900 */
.L_x_1129:
[----:B-1----:R-:W1:Y:S01]  /*15230*/  S2R R3, SR_CgaCtaId ;  /* 0x0000000000037919 */ /* 0x002e620000008800 */
[----:B------:R-:W-:-:S04]  /*15240*/  MOV R2, 0x400 ;  /* 0x0000040000027802 */ /* 0x000fc80000000f00 */
[----:B-1----:R-:W-:Y:S02]  /*15250*/  LEA R2, R3, R2, 0x18 ;  /* 0x0000000203027211 */ /* 0x002fe400078ec0ff */
[----:B------:R-:W-:Y:S02]  /*15260*/  SHF.L.U32 R3, R14, 0x1f, RZ ;  /* 0x0000001f0e037819 */ /* 0x000fe400000006ff */
[----:B------:R-:W-:-:S04]  /*15270*/  LEA R2, R15, R2, 0x3 ;  /* 0x000000020f027211 */ /* 0x000fc800078e18ff */
[----:B------:R-:W1:Y:S02]  /*15280*/  SYNCS.PHASECHK.TRANS64.TRYWAIT P0, [R2+URZ+0x38840], R3 ;  /* 0x03884003020075a7 */ /* 0x000e64000800017f */
[----:B-1----:R-:W-:Y:S05]  /*15290*/  @!P0 BRA `(.L_x_1130) ;  /* 0x0000003400208947 */ /* 0x002fea0003800000 */
.L_x_1226:
        /* <DEDUP_REMOVED lines=11> */
.L_x_1131:
[----:B--2---:R-:W2:Y:S01]  /*15350*/  LDL R10, [R1] ;  /* 0x00000000010a7983 */ /* 0x004ea20000100800 */
[----:B------:R-:W-:-:S03]  /*15360*/  MOV R12, 0x400 ;  /* 0x00000400000c7802 */ /* 0x000fc60000000f00 */
[----:B------:R-:W3:Y:S01]  /*15370*/  LDL R11, [R1+0x10] ;  /* 0x00001000010b7983 */ /* 0x000ee20000100800 */
[----:B------:R-:W4:Y:S01]  /*15380*/  S2R R13, SR_CgaCtaId ;  /* 0x00000000000d7919 */ /* 0x000f220000008800 */
[----:B------:R-:W-:Y:S01]  /*15390*/  R2UR UR9, R2 ;  /* 0x00000000020972ca */ /* 0x000fe200000e0000 */
[----:B------:R-:W-:Y:S01]  /*153a0*/  ULDC.64 UR6, c[0x0][0x198] ;  /* 0x0000660000067ab9 */ /* 0x000fe20000000a00 */
[----:B------:R-:W-:Y:S01]  /*153b0*/  R2UR UR12, R4 ;  /* 0x00000000040c72ca */ /* 0x000fe200000e0000 */
[----:B------:R-:W-:Y:S01]  /*153c0*/  UIADD3 UR4, UP0, UR6, 0x370, URZ ;  /* 0x0000037006047890 */ /* 0x000fe2000ff1e03f */
[----:B-----5:R-:W-:-:S03]  /*153d0*/  R2UR UR13, R6 ;  /* 0x00000000060d72ca */ /* 0x020fc600000e0000 */
[----:B------:R-:W-:Y:S01]  /*153e0*/  UIADD3.X UR5, URZ, UR7, URZ, UP0, !UPT ;  /* 0x000000073f057290 */ /* 0x000fe200087fe43f */
[----:B----4-:R-:W-:-:S05]  /*153f0*/  LEA R12, R13, R12, 0x18 ;  /* 0x0000000c0d0c7211 */ /* 0x010fca00078ec0ff */
        /* <DEDUP_REMOVED lines=12> */
.L_x_1227:
        /* <DEDUP_REMOVED lines=8> */
.L_x_1133:
[----:B-12---:R-:W2:Y:S01]  /*15540*/  LDL R3, [R1] ;  /* 0x0000000001037983 */ /* 0x006ea20000100800 */
[----:B------:R-:W-:Y:S01]  /*15550*/  MOV R10, 0x400 ;  /* 0x00000400000a7802 */ /* 0x000fe20000000f00 */
[----:B------:R-:W-:Y:S01]  /*15560*/  ULDC.64 UR24, c[0x0][0x198] ;  /* 0x0000660000187ab9 */ /* 0x000fe20000000a00 */
[----:B------:R-:W-:Y:S01]  /*15570*/  R2UR UR9, R2 ;  /* 0x00000000020972ca */ /* 0x000fe200000e0000 */
[----:B------:R-:W1:Y:S01]  /*15580*/  S2R R11, SR_CgaCtaId ;  /* 0x00000000000b7919 */ /* 0x000e620000008800 */
        /* <DEDUP_REMOVED lines=14> */
[----:B-1----:R-:W-:-:S05]  /*15670*/  LEA R10, R11, R10, 0x18 ;  /* 0x0000000a0b0a7211 */ /* 0x002fca00078ec0ff */
        /* <DEDUP_REMOVED lines=14> */
[----:B------:R-:W-:Y:S01]  /*15760*/  UIADD3 UR17, UR14, 0xc400, URZ ;  /* 0x0000c4000e117890 */ /* 0x000fe2000fffe03f */
[----:B------:R1:W-:Y:S02]  /*15770*/  UTMALDG.4D [UR8], [UR4], desc[UR6] ;  /* 0x00000608040075b4 */ /* 0x0003e40008019000 */
        /* <DEDUP_REMOVED lines=19> */
.L_x_1128:
[----:B------:R-:W-:Y:S05]  /*158b0*/  BSYNC B2 ;  /* 0x0000000000027941 */ /* 0x000fea0003800000 */
.L_x_1127:
[----:B------:R-:W2:Y:S02]  /*158c0*/  LDL.LU R2, [R1+0x1c] ;  /* 0x00001c0001027983 */ /* 0x000ea40000300800 */
[----:B--2---:R-:W-:-:S07]  /*158d0*/  IADD3 R5, R2, -0x3, RZ ;  /* 0xfffffffd02057810 */ /* 0x004fce0007ffe0ff */
.L_x_1126:
[----:B------:R-:W-:Y:S05]  /*158e0*/  BSYNC B1 ;  /* 0x0000000000017941 */ /* 0x000fea0003800000 */
.L_x_1125:
[----:B------:R-:W-:-:S05]  /*158f0*/  IMAD.MOV R9, RZ, RZ, -R9 ;  /* 0x000000ffff097224 */ /* 0x000fca00078e0a09 */
[----:B------:R-:W-:-:S13]  /*15900*/  ISETP.NE.AND P0, PT, R7, R9, PT ;  /* 0x000000090700720c */ /* 0x000fda0003f05270 */
[----:B------:R-:W-:Y:S05]  /*15910*/  @!P0 BRA `(.L_x_1124) ;  /* 0x0000001000388947 */ /* 0x000fea0003800000 */
.L_x_1148:
        /* <DEDUP_REMOVED lines=14> */
[----:B------:R-:W1:Y:S02]  /*15a00*/  LDC R11, c[0x0][0x41c] ;  /* 0x00010700ff0b7b82 */ /* 0x000e640000000800 */
[----:B-1----:R-:W-:-:S13]  /*15a10*/  ISETP.NE.AND P0, PT, R11, 0x1, PT ;  /* 0x000000010b00780c */ /* 0x002fda0003f05270 */
[----:B------:R-:W1:Y:S02]  /*15a20*/  @P0 LDC.64 R2, c[0x0][0x420] ;  /* 0x00010800ff020b82 */ /* 0x000e640000000a00 */
[----:B-1----:R-:W-:-:S04]  /*15a30*/  @P0 IMAD.HI.U32 R6, R5, R2, RZ ;  /* 0x0000000205060227 */ /* 0x002fc800078e00ff */
[----:B------:R-:W-:Y:S01]  /*15a40*/  IMAD.MOV.U32 R2, RZ, RZ, R5 ;  /* 0x000000ffff027224 */ /* 0x000fe200078e0005 */
[----:B------:R-:W-:Y:S01]  /*15a50*/  @P0 SHF.R.U32.HI R2, RZ, R3, R6 ;  /* 0x00000003ff020219 */ /* 0x000fe20000011606 */
[----:B------:R-:W-:-:S04]  /*15a60*/  IMAD R6, R8, UR46, RZ ;  /* 0x0000002e08067c24 */ /* 0x000fc8000f8e02ff */
[----:B------:R-:W-:Y:S02]  /*15a70*/  IMAD.MOV R3, RZ, RZ, -R2 ;  /* 0x000000ffff037224 */ /* 0x000fe400078e0a02 */
[----:B------:R-:W-:Y:S02]  /*15a80*/  IMAD R6, R0, UR47, R6 ;  /* 0x0000002f00067c24 */ /* 0x000fe4000f8e0206 */
[----:B------:R-:W-:Y:S01]  /*15a90*/  IMAD R11, R11, R3, R5 ;  /* 0x000000030b0b7224 */ /* 0x000fe200078e0205 */
[----:B------:R-:W-:-:S03]  /*15aa0*/  SHF.R.S32.HI R3, RZ, 0x1f, R2 ;  /* 0x0000001fff037819 */ /* 0x000fc60000011402 */
[----:B------:R-:W-:-:S05]  /*15ab0*/  IMAD.WIDE.U32 R2, R0, UR46, R2 ;  /* 0x0000002e00027c25 */ /* 0x000fca000f8e0002 */
[----:B------:R-:W-:Y:S02]  /*15ac0*/  IADD3 R3, R6, R3, RZ ;  /* 0x0000000306037210 */ /* 0x000fe40007ffe0ff */
[----:B------:R-:W-:-:S04]  /*15ad0*/  LEA R6, P0, R2, UR38, 0x2 ;  /* 0x0000002602067c11 */ /* 0x000fc8000f8010ff */
[----:B------:R-:W-:-:S05]  /*15ae0*/  LEA.HI.X R7, R2, UR39, R3, 0x2, P0 ;  /* 0x0000002702077c11 */ /* 0x000fca00080f1403 */
[----:B------:R1:W5:Y:S04]  /*15af0*/  LDG.E R6, desc[UR54][R6.64] ;  /* 0x0000003606067981 */ /* 0x000368000c1e1900 */
.L_x_1136:
[----:B------:R-:W2:Y:S01]  /*15b00*/  S2R R3, SR_CgaCtaId ;  /* 0x0000000000037919 */ /* 0x000ea20000008800 */
[----:B------:R-:W-:-:S04]  /*15b10*/  MOV R2, 0x400 ;  /* 0x0000040000027802 */ /* 0x000fc80000000f00 */
[----:B--2---:R-:W-:Y:S02]  /*15b20*/  LEA R2, R3, R2, 0x18 ;  /* 0x0000000203027211 */ /* 0x004fe400078ec0ff */
[----:B------:R-:W-:-:S03]  /*15b30*/  SHF.L.U32 R3, R9, 0x1f, RZ ;  /* 0x0000001f09037819 */ /* 0x000fc600000006ff */
[----:B------:R-:W-:-:S04]  /*15b40*/  IMAD R2, R10, 0x8, R2 ;  /* 0x000000080a027824 */ /* 0x000fc800078e0202 */
[----:B------:R-:W2:Y:S02]  /*15b50*/  SYNCS.PHASECHK.TRANS64.TRYWAIT P0, [R2+URZ+0x38840], R3 ;  /* 0x03884003020075a7 */ /* 0x000ea4000800017f */
[----:B--2---:R-:W-:Y:S05]  /*15b60*/  @!P0 BRA `(.L_x_1137) ;  /* 0x0000002c00148947 */ /* 0x004fea0003800000 */
.L_x_1228:
[----:B-1----:R-:W1:Y:S02]  /*15b70*/  S2R R7, SR_TID.X ;  /* 0x0000000000077919 */ /* 0x002e640000002100 */
        /* <DEDUP_REMOVED lines=10> */
.L_x_1138:
[----:B------:R-:W3:Y:S01]  /*15c20*/  LDL R12, [R1+0x10] ;  /* 0x00001000010c7983 */ /* 0x000ee20000100800 */
[----:B-1----:R-:W-:Y:S01]  /*15c30*/  MOV R7, 0x400 ;  /* 0x0000040000077802 */ /* 0x002fe20000000f00 */
[----:B------:R-:W1:Y:S01]  /*15c40*/  S2R R13, SR_CgaCtaId ;  /* 0x00000000000d7919 */ /* 0x000e620000008800 */
[----:B------:R-:W-:Y:S01]  /*15c50*/  R2UR UR9, R2 ;  /* 0x00000000020972ca */ /* 0x000fe200000e0000 */
[----:B------:R-:W-:Y:S01]  /*15c60*/  ULDC.64 UR6, c[0x0][0x198] ;  /* 0x0000660000067ab9 */ /* 0x000fe20000000a00 */
[----:B------:R-:W-:Y:S01]  /*15c70*/  R2UR UR12, R4 ;  /* 0x00000000040c72ca */ /* 0x000fe200000e0000 */
[----:B------:R-:W-:Y:S01]  /*15c80*/  UIADD3 UR4, UP0, UR6, 0x370, URZ ;  /* 0x0000037006047890 */ /* 0x000fe2000ff1e03f */
[----:B-----5:R-:W-:-:S03]  /*15c90*/  R2UR UR13, R6 ;  /* 0x00000000060d72ca */ /* 0x020fc600000e0000 */
        /* <DEDUP_REMOVED lines=14> */
.L_x_1229:
        /* <DEDUP_REMOVED lines=8> */
.L_x_1140:
[----:B------:R-:W3:Y:S01]  /*15e00*/  S2R R11, SR_CgaCtaId ;  /* 0x00000000000b7919 */ /* 0x000ee20000008800 */
[----:B-12---:R-:W-:Y:S01]  /*15e10*/  MOV R3, 0x400 ;  /* 0x0000040000037802 */ /* 0x006fe20000000f00 */
[----:B------:R-:W-:Y:S01]  /*15e20*/  ULDC.64 UR16, c[0x0][0x198] ;  /* 0x0000660000107ab9 */ /* 0x000fe20000000a00 */
        /* <DEDUP_REMOVED lines=51> */
.L_x_1135:
[----:B------:R-:W-:Y:S05]  /*16160*/  BSYNC B1 ;  /* 0x0000000000017941 */ /* 0x000fea0003800000 */
.L_x_1134:
[----:B------:R-:W-:Y:S01]  /*16170*/  VIADD R10, R10, 0x1 ;  /* 0x000000010a0a7836 */ /* 0x000fe20000000000 */
[----:B------:R-:W-:Y:S04]  /*16180*/  BSSY B1, `(.L_x_1141) ;  /* 0x0000084000017945 */ /* 0x000fe80003800000 */
        /* <DEDUP_REMOVED lines=11> */
[----:B------:R-:W2:Y:S02]  /*16240*/  LDC R6, c[0x0][0x41c] ;  /* 0x00010700ff067b82 */ /* 0x000ea40000000800 */
[----:B--2---:R-:W-:-:S13]  /*16250*/  ISETP.NE.AND P0, PT, R6, 0x1, PT ;  /* 0x000000010600780c */ /* 0x004fda0003f05270 */
[----:B------:R-:W2:Y:S02]  /*16260*/  @P0 LDC.64 R2, c[0x0][0x420] ;  /* 0x00010800ff020b82 */ /* 0x000ea40000000a00 */
[----:B--2---:R-:W-:-:S04]  /*16270*/  @P0 IMAD.HI.U32 R7, R9, R2, RZ ;  /* 0x0000000209070227 */ /* 0x004fc800078e00ff */
[----:B------:R-:W-:Y:S01]  /*16280*/  IMAD.MOV.U32 R2, RZ, RZ, R9 ;  /* 0x000000ffff027224 */ /* 0x000fe200078e0009 */
[----:B------:R-:W-:-:S05]  /*16290*/  @P0 SHF.R.U32.HI R2, RZ, R3, R7 ;  /* 0x00000003ff020219 */ /* 0x000fca0000011607 */
[----:B------:R-:W-:-:S04]  /*162a0*/  IMAD.MOV R3, RZ, RZ, -R2 ;  /* 0x000000ffff037224 */ /* 0x000fc800078e0a02 */
[----:B------:R-:W-:Y:S01]  /*162b0*/  IMAD R9, R6, R3, R9 ;  /* 0x0000000306097224 */ /* 0x000fe200078e0209 */
[----:B------:R-:W-:Y:S01]  /*162c0*/  SHF.R.S32.HI R3, RZ, 0x1f, R2 ;  /* 0x0000001fff037819 */ /* 0x000fe20000011402 */
[----:B------:R-:W-:-:S04]  /*162d0*/  IMAD R6, R8, UR46, RZ ;  /* 0x0000002e08067c24 */ /* 0x000fc8000f8e02ff */
[C---:B------:R-:W-:Y:S02]  /*162e0*/  IMAD R6, R0.reuse, UR47, R6 ;  /* 0x0000002f00067c24 */ /* 0x040fe4000f8e0206 */
[----:B------:R-:W-:-:S04]  /*162f0*/  IMAD.WIDE.U32 R2, R0, UR46, R2 ;  /* 0x0000002e00027c25 */ /* 0x000fc8000f8e0002 */
[----:B------:R-:W-:Y:S01]  /*16300*/  IMAD.IADD R3, R6, 0x1, R3 ;  /* 0x0000000106037824 */ /* 0x000fe200078e0203 */
[----:B------:R-:W-:-:S04]  /*16310*/  LEA R6, P0, R2, UR38, 0x2 ;  /* 0x0000002602067c11 */ /* 0x000fc8000f8010ff */
[----:B------:R-:W-:-:S05]  /*16320*/  LEA.HI.X R7, R2, UR39, R3, 0x2, P0 ;  /* 0x0000002702077c11 */ /* 0x000fca00080f1403 */
[----:B------:R2:W5:Y:S04]  /*16330*/  LDG.E R6, desc[UR54][R6.64] ;  /* 0x0000003606067981 */ /* 0x000568000c1e1900 */
.L_x_1143:
[----:B------:R-:W3:Y:S01]  /*16340*/  S2R R3, SR_CgaCtaId ;  /* 0x0000000000037919 */ /* 0x000ee20000008800 */
[----:B------:R-:W-:-:S04]  /*16350*/  MOV R2, 0x400 ;  /* 0x0000040000027802 */ /* 0x000fc80000000f00 */
[----:B---3--:R-:W-:Y:S02]  /*16360*/  LEA R2, R3, R2, 0x18 ;  /* 0x0000000203027211 */ /* 0x008fe400078ec0ff */
[----:B------:R-:W-:Y:S02]  /*16370*/  SHF.L.U32 R3, R11, 0x1f, RZ ;  /* 0x0000001f0b037819 */ /* 0x000fe400000006ff */
[----:B------:R-:W-:-:S04]  /*16380*/  LEA R2, R12, R2, 0x3 ;  /* 0x000000020c027211 */ /* 0x000fc800078e18ff */
[----:B------:R-:W3:Y:S02]  /*16390*/  SYNCS.PHASECHK.TRANS64.TRYWAIT P0, [R2+URZ+0x38840], R3 ;  /* 0x03884003020075a7 */ /* 0x000ee4000800017f */
[----:B---3--:R-:W-:Y:S05]  /*163a0*/  @!P0 BRA `(.L_x_1144) ;  /* 0x00000024002c8947 */ /* 0x008fea0003800000 */
.L_x_1230:
        /* <DEDUP_REMOVED lines=11> */
.L_x_1145:
[----:B--2---:R-:W2:Y:S01]  /*16460*/  LDL R7, [R1] ;  /* 0x0000000001077983 */ /* 0x004ea20000100800 */
[----:B-1----:R-:W-:-:S03]  /*16470*/  MOV R11, 0x400 ;  /* 0x00000400000b7802 */ /* 0x002fc60000000f00 */
[----:B------:R-:W4:Y:S01]  /*16480*/  LDL R10, [R1+0x10] ;  /* 0x00001000010a7983 */ /* 0x000f220000100800 */
        /* <DEDUP_REMOVED lines=20> */
.L_x_1231:
        /* <DEDUP_REMOVED lines=8> */
.L_x_1147:
[----:B-1-3--:R-:W2:Y:S01]  /*16650*/  LDL R3, [R1] ;  /* 0x0000000001037983 */ /* 0x00aea20000100800 */
        /* <DEDUP_REMOVED lines=54> */
.L_x_1142:
[----:B------:R-:W-:Y:S05]  /*169c0*/  BSYNC B1 ;  /* 0x0000000000017941 */ /* 0x000fea0003800000 */
.L_x_1141:
[C---:B------:R-:W-:Y:S02]  /*169d0*/  ISETP.GT.AND P0, PT, R5.reuse, 0x1, PT ;  /* 0x000000010500780c */ /* 0x040fe40003f04270 */
[----:B------:R-:W-:-:S11]  /*169e0*/  IADD3 R5, R5, -0x2, RZ ;  /* 0xfffffffe05057810 */ /* 0x000fd60007ffe0ff */
[----:B------:R-:W-:Y:S05]  /*169f0*/  @P0 BRA `(.L_x_1148) ;  /* 0xffffffec00c80947 */ /* 0x000fea000383ffff */
.L_x_1124:
[----:B------:R-:W-:Y:S05]  /*16a00*/  BSYNC B0 ;  /* 0x0000000000007941 */ /* 0x000fea0003800000 */
.L_x_1123:
        /* <DEDUP_REMOVED lines=12> */
[----:B------:R-:W-:Y:S02]  /*16ad0*/  VOTEU.ANY UR4, UPT, PT ;  /* 0x0000000000047886 */ /* 0x000fe400038e0100 */
        /* <DEDUP_REMOVED lines=12> */
.L_x_1150:
[----:B------:R-:W-:Y:S05]  /*16ba0*/  BSYNC B0 ;  /* 0x0000000000007941 */ /* 0x000fea0003800000 */
.L_x_1149:
[----:B--2---:R-:W2:Y:S02]  /*16bb0*/  LDL.LU R2, [R1+0x8] ;  /* 0x0000080001027983 */ /* 0x004ea40000300800 */
[----:B--2---:R-:W-:-:S05]  /*16bc0*/  LOP3.LUT R2, R2, R0, RZ, 0x3c, !PT ;  /* 0x0000000002027212 */ /* 0x004fca00078e3cff */
[----:B------:R2:W-:Y:S02]  /*16bd0*/  STL [R1+0x8], R2 ;  /* 0x0000080201007387 */ /* 0x0005e40000100800 */
.L_x_1105:
[----:B------:R-:W-:Y:S05]  /*16be0*/  BSYNC B6 ;  /* 0x0000000000067941 */ /* 0x000fea0003800000 */
.L_x_1103:
[----:B------:R-:W-:-:S03]  /*16bf0*/  UMOV UR4, 0xffffffff ;  /* 0xffffffff00047882 */ /* 0x000fc60000000000 */
[----:B------:R-:W-:Y:S05]  /*16c00*/  BRA.DIV UR4, `(.L_x_1151) ;  /* 0x0000001e043c7947 */ /* 0x000fea000b800000 */
[----:B------:R3:W4:Y:S04]  /*16c10*/  SHFL.IDX PT, R4, R16, RZ, 0x1f ;  /* 0x00001fff10047589 */ /* 0x00072800000e0000 */
[----:B------:R3:W0:Y:S02]  /*16c20*/  SHFL.IDX PT, R6, R16, 0x1, 0x1f ;  /* 0x00201f0010067f89 */ /* 0x00062400000e0000 */
.L_x_1235:
[----:B------:R-:W0:Y:S01]  /*16c30*/  S2R R0, SR_TID.X ;  /* 0x0000000000007919 */ /* 0x000e220000002100 */
        /* <DEDUP_REMOVED lines=10> */
[----:B0-----:R-:W-:-:S05]  /*16ce0*/  IMAD.WIDE R2, R5, 0x4, R2 ;  /* 0x0000000405027825 */ /* 0x001fca00078e0202 */
[----:B------:R0:W5:Y:S02]  /*16cf0*/  LDG.E R17, desc[UR54][R2.64] ;  /* 0x0000003602117981 */ /* 0x000164000c1e1900 */
.L_x_1153:
[----:B------:R-:W-:Y:S05]  /*16d00*/  BSYNC B0 ;  /* 0x0000000000007941 */ /* 0x000fea0003800000 */
.L_x_1152:
        /* <DEDUP_REMOVED lines=19> */
[----:B------:R-:W2:Y:S02]  /*16e40*/  SHFL.UP PT, R14, R7, 0x10, RZ ;  /* 0x06000000070e7989 */ /* 0x000ea400000e00ff */
[----:B--2---:R-:W-:-:S05]  /*16e50*/  SEL R2, R14, RZ, P0 ;  /* 0x000000ff0e027207 */ /* 0x004fca0000000000 */
[----:B------:R-:W-:-:S05]  /*16e60*/  IMAD.IADD R2, R7, 0x1, R2 ;  /* 0x0000000107027824 */ /* 0x000fca00078e0202 */
[----:B------:R0:W2:Y:S02]  /*16e70*/  SHFL.IDX PT, R14, R2, 0x1f, 0x1f ;  /* 0x03e01f00020e7f89 */ /* 0x0000a400000e0000 */
.L_x_1243:
[----:B------:R-:W-:Y:S02]  /*16e80*/  ULDC UR4, c[0x0][0xd10] ;  /* 0x0003440000047ab9 */ /* 0x000fe40000000800 */
[----:B---3--:R-:W-:-:S04]  /*16e90*/  IMAD.U32 R16, RZ, RZ, UR4 ;  /* 0x00000004ff107e24 */ /* 0x008fc8000f8e00ff */
[----:B--2---:R-:W-:-:S04]  /*16ea0*/  IMAD R3, R14, R16, RZ ;  /* 0x000000100e037224 */ /* 0x004fc800078e02ff */
[----:B------:R-:W-:-:S05]  /*16eb0*/  IMAD.IADD R6, R6, 0x1, R3 ;  /* 0x0000000106067824 */ /* 0x000fca00078e0203 */
[----:B----4-:R-:W-:-:S13]  /*16ec0*/  ISETP.GT.AND P0, PT, R6, R4, PT ;  /* 0x000000040600720c */ /* 0x010fda0003f04270 */
[----:B------:R-:W-:Y:S05]  /*16ed0*/  @P0 BRA `(.L_x_1155) ;  /* 0x0000000000b40947 */ /* 0x000fea0003800000 */
[----:B------:R-:W2:Y:S02]  /*16ee0*/  LDC R0, c[0x0][0xd14] ;  /* 0x00034500ff007b82 */ /* 0x000ea40000000800 */
.L_x_1160:
        /* <DEDUP_REMOVED lines=12> */
[----:B0-----:R-:W-:-:S05]  /*16fb0*/  IMAD.WIDE R2, R5, 0x4, R2 ;  /* 0x0000000405027825 */ /* 0x001fca00078e0202 */
[----:B------:R0:W5:Y:S02]  /*16fc0*/  LDG.E R17, desc[UR54][R2.64] ;  /* 0x0000003602117981 */ /* 0x000164000c1e1900 */
.L_x_1158:
[----:B------:R-:W-:Y:S05]  /*16fd0*/  BSYNC B0 ;  /* 0x0000000000007941 */ /* 0x000fea0003800000 */
.L_x_1157:
[----:B------:R-:W-:-:S03]  /*16fe0*/  UMOV UR4, 0xffffffff ;  /* 0xffffffff00047882 */ /* 0x000fc60000000000 */
[----:B------:R-:W-:Y:S05]  /*16ff0*/  BRA.DIV UR4, `(.L_x_1159) ;  /* 0x0000001e045c7947 */ /* 0x000fea000b800000 */
[----:B-----5:R-:W0:Y:S01]  /*17000*/  SHFL.UP PT, R14, R17, 0x1, RZ ;  /* 0x04200000110e7989 */ /* 0x020e2200000e00ff */
[C---:B------:R-:W-:Y:S02]  /*17010*/  ISETP.NE.AND P0, PT, R7.reuse, RZ, PT ;  /* 0x000000ff0700720c */ /* 0x040fe40003f05270 */
[C---:B------:R-:W-:Y:S02]  /*17020*/  ISETP.GE.U32.AND P1, PT, R7.reuse, 0x2, PT ;  /* 0x000000020700780c */ /* 0x040fe40003f26070 */
        /* <DEDUP_REMOVED lines=18> */
.L_x_1251:
[----:B------:R-:W-:Y:S02]  /*17150*/  ULDC UR4, c[0x0][0xd10] ;  /* 0x0003440000047ab9 */ /* 0x000fe40000000800 */
[----:B------:R-:W-:-:S04]  /*17160*/  IMAD.U32 R16, RZ, RZ, UR4 ;  /* 0x00000004ff107e24 */ /* 0x000fc8000f8e00ff */
[----:B--2---:R-:W-:-:S04]  /*17170*/  IMAD R3, R14, R16, RZ ;  /* 0x000000100e037224 */ /* 0x004fc800078e02ff */
[----:B------:R-:W-:-:S05]  /*17180*/  IMAD.IADD R6, R3, 0x1, R6 ;  /* 0x0000000103067824 */ /* 0x000fca00078e0206 */
[----:B------:R-:W-:-:S13]  /*17190*/  ISETP.GT.AND P0, PT, R6, R4, PT ;  /* 0x000000040600720c */ /* 0x000fda0003f04270 */
[----:B------:R-:W-:Y:S05]  /*171a0*/  @!P0 BRA `(.L_x_1160) ;  /* 0xfffffffc00508947 */ /* 0x000fea000383ffff */
.L_x_1155:
        /* <DEDUP_REMOVED lines=8> */
.L_x_1255:
[----:B------:R-:W-:Y:S01]  /*17230*/  ISETP.NE.AND P0, PT, R3, RZ, PT ;  /* 0x000000ff0300720c */ /* 0x000fe20003f05270 */
[----:B------:R-:W-:-:S12]  /*17240*/  IMAD.MOV.U32 R14, RZ, RZ, RZ ;  /* 0x000000ffff0e7224 */ /* 0x000fd800078e00ff */
[----:B------:R-:W-:Y:S05]  /*17250*/  @!P0 BRA `(.L_x_1162) ;  /* 0x0000000000108947 */ /* 0x000fea0003800000 */
[----:B------:R-:W-:Y:S01]  /*17260*/  UMOV UR4, 0xffffffff ;  /* 0xffffffff00047882 */ /* 0x000fe20000000000 */
[----:B-1----:R-:W-:Y:S02]  /*17270*/  IADD3 R12, R5, -0x1, RZ ;  /* 0xffffffff050c7810 */ /* 0x002fe40007ffe0ff */
[----:B------:R-:W-:Y:S05]  /*17280*/  BRA.DIV UR4, `(.L_x_1163) ;  /* 0x0000001e04d47947 */ /* 0x000fea000b800000 */
[----:B------:R4:W1:Y:S02]  /*17290*/  SHFL.IDX PT, R14, R2, R12, 0x1f ;  /* 0x00001f0c020e7589 */ /* 0x00086400000e0000 */
.L_x_1162:
[----:B-1----:R-:W-:Y:S01]  /*172a0*/  IMAD R16, R14, R16, R6 ;  /* 0x000000100e107224 */ /* 0x002fe200078e0206 */
[-C--:B---3--:R-:W-:Y:S01]  /*172b0*/  IABS R6, R17.reuse ;  /* 0x0000001100067213 */ /* 0x088fe20000000000 */
[----:B0---4-:R-:W-:Y:S01]  /*172c0*/  IMAD.MOV.U32 R2, RZ, RZ, RZ ;  /* 0x000000ffff027224 */ /* 0x011fe200078e00ff */
[----:B------:R-:W-:Y:S01]  /*172d0*/  IABS R8, R17 ;  /* 0x0000001100087213 */ /* 0x000fe20000000000 */
[----:B------:R-:W-:Y:S01]  /*172e0*/  IMAD.IADD R4, R4, 0x1, -R16 ;  /* 0x0000000104047824 */ /* 0x000fe200078e0a10 */
[----:B------:R-:W0:Y:S01]  /*172f0*/  I2F.RP R7, R6 ;  /* 0x0000000600077306 */ /* 0x000e220000209400 */
[----:B------:R-:W-:Y:S02]  /*17300*/  IMAD.IADD R19, R5, 0x1, R19 ;  /* 0x0000000105137824 */ /* 0x000fe400078e0213 */
[----:B------:R-:W-:-:S05]  /*17310*/  IMAD.MOV R8, RZ, RZ, -R8 ;  /* 0x000000ffff087224 */ /* 0x000fca00078e0a08 */
[----:B0-----:R-:W0:Y:S02]  /*17320*/  MUFU.RCP R7, R7 ;  /* 0x0000000700077308 */ /* 0x001e240000001000 */
[----:B0-----:R-:W-:-:S06]  /*17330*/  VIADD R9, R7, 0xffffffe ;  /* 0x0ffffffe07097836 */ /* 0x001fcc0000000000 */
[----:B------:R-:W0:Y:S02]  /*17340*/  F2I.FTZ.U32.TRUNC.NTZ R3, R9 ;  /* 0x0000000900037305 */ /* 0x000e24000021f000 */
[----:B0-----:R-:W-:-:S04]  /*17350*/  IMAD.MOV R11, RZ, RZ, -R3 ;  /* 0x000000ffff0b7224 */ /* 0x001fc800078e0a03 */
[----:B------:R-:W-:-:S04]  /*17360*/  IMAD R11, R11, R6, RZ ;  /* 0x000000060b0b7224 */ /* 0x000fc800078e02ff */
[----:B------:R-:W-:Y:S01]  /*17370*/  IMAD.HI.U32 R2, R3, R11, R2 ;  /* 0x0000000b03027227 */ /* 0x000fe200078e0002 */
[----:B------:R-:W-:-:S05]  /*17380*/  IABS R3, R4 ;  /* 0x0000000400037213 */ /* 0x000fca0000000000 */
        /* <DEDUP_REMOVED lines=16> */
.L_x_1156:
[----:B------:R-:W-:Y:S01]  /*17490*/  UMOV UR4, URZ ;  /* 0x0000003f00047c82 */ /* 0x000fe20008000000 */
[----:B------:R-:W-:Y:S01]  /*174a0*/  UMOV UR5, URZ ;  /* 0x0000003f00057c82 */ /* 0x000fe20008000000 */
[----:B------:R-:W-:Y:S01]  /*174b0*/  ULDC UR6, c[0x0][0xd14] ;  /* 0x0003450000067ab9 */ /* 0x000fe20000000800 */
[----:B------:R-:W-:Y:S02]  /*174c0*/  IMAD.MOV.U32 R16, RZ, RZ, R4 ;  /* 0x000000ffff107224 */ /* 0x000fe400078e0004 */
[----:B------:R-:W-:Y:S02]  /*174d0*/  IMAD.U32 R17, RZ, RZ, UR4 ;  /* 0x00000004ff117e24 */ /* 0x000fe4000f8e00ff */
[----:B------:R-:W-:Y:S02]  /*174e0*/  IMAD.U32 R18, RZ, RZ, UR5 ;  /* 0x00000005ff127e24 */ /* 0x000fe4000f8e00ff */
[----:B------:R-:W-:-:S07]  /*174f0*/  IMAD.U32 R19, RZ, RZ, UR6 ;  /* 0x00000006ff137e24 */ /* 0x000fce000f8e00ff */
.L_x_1164:
        /* <DEDUP_REMOVED lines=12> */
.L_x_1083:
[----:B0-----:R-:W4:Y:S01]  /*175c0*/  LDL.LU R0, [R1+0x28] ;  /* 0x0000280001007983 */ /* 0x001f220000300800 */
[----:B--2---:R-:W0:Y:S01]  /*175d0*/  S2R R5, SR_CgaCtaId ;  /* 0x0000000000057919 */ /* 0x004e220000008800 */
[----:B----4-:R-:W-:-:S05]  /*175e0*/  VIADD R0, R0, 0x1 ;  /* 0x0000000100007836 */ /* 0x010fca0000000000 */
[----:B---3--:R-:W-:-:S04]  /*175f0*/  LEA.HI R2, R0, R0, RZ, 0x1 ;  /* 0x0000000000027211 */ /* 0x008fc800078f08ff */
[----:B------:R-:W-:-:S04]  /*17600*/  LOP3.LUT R3, R2, 0xfffffffe, RZ, 0xc0, !PT ;  /* 0xfffffffe02037812 */ /* 0x000fc800078ec0ff */
[----:B------:R-:W-:Y:S02]  /*17610*/  IADD3 R3, R0, -R3, RZ ;  /* 0x8000000300037210 */ /* 0x000fe40007ffe0ff */
[----:B------:R-:W-:Y:S02]  /*17620*/  MOV R0, 0x400 ;  /* 0x0000040000007802 */ /* 0x000fe40000000f00 */
[----:B------:R-:W-:Y:S02]  /*17630*/  SHF.L.U32 R3, R3, 0x1f, RZ ;  /* 0x0000001f03037819 */ /* 0x000fe400000006ff */
[----:B0-----:R-:W-:-:S04]  /*17640*/  LEA R0, R5, R0, 0x18 ;  /* 0x0000000005007211 */ /* 0x001fc800078ec0ff */
[----:B------:R-:W0:Y:S02]  /*17650*/  SYNCS.PHASECHK.TRANS64.TRYWAIT P0, [R0+URZ+0x38820], R3 ;  /* 0x03882003000075a7 */ /* 0x000e24000800017f */
[----:B0-----:R-:W-:Y:S05]  /*17660*/  @!P0 BRA `(.L_x_1166) ;  /* 0x0000001c00008947 */ /* 0x001fea0003800000 */
.L_x_1258:
[----:B------:R-:W-:-:S03]  /*17670*/  UMOV UR4, 0xffffffff ;  /* 0xffffffff00047882 */ /* 0x000fc60000000000 */
[----:B------:R-:W-:Y:S05]  /*17680*/  BRA.DIV UR4, `(.L_x_1167) ;  /* 0x0000001e040c7947 */ /* 0x000fea000b800000 */
[----:B------:R-:W2:Y:S02]  /*17690*/  S2R R2, SR_TID.X ;  /* 0x0000000000027919 */ /* 0x000ea40000002100 */
[----:B--2---:R-:W-:-:S04]  /*176a0*/  SHF.R.U32.HI R2, RZ, 0x5, R2 ;  /* 0x00000005ff027819 */ /* 0x004fc80000011602 */
[----:B------:R-:W-:-:S05]  /*176b0*/  LOP3.LUT R2, R2, 0x3, RZ, 0xc0, !PT ;  /* 0x0000000302027812 */ /* 0x000fca00078ec0ff */
[----:B------:R2:W3:Y:S02]  /*176c0*/  SHFL.IDX PT, R14, R2, RZ, 0x1f ;  /* 0x00001fff020e7589 */ /* 0x0004e400000e0000 */
.L_x_1261:
[----:B---3--:R-:W-:-:S13]  /*176d0*/  ISETP.NE.AND P0, PT, R14, RZ, PT ;  /* 0x000000ff0e00720c */ /* 0x008fda0003f05270 */
[----:B------:R-:W-:Y:S05]  /*176e0*/  @P0 BRA `(.L_x_958) ;  /* 0x0000000000940947 */ /* 0x000fea0003800000 */
[----:B------:R-:W-:-:S03]  /*176f0*/  UMOV UR4, 0xffffffff ;  /* 0xffffffff00047882 */ /* 0x000fc60000000000 */
[----:B------:R-:W-:Y:S05]  /*17700*/  BRA.DIV UR4, `(.L_x_1168) ;  /* 0x0000001e04207947 */ /* 0x000fea000b800000 */
[----:B------:R-:W-:-:S13]  /*17710*/  ELECT P6, URZ, PT ;  /* 0x00000000003f782f */ /* 0x000fda00038c0000 */
.L_x_1264:
[----:B------:R-:W-:Y:S05]  /*17720*/  @!P6 BRA `(.L_x_958) ;  /* 0x000000000084e947 */ /* 0x000fea0003800000 */
[----:B--2---:R-:W2:Y:S02]  /*17730*/  LDL.LU R2, [R1+0x3c] ;  /* 0x00003c0001027983 */ /* 0x004ea40000300800 */
[----:B--2---:R-:W-:-:S04]  /*17740*/  LOP3.LUT R2, R2, 0x2, RZ, 0xfc, !PT ;  /* 0x0000000202027812 */ /* 0x004fc800078efcff */
[----:B------:R-:W-:-:S13]  /*17750*/  ISETP.NE.AND P2, PT, R2, 0x3, PT ;  /* 0x000000030200780c */ /* 0x000fda0003f45270 */
[----:B------:R-:W-:Y:S05]  /*17760*/  @!P2 BRA `(.L_x_1169) ;  /* 0x000000000004a947 */ /* 0x000fea0003800000 */
[----:B------:R-:W-:Y:S01]  /*17770*/  BPT.TRAP 0x1 ;  /* 0x000000040000795c */ /* 0x000fe20000300000 */
.L_x_1169:
        /* <DEDUP_REMOVED lines=14> */
.L_x_1265:
[----:B------:R-:W2:Y:S02]  /*17860*/  SYNCS.PHASECHK.TRANS64.TRYWAIT P0, [R7+URZ], R2 ;  /* 0x00000002070075a7 */ /* 0x000ea4000800017f */
[----:B--2---:R-:W-:Y:S05]  /*17870*/  @!P0 BRA `(.L_x_1171) ;  /* 0x0000001800f88947 */ /* 0x004fea0003800000 */
.L_x_1266:
[----:B------:R-:W-:Y:S05]  /*17880*/  @!P2 BRA `(.L_x_1172) ;  /* 0x000000000004a947 */ /* 0x000fea0003800000 */
[----:B------:R-:W-:Y:S01]  /*17890*/  BPT.TRAP 0x1 ;  /* 0x000000040000795c */ /* 0x000fe20000300000 */
.L_x_1172:
[----:B------:R-:W3:Y:S01]  /*178a0*/  LDL.LU R4, [R1] ;  /* 0x0000000001047983 */ /* 0x000ee20000300800 */
[----:B------:R-:W-:-:S05]  /*178b0*/  VIADD R0, R0, 0x38860 ;  /* 0x0003886000007836 */ /* 0x000fca0000000000 */
[----:B---3--:R-:W-:-:S04]  /*178c0*/  LEA R4, R4, R0, 0x3 ;  /* 0x0000000004047211 */ /* 0x008fc800078e18ff */
[----:B------:R-:W3:Y:S02]  /*178d0*/  SYNCS.PHASECHK.TRANS64.TRYWAIT P0, [R4+URZ], R5 ;  /* 0x00000005040075a7 */ /* 0x000ee4000800017f */
[----:B---3--:R-:W-:Y:S05]  /*178e0*/  @!P0 BRA `(.L_x_1173) ;  /* 0x0000001800f08947 */ /* 0x008fea0003800000 */
.L_x_1267:
[----:B------:R-:W-:-:S07]  /*178f0*/  IMAD R3, R3, 0x8, R0 ;  /* 0x0000000803037824 */ /* 0x000fce00078e0200 */
.L_x_1174:
[----:B----4-:R4:W0:Y:S02]  /*17900*/  SYNCS.PHASECHK.TRANS64.TRYWAIT P0, [R3+URZ], R2 ;  /* 0x00000002030075a7 */ /* 0x010824000800017f */
[----:B0-----:R-:W-:Y:S05]  /*17910*/  @!P0 NANOSLEEP.SYNCS 0x989680 ;  /* 0x009896800000895d */ /* 0x001fea0003900000 */
[----:B------:R-:W0:Y:S02]  /*17920*/  @!P0 SYNCS.PHASECHK.TRANS64 P0, [R3+URZ], R2 ;  /* 0x00000002030085a7 */ /* 0x000e24000800007f */
[----:B0-----:R-:W-:Y:S05]  /*17930*/  @!P0 BRA `(.L_x_1174) ;  /* 0xfffffffc00f08947 */ /* 0x001fea000383ffff */
.L_x_958:
[----:B------:R-:W-:Y:S05]  /*17940*/  BSYNC B8 ;  /* 0x0000000000087941 */ /* 0x000fea0003800000 */
.L_x_955:
[----:B------:R-:W-:Y:S05]  /*17950*/  EXIT ;  /* 0x000000000000794d */ /* 0x000fea0003800000 */
.L_x_974:
[----:B0-----:R0:W1:Y:S02]  /*17960*/  SYNCS.PHASECHK.TRANS64.TRYWAIT P5, [R72+URZ+0x38890], R59 ;  /* 0x0388903b480075a7 */ /* 0x00106400080a017f */
[----:B-1----:R-:W-:Y:S05]  /*17970*/  @!P5 NANOSLEEP.SYNCS 0x989680 ;  /* 0x009896800000d95d */ /* 0x002fea0003900000 */
[----:B------:R-:W1:Y:S02]  /*17980*/  @!P5 SYNCS.PHASECHK.TRANS64 P5, [R72+URZ+0x38890], R59 ;  /* 0x0388903b4800d5a7 */ /* 0x000e6400080a007f */
[----:B-1----:R-:W-:Y:S05]  /*17990*/  @!P5 BRA `(.L_x_974) ;  /* 0xfffffffc00f0d947 */ /* 0x002fea000383ffff */
[----:B------:R-:W-:Y:S05]  /*179a0*/  BRA `(.L_x_1175) ;  /* 0xfffffeac00247947 */ /* 0x000fea000383ffff */
.L_x_984:
[----:B0-----:R0:W1:Y:S02]  /*179b0*/  SYNCS.PHASECHK.TRANS64.TRYWAIT P5, [R72+URZ+0x38890], R59 ;  /* 0x0388903b480075a7 */ /* 0x00106400080a017f */
[----:B-1----:R-:W-:Y:S05]  /*179c0*/  @!P5 NANOSLEEP.SYNCS 0x989680 ;  /* 0x009896800000d95d */ /* 0x002fea0003900000 */
[----:B------:R-:W1:Y:S02]  /*179d0*/  @!P5 SYNCS.PHASECHK.TRANS64 P5, [R72+URZ+0x38890], R59 ;  /* 0x0388903b4800d5a7 */ /* 0x000e6400080a007f */
[----:B-1----:R-:W-:Y:S05]  /*179e0*/  @!P5 BRA `(.L_x_984) ;  /* 0xfffffffc00f0d947 */ /* 0x002fea000383ffff */
[----:B------:R-:W-:Y:S05]  /*179f0*/  BRA `(.L_x_1176) ;  /* 0xfffffeb400747947 */ /* 0x000fea000383ffff */
.L_x_989:
[----:B0-----:R0:W1:Y:S02]  /*17a00*/  SYNCS.PHASECHK.TRANS64.TRYWAIT P5, [R72+URZ+0x38890], R59 ;  /* 0x0388903b480075a7 */ /* 0x00106400080a017f */
[----:B-1----:R-:W-:Y:S05]  /*17a10*/  @!P5 NANOSLEEP.SYNCS 0x989680 ;  /* 0x009896800000d95d */ /* 0x002fea0003900000 */
[----:B------:R-:W1:Y:S02]  /*17a20*/  @!P5 SYNCS.PHASECHK.TRANS64 P5, [R72+URZ+0x38890], R59 ;  /* 0x0388903b4800d5a7 */ /* 0x000e6400080a007f */
[----:B-1----:R-:W-:Y:S05]  /*17a30*/  @!P5 BRA `(.L_x_989) ;  /* 0xfffffffc00f0d947 */ /* 0x002fea000383ffff */
[----:B------:R-:W-:Y:S05]  /*17a40*/  BRA `(.L_x_1177) ;  /* 0xfffffebc00807947 */ /* 0x000fea000383ffff */
.L_x_993:
[----:B----4-:R4:W0:Y:S02]  /*17a50*/  SYNCS.PHASECHK.TRANS64.TRYWAIT P5, [R72+URZ+0x388b0], R59 ;  /* 0x0388b03b480075a7 */ /* 0x01082400080a017f */
[----:B0-----:R-:W-:Y:S05]  /*17a60*/  @!P5 NANOSLEEP.SYNCS 0x989680 ;  /* 0x009896800000d95d */ /* 0x001fea0003900000 */
[----:B------:R-:W0:Y:S02]  /*17a70*/  @!P5 SYNCS.PHASECHK.TRANS64 P5, [R72+URZ+0x388b0], R59 ;  /* 0x0388b03b4800d5a7 */ /* 0x000e2400080a007f */
[----:B0-----:R-:W-:Y:S05]  /*17a80*/  @!P5 BRA `(.L_x_993) ;  /* 0xfffffffc00f0d947 */ /* 0x001fea000383ffff */
[----:B------:R-:W-:Y:S05]  /*17a90*/  BRA `(.L_x_1178) ;  /* 0xfffffebc00fc7947 */ /* 0x000fea000383ffff */
.L_x_1018:
[----:B------:R-:W-:Y:S01]  /*17aa0*/  BSSY B1, `(.L_x_1179) ;  /* 0x0000008000017945 */ /* 0x000fe20003800000 */
[----:B------:R-:W-:Y:S02]  /*17ab0*/  IMAD.MOV.U32 R13, RZ, RZ, R26 ;  /* 0x000000ffff0d7224 */ /* 0x000fe400078e001a */
[----:B------:R-:W-:Y:S02]  /*17ac0*/  IMAD.MOV.U32 R12, RZ, RZ, RZ ;  /* 0x000000ffff0c7224 */ /* 0x000fe400078e00ff */
[----:B------:R-:W-:Y:S02]  /*17ad0*/  IMAD.MOV.U32 R11, RZ, RZ, 0x1c1f ;  /* 0x00001c1fff0b7424 */ /* 0x000fe400078e00ff */
[----:B------:R-:W-:-:S07]  /*17ae0*/  IMAD.MOV.U32 R15, RZ, RZ, -0x1 ;  /* 0xffffffffff0f7424 */ /* 0x000fce00078e00ff */
[----:B0----5:R-:W-:Y:S05]  /*17af0*/  WARPSYNC.COLLECTIVE R15, `(.L_x_1180) ;  /* 0x000000000f087348 */ /* 0x021fea0003c00000 */
[----:B------:R1:W2:Y:S02]  /*17b00*/  SHFL.IDX P6, R14, R13, R12, R11 ;  /* 0x0000000c0d0e7389 */ /* 0x0002a400000c000b */
[----:B012--5:R-:W-:Y:S01]  /*17b10*/  ENDCOLLECTIVE ;  /* 0x000000000000791b */ /* 0x027fe20003800000 */
.L_x_1180:
[----:B------:R-:W-:Y:S05]  /*17b20*/  BSYNC B1 ;  /* 0x0000000000017941 */ /* 0x000fea0003800000 */
.L_x_1179:
[----:B------:R-:W-:Y:S05]  /*17b30*/  BRA `(.L_x_1181) ;  /* 0xfffffeec002c7947 */ /* 0x000fea000383ffff */
.L_x_1019:
[----:B------:R-:W-:Y:S01]  /*17b40*/  BSSY B1, `(.L_x_1182) ;  /* 0x0000008000017945 */ /* 0x000fe20003800000 */
[----:B------:R-:W-:Y:S01]  /*17b50*/  MOV R13, R24 ;  /* 0x00000018000d7202 */ /* 0x000fe20000000f00 */
[----:B------:R-:W-:Y:S02]  /*17b60*/  IMAD.MOV.U32 R12, RZ, RZ, RZ ;  /* 0x000000ffff0c7224 */ /* 0x000fe400078e00ff */
[----:B------:R-:W-:Y:S02]  /*17b70*/  IMAD.MOV.U32 R11, RZ, RZ, 0x1c1f ;  /* 0x00001c1fff0b7424 */ /* 0x000fe400078e00ff */
[----:B------:R-:W-:-:S07]  /*17b80*/  IMAD.MOV.U32 R15, RZ, RZ, -0x1 ;  /* 0xffffffffff0f7424 */ /* 0x000fce00078e00ff */
[----:B0----5:R-:W-:Y:S05]  /*17b90*/  WARPSYNC.COLLECTIVE R15, `(.L_x_1183) ;  /* 0x000000000f087348 */ /* 0x021fea0003c00000 */
[----:B------:R1:W2:Y:S02]  /*17ba0*/  SHFL.IDX P6, R14, R13, R12, R11 ;  /* 0x0000000c0d0e7389 */ /* 0x0002a400000c000b */
[----:B012--5:R-:W-:Y:S01]  /*17bb0*/  ENDCOLLECTIVE ;  /* 0x000000000000791b */ /* 0x027fe20003800000 */
.L_x_1183:
[----:B------:R-:W-:Y:S05]  /*17bc0*/  BSYNC B1 ;  /* 0x0000000000017941 */ /* 0x000fea0003800000 */
.L_x_1182:
[----:B------:R-:W-:Y:S05]  /*17bd0*/  BRA `(.L_x_1184) ;  /* 0xfffffeec000c7947 */ /* 0x000fea000383ffff */
.L_x_1020:
[----:B------:R-:W-:Y:S01]  /*17be0*/  BSSY B1, `(.L_x_1185) ;  /* 0x0000008000017945 */ /* 0x000fe20003800000 */
[----:B------:R-:W-:Y:S01]  /*17bf0*/  IMAD.MOV.U32 R13, RZ, RZ, R28 ;  /* 0x000000ffff0d7224 */ /* 0x000fe200078e001c */
[----:B------:R-:W-:Y:S01]  /*17c00*/  MOV R11, 0x1c1f ;  /* 0x00001c1f000b7802 */ /* 0x000fe20000000f00 */
[----:B------:R-:W-:Y:S02]  /*17c10*/  IMAD.MOV.U32 R12, RZ, RZ, RZ ;  /* 0x000000ffff0c7224 */ /* 0x000fe400078e00ff */
[----:B------:R-:W-:-:S07]  /*17c20*/  IMAD.MOV.U32 R15, RZ, RZ, -0x1 ;  /* 0xffffffffff0f7424 */ /* 0x000fce00078e00ff */
[----:B0----5:R-:W-:Y:S05]  /*17c30*/  WARPSYNC.COLLECTIVE R15, `(.L_x_1186) ;  /* 0x000000000f087348 */ /* 0x021fea0003c00000 */
[----:B------:R1:W2:Y:S02]  /*17c40*/  SHFL.IDX P6, R14, R13, R12, R11 ;  /* 0x0000000c0d0e7389 */ /* 0x0002a400000c000b */
[----:B012--5:R-:W-:Y:S01]  /*17c50*/  ENDCOLLECTIVE ;  /* 0x000000000000791b */ /* 0x027fe20003800000 */
.L_x_1186:
[----:B------:R-:W-:Y:S05]  /*17c60*/  BSYNC B1 ;  /* 0x0000000000017941 */ /* 0x000fea0003800000 */
.L_x_1185:
[----:B------:R-:W-:Y:S05]  /*17c70*/  BRA `(.L_x_1187) ;  /* 0xfffffee800ec7947 */ /* 0x000fea000383ffff */
.L_x_1021:
        /* <DEDUP_REMOVED lines=8> */
.L_x_1189:
[----:B------:R-:W-:Y:S05]  /*17d00*/  BSYNC B1 ;  /* 0x0000000000017941 */ /* 0x000fea0003800000 */
.L_x_1188:
[----:B------:R-:W-:Y:S05]  /*17d10*/  BRA `(.L_x_1190) ;  /* 0xfffffee800cc7947 */ /* 0x000fea000383ffff */
.L_x_1023:
[----:B0-----:R0:W1:Y:S02]  /*17d20*/  SYNCS.PHASECHK.TRANS64.TRYWAIT P0, [R2+URZ+0x38800], R25 ;  /* 0x03880019020075a7 */ /* 0x001064000800017f */
[----:B-1----:R-:W-:Y:S05]  /*17d30*/  @!P0 NANOSLEEP.SYNCS 0x989680 ;  /* 0x009896800000895d */ /* 0x002fea0003900000 */
[----:B------:R-:W1:Y:S02]  /*17d40*/  @!P0 SYNCS.PHASECHK.TRANS64 P0, [R2+URZ+0x38800], R25 ;  /* 0x03880019020085a7 */ /* 0x000e64000800007f */
[----:B-1----:R-:W-:Y:S05]  /*17d50*/  @!P0 BRA `(.L_x_1023) ;  /* 0xfffffffc00f08947 */ /* 0x002fea000383ffff */
[----:B------:R-:W-:Y:S05]  /*17d60*/  BRA `(.L_x_1191) ;  /* 0xfffffeec00387947 */ /* 0x000fea000383ffff */
.L_x_1031:
        /* <DEDUP_REMOVED lines=8> */
.L_x_1193:
[----:B------:R-:W-:Y:S05]  /*17df0*/  BSYNC B1 ;  /* 0x0000000000017941 */ /* 0x000fea0003800000 */
.L_x_1192:
[----:B------:R-:W-:Y:S05]  /*17e00*/  BRA `(.L_x_1194) ;  /* 0xfffffef800087947 */ /* 0x000fea000383ffff */
.L_x_1032:
        /* <DEDUP_REMOVED lines=8> */
.L_x_1196:
[----:B------:R-:W-:Y:S05]  /*17e90*/  BSYNC B1 ;  /* 0x0000000000017941 */ /* 0x000fea0003800000 */
.L_x_1195:
[----:B------:R-:W-:Y:S05]  /*17ea0*/  BRA `(.L_x_1197) ;  /* 0xfffffef400ec7947 */ /* 0x000fea000383ffff */
.L_x_1033:
        /* <DEDUP_REMOVED lines=8> */
.L_x_1199:
[----:B------:R-:W-:Y:S05]  /*17f30*/  BSYNC B1 ;  /* 0x0000000000017941 */ /* 0x000fea0003800000 */
.L_x_1198:
[----:B------:R-:W-:Y:S05]  /*17f40*/  BRA `(.L_x_1200) ;  /* 0xfffffef400d07947 */ /* 0x000fea000383ffff */
.L_x_1034:
        /* <DEDUP_REMOVED lines=8> */
.L_x_1202:
[----:B------:R-:W-:Y:S05]  /*17fd0*/  BSYNC B1 ;  /* 0x0000000000017941 */ /* 0x000fea0003800000 */
.L_x_1201:
[----:B------:R-:W-:Y:S05]  /*17fe0*/  BRA `(.L_x_1203) ;  /* 0xfffffef400b47947 */ /* 0x000fea000383ffff */
.L_x_1036:
[----:B0-----:R0:W1:Y:S02]  /*17ff0*/  SYNCS.PHASECHK.TRANS64.TRYWAIT P1, [R2+URZ+0x38800], R9 ;  /* 0x03880009020075a7 */ /* 0x001064000802017f */
[----:B-1----:R-:W-:Y:S05]  /*18000*/  @!P1 NANOSLEEP.SYNCS 0x989680 ;  /* 0x009896800000995d */ /* 0x002fea0003900000 */
[----:B------:R-:W1:Y:S02]  /*18010*/  @!P1 SYNCS.PHASECHK.TRANS64 P1, [R2+URZ+0x38800], R9 ;  /* 0x03880009020095a7 */ /* 0x000e64000802007f */
[----:B-1----:R-:W-:Y:S05]  /*18020*/  @!P1 BRA `(.L_x_1036) ;  /* 0xfffffffc00f09947 */ /* 0x002fea000383ffff */
[----:B------:R-:W-:Y:S05]  /*18030*/  BRA `(.L_x_1204) ;  /* 0xfffffef800187947 */ /* 0x000fea000383ffff */
.L_x_1042:
[----:B0-----:R0:W1:Y:S02]  /*18040*/  SYNCS.PHASECHK.TRANS64.TRYWAIT P1, [R20+URZ+0x38830], R13 ;  /* 0x0388300d140075a7 */ /* 0x001064000802017f */
[----:B-1----:R-:W-:Y:S05]  /*18050*/  @!P1 NANOSLEEP.SYNCS 0x989680 ;  /* 0x009896800000995d */ /* 0x002fea0003900000 */
[----:B------:R-:W1:Y:S02]  /*18060*/  @!P1 SYNCS.PHASECHK.TRANS64 P1, [R20+URZ+0x38830], R13 ;  /* 0x0388300d140095a7 */ /* 0x000e64000802007f */
[----:B-1----:R-:W-:Y:S05]  /*18070*/  @!P1 BRA `(.L_x_1042) ;  /* 0xfffffffc00f09947 */ /* 0x002fea000383ffff */
[----:B------:R-:W-:Y:S05]  /*18080*/  BRA `(.L_x_1041) ;  /* 0xffffff04001c7947 */ /* 0x000fea000383ffff */
.L_x_1044:
[----:B-1----:R1:W2:Y:S02]  /*18090*/  SYNCS.PHASECHK.TRANS64.TRYWAIT P1, [R2+URZ+0x38810], R3 ;  /* 0x03881003020075a7 */ /* 0x0022a4000802017f */
[----:B--2---:R-:W-:Y:S05]  /*180a0*/  @!P1 NANOSLEEP.SYNCS 0x989680 ;  /* 0x009896800000995d */ /* 0x004fea0003900000 */
[----:B------:R-:W2:Y:S02]  /*180b0*/  @!P1 SYNCS.PHASECHK.TRANS64 P1, [R2+URZ+0x38810], R3 ;  /* 0x03881003020095a7 */ /* 0x000ea4000802007f */
[----:B--2---:R-:W-:Y:S05]  /*180c0*/  @!P1 BRA `(.L_x_1044) ;  /* 0xfffffffc00f09947 */ /* 0x004fea000383ffff */
[----:B------:R-:W-:Y:S05]  /*180d0*/  BRA `(.L_x_1205) ;  /* 0xffffff0400cc7947 */ /* 0x000fea000383ffff */
.L_x_1049:
[----:B-1----:R1:W3:Y:S02]  /*180e0*/  SYNCS.PHASECHK.TRANS64.TRYWAIT P1, [R20+URZ+0x38850], R13 ;  /* 0x0388500d140075a7 */ /* 0x0022e4000802017f */
[----:B---3--:R-:W-:Y:S05]  /*180f0*/  @!P1 NANOSLEEP.SYNCS 0x989680 ;  /* 0x009896800000995d */ /* 0x008fea0003900000 */
[----:B------:R-:W3:Y:S02]  /*18100*/  @!P1 SYNCS.PHASECHK.TRANS64 P1, [R20+URZ+0x38850], R13 ;  /* 0x0388500d140095a7 */ /* 0x000ee4000802007f */
[----:B---3--:R-:W-:Y:S05]  /*18110*/  @!P1 BRA `(.L_x_1049) ;  /* 0xfffffffc00f09947 */ /* 0x008fea000383ffff */
[----:B------:R-:W-:Y:S05]  /*18120*/  BRA `(.L_x_1048) ;  /* 0xffffff0400fc7947 */ /* 0x000fea000383ffff */
.L_x_1056:
[----:B-1----:R1:W2:Y:S02]  /*18130*/  SYNCS.PHASECHK.TRANS64.TRYWAIT P3, [R14+URZ+0x38830], R11 ;  /* 0x0388300b0e0075a7 */ /* 0x0022a4000806017f */
[----:B--2---:R-:W-:Y:S05]  /*18140*/  @!P3 NANOSLEEP.SYNCS 0x989680 ;  /* 0x009896800000b95d */ /* 0x004fea0003900000 */
[----:B------:R-:W2:Y:S02]  /*18150*/  @!P3 SYNCS.PHASECHK.TRANS64 P3, [R14+URZ+0x38830], R11 ;  /* 0x0388300b0e00b5a7 */ /* 0x000ea4000806007f */
[----:B--2---:R-:W-:Y:S05]  /*18160*/  @!P3 BRA `(.L_x_1056) ;  /* 0xfffffffc00f0b947 */ /* 0x004fea000383ffff */
[----:B------:R-:W-:Y:S05]  /*18170*/  BRA `(.L_x_1055) ;  /* 0xffffff30009c7947 */ /* 0x000fea000383ffff */
.L_x_1061:
[----:B---3--:R3:W4:Y:S02]  /*18180*/  SYNCS.PHASECHK.TRANS64.TRYWAIT P3, [R14+URZ+0x38850], R11 ;  /* 0x0388500b0e0075a7 */ /* 0x008724000806017f */
[----:B----4-:R-:W-:Y:S05]  /*18190*/  @!P3 NANOSLEEP.SYNCS 0x989680 ;  /* 0x009896800000b95d */ /* 0x010fea0003900000 */
[----:B------:R-:W4:Y:S02]  /*181a0*/  @!P3 SYNCS.PHASECHK.TRANS64 P3, [R14+URZ+0x38850], R11 ;  /* 0x0388500b0e00b5a7 */ /* 0x000f24000806007f */
[----:B----4-:R-:W-:Y:S05]  /*181b0*/  @!P3 BRA `(.L_x_1061) ;  /* 0xfffffffc00f0b947 */ /* 0x010fea000383ffff */
[----:B------:R-:W-:Y:S05]  /*181c0*/  BRA `(.L_x_1060) ;  /* 0xffffff34003c7947 */ /* 0x000fea000383ffff */
.L_x_1087:
        /* <DEDUP_REMOVED lines=8> */
[----:B-----5:R-:W-:Y:S05]  /*18250*/  WARPSYNC.COLLECTIVE R15, `(.L_x_1207) ;  /* 0x000000000f087348 */ /* 0x020fea0003c00000 */
[----:B------:R0:W1:Y:S02]  /*18260*/  SHFL.IDX P6, R14, R13, R12, R11 ;  /* 0x0000000c0d0e7389 */ /* 0x00006400000c000b */
[----:B01---5:R-:W-:Y:S01]  /*18270*/  ENDCOLLECTIVE ;  /* 0x000000000000791b */ /* 0x023fe20003800000 */
.L_x_1207:
[----:B------:R-:W-:Y:S05]  /*18280*/  BSYNC B1 ;  /* 0x0000000000017941 */ /* 0x000fea0003800000 */
.L_x_1206:
[----:B------:R-:W-:Y:S05]  /*18290*/  BRA `(.L_x_1208) ;  /* 0xffffffa400647947 */ /* 0x000fea000383ffff */
.L_x_1088:
[----:B------:R-:W-:Y:S01]  /*182a0*/  BSSY B1, `(.L_x_1209) ;  /* 0x0000006000017945 */ /* 0x000fe20003800000 */
[----:B------:R-:W-:-:S07]  /*182b0*/  IMAD.MOV.U32 R15, RZ, RZ, -0x1 ;  /* 0xffffffffff0f7424 */ /* 0x000fce00078e00ff */
[----:B-----5:R-:W-:Y:S05]  /*182c0*/  WARPSYNC.COLLECTIVE R15, `(.L_x_1210) ;  /* 0x000000000f0c7348 */ /* 0x020fea0003c00000 */
[----:B------:R-:W-:Y:S02]  /*182d0*/  ELECT P6, UR62, PT ;  /* 0x00000000003e782f */ /* 0x000fe400038c0000 */
[----:B------:R-:W-:Y:S01]  /*182e0*/  MOV R14, UR62 ;  /* 0x0000003e000e7c02 */ /* 0x000fe20008000f00 */
[----:B-----5:R-:W-:Y:S10]  /*182f0*/  ENDCOLLECTIVE ;  /* 0x000000000000791b */ /* 0x020ff40003800000 */
.L_x_1210:
[----:B------:R-:W-:Y:S05]  /*18300*/  BSYNC B1 ;  /* 0x0000000000017941 */ /* 0x000fea0003800000 */
.L_x_1209:
[----:B------:R-:W-:Y:S05]  /*18310*/  BRA `(.L_x_1211) ;  /* 0xffffffa400507947 */ /* 0x000fea000383ffff */
.L_x_1089:
[----:B0-----:R0:W1:Y:S02]  /*18320*/  SYNCS.PHASECHK.TRANS64.TRYWAIT P0, [R5+URZ+0x38820], R6 ;  /* 0x03882006050075a7 */ /* 0x001064000800017f */
[----:B-1----:R-:W-:Y:S05]  /*18330*/  @!P0 NANOSLEEP.SYNCS 0x989680 ;  /* 0x009896800000895d */ /* 0x002fea0003900000 */
[----:B------:R-:W1:Y:S02]  /*18340*/  @!P0 SYNCS.PHASECHK.TRANS64 P0, [R5+URZ+0x38820], R6 ;  /* 0x03882006050085a7 */ /* 0x000e64000800007f */
[----:B-1----:R-:W-:Y:S05]  /*18350*/  @!P0 BRA `(.L_x_1089) ;  /* 0xfffffffc00f08947 */ /* 0x002fea000383ffff */
[----:B------:R-:W-:Y:S05]  /*18360*/  BRA `(.L_x_1212) ;  /* 0xffffffa400687947 */ /* 0x000fea000383ffff */
.L_x_1092:
[----:B0-----:R0:W1:Y:S02]  /*18370*/  SYNCS.PHASECHK.TRANS64.TRYWAIT P0, [R6+URZ+0x388a0], R9 ;  /* 0x0388a009060075a7 */ /* 0x001064000800017f */
[----:B-1----:R-:W-:Y:S05]  /*18380*/  @!P0 NANOSLEEP.SYNCS 0x989680 ;  /* 0x009896800000895d */ /* 0x002fea0003900000 */
[----:B------:R-:W1:Y:S02]  /*18390*/  @!P0 SYNCS.PHASECHK.TRANS64 P0, [R6+URZ+0x388a0], R9 ;  /* 0x0388a009060085a7 */ /* 0x000e64000800007f */
[----:B-1----:R-:W-:Y:S05]  /*183a0*/  @!P0 BRA `(.L_x_1092) ;  /* 0xfffffffc00f08947 */ /* 0x002fea000383ffff */
[----:B------:R-:W-:Y:S05]  /*183b0*/  BRA `(.L_x_1213) ;  /* 0xffffffa400747947 */ /* 0x000fea000383ffff */
.L_x_1094:
[----:B-1----:R1:W2:Y:S02]  /*183c0*/  SYNCS.PHASECHK.TRANS64.TRYWAIT P0, [R6+URZ+0x388c0], R9 ;  /* 0x0388c009060075a7 */ /* 0x0022a4000800017f */
[----:B--2---:R-:W-:Y:S05]  /*183d0*/  @!P0 NANOSLEEP.SYNCS 0x989680 ;  /* 0x009896800000895d */ /* 0x004fea0003900000 */
[----:B------:R-:W2:Y:S02]  /*183e0*/  @!P0 SYNCS.PHASECHK.TRANS64 P0, [R6+URZ+0x388c0], R9 ;  /* 0x0388c009060085a7 */ /* 0x000ea4000800007f */
[----:B--2---:R-:W-:Y:S05]  /*183f0*/  @!P0 BRA `(.L_x_1094) ;  /* 0xfffffffc00f08947 */ /* 0x004fea000383ffff */
[----:B------:R-:W-:Y:S05]  /*18400*/  BRA `(.L_x_1214) ;  /* 0xffffffa400dc7947 */ /* 0x000fea000383ffff */
.L_x_1098:
[----:B0-----:R0:W1:Y:S02]  /*18410*/  SYNCS.PHASECHK.TRANS64.TRYWAIT P0, [R7+URZ+0x388a0], R8 ;  /* 0x0388a008070075a7 */ /* 0x001064000800017f */
[----:B-1----:R-:W-:Y:S05]  /*18420*/  @!P0 NANOSLEEP.SYNCS 0x989680 ;  /* 0x009896800000895d */ /* 0x002fea0003900000 */
[----:B------:R-:W1:Y:S02]  /*18430*/  @!P0 SYNCS.PHASECHK.TRANS64 P0, [R7+URZ+0x388a0], R8 ;  /* 0x0388a008070085a7 */ /* 0x000e64000800007f */
[----:B-1----:R-:W-:Y:S05]  /*18440*/  @!P0 BRA `(.L_x_1098) ;  /* 0xfffffffc00f08947 */ /* 0x002fea000383ffff */
[----:B------:R-:W-:Y:S05]  /*18450*/  BRA `(.L_x_1215) ;  /* 0xffffffac00207947 */ /* 0x000fea000383ffff */
.L_x_1100:
[----:B-1----:R1:W2:Y:S02]  /*18460*/  SYNCS.PHASECHK.TRANS64.TRYWAIT P1, [R7+URZ+0x388c0], R8 ;  /* 0x0388c008070075a7 */ /* 0x0022a4000802017f */
[----:B--2---:R-:W-:Y:S05]  /*18470*/  @!P1 NANOSLEEP.SYNCS 0x989680 ;  /* 0x009896800000995d */ /* 0x004fea0003900000 */
[----:B------:R-:W2:Y:S02]  /*18480*/  @!P1 SYNCS.PHASECHK.TRANS64 P1, [R7+URZ+0x388c0], R8 ;  /* 0x0388c008070095a7 */ /* 0x000ea4000802007f */
[----:B--2---:R-:W-:Y:S05]  /*18490*/  @!P1 BRA `(.L_x_1100) ;  /* 0xfffffffc00f09947 */ /* 0x004fea000383ffff */
[----:B------:R-:W-:Y:S05]  /*184a0*/  BRA `(.L_x_1216) ;  /* 0xffffffac00807947 */ /* 0x000fea000383ffff */
.L_x_1110:
        /* <DEDUP_REMOVED lines=11> */
.L_x_1218:
[----:B------:R-:W-:Y:S05]  /*18560*/  BSYNC B0 ;  /* 0x0000000000007941 */ /* 0x000fea0003800000 */
.L_x_1217:
[----:B------:R-:W-:Y:S05]  /*18570*/  BRA `(.L_x_1219) ;  /* 0xffffffb8008c7947 */ /* 0x000fea000383ffff */
.L_x_1111:
[----:B------:R-:W-:Y:S01]  /*18580*/  BSSY B0, `(.L_x_1220) ;  /* 0x0000006000007945 */ /* 0x000fe20003800000 */
[----:B------:R-:W-:-:S07]  /*18590*/  IMAD.MOV.U32 R15, RZ, RZ, -0x1 ;  /* 0xffffffffff0f7424 */ /* 0x000fce00078e00ff */
[----:B------:R-:W-:Y:S05]  /*185a0*/  WARPSYNC.COLLECTIVE R15, `(.L_x_1221) ;  /* 0x000000000f0c7348 */ /* 0x000fea0003c00000 */
[----:B------:R-:W-:Y:S02]  /*185b0*/  ELECT P6, UR62, PT ;  /* 0x00000000003e782f */ /* 0x000fe400038c0000 */
[----:B------:R-:W-:Y:S01]  /*185c0*/  MOV R14, UR62 ;  /* 0x0000003e000e7c02 */ /* 0x000fe20008000f00 */
[----:B------:R-:W-:Y:S10]  /*185d0*/  ENDCOLLECTIVE ;  /* 0x000000000000791b */ /* 0x000ff40003800000 */
.L_x_1221:
[----:B------:R-:W-:Y:S05]  /*185e0*/  BSYNC B0 ;  /* 0x0000000000007941 */ /* 0x000fea0003800000 */
.L_x_1220:
[----:B------:R-:W-:Y:S05]  /*185f0*/  BRA `(.L_x_1222) ;  /* 0xffffffb800847947 */ /* 0x000fea000383ffff */
.L_x_1114:
[----:B0-----:R0:W1:Y:S02]  /*18600*/  SYNCS.PHASECHK.TRANS64.TRYWAIT P0, [R9+URZ+0x38840], R10 ;  /* 0x0388400a090075a7 */ /* 0x001064000800017f */
[----:B-1----:R-:W-:Y:S05]  /*18610*/  @!P0 NANOSLEEP.SYNCS 0x989680 ;  /* 0x009896800000895d */ /* 0x002fea0003900000 */
[----:B------:R-:W1:Y:S02]  /*18620*/  @!P0 SYNCS.PHASECHK.TRANS64 P0, [R9+URZ+0x38840], R10 ;  /* 0x0388400a090085a7 */ /* 0x000e64000800007f */
[----:B-1----:R-:W-:Y:S05]  /*18630*/  @!P0 BRA `(.L_x_1114) ;  /* 0xfffffffc00f08947 */ /* 0x002fea000383ffff */
[----:B------:R-:W-:Y:S05]  /*18640*/  BRA `(.L_x_1223) ;  /* 0xffffffb800f47947 */ /* 0x000fea000383ffff */
.L_x_1118:
        /* <DEDUP_REMOVED lines=8> */
.L_x_1121:
[----:B0-----:R0:W1:Y:S02]  /*186d0*/  SYNCS.PHASECHK.TRANS64.TRYWAIT P0, [R5+URZ+0x38860], R9 ;  /* 0x03886009050075a7 */ /* 0x001064000800017f */
[----:B-1----:R-:W-:Y:S05]  /*186e0*/  @!P0 NANOSLEEP.SYNCS 0x989680 ;  /* 0x009896800000895d */ /* 0x002fea0003900000 */
[----:B------:R-:W1:Y:S02]  /*186f0*/  @!P0 SYNCS.PHASECHK.TRANS64 P0, [R5+URZ+0x38860], R9 ;  /* 0x03886009050085a7 */ /* 0x000e64000800007f */
[----:B-1----:R-:W-:Y:S05]  /*18700*/  @!P0 BRA `(.L_x_1121) ;  /* 0xfffffffc00f08947 */ /* 0x002fea000383ffff */
[----:B------:R-:W-:Y:S05]  /*18710*/  BRA `(.L_x_1225) ;  /* 0xffffffc000f07947 */ /* 0x000fea000383ffff */
.L_x_1130:
[----:B-1----:R1:W2:Y:S02]  /*18720*/  SYNCS.PHASECHK.TRANS64.TRYWAIT P0, [R2+URZ+0x38840], R3 ;  /* 0x03884003020075a7 */ /* 0x0022a4000800017f */
[----:B--2---:R-:W-:Y:S05]  /*18730*/  @!P0 NANOSLEEP.SYNCS 0x989680 ;  /* 0x009896800000895d */ /* 0x004fea0003900000 */
[----:B------:R-:W2:Y:S02]  /*18740*/  @!P0 SYNCS.PHASECHK.TRANS64 P0, [R2+URZ+0x38840], R3 ;  /* 0x03884003020085a7 */ /* 0x000ea4000800007f */
[----:B--2---:R-:W-:Y:S05]  /*18750*/  @!P0 BRA `(.L_x_1130) ;  /* 0xfffffffc00f08947 */ /* 0x004fea000383ffff */
[----:B------:R-:W-:Y:S05]  /*18760*/  BRA `(.L_x_1226) ;  /* 0xffffffc800cc7947 */ /* 0x000fea000383ffff */
.L_x_1132:
[----:B--2---:R2:W3:Y:S02]  /*18770*/  SYNCS.PHASECHK.TRANS64.TRYWAIT P0, [R2+URZ+0x38860], R3 ;  /* 0x03886003020075a7 */ /* 0x0044e4000800017f */
[----:B---3--:R-:W-:Y:S05]  /*18780*/  @!P0 NANOSLEEP.SYNCS 0x989680 ;  /* 0x009896800000895d */ /* 0x008fea0003900000 */
[----:B------:R-:W3:Y:S02]  /*18790*/  @!P0 SYNCS.PHASECHK.TRANS64 P0, [R2+URZ+0x38860], R3 ;  /* 0x03886003020085a7 */ /* 0x000ee4000800007f */
[----:B---3--:R-:W-:Y:S05]  /*187a0*/  @!P0 BRA `(.L_x_1132) ;  /* 0xfffffffc00f08947 */ /* 0x008fea000383ffff */
[----:B------:R-:W-:Y:S05]  /*187b0*/  BRA `(.L_x_1227) ;  /* 0xffffffcc00407947 */ /* 0x000fea000383ffff */
.L_x_1137:
[----:B--2---:R2:W3:Y:S02]  /*187c0*/  SYNCS.PHASECHK.TRANS64.TRYWAIT P0, [R2+URZ+0x38840], R3 ;  /* 0x03884003020075a7 */ /* 0x0044e4000800017f */
[----:B---3--:R-:W-:Y:S05]  /*187d0*/  @!P0 NANOSLEEP.SYNCS 0x989680 ;  /* 0x009896800000895d */ /* 0x008fea0003900000 */
[----:B------:R-:W3:Y:S02]  /*187e0*/  @!P0 SYNCS.PHASECHK.TRANS64 P0, [R2+URZ+0x38840], R3 ;  /* 0x03884003020085a7 */ /* 0x000ee4000800007f */
[----:B---3--:R-:W-:Y:S05]  /*187f0*/  @!P0 BRA `(.L_x_1137) ;  /* 0xfffffffc00f08947 */ /* 0x008fea000383ffff */
[----:B------:R-:W-:Y:S05]  /*18800*/  BRA `(.L_x_1228) ;  /* 0xffffffd000d87947 */ /* 0x000fea000383ffff */
.L_x_1139:
[----:B-1----:R1:W3:Y:S02]  /*18810*/  SYNCS.PHASECHK.TRANS64.TRYWAIT P1, [R2+URZ+0x38860], R3 ;  /* 0x03886003020075a7 */ /* 0x0022e4000802017f */
[----:B---3--:R-:W-:Y:S05]  /*18820*/  @!P1 NANOSLEEP.SYNCS 0x989680 ;  /* 0x009896800000995d */ /* 0x008fea0003900000 */
[----:B------:R-:W3:Y:S02]  /*18830*/  @!P1 SYNCS.PHASECHK.TRANS64 P1, [R2+URZ+0x38860], R3 ;  /* 0x03886003020095a7 */ /* 0x000ee4000802007f */
[----:B---3--:R-:W-:Y:S05]  /*18840*/  @!P1 BRA `(.L_x_1139) ;  /* 0xfffffffc00f09947 */ /* 0x008fea000383ffff */
[----:B------:R-:W-:Y:S05]  /*18850*/  BRA `(.L_x_1229) ;  /* 0xffffffd400487947 */ /* 0x000fea000383ffff */
.L_x_1144:
[----:B---3--:R3:W4:Y:S02]  /*18860*/  SYNCS.PHASECHK.TRANS64.TRYWAIT P0, [R2+URZ+0x38840], R3 ;  /* 0x03884003020075a7 */ /* 0x008724000800017f */
[----:B----4-:R-:W-:Y:S05]  /*18870*/  @!P0 NANOSLEEP.SYNCS 0x989680 ;  /* 0x009896800000895d */ /* 0x010fea0003900000 */
[----:B------:R-:W4:Y:S02]  /*18880*/  @!P0 SYNCS.PHASECHK.TRANS64 P0, [R2+URZ+0x38840], R3 ;  /* 0x03884003020085a7 */ /* 0x000f24000800007f */
[----:B----4-:R-:W-:Y:S05]  /*18890*/  @!P0 BRA `(.L_x_1144) ;  /* 0xfffffffc00f08947 */ /* 0x010fea000383ffff */
[----:B------:R-:W-:Y:S05]  /*188a0*/  BRA `(.L_x_1230) ;  /* 0xffffffd800c07947 */ /* 0x000fea000383ffff */
.L_x_1146:
[----:B-1----:R1:W2:Y:S02]  /*188b0*/  SYNCS.PHASECHK.TRANS64.TRYWAIT P1, [R2+URZ+0x38860], R3 ;  /* 0x03886003020075a7 */ /* 0x0022a4000802017f */
[----:B--2---:R-:W-:Y:S05]  /*188c0*/  @!P1 NANOSLEEP.SYNCS 0x989680 ;  /* 0x009896800000995d */ /* 0x004fea0003900000 */
[----:B------:R-:W2:Y:S02]  /*188d0*/  @!P1 SYNCS.PHASECHK.TRANS64 P1, [R2+URZ+0x38860], R3 ;  /* 0x03886003020095a7 */ /* 0x000ea4000802007f */
[----:B--2---:R-:W-:Y:S05]  /*188e0*/  @!P1 BRA `(.L_x_1146) ;  /* 0xfffffffc00f09947 */ /* 0x004fea000383ffff */
[----:B------:R-:W-:Y:S05]  /*188f0*/  BRA `(.L_x_1231) ;  /* 0xffffffdc00347947 */ /* 0x000fea000383ffff */
.L_x_1151:
[----:B------:R-:W-:Y:S01]  /*18900*/  BSSY B0, `(.L_x_1232) ;  /* 0x0000008000007945 */ /* 0x000fe20003800000 */
[----:B------:R-:W-:Y:S02]  /*18910*/  IMAD.MOV.U32 R13, RZ, RZ, R16 ;  /* 0x000000ffff0d7224 */ /* 0x000fe400078e0010 */
[----:B-1----:R-:W-:Y:S02]  /*18920*/  IMAD.MOV.U32 R12, RZ, RZ, RZ ;  /* 0x000000ffff0c7224 */ /* 0x002fe400078e00ff */
[----:B------:R-:W-:Y:S02]  /*18930*/  IMAD.MOV.U32 R11, RZ, RZ, 0x1f ;  /* 0x0000001fff0b7424 */ /* 0x000fe400078e00ff */
[----:B0-----:R-:W-:-:S07]  /*18940*/  IMAD.MOV.U32 R15, RZ, RZ, -0x1 ;  /* 0xffffffffff0f7424 */ /* 0x001fce00078e00ff */
[----:B--2---:R-:W-:Y:S05]  /*18950*/  WARPSYNC.COLLECTIVE R15, `(.L_x_1233) ;  /* 0x000000000f087348 */ /* 0x004fea0003c00000 */
[----:B------:R0:W1:Y:S02]  /*18960*/  SHFL.IDX P6, R14, R13, R12, R11 ;  /* 0x0000000c0d0e7389 */ /* 0x00006400000c000b */
[----:B012---:R-:W-:Y:S01]  /*18970*/  ENDCOLLECTIVE ;  /* 0x000000000000791b */ /* 0x007fe20003800000 */
.L_x_1233:
[----:B------:R-:W-:Y:S05]  /*18980*/  BSYNC B0 ;  /* 0x0000000000007941 */ /* 0x000fea0003800000 */
.L_x_1232:
[----:B------:R-:W-:Y:S01]  /*18990*/  IMAD.MOV.U32 R13, RZ, RZ, R16 ;  /* 0x000000ffff0d7224 */ /* 0x000fe200078e0010 */
[----:B------:R-:W-:Y:S01]  /*189a0*/  MOV R4, R14 ;  /* 0x0000000e00047202 */ /* 0x000fe20000000f00 */
[----:B------:R-:W-:Y:S02]  /*189b0*/  IMAD.MOV.U32 R12, RZ, RZ, 0x1 ;  /* 0x00000001ff0c7424 */ /* 0x000fe400078e00ff */
[----:B------:R-:W-:Y:S02]  /*189c0*/  IMAD.MOV.U32 R11, RZ, RZ, 0x1f ;  /* 0x0000001fff0b7424 */ /* 0x000fe400078e00ff */
[----:B------:R-:W-:-:S07]  /*189d0*/  IMAD.MOV.U32 R15, RZ, RZ, -0x1 ;  /* 0xffffffffff0f7424 */ /* 0x000fce00078e00ff */
[----:B------:R-:W-:Y:S05]  /*189e0*/  WARPSYNC.COLLECTIVE R15, `(.L_x_1234) ;  /* 0x000000000f087348 */ /* 0x000fea0003c00000 */
[----:B------:R0:W1:Y:S02]  /*189f0*/  SHFL.IDX P6, R14, R13, R12, R11 ;  /* 0x0000000c0d0e7389 */ /* 0x00006400000c000b */
[----:B01----:R-:W-:Y:S01]  /*18a00*/  ENDCOLLECTIVE ;  /* 0x000000000000791b */ /* 0x003fe20003800000 */
.L_x_1234:
[----:B------:R-:W-:Y:S01]  /*18a10*/  IMAD.MOV.U32 R6, RZ, RZ, R14 ;  /* 0x000000ffff067224 */ /* 0x000fe200078e000e */
[----:B------:R-:W-:Y:S06]  /*18a20*/  BRA `(.L_x_1235) ;  /* 0xffffffe000807947 */ /* 0x000fec000383ffff */
.L_x_1154:
[----:B------:R-:W-:Y:S01]  /*18a30*/  BSSY B0, `(.L_x_1236) ;  /* 0x0000008000007945 */ /* 0x000fe20003800000 */
[----:B-----5:R-:W-:Y:S01]  /*18a40*/  MOV R13, R17 ;  /* 0x00000011000d7202 */ /* 0x020fe20000000f00 */
[----:B-1----:R-:W-:Y:S02]  /*18a50*/  IMAD.MOV.U32 R12, RZ, RZ, 0x1 ;  /* 0x00000001ff0c7424 */ /* 0x002fe400078e00ff */
[----:B------:R-:W-:Y:S02]  /*18a60*/  IMAD.MOV.U32 R11, RZ, RZ, RZ ;  /* 0x000000ffff0b7224 */ /* 0x000fe400078e00ff */
[----:B------:R-:W-:-:S07]  /*18a70*/  IMAD.MOV.U32 R15, RZ, RZ, -0x1 ;  /* 0xffffffffff0f7424 */ /* 0x000fce00078e00ff */
[----:B0-234-:R-:W-:Y:S05]  /*18a80*/  WARPSYNC.COLLECTIVE R15, `(.L_x_1237) ;  /* 0x000000000f087348 */ /* 0x01dfea0003c00000 */
[----:B------:R1:W0:Y:S02]  /*18a90*/  SHFL.UP P6, R14, R13, R12, R11 ;  /* 0x0400000c0d0e7389 */ /* 0x00022400000c000b */
[----:B01234-:R-:W-:Y:S01]  /*18aa0*/  ENDCOLLECTIVE ;  /* 0x000000000000791b */ /* 0x01ffe20003800000 */
.L_x_1237:
[----:B------:R-:W-:Y:S05]  /*18ab0*/  BSYNC B0 ;  /* 0x0000000000007941 */ /* 0x000fea0003800000 */
.L_x_1236:
[----:B------:R-:W-:Y:S01]  /*18ac0*/  ISETP.NE.AND P0, PT, R8, RZ, PT ;  /* 0x000000ff0800720c */ /* 0x000fe20003f05270 */
[----:B------:R-:W-:Y:S01]  /*18ad0*/  IMAD.MOV.U32 R12, RZ, RZ, 0x2 ;  /* 0x00000002ff0c7424 */ /* 0x000fe200078e00ff */
[----:B------:R-:W-:Y:S01]  /*18ae0*/  MOV R11, RZ ;  /* 0x000000ff000b7202 */ /* 0x000fe20000000f00 */
[----:B------:R-:W-:Y:S01]  /*18af0*/  IMAD.MOV.U32 R15, RZ, RZ, -0x1 ;  /* 0xffffffffff0f7424 */ /* 0x000fe200078e00ff */
[----:B------:R-:W-:Y:S02]  /*18b00*/  SEL R14, R14, RZ, P0 ;  /* 0x000000ff0e0e7207 */ /* 0x000fe40000000000 */
[----:B------:R-:W-:-:S03]  /*18b10*/  ISETP.GE.U32.AND P0, PT, R8, 0x2, PT ;  /* 0x000000020800780c */ /* 0x000fc60003f06070 */
[----:B------:R-:W-:-:S10]  /*18b20*/  IMAD.IADD R13, R17, 0x1, R14 ;  /* 0x00000001110d7824 */ /* 0x000fd400078e020e */
[----:B------:R-:W-:Y:S05]  /*18b30*/  WARPSYNC.COLLECTIVE R15, `(.L_x_1238) ;  /* 0x000000000f087348 */ /* 0x000fea0003c00000 */
[----:B------:R0:W1:Y:S02]  /*18b40*/  SHFL.UP P6, R14, R13, R12, R11 ;  /* 0x0400000c0d0e7389 */ /* 0x00006400000c000b */
[----:B01----:R-:W-:Y:S01]  /*18b50*/  ENDCOLLECTIVE ;  /* 0x000000000000791b */ /* 0x003fe20003800000 */
.L_x_1238:
        /* <DEDUP_REMOVED lines=8> */
.L_x_1239:
        /* <DEDUP_REMOVED lines=8> */
.L_x_1240:
        /* <DEDUP_REMOVED lines=8> */
.L_x_1241:
        /* <DEDUP_REMOVED lines=8> */
.L_x_1242:
[----:B------:R-:W-:Y:S05]  /*18d60*/  BRA `(.L_x_1243) ;  /* 0xffffffe000447947 */ /* 0x000fea000383ffff */
.L_x_1159:
[----:B------:R-:W-:Y:S01]  /*18d70*/  BSSY B0, `(.L_x_1244) ;  /* 0x0000008000007945 */ /* 0x000fe20003800000 */
[----:B-----5:R-:W-:Y:S01]  /*18d80*/  IMAD.MOV.U32 R13, RZ, RZ, R17 ;  /* 0x000000ffff0d7224 */ /* 0x020fe200078e0011 */
[----:B------:R-:W-:Y:S01]  /*18d90*/  MOV R15, 0xffffffff ;  /* 0xffffffff000f7802 */ /* 0x000fe20000000f00 */
[----:B-1----:R-:W-:Y:S02]  /*18da0*/  IMAD.MOV.U32 R12, RZ, RZ, 0x1 ;  /* 0x00000001ff0c7424 */ /* 0x002fe400078e00ff */
[----:B------:R-:W-:-:S07]  /*18db0*/  IMAD.MOV.U32 R11, RZ, RZ, RZ ;  /* 0x000000ffff0b7224 */ /* 0x000fce00078e00ff */
[----:B0-----:R-:W-:Y:S05]  /*18dc0*/  WARPSYNC.COLLECTIVE R15, `(.L_x_1245) ;  /* 0x000000000f087348 */ /* 0x001fea0003c00000 */
[----:B------:R1:W2:Y:S02]  /*18dd0*/  SHFL.UP P6, R14, R13, R12, R11 ;  /* 0x0400000c0d0e7389 */ /* 0x0002a400000c000b */
[----:B012---:R-:W-:Y:S01]  /*18de0*/  ENDCOLLECTIVE ;  /* 0x000000000000791b */ /* 0x007fe20003800000 */
.L_x_1245:
[----:B------:R-:W-:Y:S05]  /*18df0*/  BSYNC B0 ;  /* 0x0000000000007941 */ /* 0x000fea0003800000 */
.L_x_1244:
[C---:B------:R-:W-:Y:S01]  /*18e00*/  ISETP.NE.AND P0, PT, R7.reuse, RZ, PT ;  /* 0x000000ff0700720c */ /* 0x040fe20003f05270 */
[----:B------:R-:W-:Y:S01]  /*18e10*/  IMAD.MOV.U32 R12, RZ, RZ, 0x2 ;  /* 0x00000002ff0c7424 */ /* 0x000fe200078e00ff */
[----:B------:R-:W-:Y:S01]  /*18e20*/  MOV R15, 0xffffffff ;  /* 0xffffffff000f7802 */ /* 0x000fe20000000f00 */
[----:B------:R-:W-:Y:S01]  /*18e30*/  IMAD.MOV.U32 R11, RZ, RZ, RZ ;  /* 0x000000ffff0b7224 */ /* 0x000fe200078e00ff */
[----:B------:R-:W-:Y:S02]  /*18e40*/  SEL R2, R14, RZ, P0 ;  /* 0x000000ff0e027207 */ /* 0x000fe40000000000 */
[----:B------:R-:W-:-:S03]  /*18e50*/  ISETP.GE.U32.AND P0, PT, R7, 0x2, PT ;  /* 0x000000020700780c */ /* 0x000fc60003f06070 */
[----:B------:R-:W-:-:S04]  /*18e60*/  IMAD.IADD R2, R17, 0x1, R2 ;  /* 0x0000000111027824 */ /* 0x000fc800078e0202 */
[----:B------:R-:W-:-:S07]  /*18e70*/  IMAD.MOV.U32 R13, RZ, RZ, R2 ;  /* 0x000000ffff0d7224 */ /* 0x000fce00078e0002 */
[----:B------:R-:W-:Y:S05]  /*18e80*/  WARPSYNC.COLLECTIVE R15, `(.L_x_1246) ;  /* 0x000000000f087348 */ /* 0x000fea0003c00000 */
[----:B------:R0:W1:Y:S02]  /*18e90*/  SHFL.UP P6, R14, R13, R12, R11 ;  /* 0x0400000c0d0e7389 */ /* 0x00006400000c000b */
[----:B01----:R-:W-:Y:S01]  /*18ea0*/  ENDCOLLECTIVE ;  /* 0x000000000000791b */ /* 0x003fe20003800000 */
.L_x_1246:
        /* <DEDUP_REMOVED lines=8> */
.L_x_1247:
        /* <DEDUP_REMOVED lines=8> */
.L_x_1248:
        /* <DEDUP_REMOVED lines=8> */
.L_x_1249:
        /* <DEDUP_REMOVED lines=8> */
.L_x_1250:
[----:B------:R-:W-:Y:S05]  /*190b0*/  BRA `(.L_x_1251) ;  /* 0xffffffe000247947 */ /* 0x000fea000383ffff */
.L_x_1161:
[----:B------:R-:W-:Y:S01]  /*190c0*/  BSSY B0, `(.L_x_1252) ;  /* 0x0000006000007945 */ /* 0x000fe20003800000 */
[----:B------:R-:W-:Y:S01]  /*190d0*/  PLOP3.LUT P6, PT, P6, PT, PT, 0x8, 0x0 ;  /* 0x000000000000781c */ /* 0x000fe200037ce170 */
[----:B------:R-:W-:-:S12]  /*190e0*/  IMAD.MOV.U32 R15, RZ, RZ, -0x1 ;  /* 0xffffffffff0f7424 */ /* 0x000fd800078e00ff */
[----:B01----:R-:W-:Y:S05]  /*190f0*/  WARPSYNC.COLLECTIVE R15, `(.L_x_1253) ;  /* 0x000000000f087348 */ /* 0x003fea0003c00000 */
[----:B------:R-:W-:Y:S01]  /*19100*/  VOTE.ANY R14, PT, P6 ;  /* 0x00000000000e7806 */ /* 0x000fe200030e0100 */
[----:B01----:R-:W-:Y:S06]  /*19110*/  ENDCOLLECTIVE ;  /* 0x000000000000791b */ /* 0x003fec0003800000 */
.L_x_1253:
[----:B------:R-:W-:Y:S05]  /*19120*/  BSYNC B0 ;  /* 0x0000000000007941 */ /* 0x000fea0003800000 */
.L_x_1252:
        /* <DEDUP_REMOVED lines=9> */
.L_x_1254:
[----:B------:R-:W-:Y:S01]  /*191c0*/  MOV R17, R14 ;  /* 0x0000000e00117202 */ /* 0x000fe20000000f00 */
[----:B------:R-:W-:Y:S06]  /*191d0*/  BRA `(.L_x_1255) ;  /* 0xffffffe000147947 */ /* 0x000fec000383ffff */
.L_x_1163:
[----:B------:R-:W-:Y:S01]  /*191e0*/  BSSY B0, `(.L_x_1256) ;  /* 0x0000007000007945 */ /* 0x000fe20003800000 */
[----:B------:R-:W-:Y:S02]  /*191f0*/  IMAD.MOV.U32 R13, RZ, RZ, R2 ;  /* 0x000000ffff0d7224 */ /* 0x000fe400078e0002 */
[----:B------:R-:W-:Y:S02]  /*19200*/  IMAD.MOV.U32 R11, RZ, RZ, 0x1f ;  /* 0x0000001fff0b7424 */ /* 0x000fe400078e00ff */
[----:B------:R-:W-:-:S07]  /*19210*/  IMAD.MOV.U32 R15, RZ, RZ, -0x1 ;  /* 0xffffffffff0f7424 */ /* 0x000fce00078e00ff */
[----:B0-23--:R-:W-:Y:S05]  /*19220*/  WARPSYNC.COLLECTIVE R15, `(.L_x_1257) ;  /* 0x000000000f087348 */ /* 0x00dfea0003c00000 */
[----:B------:R1:W4:Y:S02]  /*19230*/  SHFL.IDX P6, R14, R13, R12, R11 ;  /* 0x0000000c0d0e7389 */ /* 0x00032400000c000b */
[----:B01234-:R-:W-:Y:S01]  /*19240*/  ENDCOLLECTIVE ;  /* 0x000000000000791b */ /* 0x01ffe20003800000 */
.L_x_1257:
[----:B------:R-:W-:Y:S05]  /*19250*/  BSYNC B0 ;  /* 0x0000000000007941 */ /* 0x000fea0003800000 */
.L_x_1256:
[----:B------:R-:W-:Y:S05]  /*19260*/  BRA `(.L_x_1162) ;  /* 0xffffffe0000c7947 */ /* 0x000fea000383ffff */
.L_x_1166:
[----:B0-----:R0:W2:Y:S02]  /*19270*/  SYNCS.PHASECHK.TRANS64.TRYWAIT P0, [R0+URZ+0x38820], R3 ;  /* 0x03882003000075a7 */ /* 0x0010a4000800017f */
[----:B--2---:R-:W-:Y:S05]  /*19280*/  @!P0 NANOSLEEP.SYNCS 0x989680 ;  /* 0x009896800000895d */ /* 0x004fea0003900000 */
[----:B------:R-:W2:Y:S02]  /*19290*/  @!P0 SYNCS.PHASECHK.TRANS64 P0, [R0+URZ+0x38820], R3 ;  /* 0x03882003000085a7 */ /* 0x000ea4000800007f */
[----:B--2---:R-:W-:Y:S05]  /*192a0*/  @!P0 BRA `(.L_x_1166) ;  /* 0xfffffffc00f08947 */ /* 0x004fea000383ffff */
[----:B------:R-:W-:Y:S05]  /*192b0*/  BRA `(.L_x_1258) ;  /* 0xffffffe000ec7947 */ /* 0x000fea000383ffff */
.L_x_1167:
        /* <DEDUP_REMOVED lines=11> */
.L_x_1260:
[----:B------:R-:W-:Y:S05]  /*19370*/  BSYNC B0 ;  /* 0x0000000000007941 */ /* 0x000fea0003800000 */
.L_x_1259:
[----:B------:R-:W-:Y:S05]  /*19380*/  BRA `(.L_x_1261) ;  /* 0xffffffe000d07947 */ /* 0x000fea000383ffff */
.L_x_1168:
[----:B------:R-:W-:Y:S01]  /*19390*/  BSSY B0, `(.L_x_1262) ;  /* 0x0000006000007945 */ /* 0x000fe20003800000 */
[----:B------:R-:W-:-:S07]  /*193a0*/  IMAD.MOV.U32 R15, RZ, RZ, -0x1 ;  /* 0xffffffffff0f7424 */ /* 0x000fce00078e00ff */
[----:B012---:R-:W-:Y:S05]  /*193b0*/  WARPSYNC.COLLECTIVE R15, `(.L_x_1263) ;  /* 0x000000000f0c7348 */ /* 0x007fea0003c00000 */
[----:B------:R-:W-:Y:S02]  /*193c0*/  ELECT P6, UR62, PT ;  /* 0x00000000003e782f */ /* 0x000fe400038c0000 */
[----:B------:R-:W-:Y:S01]  /*193d0*/  MOV R14, UR62 ;  /* 0x0000003e000e7c02 */ /* 0x000fe20008000f00 */
[----:B012---:R-:W-:Y:S10]  /*193e0*/  ENDCOLLECTIVE ;  /* 0x000000000000791b */ /* 0x007ff40003800000 */
.L_x_1263:
[----:B------:R-:W-:Y:S05]  /*193f0*/  BSYNC B0 ;  /* 0x0000000000007941 */ /* 0x000fea0003800000 */
.L_x_1262:
[----:B------:R-:W-:Y:S05]  /*19400*/  BRA `(.L_x_1264) ;  /* 0xffffffe000c47947 */ /* 0x000fea000383ffff */
.L_x_1170:
[----:B0-----:R0:W2:Y:S02]  /*19410*/  SYNCS.PHASECHK.TRANS64.TRYWAIT P0, [R6+URZ], R5 ;  /* 0x00000005060075a7 */ /* 0x0010a4000800017f */
[----:B--2---:R-:W-:Y:S05]  /*19420*/  @!P0 NANOSLEEP.SYNCS 0x989680 ;  /* 0x009896800000895d */ /* 0x004fea0003900000 */
[----:B------:R-:W2:Y:S02]  /*19430*/  @!P0 SYNCS.PHASECHK.TRANS64 P0, [R6+URZ], R5 ;  /* 0x00000005060085a7 */ /* 0x000ea4000800007f */
[----:B--2---:R-:W-:Y:S05]  /*19440*/  @!P0 BRA `(.L_x_1170) ;  /* 0xfffffffc00f08947 */ /* 0x004fea000383ffff */
[----:B------:R-:W-:Y:S05]  /*19450*/  BRA `(.L_x_1265) ;  /* 0xffffffe400007947 */ /* 0x000fea000383ffff */
.L_x_1171:
[----:B--2---:R2:W3:Y:S02]  /*19460*/  SYNCS.PHASECHK.TRANS64.TRYWAIT P0, [R7+URZ], R2 ;  /* 0x00000002070075a7 */ /* 0x0044e4000800017f */
[----:B---3--:R-:W-:Y:S05]  /*19470*/  @!P0 NANOSLEEP.SYNCS 0x989680 ;  /* 0x009896800000895d */ /* 0x008fea0003900000 */
[----:B------:R-:W3:Y:S02]  /*19480*/  @!P0 SYNCS.PHASECHK.TRANS64 P0, [R7+URZ], R2 ;  /* 0x00000002070085a7 */ /* 0x000ee4000800007f */
[----:B---3--:R-:W-:Y:S05]  /*19490*/  @!P0 BRA `(.L_x_1171) ;  /* 0xfffffffc00f08947 */ /* 0x008fea000383ffff */
[----:B------:R-:W-:Y:S05]  /*194a0*/  BRA `(.L_x_1266) ;  /* 0xffffffe000f47947 */ /* 0x000fea000383ffff */
.L_x_1173:
[----:B---3--:R3:W4:Y:S02]  /*194b0*/  SYNCS.PHASECHK.TRANS64.TRYWAIT P0, [R4+URZ], R5 ;  /* 0x00000005040075a7 */ /* 0x008724000800017f */
[----:B----4-:R-:W-:Y:S05]  /*194c0*/  @!P0 NANOSLEEP.SYNCS 0x989680 ;  /* 0x009896800000895d */ /* 0x010fea0003900000 */
[----:B------:R-:W4:Y:S02]  /*194d0*/  @!P0 SYNCS.PHASECHK.TRANS64 P0, [R4+URZ], R5 ;  /* 0x00000005040085a7 */ /* 0x000f24000800007f */
[----:B----4-:R-:W-:Y:S05]  /*194e0*/  @!P0 BRA `(.L_x_1173) ;  /* 0xfffffffc00f08947 */ /* 0x010fea000383ffff */
[----:B------:R-:W-:Y:S05]  /*194f0*/  BRA `(.L_x_1267) ;  /* 0xffffffe000fc7947 */ /* 0x000fea000383ffff */
.L_x_1268:
        /* <DEDUP_REMOVED lines=16> */
.L_x_4554:


//--------------------- .text._ZN7cutlass13device_kernelIN5flash11enable_sm90INS1_16FlashAttnFwdSm90INS1_25CollectiveMainloopFwdSm90ILi2EN4cute5tupleIJNS5_1CILi1EEES8_S8_EEENS6_IJNS7_ILi64EEESA_SA_EEELi512ENS_6half_tEfNS_4arch4Sm90ELb0ELb1ELb0ELb0ELb0ELb0ELb0ELb0ELb0ELb0ELb0ELb0EEENS1_21CollectiveEpilogueFwdINS6_IJSA_NS7_ILi512EEESA_EEES9_SC_SE_Li256ELb0ELb0ELb0ELb0EEENS1_30DynamicPersistentTileSchedulerILi256ELi32ELb0ELb0ELb1EEEEEEEEEvNT_6ParamsE --------------------------
	.section	.text._ZN7cutlass13device_kernelIN5flash11enable_sm90INS1_16FlashAttnFwdSm90INS1_25CollectiveMainloopFwdSm90ILi2EN4cute5tupleIJNS5_1CILi1EEES8_S8_EEENS6_IJNS7_ILi64EEESA_SA_EEELi512ENS_6half_tEfNS_4arch4Sm90ELb0ELb1ELb0ELb0ELb0ELb0ELb0ELb0ELb0ELb0ELb0ELb0EEENS1_21CollectiveEpilogueFwdINS6_IJSA_NS7_ILi512EEESA_EEES9_SC_SE_Li256ELb0ELb0ELb0ELb0EEENS1_30DynamicPersistentTileSchedulerILi256ELi32ELb0ELb0ELb1EEEEEEEEEvNT_6ParamsE,"ax",@progbits
	.align	128
.text._ZN7cutlass13device_kernelIN5flash11enable_sm90INS1_16FlashAttnFwdSm90INS1_25CollectiveMainloopFwdSm90ILi2EN4cute5tupleIJNS5_1CILi1EEES8_S8_EEENS6_IJNS7_ILi64EEESA_SA_EEELi512ENS_6half_tEfNS_4arch4Sm90ELb0ELb1ELb0ELb0ELb0ELb0ELb0ELb0ELb0ELb0ELb0ELb0EEENS1_21CollectiveEpilogueFwdINS6_IJSA_NS7_ILi512EEESA_EEES9_SC_SE_Li256ELb0ELb0ELb0ELb0EEENS1_30DynamicPersistentTileSchedulerILi256ELi32ELb0ELb0ELb1EEEEEEEEEvNT_6ParamsE:
        .type           _ZN7cutlass13device_kernelIN5flash11enable_sm90INS1_16FlashAttnFwdSm90INS1_25CollectiveMainloopFwdSm90ILi2EN4cute5tupleIJNS5_1CILi1EEES8_S8_EEENS6_IJNS7_ILi64EEESA_SA_EEELi512ENS_6half_tEfNS_4arch4Sm90ELb0ELb1ELb0ELb0ELb0ELb0ELb0ELb0ELb0ELb0ELb0ELb0EEENS1_21CollectiveEpilogueFwdINS6_IJSA_NS7_ILi512EEESA_EEES9_SC_SE_Li256ELb0ELb0ELb0ELb0EEENS1_30DynamicPersistentTileSchedulerILi256ELi32ELb0ELb0ELb1EEEEEEEEEvNT_6ParamsE,@function
        .size           _ZN7cutlass13device_kernelIN5flash11enable_sm90INS1_16FlashAttnFwdSm90INS1_25CollectiveMainloopFwdSm90ILi2EN4cute5tupleIJNS5_1CILi1EEES8_S8_EEENS6_IJNS7_ILi64EEESA_SA_EEELi512ENS_6half_tEfNS_4arch4Sm90ELb0ELb1ELb0ELb0ELb0ELb0ELb0ELb0ELb0ELb0ELb0ELb0EEENS1_21CollectiveEpilogueFwdINS6_IJSA_NS7_ILi512EEESA_EEES9_SC_SE_Li256ELb0ELb0ELb0ELb0EEENS1_30DynamicPersistentTileSchedulerILi256ELi32ELb0ELb0ELb1EEEEEEEEEvNT_6ParamsE,(.L_x_4555 - _ZN7cutlass13device_kernelIN5flash11enable_sm90INS1_16FlashAttnFwdSm90INS1_25CollectiveMainloopFwdSm90ILi2EN4cute5tupleIJNS5_1CILi1EEES8_S8_EEENS6_IJNS7_ILi64EEESA_SA_EEELi512ENS_6half_tEfNS_4arch4Sm90ELb0ELb1ELb0ELb0ELb0ELb0ELb0ELb0ELb0ELb0ELb0ELb0EEENS1_21CollectiveEpilogueFwdINS6_IJSA_NS7_ILi512EEESA_EEES9_SC_SE_Li256ELb0ELb0ELb0ELb0EEENS1_30DynamicPersistentTileSchedulerILi256ELi32ELb0ELb0ELb1EEEEEEEEEvNT_6ParamsE)
        .other          _ZN7cutlass13device_kernelIN5flash11enable_sm90INS1_16FlashAttnFwdSm90INS1_25CollectiveMainloopFwdSm90ILi2EN4cute5tupleIJNS5_1CILi1EEES8_S8_EEENS6_IJNS7_ILi64EEESA_SA_EEELi512ENS_6half_tEfNS_4arch4Sm90ELb0ELb1ELb0ELb0ELb0ELb0ELb0ELb0ELb0ELb0ELb0ELb0EEENS1_21CollectiveEpilogueFwdINS6_IJSA_NS7_ILi512EEESA_EEES9_SC_SE_Li256ELb0ELb0ELb0ELb0EEENS1_30DynamicPersistentTileSchedulerILi256ELi32ELb0ELb0ELb1EEEEEEEEEvNT_6ParamsE,@"STO_CUDA_ENTRY STV_DEFAULT"
_ZN7cutlass13device_kernelIN5flash11enable_sm90INS1_16FlashAttnFwdSm90INS1_25CollectiveMainloopFwdSm90ILi2EN4cute5tupleIJNS5_1CILi1EEES8_S8_EEENS6_IJNS7_ILi64EEESA_SA_EEELi512ENS_6half_tEfNS_4arch4Sm90ELb0ELb1ELb0ELb0ELb0ELb0ELb0ELb0ELb0ELb0ELb0ELb0EEENS1_21CollectiveEpilogueFwdINS6_IJSA_NS7_ILi512EEESA_EEES9_SC_SE_Li256ELb0ELb0ELb0ELb0EEENS1_30DynamicPersistentTileSchedulerILi256ELi32ELb0ELb0ELb1EEEEEEEEEvNT_6ParamsE:
[----:B------:R-:W1:Y:S01]  /*0000*/  LDC R1, c[0x0][0x28] ;  /* 0x00000a00ff017b82 */ /* 0x000e620000000800 */
[----:B------:R-:W2:Y:S01]  /*0010*/  S2R R19, SR_TID.X ;  /* 0x0000000000137919 */ /* 0x000ea20000002100 */
[----:B------:R-:W-:Y:S01]  /*0020*/  ELECT P0, URZ, PT ;  /* 0x00000000003f782f */ /* 0x000fe20003800000 */
[----:B------:R-:W-:Y:S01]  /*0030*/  BSSY B0, `(.L_x_1269) ;  /* 0x0000014000007945 */ /* 0x000fe20003800000 */
[----:B--2---:R-:W-:-:S05]  /*0040*/  SHF.R.U32.HI R0, RZ, 0x5, R19 ;  /* 0x00000005ff007819 */ /* 0x004fca0000011613 */
[----:B------:R-:W2:Y:S02]  /*0050*/  SHFL.IDX PT, R2, R0, RZ, 0x1f ;  /* 0x00001fff00027589 */ /* 0x000ea400000e0000 */
[----:B--2---:R-:W-:Y:S02]  /*0060*/  ISETP.EQ.AND P0, PT, R2, RZ, P0 ;  /* 0x000000ff0200720c */ /* 0x004fe40000702270 */
[----:B------:R-:W-:-:S11]  /*0070*/  SHF.R.U32.HI R2, RZ, 0x7, R19 ;  /* 0x00000007ff027819 */ /* 0x000fd60000011613 */
[----:B-1----:R-:W-:Y:S05]  /*0080*/  @!P0 BRA `(.L_x_1270) ;  /* 0x0000000000388947 */ /* 0x002fea0003800000 */
        /* <DEDUP_REMOVED lines=14> */
.L_x_1270:
[----:B------:R-:W-:Y:S05]  /*0170*/  BSYNC B0 ;  /* 0x0000000000007941 */ /* 0x000fea0003800000 */
.L_x_1269:
        /* <DEDUP_REMOVED lines=33> */
.L_x_1271:
        /* <DEDUP_REMOVED lines=22> */
.L_x_1272:
        /* <DEDUP_REMOVED lines=18> */
.L_x_1273:
        /* <DEDUP_REMOVED lines=22> */
.L_x_1274:
        /* <DEDUP_REMOVED lines=22> */
.L_x_1275:
[----:B------:R-:W-:Y:S01]  /*08d0*/  PLOP3.LUT P0, PT, PT, PT, UP0, 0x80, 0x0 ;  /* 0x000000000000781c */ /* 0x000fe20003f0f008 */
[----:B------:R-:W-:Y:S01]  /*08e0*/  UMOV UR36, 0x1 ;  /* 0x0000000100247882 */ /* 0x000fe20000000000 */
[----:B------:R-:W-:Y:S01]  /*08f0*/  NOP ;  /* 0x0000000000007918 */ /* 0x000fe20000000000 */
[----:B------:R-:W-:Y:S01]  /*0900*/  USEL UR36, UR36, 0x2, !UP0 ;  /* 0x0000000224247887 */ /* 0x000fe2000c000000 */
[----:B------:R-:W-:Y:S01]  /*0910*/  ULDC.64 UR50, c[0x0][0x208] ;  /* 0x0000820000327ab9 */ /* 0x000fe20000000a00 */
[----:B-123--:R-:W-:Y:S08]  /*0920*/  BAR.SYNC.DEFER_BLOCKING 0x0 ;  /* 0x0000000000007b1d */ /* 0x00eff00000010000 */
[----:B------:R-:W-:Y:S05]  /*0930*/  @!P0 BRA `(.L_x_1276) ;  /* 0x000000d800108947 */ /* 0x000fea0003800000 */
.L_x_1277:
[----:B------:R-:W-:-:S08]  /*0940*/  NOP ;  /* 0x0000000000007918 */ /* 0x000fd00000000000 */
[----:B------:R-:W1:Y:S02]  /*0950*/  USETMAXREG.TRY_ALLOC.CTAPOOL UP0, 0xf0 ;  /* 0x000000f0000079c8 */ /* 0x000e640008000600 */
[----:B-1----:R-:W-:-:S13]  /*0960*/  PLOP3.LUT P0, PT, PT, PT, UP0, 0x80, 0x0 ;  /* 0x000000000000781c */ /* 0x002fda0003f0f008 */
[----:B------:R-:W-:Y:S05]  /*0970*/  @!P0 BRA `(.L_x_1277) ;  /* 0xfffffffc00f08947 */ /* 0x000fea000383ffff */
[----:B------:R-:W-:Y:S01]  /*0980*/  LOP3.LUT R0, R19, 0xffffff80, RZ, 0xc0, !PT ;  /* 0xffffff8013007812 */ /* 0x000fe200078ec0ff */
[----:B------:R-:W1:Y:S08]  /*0990*/  S2UR UR4, SR_CTAID.X ;  /* 0x00000000000479c3 */ /* 0x000e700000002500 */
[----:B------:R-:W-:Y:S06]  /*09a0*/  BAR.ARV 0x4, 0x120 ;  /* 0x0104800000007b1d */ /* 0x000fec0000002000 */
[----:B------:R-:W-:-:S02]  /*09b0*/  ISETP.NE.AND P0, PT, R0, 0x80, PT ;  /* 0x000000800000780c */ /* 0x000fc40003f05270 */
[----:B------:R-:W1:Y:S11]  /*09c0*/  LDC R0, c[0x0][0xda8] ;  /* 0x00036a00ff007b82 */ /* 0x000e760000000800 */
        /* <DEDUP_REMOVED lines=17> */
[--C-:B------:R-:W-:Y:S02]  /*0ae0*/  SHF.R.S32.HI R189, RZ, 0x5, R4.reuse ;  /* 0x00000005ffbd7819 */ /* 0x100fe40000011404 */
[----:B------:R-:W-:Y:S02]  /*0af0*/  SHF.R.S32.HI R6, RZ, 0x1f, R4 ;  /* 0x0000001fff067819 */ /* 0x000fe40000011404 */
[----:B------:R-:W-:Y:S02]  /*0b00*/  LOP3.LUT R4, R2, 0xfffffff0, RZ, 0xc0, !PT ;  /* 0xfffffff002047812 */ /* 0x000fe400078ec0ff */
[----:B------:R-:W-:Y:S02]  /*0b10*/  LEA.HI R3, R0, R191, RZ, 0x7 ;  /* 0x000000bf00037211 */ /* 0x000fe400078f38ff */
[----:B------:R-:W-:Y:S01]  /*0b20*/  SHF.R.S32.HI R7, RZ, 0x4, R2 ;  /* 0x00000004ff077819 */ /* 0x000fe20000011402 */
[----:B------:R-:W-:Y:S01]  /*0b30*/  IMAD.IADD R5, R191, 0x1, -R4 ;  /* 0x00000001bf057824 */ /* 0x000fe200078e0a04 */
[----:B------:R-:W-:-:S02]  /*0b40*/  LOP3.LUT R8, R3, 0xffffff80, RZ, 0xc0, !PT ;  /* 0xffffff8003087812 */ /* 0x000fc400078ec0ff */
[----:B------:R-:W-:Y:S01]  /*0b50*/  LEA.HI R2, R2, R7, RZ, 0x1 ;  /* 0x0000000702027211 */ /* 0x000fe200078f08ff */
[----:B-1----:R-:W-:Y:S01]  /*0b60*/  ULEA UR48, UR5, UR48, 0x18 ;  /* 0x0000003005307291 */ /* 0x002fe2000f8ec03f */
[----:B------:R-:W-:Y:S01]  /*0b70*/  SHF.R.S32.HI R10, RZ, 0x1f, R5 ;  /* 0x0000001fff0a7819 */ /* 0x000fe20000011405 */
[----:B------:R-:W-:Y:S01]  /*0b80*/  IMAD.IADD R8, R191, 0x1, -R8 ;  /* 0x00000001bf087824 */ /* 0x000fe200078e0a08 */
[----:B------:R-:W-:Y:S02]  /*0b90*/  LEA.HI R6, R6, R189, RZ, 0x2 ;  /* 0x000000bd06067211 */ /* 0x000fe400078f10ff */
[----:B------:R-:W-:Y:S02]  /*0ba0*/  LEA.HI R12, R10, R5, RZ, 0x3 ;  /* 0x000000050a0c7211 */ /* 0x000fe400078f18ff */
[----:B------:R-:W-:Y:S02]  /*0bb0*/  SHF.R.S32.HI R9, RZ, 0x1f, R8 ;  /* 0x0000001fff097819 */ /* 0x000fe40000011408 */
[C---:B------:R-:W-:Y:S01]  /*0bc0*/  LOP3.LUT R14, R12.reuse, 0xfffffff8, RZ, 0xc0, !PT ;  /* 0xfffffff80c0e7812 */ /* 0x040fe200078ec0ff */
[----:B------:R-:W-:Y:S01]  /*0bd0*/  IMAD.SHL.U32 R12, R12, 0x40, RZ ;  /* 0x000000400c0c7824 */ /* 0x000fe200078e00ff */
[----:B------:R-:W-:-:S02]  /*0be0*/  SHF.R.S32.HI R188, RZ, 0x7, R3 ;  /* 0x00000007ffbc7819 */ /* 0x000fc40000011403 */
[----:B------:R-:W-:Y:S01]  /*0bf0*/  LOP3.LUT R2, R2, 0x1ffffffe, RZ, 0xc0, !PT ;  /* 0x1ffffffe02027812 */ /* 0x000fe200078ec0ff */
[----:B------:R-:W-:Y:S01]  /*0c00*/  IMAD.IADD R14, R5, 0x1, -R14 ;  /* 0x00000001050e7824 */ /* 0x000fe200078e0a0e */
[----:B------:R-:W-:Y:S01]  /*0c10*/  LOP3.LUT R6, R6, 0x3ffffc, RZ, 0xc0, !PT ;  /* 0x003ffffc06067812 */ /* 0x000fe200078ec0ff */
[----:B------:R-:W-:Y:S01]  /*0c20*/  IMAD R13, R188, 0x100, R5 ;  /* 0x00000100bc0d7824 */ /* 0x000fe200078e0205 */
[----:B------:R-:W-:Y:S01]  /*0c30*/  LEA.HI R4, R9, R8, RZ, 0x2 ;  /* 0x0000000809047211 */ /* 0x000fe200078f10ff */
[----:B------:R-:W-:Y:S01]  /*0c40*/  IMAD.IADD R2, R7, 0x1, -R2 ;  /* 0x0000000107027824 */ /* 0x000fe200078e0a02 */
[----:B------:R-:W-:Y:S02]  /*0c50*/  IADD3 R6, R189, -R6, RZ ;  /* 0x80000006bd067210 */ /* 0x000fe40007ffe0ff */
[--C-:B------:R-:W-:Y:S01]  /*0c60*/  SHF.R.S32.HI R10, RZ, 0x2, R4.reuse ;  /* 0x00000002ff0a7819 */ /* 0x100fe20000011404 */
[----:B------:R-:W-:Y:S01]  /*0c70*/  IMAD.SHL.U32 R2, R2, 0x8, RZ ;  /* 0x0000000802027824 */ /* 0x000fe200078e00ff */
[----:B------:R-:W-:Y:S01]  /*0c80*/  SHF.R.S32.HI R11, RZ, 0x1f, R4 ;  /* 0x0000001fff0b7819 */ /* 0x000fe20000011404 */
[----:B------:R-:W-:Y:S01]  /*0c90*/  IMAD R13, R6, 0x10, R13 ;  /* 0x00000010060d7824 */ /* 0x000fe200078e020d */
[----:B------:R-:W-:Y:S01]  /*0ca0*/  LOP3.LUT R5, R4, 0x7ffffffc, RZ, 0xc0, !PT ;  /* 0x7ffffffc04057812 */ /* 0x000fe200078ec0ff */
[----:B------:R-:W-:Y:S01]  /*0cb0*/  IMAD.SHL.U32 R4, R14, 0x40, RZ ;  /* 0x000000400e047824 */ /* 0x000fe200078e00ff */
[----:B------:R-:W-:Y:S01]  /*0cc0*/  LEA.HI R9, R9, R8, RZ, 0x5 ;  /* 0x0000000809097211 */ /* 0x000fe200078f28ff */
[----:B------:R-:W-:Y:S01]  /*0cd0*/  IMAD.U32 R190, R13, 0x40, R2 ;  /* 0x000000400dbe7824 */ /* 0x000fe200078e0002 */
[----:B------:R-:W-:-:S02]  /*0ce0*/  IADD3 R8, R8, -R5, RZ ;  /* 0x8000000508087210 */ /* 0x000fc40007ffe0ff */
[----:B------:R-:W-:Y:S02]  /*0cf0*/  LOP3.LUT R5, R4, 0x1c0, RZ, 0xc0, !PT ;  /* 0x000001c004057812 */ /* 0x000fe400078ec0ff */
[----:B------:R-:W-:Y:S02]  /*0d00*/  LOP3.LUT R12, R12, 0x7ffffe00, RZ, 0xc0, !PT ;  /* 0x7ffffe000c0c7812 */ /* 0x000fe400078ec0ff */
[----:B------:R-:W-:Y:S02]  /*0d10*/  LOP3.LUT R2, R5, 0x8, R2, 0xf8, !PT ;  /* 0x0000000805027812 */ /* 0x000fe400078ef802 */
[----:B------:R-:W-:Y:S01]  /*0d20*/  SHF.R.U32.HI R5, RZ, 0x3, R5 ;  /* 0x00000003ff057819 */ /* 0x000fe20000011605 */
[----:B------:R-:W-:Y:S01]  /*0d30*/  IMAD R12, R189, 0x400, R12 ;  /* 0x00000400bd0c7824 */ /* 0x000fe200078e020c */
[----:B------:R-:W-:Y:S02]  /*0d40*/  R2P PR, R14, 0x6 ;  /* 0x000000060e007804 */ /* 0x000fe40000000000 */
[----:B------:R-:W-:-:S02]  /*0d50*/  LOP3.LUT R5, R2, R5, RZ, 0x3c, !PT ;  /* 0x0000000502057212 */ /* 0x000fc400078e3cff */
[----:B------:R-:W-:Y:S02]  /*0d60*/  LEA.HI R11, R11, R10, RZ, 0x3 ;  /* 0x0000000a0b0b7211 */ /* 0x000fe400078f18ff */
[----:B------:R-:W-:Y:S01]  /*0d70*/  LEA.HI R0, R0, R191, RZ, 0x3 ;  /* 0x000000bf00007211 */ /* 0x000fe200078f18ff */
[----:B------:R-:W-:Y:S01]  /*0d80*/  IMAD.IADD R5, R12, 0x1, R5 ;  /* 0x000000010c057824 */ /* 0x000fe200078e0205 */
[----:B------:R-:W-:Y:S02]  /*0d90*/  LEA.HI R3, R3, R188, RZ, 0x1 ;  /* 0x000000bc03037211 */ /* 0x000fe400078f08ff */
[----:B------:R-:W-:Y:S02]  /*0da0*/  LOP3.LUT R11, R11, 0xfffffff8, RZ, 0xc0, !PT ;  /* 0xfffffff80b0b7812 */ /* 0x000fe400078ec0ff */
[----:B------:R-:W-:Y:S02]  /*0db0*/  LEA R18, R5, UR48, 0x1 ;  /* 0x0000003005127c11 */ /* 0x000fe4000f8e08ff */
[----:B------:R-:W-:Y:S01]  /*0dc0*/  LOP3.LUT R2, R0, 0x1ffffff8, RZ, 0xc0, !PT ;  /* 0x1ffffff800027812 */ /* 0x000fe200078ec0ff */
[----:B------:R-:W-:Y:S01]  /*0dd0*/  IMAD.IADD R16, R10, 0x1, -R11 ;  /* 0x000000010a107824 */ /* 0x000fe200078e0a0b */
[----:B------:R-:W-:Y:S01]  /*0de0*/  LOP3.LUT R3, R3, 0xfffffe, RZ, 0xc0, !PT ;  /* 0x00fffffe03037812 */ /* 0x000fe200078ec0ff */
[C---:B------:R-:W-:Y:S01]  /*0df0*/  VIADD R19, R18.reuse, 0x26820 ;  /* 0x0002682012137836 */ /* 0x040fe20000000000 */
[----:B------:R-:W-:Y:S01]  /*0e00*/  IADD3 R23, R18, 0x26800, RZ ;  /* 0x0002680012177810 */ /* 0x000fe20007ffe0ff */
[----:B------:R-:W-:Y:S01]  /*0e10*/  IMAD.IADD R2, R191, 0x1, -R2 ;  /* 0x00000001bf027824 */ /* 0x000fe200078e0a02 */
[----:B------:R-:W-:Y:S01]  /*0e20*/  SEL R22, R22, 0xffffffc0, !P2 ;  /* 0xffffffc016167807 */ /* 0x000fe20005000000 */
[----:B------:R-:W-:Y:S01]  /*0e30*/  IMAD.IADD R3, R188, 0x1, -R3 ;  /* 0x00000001bc037824 */ /* 0x000fe200078e0a03 */
[----:B------:R-:W-:Y:S01]  /*0e40*/  SHF.R.S32.HI R9, RZ, 0x5, R9 ;  /* 0x00000005ff097819 */ /* 0x000fe20000011409 */
[----:B------:R-:W-:Y:S01]  /*0e50*/  @P1 VIADD R19, R23, 0xffffffe0 ;  /* 0xffffffe017131836 */ /* 0x000fe20000000000 */
[----:B------:R-:W-:Y:S01]  /*0e60*/  SHF.R.S32.HI R186, RZ, 0x3, R0 ;  /* 0x00000003ffba7819 */ /* 0x000fe20000011400 */
[----:B------:R-:W-:Y:S01]  /*0e70*/  IMAD.SHL.U32 R184, R2, 0x8, RZ ;  /* 0x0000000802b87824 */ /* 0x000fe200078e00ff */
[----:B------:R-:W-:Y:S01]  /*0e80*/  LEA R16, R9, R16, 0x4 ;  /* 0x0000001009107211 */ /* 0x000fe200078e20ff */
[----:B------:R-:W-:Y:S01]  /*0e90*/  IMAD.IADD R23, R23, 0x1, R22 ;  /* 0x0000000117177824 */ /* 0x000fe200078e0216 */
[----:B------:R-:W-:Y:S01]  /*0ea0*/  SHF.L.U32 R17, R3, 0x8, RZ ;  /* 0x0000000803117819 */ /* 0x000fe200000006ff */
[----:B------:R-:W-:-:S02]  /*0eb0*/  IMAD.SHL.U32 R2, R8, 0x2, RZ ;  /* 0x0000000208027824 */ /* 0x000fc400078e00ff */
[----:B------:R-:W-:-:S07]  /*0ec0*/  IMAD.IADD R22, R22, 0x1, R19 ;  /* 0x0000000116167824 */ /* 0x000fce00078e0213 */
.L_x_1382:
[----:B------:R-:W-:Y:S01]  /*0ed0*/  ULDC UR5, c[0x0][0xdd0] ;  /* 0x0003740000057ab9 */ /* 0x000fe20000000800 */
[----:B-1----:R-:W1:Y:S01]  /*0ee0*/  LDC R0, c[0x0][0xde8] ;  /* 0x00037a00ff007b82 */ /* 0x002e620000000800 */
[----:B------:R-:W-:Y:S01]  /*0ef0*/  UISETP.NE.AND UP0, UPT, UR5, 0x1, UPT ;  /* 0x000000010500788c */ /* 0x000fe2000bf05270 */
[----:B------:R-:W-:-:S10]  /*0f00*/  UMOV UR8, UR4 ;  /* 0x0000000400087c82 */ /* 0x000fd40008000000 */
[----:B------:R-:W-:Y:S01]  /*0f10*/  @UP0 ULDC UR6, c[0x0][0xdd4] ;  /* 0x0003750000060ab9 */ /* 0x000fe20000000800 */
[----:B------:R-:W-:Y:S01]  /*0f20*/  @UP0 ULDC UR9, c[0x0][0xdd8] ;  /* 0x0003760000090ab9 */ /* 0x000fe20000000800 */
[----:B------:R-:W-:-:S04]  /*0f30*/  UIMAD.WIDE.U32 UR6, UR4, UR6, URZ ;  /* 0x00000006040672a5 */ /* 0x000fc8000f8e003f */
[----:B------:R-:W-:-:S04]  /*0f40*/  @UP0 USHF.R.U32.HI UR8, URZ, UR9, UR7 ;  /* 0x000000093f080299 */ /* 0x000fc80008011607 */
[----:B------:R-:W-:Y:S02]  /*0f50*/  UIADD3 UR6, -UR8, URZ, URZ ;  /* 0x0000003f08067290 */ /* 0x000fe4000fffe13f */
[----:B-1----:R-:W-:Y:S02]  /*0f60*/  ISETP.LE.AND P0, PT, R0, UR8, PT ;  /* 0x0000000800007c0c */ /* 0x002fe4000bf03270 */
[----:B------:R-:W-:-:S11]  /*0f70*/  UIMAD UR7, UR5, UR6, UR4 ;  /* 0x00000006050772a4 */ /* 0x000fd6000f8e0204 */
[----:B--2---:R-:W-:Y:S05]  /*0f80*/  @!P0 BRA `(.L_x_1278) ;  /* 0x0000000000208947 */ /* 0x004fea0003800000 */
[----:B------:R-:W-:Y:S01]  /*0f90*/  ULDC UR6, c[0x0][0xddc] ;  /* 0x0003770000067ab9 */ /* 0x000fe20000000800 */
[----:B------:R-:W-:Y:S01]  /*0fa0*/  UMOV UR40, UR7 ;  /* 0x0000000700287c82 */ /* 0x000fe20008000000 */
[----:B------:R-:W-:-:S11]  /*0fb0*/  UISETP.NE.AND UP0, UPT, UR6, 0x1, UPT ;  /* 0x000000010600788c */ /* 0x000fd6000bf05270 */
[----:B------:R-:W-:Y:S02]  /*0fc0*/  @UP0 ULDC.64 UR10, c[0x0][0xde0] ;  /* 0x00037800000a0ab9 */ /* 0x000fe40000000a00 */
[----:B------:R-:W-:-:S04]  /*0fd0*/  UIMAD.WIDE.U32 UR4, UR7, UR10, URZ ;  /* 0x0000000a070472a5 */ /* 0x000fc8000f8e003f */
[----:B------:R-:W-:-:S04]  /*0fe0*/  @UP0 USHF.R.U32.HI UR40, URZ, UR11, UR5 ;  /* 0x0000000b3f280299 */ /* 0x000fc80008011605 */
[----:B------:R-:W-:Y:S01]  /*0ff0*/  UIMAD UR4, UR40, UR6, URZ ;  /* 0x00000006280472a4 */ /* 0x000fe2000f8e023f */
[----:B------:R-:W-:Y:S11]  /*1000*/  BRA `(.L_x_1279) ;  /* 0x00000000001c7947 */ /* 0x000ff60003800000 */
.L_x_1278:
[----:B------:R-:W-:Y:S01]  /*1010*/  ULDC UR6, c[0x0][0xdc4] ;  /* 0x0003710000067ab9 */ /* 0x000fe20000000800 */
[----:B------:R-:W-:Y:S01]  /*1020*/  UMOV UR40, UR7 ;  /* 0x0000000700287c82 */ /* 0x000fe20008000000 */
[----:B------:R-:W-:-:S11]  /*1030*/  UISETP.NE.AND UP0, UPT, UR6, 0x1, UPT ;  /* 0x000000010600788c */ /* 0x000fd6000bf05270 */
[----:B------:R-:W-:Y:S02]  /*1040*/  @UP0 ULDC.64 UR10, c[0x0][0xdc8] ;  /* 0x00037200000a0ab9 */ /* 0x000fe40000000a00 */
[----:B------:R-:W-:-:S04]  /*1050*/  UIMAD.WIDE.U32 UR4, UR7, UR10, URZ ;  /* 0x0000000a070472a5 */ /* 0x000fc8000f8e003f */
[----:B------:R-:W-:-:S04]  /*1060*/  @UP0 USHF.R.U32.HI UR40, URZ, UR11, UR5 ;  /* 0x0000000b3f280299 */ /* 0x000fc80008011605 */
[----:B------:R-:W-:-:S12]  /*1070*/  UIMAD UR4, UR40, UR6, URZ ;  /* 0x00000006280472a4 */ /* 0x000fd8000f8e023f */
.L_x_1279:
[----:B------:R-:W-:Y:S01]  /*1080*/  ULDC UR43, c[0x0][0xdb8] ;  /* 0x00036e00002b7ab9 */ /* 0x000fe20000000800 */
[----:B------:R-:W-:Y:S01]  /*1090*/  ULDC.64 UR10, c[0x0][0x3f8] ;  /* 0x0000fe00000a7ab9 */ /* 0x000fe20000000a00 */
[----:B------:R-:W-:Y:S02]  /*10a0*/  ULOP3.LUT UR5, URZ, UR40, URZ, 0x33, !UPT ;  /* 0x000000283f057292 */ /* 0x000fe4000f8e333f */
[----:B------:R-:W-:Y:S02]  /*10b0*/  UISETP.NE.AND UP1, UPT, UR43, 0x1, UPT ;  /* 0x000000012b00788c */ /* 0x000fe4000bf25270 */
[----:B------:R-:W-:Y:S01]  /*10c0*/  UISETP.NE.U32.AND UP0, UPT, UR10, URZ, UPT ;  /* 0x0000003f0a00728c */ /* 0x000fe2000bf05070 */
[----:B------:R-:W-:Y:S01]  /*10d0*/  ULDC UR6, c[0x0][0xdac] ;  /* 0x00036b0000067ab9 */ /* 0x000fe20000000800 */
[----:B------:R-:W-:Y:S02]  /*10e0*/  UIADD3 UR4, UR7, -UR4, URZ ;  /* 0x8000000407047290 */ /* 0x000fe4000fffe03f */
[----:B------:R-:W-:-:S02]  /*10f0*/  UIADD3 UR5, UR5, UR6, URZ ;  /* 0x0000000605057290 */ /* 0x000fc4000fffe03f */
[----:B------:R-:W-:Y:S01]  /*1100*/  UISETP.NE.AND.EX UP0, UPT, UR11, URZ, UPT, UP0 ;  /* 0x0000003f0b00728c */ /* 0x000fe2000bf05300 */
[----:B------:R-:W-:Y:S01]  /*1110*/  ULDC UR12, c[0x0][0xdc4] ;  /* 0x00037100000c7ab9 */ /* 0x000fe20000000800 */
[----:B------:R-:W-:Y:S01]  /*1120*/  ULDC UR49, c[0x0][0x404] ;  /* 0x0001010000317ab9 */ /* 0x000fe20000000800 */
[----:B------:R-:W-:Y:S02]  /*1130*/  UISETP.NE.AND UP2, UPT, UR46, 0x1, UPT ;  /* 0x000000012e00788c */ /* 0x000fe4000bf45270 */
[----:B------:R-:W-:Y:S01]  /*1140*/  USHF.L.U32 UR42, UR5, 0x6, URZ ;  /* 0x00000006052a7899 */ /* 0x000fe2000800063f */
[----:B------:R-:W-:Y:S01]  /*1150*/  ULDC UR10, c[0x0][0x288] ;  /* 0x0000a200000a7ab9 */ /* 0x000fe20000000800 */
[----:B------:R-:W-:Y:S02]  /*1160*/  UIMAD UR12, UR8, UR12, UR4 ;  /* 0x0000000c080c72a4 */ /* 0x000fe4000f8e0204 */
[----:B------:R-:W-:Y:S01]  /*1170*/  PLOP3.LUT P0, PT, PT, PT, UP2, 0x80, 0x0 ;  /* 0x000000000000781c */ /* 0x000fe20003f0f028 */
[----:B------:R-:W-:Y:S01]  /*1180*/  USEL UR49, UR49, 0x1, UP0 ;  /* 0x0000000131317887 */ /* 0x000fe20008000000 */
[----:B------:R-:W-:Y:S01]  /*1190*/  ULDC UR9, c[0x0][0x2e0] ;  /* 0x0000b80000097ab9 */ /* 0x000fe20000000800 */
[----:B------:R-:W-:Y:S01]  /*11a0*/  @UP1 ULDC UR4, c[0x0][0xdbc] ;  /* 0x00036f0000041ab9 */ /* 0x000fe20000000800 */
[----:B------:R-:W-:-:S02]  /*11b0*/  UIADD3 UR54, UR42, 0x40, -UR10 ;  /* 0x000000402a367890 */ /* 0x000fc4000fffe80a */
[----:B------:R-:W-:Y:S02]  /*11c0*/  UIMAD.WIDE.U32 UR4, UR12, UR4, URZ ;  /* 0x000000040c0472a5 */ /* 0x000fe4000f8e003f */
[----:B------:R-:W-:Y:S02]  /*11d0*/  UIMAD UR6, UR49, UR9, 0x3f ;  /* 0x0000003f310674a4 */ /* 0x000fe4000f8e0209 */
[----:B------:R-:W-:Y:S01]  /*11e0*/  UIMAD UR54, UR49, UR9, UR54 ;  /* 0x00000009313672a4 */ /* 0x000fe2000f8e0236 */
[----:B------:R-:W-:Y:S01]  /*11f0*/  @UP1 ULDC UR13, c[0x0][0xdc0] ;  /* 0x00037000000d1ab9 */ /* 0x000fe20000000800 */
[----:B------:R-:W-:Y:S01]  /*1200*/  UMOV UR44, UR12 ;  /* 0x0000000c002c7c82 */ /* 0x000fe20008000000 */
[----:B------:R-:W-:Y:S01]  /*1210*/  ULDC UR11, c[0x0][0x9e0] ;  /* 0x00027800000b7ab9 */ /* 0x000fe20000000800 */
[----:B------:R-:W-:Y:S02]  /*1220*/  USHF.R.S32.HI UR7, URZ, 0x1f, UR6 ;  /* 0x0000001f3f077899 */ /* 0x000fe40008011406 */
[----:B------:R-:W-:-:S02]  /*1230*/  @UP1 USHF.R.U32.HI UR44, URZ, UR13, UR5 ;  /* 0x0000000d3f2c1299 */ /* 0x000fc40008011605 */
[----:B------:R-:W-:Y:S02]  /*1240*/  UIADD3 UR8, UR54, UR11, URZ ;  /* 0x0000000b36087290 */ /* 0x000fe4000fffe03f */
[----:B------:R-:W-:Y:S02]  /*1250*/  ULEA.HI UR7, UR7, UR6, URZ, 0x6 ;  /* 0x0000000607077291 */ /* 0x000fe4000f8f303f */
[----:B------:R-:W-:Y:S02]  /*1260*/  UIADD3 UR4, -UR44, URZ, URZ ;  /* 0x0000003f2c047290 */ /* 0x000fe4000fffe13f */
[----:B------:R-:W-:Y:S01]  /*1270*/  USHF.R.S32.HI UR7, URZ, 0x6, UR7 ;  /* 0x000000063f077899 */ /* 0x000fe20008011407 */
[----:B------:R-:W-:Y:S01]  /*1280*/  IMAD.U32 R0, RZ, RZ, UR8 ;  /* 0x00000008ff007e24 */ /* 0x000fe2000f8e00ff */
[----:B------:R-:W-:Y:S01]  /*1290*/  UIMAD UR43, UR43, UR4, UR12 ;  /* 0x000000042b2b72a4 */ /* 0x000fe2000f8e020c */
[----:B------:R-:W-:Y:S11]  /*12a0*/  @!P0 BRA `(.L_x_1280) ;  /* 0x0000001c00f88947 */ /* 0x000ff60003800000 */
[----:B------:R-:W1:Y:S02]  /*12b0*/  LDC R8, c[0x0][0x9e4] ;  /* 0x00027900ff087b82 */ /* 0x000e640000000800 */
[----:B-1----:R-:W-:-:S13]  /*12c0*/  ISETP.GE.AND P1, PT, R8, 0x1, PT ;  /* 0x000000010800780c */ /* 0x002fda0003f26270 */
[----:B------:R-:W-:Y:S05]  /*12d0*/  @!P1 BRA `(.L_x_1281) ;  /* 0x0000000000449947 */ /* 0x000fea0003800000 */
[----:B------:R-:W-:Y:S01]  /*12e0*/  ISETP.LT.AND P0, PT, RZ, UR54, PT ;  /* 0x00000036ff007c0c */ /* 0x000fe2000bf01270 */
[----:B------:R-:W-:-:S06]  /*12f0*/  UIADD3 UR4, UR54, -0x1, URZ ;  /* 0xffffffff36047890 */ /* 0x000fcc000fffe03f */
[----:B------:R-:W-:-:S06]  /*1300*/  MOV R3, UR4 ;  /* 0x0000000400037c02 */ /* 0x000fcc0008000f00 */
[----:B------:R-:W-:Y:S05]  /*1310*/  @P0 BRA `(.L_x_1282) ;  /* 0x00000000001c0947 */ /* 0x000fea0003800000 */
[----:B------:R-:W-:Y:S01]  /*1320*/  ISETP.NE.AND P0, PT, R8, 0x1, PT ;  /* 0x000000010800780c */ /* 0x000fe20003f05270 */
[----:B------:R-:W-:-:S12]  /*1330*/  IMAD R3, RZ, RZ, -UR54 ;  /* 0x80000036ff037e24 */ /* 0x000fd8000f8e02ff */
[----:B------:R-:W1:Y:S02]  /*1340*/  @P0 LDC.64 R4, c[0x0][0x9e8] ;  /* 0x00027a00ff040b82 */ /* 0x000e640000000a00 */
[----:B-1----:R-:W-:-:S05]  /*1350*/  @P0 IMAD.HI.U32 R4, R3, R4, RZ ;  /* 0x0000000403040227 */ /* 0x002fca00078e00ff */
[----:B------:R-:W-:-:S04]  /*1360*/  @P0 SHF.R.U32.HI R3, RZ, R5, R4 ;  /* 0x00000005ff030219 */ /* 0x000fc80000011604 */
[----:B------:R-:W-:Y:S01]  /*1370*/  LOP3.LUT R3, RZ, R3, RZ, 0x33, !PT ;  /* 0x00000003ff037212 */ /* 0x000fe200078e33ff */
[----:B------:R-:W-:Y:S06]  /*1380*/  BRA `(.L_x_1283) ;  /* 0x0000000000107947 */ /* 0x000fec0003800000 */
.L_x_1282:
[----:B------:R-:W-:-:S13]  /*1390*/  ISETP.NE.AND P0, PT, R8, 0x1, PT ;  /* 0x000000010800780c */ /* 0x000fda0003f05270 */
[----:B------:R-:W1:Y:S02]  /*13a0*/  @P0 LDC.64 R4, c[0x0][0x9e8] ;  /* 0x00027a00ff040b82 */ /* 0x000e640000000a00 */
[----:B-1----:R-:W-:-:S05]  /*13b0*/  @P0 IMAD.HI.U32 R4, R3, R4, RZ ;  /* 0x0000000403040227 */ /* 0x002fca00078e00ff */
[----:B------:R-:W-:-:S07]  /*13c0*/  @P0 SHF.R.U32.HI R3, RZ, R5, R4 ;  /* 0x00000005ff030219 */ /* 0x000fce0000011604 */
.L_x_1283:
[----:B------:R-:W-:-:S05]  /*13d0*/  IMAD R3, R3, R8, R8 ;  /* 0x0000000803037224 */ /* 0x000fca00078e0208 */
[----:B------:R-:W-:-:S07]  /*13e0*/  VIMNMX R0, R0, R3, PT ;  /* 0x0000000300007248 */ /* 0x000fce0003fe0100 */
.L_x_1281:
[----:B------:R-:W-:Y:S01]  /*13f0*/  VIADD R0, R0, 0x3f ;  /* 0x0000003f00007836 */ /* 0x000fe20000000000 */
[----:B------:R-:W-:Y:S01]  /*1400*/  UIADD3 UR4, UR42, -UR10, URZ ;  /* 0x8000000a2a047290 */ /* 0x000fe2000fffe03f */
[----:B------:R-:W-:-:S03]  /*1410*/  ULDC UR5, c[0x0][0x9dc] ;  /* 0x0002770000057ab9 */ /* 0x000fc60000000800 */
[----:B------:R-:W-:Y:S01]  /*1420*/  SHF.R.S32.HI R3, RZ, 0x1f, R0 ;  /* 0x0000001fff037819 */ /* 0x000fe20000011400 */
[----:B------:R-:W-:-:S03]  /*1430*/  UIMAD UR4, UR49, UR9, UR4 ;  /* 0x00000009310472a4 */ /* 0x000fc6000f8e0204 */
[----:B------:R-:W-:Y:S01]  /*1440*/  LEA.HI R3, R3, R0, RZ, 0x6 ;  /* 0x0000000003037211 */ /* 0x000fe200078f30ff */
[----:B------:R-:W-:-:S03]  /*1450*/  UIADD3 UR5, UR4, -UR5, URZ ;  /* 0x8000000504057290 */ /* 0x000fc6000fffe03f */
[----:B------:R-:W-:-:S03]  /*1460*/  SHF.R.S32.HI R3, RZ, 0x6, R3 ;  /* 0x00000006ff037819 */ /* 0x000fc60000011403 */
[----:B------:R-:W-:Y:S01]  /*1470*/  IMAD.U32 R0, RZ, RZ, UR5 ;  /* 0x00000005ff007e24 */ /* 0x000fe2000f8e00ff */
[----:B------:R-:W-:Y:S01]  /*1480*/  VIMNMX R4, R3, UR7, PT ;  /* 0x0000000703047c48 */ /* 0x000fe2000bfe0100 */
[----:B------:R-:W-:Y:S06]  /*1490*/  @!P1 BRA `(.L_x_1284) ;  /* 0x0000000000409947 */ /* 0x000fec0003800000 */
[----:B------:R-:W-:-:S05]  /*14a0*/  IMAD.U32 R3, RZ, RZ, UR4 ;  /* 0x00000004ff037e24 */ /* 0x000fca000f8e00ff */
[----:B------:R-:W-:-:S13]  /*14b0*/  ISETP.GT.AND P0, PT, R3, -0x1, PT ;  /* 0xffffffff0300780c */ /* 0x000fda0003f04270 */
[----:B------:R-:W-:Y:S05]  /*14c0*/  @P0 BRA `(.L_x_1285) ;  /* 0x00000000001c0947 */ /* 0x000fea0003800000 */
[----:B------:R-:W-:Y:S02]  /*14d0*/  ISETP.NE.AND P0, PT, R8, 0x1, PT ;  /* 0x000000010800780c */ /* 0x000fe40003f05270 */
[----:B------:R-:W-:-:S11]  /*14e0*/  LOP3.LUT R3, RZ, R3, RZ, 0x33, !PT ;  /* 0x00000003ff037212 */ /* 0x000fd600078e33ff */
[----:B------:R-:W1:Y:S02]  /*14f0*/  @P0 LDC.64 R6, c[0x0][0x9e8] ;  /* 0x00027a00ff060b82 */ /* 0x000e640000000a00 */
[----:B-1----:R-:W-:-:S05]  /*1500*/  @P0 IMAD.HI.U32 R6, R3, R6, RZ ;  /* 0x0000000603060227 */ /* 0x002fca00078e00ff */
[----:B------:R-:W-:-:S04]  /*1510*/  @P0 SHF.R.U32.HI R3, RZ, R7, R6 ;  /* 0x00000007ff030219 */ /* 0x000fc80000011606 */
[----:B------:R-:W-:Y:S01]  /*1520*/  LOP3.LUT R3, RZ, R3, RZ, 0x33, !PT ;  /* 0x00000003ff037212 */ /* 0x000fe200078e33ff */
[----:B------:R-:W-:Y:S06]  /*1530*/  BRA `(.L_x_1286) ;  /* 0x0000000000107947 */ /* 0x000fec0003800000 */
.L_x_1285:
[----:B------:R-:W-:-:S13]  /*1540*/  ISETP.NE.AND P0, PT, R8, 0x1, PT ;  /* 0x000000010800780c */ /* 0x000fda0003f05270 */
[----:B------:R-:W1:Y:S02]  /*1550*/  @P0 LDC.64 R6, c[0x0][0x9e8] ;  /* 0x00027a00ff060b82 */ /* 0x000e640000000a00 */
[----:B-1----:R-:W-:-:S05]  /*1560*/  @P0 IMAD.HI.U32 R6, R3, R6, RZ ;  /* 0x0000000603060227 */ /* 0x002fca00078e00ff */
[----:B------:R-:W-:-:S07]  /*1570*/  @P0 SHF.R.U32.HI R3, RZ, R7, R6 ;  /* 0x00000007ff030219 */ /* 0x000fce0000011606 */
.L_x_1286:
[----:B------:R-:W-:-:S05]  /*1580*/  IMAD R3, R3, R8, RZ ;  /* 0x0000000803037224 */ /* 0x000fca00078e02ff */
[----:B------:R-:W-:-:S07]  /*1590*/  VIMNMX R0, R0, R3, !PT ;  /* 0x0000000300007248 */ /* 0x000fce0007fe0100 */
.L_x_1284:
[----:B------:R-:W-:Y:S02]  /*15a0*/  SHF.R.S32.HI R3, RZ, 0x1f, R0 ;  /* 0x0000001fff037819 */ /* 0x000fe40000011400 */
[----:B------:R-:W-:Y:S02]  /*15b0*/  CS2R R28, SRZ ;  /* 0x00000000001c7805 */ /* 0x000fe4000001ff00 */
[----:B------:R-:W-:Y:S02]  /*15c0*/  PLOP3.LUT P0, PT, PT, PT, PT, 0x80, 0x0 ;  /* 0x000000000000781c */ /* 0x000fe40003f0f070 */
[----:B------:R-:W-:Y:S02]  /*15d0*/  CS2R R150, SRZ ;  /* 0x0000000000967805 */ /* 0x000fe4000001ff00 */
[----:B------:R-:W-:Y:S02]  /*15e0*/  LEA.HI R0, R3, R0, RZ, 0x6 ;  /* 0x0000000003007211 */ /* 0x000fe400078f30ff */
[----:B------:R-:W-:-:S02]  /*15f0*/  CS2R R148, SRZ ;  /* 0x0000000000947805 */ /* 0x000fc4000001ff00 */
[----:B------:R-:W-:Y:S02]  /*1600*/  MOV R3, RZ ;  /* 0x000000ff00037202 */ /* 0x000fe40000000f00 */
[----:B------:R-:W-:Y:S02]  /*1610*/  CS2R R146, SRZ ;  /* 0x0000000000927805 */ /* 0x000fe4000001ff00 */
[----:B------:R-:W-:Y:S02]  /*1620*/  SHF.R.S32.HI R0, RZ, 0x6, R0 ;  /* 0x00000006ff007819 */ /* 0x000fe40000011400 */
[----:B------:R-:W-:Y:S02]  /*1630*/  CS2R R144, SRZ ;  /* 0x0000000000907805 */ /* 0x000fe4000001ff00 */
[----:B------:R-:W-:Y:S02]  /*1640*/  CS2R R142, SRZ ;  /* 0x00000000008e7805 */ /* 0x000fe4000001ff00 */
[----:B------:R-:W-:-:S02]  /*1650*/  CS2R R140, SRZ ;  /* 0x00000000008c7805 */ /* 0x000fc4000001ff00 */
[----:B------:R-:W-:Y:S02]  /*1660*/  VIMNMX R0, RZ, R0, !PT ;  /* 0x00000000ff007248 */ /* 0x000fe40007fe0100 */
[----:B------:R-:W-:Y:S02]  /*1670*/  CS2R R138, SRZ ;  /* 0x00000000008a7805 */ /* 0x000fe4000001ff00 */
[----:B------:R-:W-:Y:S02]  /*1680*/  CS2R R136, SRZ ;  /* 0x0000000000887805 */ /* 0x000fe4000001ff00 */
[----:B------:R-:W-:Y:S02]  /*1690*/  CS2R R134, SRZ ;  /* 0x0000000000867805 */ /* 0x000fe4000001ff00 */
[----:B------:R-:W-:Y:S02]  /*16a0*/  ISETP.GT.AND P1, PT, R4, R0, PT ;  /* 0x000000000400720c */ /* 0x000fe40003f24270 */
[----:B------:R-:W-:-:S02]  /*16b0*/  CS2R R132, SRZ ;  /* 0x0000000000847805 */ /* 0x000fc4000001ff00 */
[----:B------:R-:W-:Y:S02]  /*16c0*/  CS2R R130, SRZ ;  /* 0x0000000000827805 */ /* 0x000fe4000001ff00 */
[----:B------:R-:W-:Y:S02]  /*16d0*/  CS2R R128, SRZ ;  /* 0x0000000000807805 */ /* 0x000fe4000001ff00 */
[----:B------:R-:W-:Y:S02]  /*16e0*/  CS2R R126, SRZ ;  /* 0x00000000007e7805 */ /* 0x000fe4000001ff00 */
[----:B------:R-:W-:Y:S01]  /*16f0*/  CS2R R124, SRZ ;  /* 0x00000000007c7805 */ /* 0x000fe2000001ff00 */
[----:B------:R-:W-:Y:S01]  /*1700*/  IMAD.MOV.U32 R172, RZ, RZ, RZ ;  /* 0x000000ffffac7224 */ /* 0x000fe200078e00ff */
        /* <DEDUP_REMOVED lines=47> */
[----:B------:R-:W-:Y:S01]  /*1a00*/  CS2R R30, SRZ ;  /* 0x00000000001e7805 */ /* 0x000fe2000001ff00 */
[----:B------:R-:W-:Y:S02]  /*1a10*/  IMAD.MOV.U32 R5, RZ, RZ, RZ ;  /* 0x000000ffff057224 */ /* 0x000fe400078e00ff */
[----:B------:R-:W-:Y:S01]  /*1a20*/  IMAD.MOV.U32 R153, RZ, RZ, RZ ;  /* 0x000000ffff997224 */ /* 0x000fe200078e00ff */
[----:B------:R-:W-:Y:S06]  /*1a30*/  @!P1 BRA `(.L_x_1287) ;  /* 0x000000ac002c9947 */ /* 0x000fec0003800000 */
        /* <DEDUP_REMOVED lines=14> */
.L_x_1288:
[----:B------:R-:W-:Y:S01]  /*1b20*/  ULEA UR21, UR39, UR48, 0x3 ;  /* 0x0000003027157291 */ /* 0x000fe2000f8e183f */
[----:B------:R-:W-:-:S05]  /*1b30*/  IMAD.U32 R3, RZ, RZ, UR38 ;  /* 0x00000026ff037e24 */ /* 0x000fca000f8e00ff */
[----:B------:R-:W-:-:S04]  /*1b40*/  SHF.L.U32 R3, R3, 0x1f, RZ ;  /* 0x0000001f03037819 */ /* 0x000fc800000006ff */
[----:B------:R-:W1:Y:S02]  /*1b50*/  SYNCS.PHASECHK.TRANS64.TRYWAIT P1, [UR21+0x28c50], R3 ;  /* 0x028c5003ff0075a7 */ /* 0x000e640008020155 */
[----:B-1----:R-:W-:Y:S05]  /*1b60*/  @!P1 BRA `(.L_x_1289) ;  /* 0x000000f800a49947 */ /* 0x002fea0003800000 */
.L_x_1447:
        /* <DEDUP_REMOVED lines=9> */
[----:B------:R-:W-:-:S02]  /*1c00*/  UIADD3 UR6, UR18, 0x80, URZ ;  /* 0x0000008012067890 */ /* 0x000fc4000fffe03f */
[----:B------:R-:W-:Y:S01]  /*1c10*/  ULOP3.LUT UR16, UR4, 0x10000, URZ, 0xfc, !UPT ;  /* 0x0001000004107892 */ /* 0x000fe2000f8efc3f */
[----:B------:R-:W-:Y:S01]  /*1c20*/  UMOV UR7, 0x40000040 ;  /* 0x4000004000077882 */ /* 0x000fe20000000000 */
[----:B------:R-:W-:Y:S02]  /*1c30*/  UMOV UR5, 0x40000040 ;  /* 0x4000004000057882 */ /* 0x000fe40000000000 */
[----:B------:R-:W-:Y:S02]  /*1c40*/  UIADD3 UR4, UR16, 0x2, URZ ;  /* 0x0000000210047890 */ /* 0x000fe4000fffe03f */
[----:B------:R-:W-:Y:S02]  /*1c50*/  UIADD3 UR10, UR18, 0x100, URZ ;  /* 0x00000100120a7890 */ /* 0x000fe4000fffe03f */
[----:B------:R-:W-:Y:S01]  /*1c60*/  UIADD3 UR8, UR16, 0x4, URZ ;  /* 0x0000000410087890 */ /* 0x000fe2000fffe03f */
[----:B------:R-:W-:Y:S01]  /*1c70*/  UMOV UR11, 0x40000040 ;  /* 0x40000040000b7882 */ /* 0x000fe20000000000 */
[----:B------:R-:W-:Y:S01]  /*1c80*/  WARPGROUP.ARRIVE ;  /* 0x00000000000079c5 */ /* 0x000fe20000000000 */
[----:B------:R-:W-:Y:S01]  /*1c90*/  UMOV UR9, 0x40000040 ;  /* 0x4000004000097882 */ /* 0x000fe20000000000 */
[----:B------:R-:W-:-:S02]  /*1ca0*/  UIADD3 UR14, UR18, 0x180, URZ ;  /* 0x00000180120e7890 */ /* 0x000fc4000fffe03f */
[----:B------:R-:W-:Y:S02]  /*1cb0*/  UIADD3 UR12, UR16, 0x6, URZ ;  /* 0x00000006100c7890 */ /* 0x000fe4000fffe03f */
[----:B------:R-:W-:Y:S01]  /*1cc0*/  HGMMA.64x256x16.F32 R24, gdesc[UR16].tnspB, RZ, !UPT, gsb0 ;  /* 0x43e00000101879f0 */ /* 0x000fe2000c0008ff */
[----:B------:R-:W-:Y:S01]  /*1cd0*/  UMOV UR15, 0x40000040 ;  /* 0x40000040000f7882 */ /* 0x000fe20000000000 */
[----:B------:R-:W-:Y:S01]  /*1ce0*/  UMOV UR13, 0x40000040 ;  /* 0x40000040000d7882 */ /* 0x000fe20000000000 */
[----:B-1----:R-:W-:-:S04]  /*1cf0*/  LOP3.LUT R5, R5, 0x7f, RZ, 0xc0, !PT ;  /* 0x0000007f05057812 */ /* 0x002fc800078ec0ff */
        /* <DEDUP_REMOVED lines=17> */
[----:B-1----:R-:W-:-:S05]  /*1e10*/  VIADD R3, R4, 0xfffffffe ;  /* 0xfffffffe04037836 */ /* 0x002fca0000000000 */
[----:B------:R-:W-:-:S13]  /*1e20*/  ISETP.GE.AND P1, PT, R3, R0, PT ;  /* 0x000000000300720c */ /* 0x000fda0003f26270 */
[----:B------:R-:W-:Y:S05]  /*1e30*/  @!P1 BRA `(.L_x_1290) ;  /* 0x0000000800d49947 */ /* 0x000fea0003800000 */
.L_x_1295:
[----:B------:R-:W-:Y:S01]  /*1e40*/  BAR.SYNC.DEFER_BLOCKING 0xe, 0x100 ;  /* 0x0384000000007b1d */ /* 0x000fe20000010000 */
[----:B------:R-:W-:Y:S01]  /*1e50*/  IMAD.U32 R5, RZ, RZ, UR39 ;  /* 0x00000027ff057e24 */ /* 0x000fe2000f8e00ff */
[----:B------:R-:W-:Y:S01]  /*1e60*/  UIADD3 UR39, UR39, 0x1, URZ ;  /* 0x0000000127277890 */ /* 0x000fe2000fffe03f */
[----:B------:R-:W-:Y:S02]  /*1e70*/  ISETP.GT.AND P3, PT, R3, R0, PT ;  /* 0x000000000300720c */ /* 0x000fe40003f64270 */
[----:B-1----:R-:W-:Y:S01]  /*1e80*/  IMAD R4, R5, 0x40, R16 ;  /* 0x0000004005047824 */ /* 0x002fe200078e0210 */
[----:B------:R-:W-:Y:S01]  /*1e90*/  UISETP.NE.AND UP0, UPT, UR39, 0x2, UPT ;  /* 0x000000022700788c */ /* 0x000fe2000bf05270 */
[----:B------:R-:W-:-:S03]  /*1ea0*/  IADD3 R3, R3, -0x1, RZ ;  /* 0xffffffff03037810 */ /* 0x000fc60007ffe0ff */
        /* <DEDUP_REMOVED lines=136> */
.L_x_1291:
[----:B------:R-:W-:Y:S01]  /*2730*/  ULEA UR21, UR39, UR48, 0x3 ;  /* 0x0000003027157291 */ /* 0x000fe2000f8e183f */
[----:B------:R-:W-:-:S05]  /*2740*/  IMAD.U32 R4, RZ, RZ, UR38 ;  /* 0x00000026ff047e24 */ /* 0x000fca000f8e00ff */
[----:B------:R-:W-:-:S04]  /*2750*/  SHF.L.U32 R4, R4, 0x1f, RZ ;  /* 0x0000001f04047819 */ /* 0x000fc800000006ff */
[----:B------:R1:W2:Y:S01]  /*2760*/  SYNCS.PHASECHK.TRANS64.TRYWAIT P1, [UR21+0x28c50], R4 ;  /* 0x028c5004ff0075a7 */ /* 0x0002a20008020155 */
[----:B------:R-:W-:Y:S05]  /*2770*/  @!P0 BRA `(.L_x_1292) ;  /* 0x0000000000048947 */ /* 0x000fea0003800000 */
[----:B------:R-:W-:Y:S01]  /*2780*/  BPT.TRAP 0x1 ;  /* 0x000000040000795c */ /* 0x000fe20000300000 */
.L_x_1292:
[----:B--2---:R-:W-:Y:S05]  /*2790*/  @P1 BRA `(.L_x_1293) ;  /* 0x0000000000081947 */ /* 0x004fea0003800000 */
[----:B------:R-:W2:Y:S02]  /*27a0*/  SYNCS.PHASECHK.TRANS64.TRYWAIT P1, [UR21+0x28c50], R4 ;  /* 0x028c5004ff0075a7 */ /* 0x000ea40008020155 */
[----:B--2---:R-:W-:Y:S05]  /*27b0*/  @!P1 BRA `(.L_x_1294) ;  /* 0x000000ec00a89947 */ /* 0x004fea0003800000 */
.L_x_1293:
[----:B------:R-:W-:Y:S01]  /*27c0*/  ULEA UR18, UR39, UR20, 0xc ;  /* 0x0000001427127291 */ /* 0x000fe2000f8e603f */
[----:B------:R-:W-:Y:S01]  /*27d0*/  WARPGROUP.ARRIVE ;  /* 0x00000000000079c5 */ /* 0x000fe20000000000 */
[----:B------:R-:W-:Y:S01]  /*27e0*/  UMOV UR19, 0x40000040 ;  /* 0x4000004000137882 */ /* 0x000fe20000000000 */
[----:B------:R-:W-:Y:S01]  /*27f0*/  UMOV UR7, 0x40000040 ;  /* 0x4000004000077882 */ /* 0x000fe20000000000 */
[----:B------:R-:W-:Y:S01]  /*2800*/  UIADD3 UR6, UR18, 0x80, URZ ;  /* 0x0000008012067890 */ /* 0x000fe2000fffe03f */
[----:B-12---:R-:W-:Y:S01]  /*2810*/  IMAD.U32 R4, RZ, RZ, UR21 ;  /* 0x00000015ff047e24 */ /* 0x006fe2000f8e00ff */
[----:B------:R-:W-:Y:S01]  /*2820*/  UIADD3 UR10, UR18, 0x100, URZ ;  /* 0x00000100120a7890 */ /* 0x000fe2000fffe03f */
[----:B------:R-:W-:Y:S02]  /*2830*/  UMOV UR11, 0x40000040 ;  /* 0x40000040000b7882 */ /* 0x000fe40000000000 */
[----:B------:R-:W-:Y:S01]  /*2840*/  HGMMA.64x256x16.F32 R24, gdesc[UR16].tnspB, R24, gsb0 ;  /* 0x43e00000101879f0 */ /* 0x000fe20008000818 */
[----:B------:R-:W-:Y:S01]  /*2850*/  UIADD3 UR14, UR18, 0x180, URZ ;  /* 0x00000180120e7890 */ /* 0x000fe2000fffe03f */
[----:B------:R-:W-:Y:S01]  /*2860*/  @!P2 VIADD R4, R4, 0x28c60 ;  /* 0x00028c600404a836 */ /* 0x000fe20000000000 */
[----:B------:R-:W-:-:S04]  /*2870*/  UMOV UR15, 0x40000040 ;  /* 0x40000040000f7882 */ /* 0x000fc80000000000 */
[----:B------:R-:W-:Y:S01]  /*2880*/  @!P2 PRMT R4, RZ, 0x654, R4 ;  /* 0x00000654ff04a816 */ /* 0x000fe20000000004 */
        /* <DEDUP_REMOVED lines=16> */
.L_x_1290:
[----:B------:R-:W-:Y:S01]  /*2990*/  BAR.SYNC.DEFER_BLOCKING 0xe, 0x100 ;  /* 0x0384000000007b1d */ /* 0x000fe20000010000 */
[----:B------:R-:W-:Y:S01]  /*29a0*/  IMAD.U32 R3, RZ, RZ, UR39 ;  /* 0x00000027ff037e24 */ /* 0x000fe2000f8e00ff */
[----:B------:R-:W-:Y:S01]  /*29b0*/  UIADD3 UR39, UR39, 0x1, URZ ;  /* 0x0000000127277890 */ /* 0x000fe2000fffe03f */
[----:B------:R-:W-:-:S03]  /*29c0*/  PLOP3.LUT P0, PT, PT, PT, PT, 0x8, 0x0 ;  /* 0x000000000000781c */ /* 0x000fc60003f0e170 */
[----:B------:R-:W-:Y:S01]  /*29d0*/  LEA R0, R3, R16, 0x6 ;  /* 0x0000001003007211 */ /* 0x000fe200078e30ff */
[----:B------:R-:W-:-:S03]  /*29e0*/  UISETP.NE.AND UP0, UPT, UR39, 0x2, UPT ;  /* 0x000000022700788c */ /* 0x000fc6000bf05270 */
[----:B-1----:R-:W-:Y:S01]  /*29f0*/  LEA R4, R0, UR48, 0x2 ;  /* 0x0000003000047c11 */ /* 0x002fe2000f8e10ff */
        /* <DEDUP_REMOVED lines=133> */
[----:B------:R-:W-:-:S02]  /*3250*/  IMAD.MOV.U32 R28, RZ, RZ, RZ ;  /* 0x000000ffff1c7224 */ /* 0x000fc400078e00ff */
[----:B------:R-:W-:Y:S01]  /*3260*/  IMAD.MOV.U32 R3, RZ, RZ, RZ ;  /* 0x000000ffff037224 */ /* 0x000fe200078e00ff */
[----:B------:R-:W-:Y:S06]  /*3270*/  BAR.ARV 0xf, 0x100 ;  /* 0x03c4000000007b1d */ /* 0x000fec0000002000 */
[----:B------:R-:W-:Y:S05]  /*3280*/  BRA `(.L_x_1287) ;  /* 0x0000009400187947 */ /* 0x000fea0003800000 */
.L_x_1280:
[----:B------:R-:W-:Y:S02]  /*3290*/  ULDC UR11, c[0x0][0x9e4] ;  /* 0x00027900000b7ab9 */ /* 0x000fe40000000800 */
[----:B------:R-:W-:-:S06]  /*32a0*/  UISETP.GE.AND UP0, UPT, UR11, 0x1, UPT ;  /* 0x000000010b00788c */ /* 0x000fcc000bf06270 */
[----:B------:R-:W-:-:S13]  /*32b0*/  PLOP3.LUT P1, PT, PT, PT, UP0, 0x80, 0x0 ;  /* 0x000000000000781c */ /* 0x000fda0003f2f008 */
[----:B------:R-:W-:Y:S05]  /*32c0*/  @!P1 BRA `(.L_x_1296) ;  /* 0x0000000000409947 */ /* 0x000fea0003800000 */
[----:B------:R-:W-:Y:S01]  /*32d0*/  ISETP.LT.AND P0, PT, RZ, UR54, PT ;  /* 0x00000036ff007c0c */ /* 0x000fe2000bf01270 */
[----:B------:R-:W-:-:S12]  /*32e0*/  UIADD3 UR6, UR54, -0x1, URZ ;  /* 0xffffffff36067890 */ /* 0x000fd8000fffe03f */
[----:B------:R-:W-:Y:S05]  /*32f0*/  @P0 BRA `(.L_x_1297) ;  /* 0x00000000001c0947 */ /* 0x000fea0003800000 */
[----:B------:R-:W-:Y:S02]  /*3300*/  UISETP.NE.AND UP0, UPT, UR11, 0x1, UPT ;  /* 0x000000010b00788c */ /* 0x000fe4000bf05270 */
[----:B------:R-:W-:-:S09]  /*3310*/  UIADD3 UR6, -UR54, URZ, URZ ;  /* 0x0000003f36067290 */ /* 0x000fd2000fffe13f */
[----:B------:R-:W-:Y:S02]  /*3320*/  @UP0 ULDC.64 UR12, c[0x0][0x9e8] ;  /* 0x00027a00000c0ab9 */ /* 0x000fe40000000a00 */
[----:B------:R-:W-:-:S04]  /*3330*/  UIMAD.WIDE.U32 UR4, UR6, UR12, URZ ;  /* 0x0000000c060472a5 */ /* 0x000fc8000f8e003f */
[----:B------:R-:W-:-:S04]  /*3340*/  @UP0 USHF.R.U32.HI UR6, URZ, UR13, UR5 ;  /* 0x0000000d3f060299 */ /* 0x000fc80008011605 */
[----:B------:R-:W-:Y:S01]  /*3350*/  ULOP3.LUT UR6, URZ, UR6, URZ, 0x33, !UPT ;  /* 0x000000063f067292 */ /* 0x000fe2000f8e333f */
[----:B------:R-:W-:Y:S11]  /*3360*/  BRA `(.L_x_1298) ;  /* 0x0000000000107947 */ /* 0x000ff60003800000 */
.L_x_1297:
[----:B------:R-:W-:-:S11]  /*3370*/  UISETP.NE.AND UP0, UPT, UR11, 0x1, UPT ;  /* 0x000000010b00788c */ /* 0x000fd6000bf05270 */
[----:B------:R-:W-:Y:S02]  /*3380*/  @UP0 ULDC.64 UR12, c[0x0][0x9e8] ;  /* 0x00027a00000c0ab9 */ /* 0x000fe40000000a00 */
[----:B------:R-:W-:-:S04]  /*3390*/  UIMAD.WIDE.U32 UR4, UR6, UR12, URZ ;  /* 0x0000000c060472a5 */ /* 0x000fc8000f8e003f */
[----:B------:R-:W-:-:S12]  /*33a0*/  @UP0 USHF.R.U32.HI UR6, URZ, UR13, UR5 ;  /* 0x0000000d3f060299 */ /* 0x000fd80008011605 */
.L_x_1298:
[----:B------:R-:W-:-:S06]  /*33b0*/  UIMAD UR6, UR6, UR11, UR11 ;  /* 0x0000000b060672a4 */ /* 0x000fcc000f8e020b */
[----:B------:R-:W-:-:S07]  /*33c0*/  VIMNMX R0, R0, UR6, PT ;  /* 0x0000000600007c48 */ /* 0x000fce000bfe0100 */
.L_x_1296:
[----:B------:R-:W-:Y:S01]  /*33d0*/  VIADD R0, R0, 0x3f ;  /* 0x0000003f00007836 */ /* 0x000fe20000000000 */
[----:B------:R-:W-:Y:S01]  /*33e0*/  UIADD3 UR10, UR42, -UR10, URZ ;  /* 0x8000000a2a0a7290 */ /* 0x000fe2000fffe03f */
[----:B------:R-:W-:-:S03]  /*33f0*/  ULDC UR8, c[0x0][0x9dc] ;  /* 0x0002770000087ab9 */ /* 0x000fc60000000800 */
[----:B------:R-:W-:Y:S01]  /*3400*/  SHF.R.S32.HI R3, RZ, 0x1f, R0 ;  /* 0x0000001fff037819 */ /* 0x000fe20000011400 */
[----:B------:R-:W-:-:S03]  /*3410*/  UIMAD UR6, UR49, UR9, UR10 ;  /* 0x00000009310672a4 */ /* 0x000fc6000f8e020a */
[----:B------:R-:W-:Y:S01]  /*3420*/  LEA.HI R3, R3, R0, RZ, 0x6 ;  /* 0x0000000003037211 */ /* 0x000fe200078f30ff */
[----:B------:R-:W-:-:S03]  /*3430*/  UIADD3 UR8, UR6, -UR8, URZ ;  /* 0x8000000806087290 */ /* 0x000fc6000fffe03f */
[----:B------:R-:W-:-:S04]  /*3440*/  SHF.R.S32.HI R3, RZ, 0x6, R3 ;  /* 0x00000006ff037819 */ /* 0x000fc80000011403 */
[----:B------:R-:W-:Y:S01]  /*3450*/  VIMNMX R152, R3, UR7, PT ;  /* 0x0000000703987c48 */ /* 0x000fe2000bfe0100 */
[----:B------:R-:W-:Y:S06]  /*3460*/  @!P1 BRA `(.L_x_1299) ;  /* 0x0000000000449947 */ /* 0x000fec0003800000 */
[----:B------:R-:W-:-:S06]  /*3470*/  UISETP.GT.AND UP0, UPT, UR6, -0x1, UPT ;  /* 0xffffffff0600788c */ /* 0x000fcc000bf04270 */
[----:B------:R-:W-:-:S13]  /*3480*/  PLOP3.LUT P0, PT, PT, PT, UP0, 0x80, 0x0 ;  /* 0x000000000000781c */ /* 0x000fda0003f0f008 */
[----:B------:R-:W-:Y:S05]  /*3490*/  @P0 BRA `(.L_x_1300) ;  /* 0x00000000001c0947 */ /* 0x000fea0003800000 */
[----:B------:R-:W-:Y:S02]  /*34a0*/  UISETP.NE.AND UP0, UPT, UR11, 0x1, UPT ;  /* 0x000000010b00788c */ /* 0x000fe4000bf05270 */
[----:B------:R-:W-:-:S09]  /*34b0*/  ULOP3.LUT UR6, URZ, UR6, URZ, 0x33, !UPT ;  /* 0x000000063f067292 */ /* 0x000fd2000f8e333f */
[----:B------:R-:W-:Y:S02]  /*34c0*/  @UP0 ULDC.64 UR12, c[0x0][0x9e8] ;  /* 0x00027a00000c0ab9 */ /* 0x000fe40000000a00 */
[----:B------:R-:W-:-:S04]  /*34d0*/  UIMAD.WIDE.U32 UR4, UR6, UR12, URZ ;  /* 0x0000000c060472a5 */ /* 0x000fc8000f8e003f */
[----:B------:R-:W-:-:S04]  /*34e0*/  @UP0 USHF.R.U32.HI UR6, URZ, UR13, UR5 ;  /* 0x0000000d3f060299 */ /* 0x000fc80008011605 */
[----:B------:R-:W-:Y:S01]  /*34f0*/  ULOP3.LUT UR6, URZ, UR6, URZ, 0x33, !UPT ;  /* 0x000000063f067292 */ /* 0x000fe2000f8e333f */
[----:B------:R-:W-:Y:S11]  /*3500*/  BRA `(.L_x_1301) ;  /* 0x0000000000107947 */ /* 0x000ff60003800000 */
.L_x_1300:
[----:B------:R-:W-:-:S11]  /*3510*/  UISETP.NE.AND UP0, UPT, UR11, 0x1, UPT ;  /* 0x000000010b00788c */ /* 0x000fd6000bf05270 */
[----:B------:R-:W-:Y:S02]  /*3520*/  @UP0 ULDC.64 UR12, c[0x0][0x9e8] ;  /* 0x00027a00000c0ab9 */ /* 0x000fe40000000a00 */
[----:B------:R-:W-:-:S04]  /*3530*/  UIMAD.WIDE.U32 UR4, UR6, UR12, URZ ;  /* 0x0000000c060472a5 */ /* 0x000fc8000f8e003f */
[----:B------:R-:W-:-:S12]  /*3540*/  @UP0 USHF.R.U32.HI UR6, URZ, UR13, UR5 ;  /* 0x0000000d3f060299 */ /* 0x000fd80008011605 */
.L_x_1301:
[----:B------:R-:W-:-:S04]  /*3550*/  UIMAD UR6, UR6, UR11, URZ ;  /* 0x0000000b060672a4 */ /* 0x000fc8000f8e023f */
[----:B------:R-:W-:-:S04]  /*3560*/  UISETP.LT.AND UP0, UPT, UR8, UR6, UPT ;  /* 0x000000060800728c */ /* 0x000fc8000bf01270 */
[----:B------:R-:W-:-:S12]  /*3570*/  USEL UR8, UR8, UR6, !UP0 ;  /* 0x0000000608087287 */ /* 0x000fd8000c000000 */
.L_x_1299:
[----:B------:R-:W-:Y:S01]  /*3580*/  USHF.R.S32.HI UR4, URZ, 0x1f, UR8 ;  /* 0x0000001f3f047899 */ /* 0x000fe20008011408 */
[----:B------:R-:W-:Y:S02]  /*3590*/  PLOP3.LUT P0, PT, PT, PT, PT, 0x80, 0x0 ;  /* 0x000000000000781c */ /* 0x000fe40003f0f070 */
[----:B------:R-:W-:Y:S01]  /*35a0*/  CS2R R28, SRZ ;  /* 0x00000000001c7805 */ /* 0x000fe2000001ff00 */
[----:B------:R-:W-:Y:S01]  /*35b0*/  IMAD.MOV.U32 R3, RZ, RZ, RZ ;  /* 0x000000ffff037224 */ /* 0x000fe200078e00ff */
[----:B------:R-:W-:Y:S01]  /*35c0*/  ULEA.HI UR4, UR4, UR8, URZ, 0x6 ;  /* 0x0000000804047291 */ /* 0x000fe2000f8f303f */
[----:B------:R-:W-:Y:S02]  /*35d0*/  CS2R R150, SRZ ;  /* 0x0000000000967805 */ /* 0x000fe4000001ff00 */
[----:B------:R-:W-:Y:S02]  /*35e0*/  CS2R R148, SRZ ;  /* 0x0000000000947805 */ /* 0x000fe4000001ff00 */
[----:B------:R-:W-:Y:S01]  /*35f0*/  CS2R R146, SRZ ;  /* 0x0000000000927805 */ /* 0x000fe2000001ff00 */
[----:B------:R-:W-:Y:S01]  /*3600*/  USHF.R.S32.HI UR4, URZ, 0x6, UR4 ;  /* 0x000000063f047899 */ /* 0x000fe20008011404 */
[----:B------:R-:W-:-:S02]  /*3610*/  CS2R R144, SRZ ;  /* 0x0000000000907805 */ /* 0x000fc4000001ff00 */
[----:B------:R-:W-:Y:S02]  /*3620*/  CS2R R142, SRZ ;  /* 0x00000000008e7805 */ /* 0x000fe4000001ff00 */
[----:B------:R-:W-:Y:S01]  /*3630*/  CS2R R140, SRZ ;  /* 0x00000000008c7805 */ /* 0x000fe2000001ff00 */
[----:B------:R-:W-:Y:S01]  /*3640*/  UISETP.LT.AND UP0, UPT, URZ, UR4, UPT ;  /* 0x000000043f00728c */ /* 0x000fe2000bf01270 */
[----:B------:R-:W-:Y:S02]  /*3650*/  CS2R R138, SRZ ;  /* 0x00000000008a7805 */ /* 0x000fe4000001ff00 */
[----:B------:R-:W-:Y:S02]  /*3660*/  CS2R R136, SRZ ;  /* 0x0000000000887805 */ /* 0x000fe4000001ff00 */
[----:B------:R-:W-:Y:S01]  /*3670*/  CS2R R134, SRZ ;  /* 0x0000000000867805 */ /* 0x000fe2000001ff00 */
[----:B------:R-:W-:Y:S01]  /*3680*/  USEL UR41, URZ, UR4, !UP0 ;  /* 0x000000043f297287 */ /* 0x000fe2000c000000 */
[----:B------:R-:W-:-:S02]  /*3690*/  CS2R R132, SRZ ;  /* 0x0000000000847805 */ /* 0x000fc4000001ff00 */
[----:B------:R-:W-:Y:S02]  /*36a0*/  CS2R R130, SRZ ;  /* 0x0000000000827805 */ /* 0x000fe4000001ff00 */
[----:B------:R-:W-:Y:S02]  /*36b0*/  CS2R R128, SRZ ;  /* 0x0000000000807805 */ /* 0x000fe4000001ff00 */
[----:B------:R-:W-:Y:S02]  /*36c0*/  CS2R R126, SRZ ;  /* 0x00000000007e7805 */ /* 0x000fe4000001ff00 */
[----:B------:R-:W-:Y:S02]  /*36d0*/  CS2R R124, SRZ ;  /* 0x00000000007c7805 */ /* 0x000fe4000001ff00 */
[----:B------:R-:W-:Y:S02]  /*36e0*/  ISETP.GT.AND P1, PT, R152, UR41, PT ;  /* 0x0000002998007c0c */ /* 0x000fe4000bf24270 */
[----:B------:R-:W-:-:S02]  /*36f0*/  CS2R R170, SRZ ;  /* 0x0000000000aa7805 */ /* 0x000fc4000001ff00 */
[----:B------:R-:W-:Y:S02]  /*3700*/  MOV R172, RZ ;  /* 0x000000ff00ac7202 */ /* 0x000fe40000000f00 */
        /* <DEDUP_REMOVED lines=47> */
[----:B------:R-:W-:-:S02]  /*3a00*/  IMAD.MOV.U32 R5, RZ, RZ, RZ ;  /* 0x000000ffff057224 */ /* 0x000fc400078e00ff */
[----:B------:R-:W-:Y:S01]  /*3a10*/  IMAD.MOV.U32 R153, RZ, RZ, RZ ;  /* 0x000000ffff997224 */ /* 0x000fe200078e00ff */
[----:B------:R-:W-:Y:S06]  /*3a20*/  @!P1 BRA `(.L_x_1287) ;  /* 0x0000008c00309947 */ /* 0x000fec0003800000 */
        /* <DEDUP_REMOVED lines=11> */
[----:B------:R-:W-:-:S04]  /*3ae0*/  ULOP3.LUT UR5, UR5, 0x3fff, URZ, 0xc0, !UPT ;  /* 0x00003fff05057892 */ /* 0x000fc8000f8ec03f */
[----:B------:R-:W-:-:S04]  /*3af0*/  ULOP3.LUT UR45, UR5, 0x2000000, URZ, 0xfc, !UPT ;  /* 0x02000000052d7892 */ /* 0x000fc8000f8efc3f */
[----:B------:R-:W-:Y:S08]  /*3b00*/  @!P0 BRA `(.L_x_1302) ;  /* 0x0000000000408947 */ /* 0x000ff00003800000 */
        /* <DEDUP_REMOVED lines=16> */
.L_x_1302:
[----:B------:R-:W-:Y:S01]  /*3c10*/  ULEA.HI UR4, UR37, UR37, URZ, 0x1 ;  /* 0x0000002525047291 */ /* 0x000fe2000f8f083f */
[----:B------:R-:W-:-:S03]  /*3c20*/  IMAD.U32 R3, RZ, RZ, UR47 ;  /* 0x0000002fff037e24 */ /* 0x000fc6000f8e00ff */
[----:B------:R-:W-:Y:S02]  /*3c30*/  ULOP3.LUT UR4, UR4, 0xfffffffe, URZ, 0xc0, !UPT ;  /* 0xfffffffe04047892 */ /* 0x000fe4000f8ec03f */
[----:B------:R-:W-:Y:S02]  /*3c40*/  ISETP.NE.AND P0, PT, R3, 0x3, PT ;  /* 0x000000030300780c */ /* 0x000fe40003f05270 */
[----:B------:R-:W-:-:S06]  /*3c50*/  UIADD3 UR4, UR37, -UR4, URZ ;  /* 0x8000000425047290 */ /* 0x000fcc000fffe03f */
[----:B------:R-:W-:-:S05]  /*3c60*/  IMAD.U32 R0, RZ, RZ, UR4 ;  /* 0x00000004ff007e24 */ /* 0x000fca000f8e00ff */
[----:B------:R-:W-:-:S04]  /*3c70*/  SHF.L.U32 R0, R0, 0x1f, RZ ;  /* 0x0000001f00007819 */ /* 0x000fc800000006ff */
[----:B------:R-:W1:Y:S02]  /*3c80*/  SYNCS.PHASECHK.TRANS64.TRYWAIT P1, [UR48+0x28c00], R0 ;  /* 0x028c0000ff0075a7 */ /* 0x000e640008020170 */
[----:B-1----:R-:W-:Y:S05]  /*3c90*/  @!P1 BRA `(.L_x_1303) ;  /* 0x000000d800889947 */ /* 0x002fea0003800000 */
.L_x_1448:
[----:B------:R-:W-:Y:S05]  /*3ca0*/  @!P0 BRA `(.L_x_1304) ;  /* 0x0000000000048947 */ /* 0x000fea0003800000 */
[----:B------:R-:W-:Y:S01]  /*3cb0*/  BPT.TRAP 0x1 ;  /* 0x000000040000795c */ /* 0x000fe20000300000 */
.L_x_1304:
[----:B------:R-:W-:Y:S01]  /*3cc0*/  IMAD.U32 R6, RZ, RZ, UR39 ;  /* 0x00000027ff067e24 */ /* 0x000fe2000f8e00ff */
[----:B------:R-:W-:-:S04]  /*3cd0*/  MOV R13, UR38 ;  /* 0x00000026000d7c02 */ /* 0x000fc80008000f00 */
[----:B------:R-:W-:Y:S02]  /*3ce0*/  LEA R6, R6, UR48, 0x3 ;  /* 0x0000003006067c11 */ /* 0x000fe4000f8e18ff */
[----:B------:R-:W-:-:S04]  /*3cf0*/  SHF.L.U32 R13, R13, 0x1f, RZ ;  /* 0x0000001f0d0d7819 */ /* 0x000fc800000006ff */
[----:B------:R2:W3:Y:S01]  /*3d00*/  SYNCS.PHASECHK.TRANS64.TRYWAIT P1, [R6+URZ+0x28c30], R13 ;  /* 0x028c300d060075a7 */ /* 0x0004e2000802017f */
[----:B------:R-:W-:Y:S05]  /*3d10*/  @!P0 BRA `(.L_x_1305) ;  /* 0x0000000000048947 */ /* 0x000fea0003800000 */
[----:B------:R-:W-:Y:S01]  /*3d20*/  BPT.TRAP 0x1 ;  /* 0x000000040000795c */ /* 0x000fe20000300000 */
.L_x_1305:
[----:B---3--:R-:W-:Y:S05]  /*3d30*/  @P1 BRA `(.L_x_1306) ;  /* 0x0000000000081947 */ /* 0x008fea0003800000 */
[----:B------:R-:W3:Y:S02]  /*3d40*/  SYNCS.PHASECHK.TRANS64.TRYWAIT P1, [R6+URZ+0x28c30], R13 ;  /* 0x028c300d060075a7 */ /* 0x000ee4000802017f */
[----:B---3--:R-:W-:Y:S05]  /*3d50*/  @!P1 BRA `(.L_x_1307) ;  /* 0x000000d800709947 */ /* 0x008fea0003800000 */
.L_x_1306:
[----:B-1----:R-:W1:Y:S01]  /*3d60*/  S2R R0, SR_TID.X ;  /* 0x0000000000007919 */ /* 0x002e620000002100 */
[----:B------:R-:W-:-:S04]  /*3d70*/  UIADD3 UR4, UR48, 0x22400, URZ ;  /* 0x0002240030047890 */ /* 0x000fc8000fffe03f */
[----:B------:R-:W-:-:S04]  /*3d80*/  USHF.R.U32.HI UR4, URZ, 0x4, UR4 ;  /* 0x000000043f047899 */ /* 0x000fc80008011604 */
[----:B------:R-:W-:-:S06]  /*3d90*/  ULOP3.LUT UR4, UR4, 0x3fff, URZ, 0xc0, !UPT ;  /* 0x00003fff04047892 */ /* 0x000fcc000f8ec03f */
[----:B------:R-:W-:Y:S01]  /*3da0*/  IMAD.U32 R3, RZ, RZ, UR4 ;  /* 0x00000004ff037e24 */ /* 0x000fe2000f8e00ff */
        /* <DEDUP_REMOVED lines=10> */
[----:B------:R-:W1:Y:S01]  /*3e50*/  LDC R9, c[0x0][0x2e0] ;  /* 0x0000b800ff097b82 */ /* 0x000e620000000800 */
[----:B------:R-:W-:Y:S01]  /*3e60*/  UMOV UR7, 0x40000040 ;  /* 0x4000004000077882 */ /* 0x000fe20000000000 */
[----:B------:R-:W-:Y:S01]  /*3e70*/  UMOV UR5, 0x40000040 ;  /* 0x4000004000057882 */ /* 0x000fe20000000000 */
[----:B------:R-:W-:Y:S01]  /*3e80*/  ULOP3.LUT UR4, UR4, 0x3fff, URZ, 0xc0, !UPT ;  /* 0x00003fff04047892 */ /* 0x000fe2000f8ec03f */
[----:B------:R-:W-:Y:S01]  /*3e90*/  IMAD.MOV.U32 R5, RZ, RZ, -0x40 ;  /* 0xffffffc0ff057424 */ /* 0x000fe200078e00ff */
[----:B------:R-:W-:Y:S01]  /*3ea0*/  UMOV UR11, 0x40000040 ;  /* 0x40000040000b7882 */ /* 0x000fe20000000000 */
[----:B------:R-:W-:Y:S01]  /*3eb0*/  UMOV UR9, 0x40000040 ;  /* 0x4000004000097882 */ /* 0x000fe20000000000 */
[----:B------:R-:W-:Y:S01]  /*3ec0*/  ULEA UR18, UR39, UR18, 0x9 ;  /* 0x0000001227127291 */ /* 0x000fe2000f8e483f */
[----:B------:R-:W4:Y:S01]  /*3ed0*/  LDC.64 R10, c[0x0][0x9e0] ;  /* 0x00027800ff0a7b82 */ /* 0x000f220000000a00 */
[----:B------:R-:W-:Y:S01]  /*3ee0*/  ULOP3.LUT UR16, UR4, 0x10000, URZ, 0xfc, !UPT ;  /* 0x0001000004107892 */ /* 0x000fe2000f8efc3f */
[----:B------:R-:W-:Y:S01]  /*3ef0*/  IMAD R4, R152, R5, 0x41 ;  /* 0x0000004198047424 */ /* 0x000fe200078e0205 */
[----:B------:R-:W-:Y:S01]  /*3f00*/  UIADD3 UR6, UR18, 0x2, URZ ;  /* 0x0000000212067890 */ /* 0x000fe2000fffe03f */
[----:B------:R-:W-:Y:S01]  /*3f10*/  @!P1 VIADD R0, R6, 0x28c40 ;  /* 0x00028c4006009836 */ /* 0x000fe20000000000 */
[----:B------:R-:W-:Y:S01]  /*3f20*/  UIADD3 UR4, UR16, 0x2, URZ ;  /* 0x0000000210047890 */ /* 0x000fe2000fffe03f */
[----:B------:R-:W-:Y:S01]  /*3f30*/  LEA R14, R152, 0xffffffc0, 0x6 ;  /* 0xffffffc0980e7811 */ /* 0x000fe200078e30ff */
[----:B------:R-:W-:Y:S01]  /*3f40*/  UIADD3 UR10, UR18, 0x4, URZ ;  /* 0x00000004120a7890 */ /* 0x000fe2000fffe03f */
[----:B------:R-:W5:Y:S01]  /*3f50*/  LDC R12, c[0x0][0x288] ;  /* 0x0000a200ff0c7b82 */ /* 0x000f620000000800 */
[----:B------:R-:W-:-:S02]  /*3f60*/  UIADD3 UR8, UR16, 0x4, URZ ;  /* 0x0000000410087890 */ /* 0x000fc4000fffe03f */
[----:B------:R-:W-:Y:S01]  /*3f70*/  HGMMA.64x64x16.F32 R24, gdesc[UR16], RZ, !UPT, gsb0 ;  /* 0x00e00000101879f0 */ /* 0x000fe2000c0008ff */
[----:B------:R-:W-:Y:S01]  /*3f80*/  UIADD3 UR14, UR18, 0x6, URZ ;  /* 0x00000006120e7890 */ /* 0x000fe2000fffe03f */
[----:B------:R-:W-:Y:S01]  /*3f90*/  @!P1 PRMT R0, RZ, 0x654, R0 ;  /* 0x00000654ff009816 */ /* 0x000fe20000000000 */
[----:B------:R-:W-:Y:S01]  /*3fa0*/  UIADD3 UR12, UR16, 0x6, URZ ;  /* 0x00000006100c7890 */ /* 0x000fe2000fffe03f */
[----:B------:R-:W-:Y:S01]  /*3fb0*/  IADD3 R56, R4, -0x1, RZ ;  /* 0xffffffff04387810 */ /* 0x000fe20007ffe0ff */
[----:B------:R-:W-:Y:S01]  /*3fc0*/  UMOV UR15, 0x40000040 ;  /* 0x40000040000f7882 */ /* 0x000fe20000000000 */
[----:B------:R-:W-:Y:S01]  /*3fd0*/  UMOV UR13, 0x40000040 ;  /* 0x40000040000d7882 */ /* 0x000fe20000000000 */
[C---:B-1----:R-:W-:Y:S02]  /*3fe0*/  IMAD R7, R9.reuse, UR49, R4 ;  /* 0x0000003109077c24 */ /* 0x042fe4000f8e0204 */
[----:B------:R-:W-:-:S04]  /*3ff0*/  IMAD R5, R9, UR49, -R14 ;  /* 0x0000003109057c24 */ /* 0x000fc8000f8e0a0e */
[--C-:B------:R-:W-:Y:S01]  /*4000*/  IMAD.IADD R15, R5, 0x1, -R2.reuse ;  /* 0x00000001050f7824 */ /* 0x100fe200078e0a02 */
[----:B----4-:R-:W-:Y:S02]  /*4010*/  ISETP.GE.AND P2, PT, R11, 0x1, PT ;  /* 0x000000010b00780c */ /* 0x010fe40003f46270 */
[----:B-----5:R-:W-:-:S05]  /*4020*/  IADD3 R7, R7, -R12, -R2 ;  /* 0x8000000c07077210 */ /* 0x020fca0007ffe802 */
[----:B------:R-:W-:Y:S01]  /*4030*/  IMAD.IADD R20, R7, 0x1, R10 ;  /* 0x0000000107147824 */ /* 0x000fe200078e020a */
[----:B------:R-:W-:Y:S02]  /*4040*/  WARPGROUP.DEPBAR.LE gsb0, 0x0 ;  /* 0x00008000000079c5 */ /* 0x000fe40000010000 */
[----:B------:R-:W-:-:S06]  /*4050*/  WARPGROUP.ARRIVE ;  /* 0x00000000000079c5 */ /* 0x000fcc0000000000 */
[----:B------:R-:W-:Y:S03]  /*4060*/  HGMMA.64x64x16.F32 R24, gdesc[UR4], R24, gsb0 ;  /* 0x00e00000041879f0 */ /* 0x000fe60008000818 */
[----:B------:R-:W-:Y:S02]  /*4070*/  WARPGROUP.DEPBAR.LE gsb0, 0x0 ;  /* 0x00008000000079c5 */ /* 0x000fe40000010000 */
[----:B------:R-:W-:-:S06]  /*4080*/  WARPGROUP.ARRIVE ;  /* 0x00000000000079c5 */ /* 0x000fcc0000000000 */
[----:B------:R-:W-:Y:S01]  /*4090*/  HGMMA.64x64x16.F32 R24, gdesc[UR8], R24, gsb0 ;  /* 0x00e00000081879f0 */ /* 0x000fe20008000818 */
[----:B------:R-:W-:Y:S02]  /*40a0*/  ULDC UR11, c[0x0][0x9dc] ;  /* 0x00027700000b7ab9 */ /* 0x000fe40000000800 */
[----:B------:R-:W-:-:S06]  /*40b0*/  ULOP3.LUT UR6, URZ, UR11, URZ, 0x33, !UPT ;  /* 0x0000000b3f067292 */ /* 0x000fcc000f8e333f */
[----:B------:R-:W-:Y:S01]  /*40c0*/  VIADD R21, R7, UR6 ;  /* 0x0000000607157c36 */ /* 0x000fe20008000000 */
[----:B------:R-:W-:Y:S02]  /*40d0*/  WARPGROUP.DEPBAR.LE gsb0, 0x0 ;  /* 0x00008000000079c5 */ /* 0x000fe40000010000 */
[----:B------:R-:W-:-:S06]  /*40e0*/  WARPGROUP.ARRIVE ;  /* 0x00000000000079c5 */ /* 0x000fcc0000000000 */
[----:B------:R-:W-:Y:S03]  /*40f0*/  HGMMA.64x64x16.F32 R24, gdesc[UR12], R24, gsb0 ;  /* 0x00e000000c1879f0 */ /* 0x000fe60008000818 */
[----:B------:R-:W-:Y:S02]  /*4100*/  WARPGROUP.DEPBAR.LE gsb0, 0x0 ;  /* 0x00008000000079c5 */ /* 0x000fe40000010000 */
[----:B------:R1:W-:Y:S02]  /*4110*/  @!P1 SYNCS.ARRIVE.TRANS64.RED.A1T0 RZ, [R0+URZ], RZ ;  /* 0x000000ff00ff99a7 */ /* 0x0003e4000810043f */
[----:B-1----:R-:W-:-:S04]  /*4120*/  IADD3 R0, R16, UR42, RZ ;  /* 0x0000002a10007c10 */ /* 0x002fc8000fffe0ff */
[----:B------:R-:W-:Y:S01]  /*4130*/  VIADDMNMX R4, R0, R20, R15, PT ;  /* 0x0000001400047246 */ /* 0x000fe2000380010f */
[----:B------:R-:W-:Y:S01]  /*4140*/  IMAD.IADD R5, R21, 0x1, R0 ;  /* 0x0000000115057824 */ /* 0x000fe200078e0200 */
[----:B------:R-:W-:Y:S06]  /*4150*/  @!P2 BRA `(.L_x_1308) ;  /* 0x000000000054a947 */ /* 0x000fec0003800000 */
[----:B------:R-:W-:Y:S01]  /*4160*/  IMAD R7, R9, UR49, -R12 ;  /* 0x0000003109077c24 */ /* 0x000fe2000f8e0a0c */
[----:B------:R-:W-:Y:S03]  /*4170*/  BSSY B0, `(.L_x_1309) ;  /* 0x000000f000007945 */ /* 0x000fe60003800000 */
[----:B------:R-:W-:-:S05]  /*4180*/  IMAD.IADD R7, R0, 0x1, R7 ;  /* 0x0000000100077824 */ /* 0x000fca00078e0207 */
        /* <DEDUP_REMOVED lines=9> */
.L_x_1310:
[----:B------:R-:W-:-:S13]  /*4220*/  ISETP.NE.AND P3, PT, R11, 0x1, PT ;  /* 0x000000010b00780c */ /* 0x000fda0003f65270 */
[----:B------:R-:W1:Y:S02]  /*4230*/  @P3 LDC.64 R58, c[0x0][0x9e8] ;  /* 0x00027a00ff3a3b82 */ /* 0x000e640000000a00 */
[----:B-1----:R-:W-:-:S05]  /*4240*/  @P3 IMAD.HI.U32 R8, R7, R58, RZ ;  /* 0x0000003a07083227 */ /* 0x002fca00078e00ff */
[----:B------:R-:W-:-:S07]  /*4250*/  @P3 SHF.R.U32.HI R7, RZ, R59, R8 ;  /* 0x0000003bff073219 */ /* 0x000fce0000011608 */
.L_x_1311:
[----:B------:R-:W-:Y:S05]  /*4260*/  BSYNC B0 ;  /* 0x0000000000007941 */ /* 0x000fea0003800000 */
.L_x_1309:
[----:B------:R-:W-:-:S04]  /*4270*/  IMAD R7, R7, R11, -R14 ;  /* 0x0000000b07077224 */ /* 0x000fc800078e0a0e */
[----:B------:R-:W-:-:S05]  /*4280*/  IMAD.IADD R8, R7, 0x1, -R2 ;  /* 0x0000000107087824 */ /* 0x000fca00078e0a02 */
[----:B------:R-:W-:Y:S02]  /*4290*/  VIMNMX R5, R5, R8, !PT ;  /* 0x0000000805057248 */ /* 0x000fe40007fe0100 */
[----:B------:R-:W-:-:S07]  /*42a0*/  VIADDMNMX R4, R8, R11, R4, PT ;  /* 0x0000000b08047246 */ /* 0x000fce0003800104 */
.L_x_1308:
[C---:B------:R-:W-:Y:S02]  /*42b0*/  ISETP.GE.AND P3, PT, R56.reuse, 0x2, PT ;  /* 0x000000023800780c */ /* 0x040fe40003f66270 */
[----:B------:R-:W-:Y:S02]  /*42c0*/  ISETP.GE.AND P4, PT, R56, 0x9, PT ;  /* 0x000000093800780c */ /* 0x000fe40003f86270 */
[C---:B------:R-:W-:Y:S02]  /*42d0*/  ISETP.GT.AND P6, PT, R5.reuse, 0x1, !P3 ;  /* 0x000000010500780c */ /* 0x040fe40005fc4270 */
[----:B------:R-:W-:Y:S02]  /*42e0*/  ISETP.GT.AND P5, PT, R5, 0x8, !P4 ;  /* 0x000000080500780c */ /* 0x000fe400067a4270 */
[C---:B------:R-:W-:Y:S02]  /*42f0*/  ISETP.LT.OR P6, PT, R4.reuse, 0x2, P6 ;  /* 0x000000020400780c */ /* 0x040fe400037c1670 */
[----:B------:R-:W-:-:S02]  /*4300*/  ISETP.LT.OR P5, PT, R4, 0x9, P5 ;  /* 0x000000090400780c */ /* 0x000fc40002fa1670 */
[----:B------:R-:W-:Y:S02]  /*4310*/  FSEL R58, R25, -INF , !P6 ;  /* 0xff800000193a7808 */ /* 0x000fe40007000000 */
[----:B------:R-:W-:Y:S02]  /*4320*/  ISETP.GE.AND P6, PT, R56, 0xa, PT ;  /* 0x0000000a3800780c */ /* 0x000fe40003fc6270 */
[----:B------:R-:W-:Y:S02]  /*4330*/  FSEL R28, R28, -INF , !P5 ;  /* 0xff8000001c1c7808 */ /* 0x000fe40006800000 */
[----:B------:R-:W-:Y:S02]  /*4340*/  ISETP.GT.AND P5, PT, R5, 0x9, !P6 ;  /* 0x000000090500780c */ /* 0x000fe400077a4270 */
[----:B------:R-:W-:Y:S02]  /*4350*/  P2R R57, PR, RZ, 0x40 ;  /* 0x00000040ff397803 */ /* 0x000fe40000000000 */
[----:B------:R-:W-:-:S02]  /*4360*/  ISETP.LT.OR P5, PT, R4, 0xa, P5 ;  /* 0x0000000a0400780c */ /* 0x000fc40002fa1670 */
[----:B------:R-:W-:Y:S02]  /*4370*/  ISETP.GE.AND P6, PT, R56, 0x11, PT ;  /* 0x000000113800780c */ /* 0x000fe40003fc6270 */
[----:B------:R-:W-:Y:S02]  /*4380*/  FSEL R60, R29, -INF , !P5 ;  /* 0xff8000001d3c7808 */ /* 0x000fe40006800000 */
[----:B------:R-:W-:Y:S02]  /*4390*/  ISETP.GT.AND P5, PT, R5, 0x10, !P6 ;  /* 0x000000100500780c */ /* 0x000fe400077a4270 */
[----:B------:R-:W-:Y:S02]  /*43a0*/  P2R R29, PR, RZ, 0x40 ;  /* 0x00000040ff1d7803 */ /* 0x000fe40000000000 */
[----:B------:R-:W-:Y:S02]  /*43b0*/  ISETP.LT.OR P5, PT, R4, 0x11, P5 ;  /* 0x000000110400780c */ /* 0x000fe40002fa1670 */
[----:B------:R-:W-:-:S02]  /*43c0*/  ISETP.GE.AND P6, PT, R56, 0x12, PT ;  /* 0x000000123800780c */ /* 0x000fc40003fc6270 */
[----:B------:R-:W-:Y:S02]  /*43d0*/  FSEL R32, R32, -INF , !P5 ;  /* 0xff80000020207808 */ /* 0x000fe40006800000 */
[----:B------:R-:W-:Y:S02]  /*43e0*/  ISETP.GT.AND P5, PT, R5, 0x11, !P6 ;  /* 0x000000110500780c */ /* 0x000fe400077a4270 */
[----:B------:R-:W-:Y:S02]  /*43f0*/  P2R R59, PR, RZ, 0x40 ;  /* 0x00000040ff3b7803 */ /* 0x000fe40000000000 */
[----:B------:R-:W-:Y:S02]  /*4400*/  ISETP.LT.OR P5, PT, R4, 0x12, P5 ;  /* 0x000000120400780c */ /* 0x000fe40002fa1670 */
[----:B------:R-:W-:Y:S02]  /*4410*/  ISETP.GE.AND P6, PT, R56, 0x19, PT ;  /* 0x000000193800780c */ /* 0x000fe40003fc6270 */
[----:B------:R-:W-:-:S02]  /*4420*/  FSEL R62, R33, -INF , !P5 ;  /* 0xff800000213e7808 */ /* 0x000fc40006800000 */
[C---:B------:R-:W-:Y:S02]  /*4430*/  ISETP.GT.AND P5, PT, R5.reuse, 0x18, !P6 ;  /* 0x000000180500780c */ /* 0x040fe400077a4270 */
[----:B------:R-:W-:Y:S02]  /*4440*/  P2R R33, PR, RZ, 0x40 ;  /* 0x00000040ff217803 */ /* 0x000fe40000000000 */
[----:B------:R-:W-:Y:S02]  /*4450*/  ISETP.LT.OR P5, PT, R4, 0x19, P5 ;  /* 0x000000190400780c */ /* 0x000fe40002fa1670 */
[----:B------:R-:W-:Y:S02]  /*4460*/  ISETP.GE.AND P6, PT, R56, 0x1a, PT ;  /* 0x0000001a3800780c */ /* 0x000fe40003fc6270 */
[----:B------:R-:W-:Y:S02]  /*4470*/  FSEL R36, R36, -INF , !P5 ;  /* 0xff80000024247808 */ /* 0x000fe40006800000 */
[----:B------:R-:W-:-:S02]  /*4480*/  ISETP.GT.AND P5, PT, R5, 0x19, !P6 ;  /* 0x000000190500780c */ /* 0x000fc400077a4270 */
[----:B------:R-:W-:Y:S02]  /*4490*/  P2R R61, PR, RZ, 0x40 ;  /* 0x00000040ff3d7803 */ /* 0x000fe40000000000 */
[----:B------:R-:W-:Y:S02]  /*44a0*/  ISETP.LT.OR P5, PT, R4, 0x1a, P5 ;  /* 0x0000001a0400780c */ /* 0x000fe40002fa1670 */
[----:B------:R-:W-:Y:S02]  /*44b0*/  ISETP.GE.AND P6, PT, R56, 0x21, PT ;  /* 0x000000213800780c */ /* 0x000fe40003fc6270 */
[----:B------:R-:W-:Y:S02]  /*44c0*/  FSEL R64, R37, -INF , !P5 ;  /* 0xff80000025407808 */ /* 0x000fe40006800000 */
[----:B------:R-:W-:Y:S02]  /*44d0*/  ISETP.GT.AND P5, PT, R5, 0x20, !P6 ;  /* 0x000000200500780c */ /* 0x000fe400077a4270 */
[----:B------:R-:W-:-:S02]  /*44e0*/  P2R R37, PR, RZ, 0x40 ;  /* 0x00000040ff257803 */ /* 0x000fc40000000000 */
[----:B------:R-:W-:Y:S02]  /*44f0*/  ISETP.LT.OR P5, PT, R4, 0x21, P5 ;  /* 0x000000210400780c */ /* 0x000fe40002fa1670 */
        /* <DEDUP_REMOVED lines=24> */
[----:B------:R-:W-:-:S04]  /*4680*/  ISETP.LT.OR P5, PT, R4, 0x32, P5 ;  /* 0x000000320400780c */ /* 0x000fc80002fa1670 */
[----:B------:R-:W-:Y:S02]  /*4690*/  FSEL R70, R49, -INF , !P5 ;  /* 0xff80000031467808 */ /* 0x000fe40006800000 */
[----:B------:R-:W-:-:S04]  /*46a0*/  ISETP.GE.AND P5, PT, R56, 0x39, PT ;  /* 0x000000393800780c */ /* 0x000fc80003fa6270 */
[----:B------:R-:W-:-:S04]  /*46b0*/  ISETP.GT.AND P6, PT, R5, 0x38, !P5 ;  /* 0x000000380500780c */ /* 0x000fc80006fc4270 */
[----:B------:R-:W-:-:S04]  /*46c0*/  ISETP.LT.OR P6, PT, R4, 0x39, P6 ;  /* 0x000000390400780c */ /* 0x000fc800037c1670 */
[----:B------:R-:W-:Y:S02]  /*46d0*/  FSEL R52, R52, -INF , !P6 ;  /* 0xff80000034347808 */ /* 0x000fe40007000000 */
[----:B------:R-:W-:-:S04]  /*46e0*/  ISETP.GE.AND P6, PT, R56, 0x1, PT ;  /* 0x000000013800780c */ /* 0x000fc80003fc6270 */
[----:B------:R-:W-:Y:S02]  /*46f0*/  P2R R25, PR, RZ, 0x40 ;  /* 0x00000040ff197803 */ /* 0x000fe40000000000 */
[----:B------:R-:W-:-:S04]  /*4700*/  ISETP.GT.AND P6, PT, R5, RZ, !P6 ;  /* 0x000000ff0500720c */ /* 0x000fc800077c4270 */
[----:B------:R-:W-:-:S04]  /*4710*/  ISETP.LT.OR P6, PT, R4, 0x1, P6 ;  /* 0x000000010400780c */ /* 0x000fc800037c1670 */
[----:B------:R-:W-:Y:S02]  /*4720*/  FSEL R24, R24, -INF , !P6 ;  /* 0xff80000018187808 */ /* 0x000fe40007000000 */
[----:B------:R-:W-:-:S04]  /*4730*/  ISETP.GE.AND P6, PT, R56, 0x3a, PT ;  /* 0x0000003a3800780c */ /* 0x000fc80003fc6270 */
[----:B------:R-:W-:Y:S02]  /*4740*/  P2R R49, PR, RZ, 0x40 ;  /* 0x00000040ff317803 */ /* 0x000fe40000000000 */
[----:B------:R-:W-:Y:S02]  /*4750*/  ISETP.GT.AND P6, PT, R5, 0x39, !P6 ;  /* 0x000000390500780c */ /* 0x000fe400077c4270 */
[----:B------:R-:W-:Y:S02]  /*4760*/  IADD3 R5, R21, 0x8, R0 ;  /* 0x0000000815057810 */ /* 0x000fe40007ffe000 */
[----:B------:R-:W-:Y:S02]  /*4770*/  ISETP.LT.OR P6, PT, R4, 0x3a, P6 ;  /* 0x0000003a0400780c */ /* 0x000fe400037c1670 */
[----:B------:R-:W-:Y:S02]  /*4780*/  IADD3 R4, R0, 0x8, RZ ;  /* 0x0000000800047810 */ /* 0x000fe40007ffe0ff */
[----:B------:R-:W-:-:S02]  /*4790*/  FSEL R56, R53, -INF , !P6 ;  /* 0xff80000035387808 */ /* 0x000fc40007000000 */
[----:B------:R-:W-:Y:S01]  /*47a0*/  VIADDMNMX R4, R4, R20, R15, PT ;  /* 0x0000001404047246 */ /* 0x000fe2000380010f */
[----:B------:R-:W-:Y:S06]  /*47b0*/  @!P2 BRA `(.L_x_1312) ;  /* 0x000000000054a947 */ /* 0x000fec0003800000 */
[----:B------:R-:W-:Y:S01]  /*47c0*/  IMAD R7, R9, UR49, -R12 ;  /* 0x0000003109077c24 */ /* 0x000fe2000f8e0a0c */
[----:B------:R-:W-:Y:S04]  /*47d0*/  BSSY B0, `(.L_x_1313) ;  /* 0x000000f000007945 */ /* 0x000fe80003800000 */
[----:B------:R-:W-:-:S04]  /*47e0*/  IADD3 R7, R7, 0x8, R0 ;  /* 0x0000000807077810 */ /* 0x000fc80007ffe000 */
        /* <DEDUP_REMOVED lines=9> */
.L_x_1314:
[----:B------:R-:W-:-:S13]  /*4880*/  ISETP.NE.AND P6, PT, R11, 0x1, PT ;  /* 0x000000010b00780c */ /* 0x000fda0003fc5270 */
[----:B------:R-:W1:Y:S02]  /*4890*/  @P6 LDC.64 R20, c[0x0][0x9e8] ;  /* 0x00027a00ff146b82 */ /* 0x000e640000000a00 */
[----:B-1----:R-:W-:-:S05]  /*48a0*/  @P6 IMAD.HI.U32 R8, R7, R20, RZ ;  /* 0x0000001407086227 */ /* 0x002fca00078e00ff */
[----:B------:R-:W-:-:S07]  /*48b0*/  @P6 SHF.R.U32.HI R7, RZ, R21, R8 ;  /* 0x00000015ff076219 */ /* 0x000fce0000011608 */
.L_x_1315:
[----:B------:R-:W-:Y:S05]  /*48c0*/  BSYNC B0 ;  /* 0x0000000000007941 */ /* 0x000fea0003800000 */
.L_x_1313:
[----:B------:R-:W-:-:S04]  /*48d0*/  IMAD R7, R7, R11, -R14 ;  /* 0x0000000b07077224 */ /* 0x000fc800078e0a0e */
[----:B------:R-:W-:-:S05]  /*48e0*/  IMAD.IADD R8, R7, 0x1, -R2 ;  /* 0x0000000107087824 */ /* 0x000fca00078e0a02 */
[----:B------:R-:W-:Y:S02]  /*48f0*/  VIMNMX R5, R5, R8, !PT ;  /* 0x0000000805057248 */ /* 0x000fe40007fe0100 */
[----:B------:R-:W-:-:S07]  /*4900*/  VIADDMNMX R4, R8, R11, R4, PT ;  /* 0x0000000b08047246 */ /* 0x000fce0003800104 */
.L_x_1312:
[----:B------:R-:W-:Y:S01]  /*4910*/  BAR.SYNC.DEFER_BLOCKING 0xf, 0x100 ;  /* 0x03c4000000007b1d */ /* 0x000fe20000010000 */
[----:B------:R-:W-:Y:S02]  /*4920*/  ISETP.GT.AND P3, PT, R5, 0x1, !P3 ;  /* 0x000000010500780c */ /* 0x000fe40005f64270 */
[----:B------:R-:W-:Y:S02]  /*4930*/  FMNMX.FTZ R7, R24, R58, !PT ;  /* 0x0000003a18077209 */ /* 0x000fe40007810000 */
[----:B------:R-:W-:Y:S01]  /*4940*/  ISETP.LT.OR P3, PT, R4, 0x2, P3 ;  /* 0x000000020400780c */ /* 0x000fe20001f61670 */
[----:B------:R-:W-:Y:S01]  /*4950*/  ULDC UR10, c[0x0][0x988] ;  /* 0x00026200000a7ab9 */ /* 0x000fe20000000800 */
[----:B------:R-:W-:Y:S02]  /*4960*/  FMNMX.FTZ R7, R28, R7, !PT ;  /* 0x000000071c077209 */ /* 0x000fe40007810000 */
[----:B------:R-:W-:Y:S02]  /*4970*/  FSEL R27, R27, -INF , !P3 ;  /* 0xff8000001b1b7808 */ /* 0x000fe40005800000 */
[----:B------:R-:W-:-:S02]  /*4980*/  ISETP.NE.AND P3, PT, R57, RZ, PT ;  /* 0x000000ff3900720c */ /* 0x000fc40003f65270 */
[----:B------:R-:W-:Y:S02]  /*4990*/  FMNMX.FTZ R7, R60, R7, !PT ;  /* 0x000000073c077209 */ /* 0x000fe40007810000 */
[----:B------:R-:W-:Y:S02]  /*49a0*/  ISETP.GT.AND P3, PT, R5, 0x9, !P3 ;  /* 0x000000090500780c */ /* 0x000fe40005f64270 */
[----:B------:R-:W-:Y:S02]  /*49b0*/  FMNMX.FTZ R7, R32, R7, !PT ;  /* 0x0000000720077209 */ /* 0x000fe40007810000 */
[----:B------:R-:W-:Y:S02]  /*49c0*/  ISETP.LT.OR P3, PT, R4, 0xa, P3 ;  /* 0x0000000a0400780c */ /* 0x000fe40001f61670 */
[----:B------:R-:W-:Y:S02]  /*49d0*/  FMNMX.FTZ R7, R62, R7, !PT ;  /* 0x000000073e077209 */ /* 0x000fe40007810000 */
[----:B------:R-:W-:-:S02]  /*49e0*/  FSEL R31, R31, -INF , !P3 ;  /* 0xff8000001f1f7808 */ /* 0x000fc40005800000 */
[----:B------:R-:W-:Y:S02]  /*49f0*/  ISETP.NE.AND P3, PT, R29, RZ, PT ;  /* 0x000000ff1d00720c */ /* 0x000fe40003f65270 */
[----:B------:R-:W-:Y:S02]  /*4a00*/  FMNMX.FTZ R7, R36, R7, !PT ;  /* 0x0000000724077209 */ /* 0x000fe40007810000 */
[----:B------:R-:W-:Y:S02]  /*4a10*/  ISETP.GT.AND P3, PT, R5, 0x10, !P3 ;  /* 0x000000100500780c */ /* 0x000fe40005f64270 */
[----:B------:R-:W-:Y:S02]  /*4a20*/  FMNMX.FTZ R7, R64, R7, !PT ;  /* 0x0000000740077209 */ /* 0x000fe40007810000 */
[----:B------:R-:W-:Y:S02]  /*4a30*/  ISETP.LT.OR P3, PT, R4, 0x11, P3 ;  /* 0x000000110400780c */ /* 0x000fe40001f61670 */
[----:B------:R-:W-:-:S02]  /*4a40*/  FMNMX.FTZ R7, R40, R7, !PT ;  /* 0x0000000728077209 */ /* 0x000fc40007810000 */
[----:B------:R-:W-:Y:S02]  /*4a50*/  FSEL R34, R34, -INF , !P3 ;  /* 0xff80000022227808 */ /* 0x000fe40005800000 */
[----:B------:R-:W-:Y:S02]  /*4a60*/  ISETP.NE.AND P3, PT, R59, RZ, PT ;  /* 0x000000ff3b00720c */ /* 0x000fe40003f65270 */
[----:B------:R-:W-:Y:S02]  /*4a70*/  FMNMX.FTZ R7, R66, R7, !PT ;  /* 0x0000000742077209 */ /* 0x000fe40007810000 */
[----:B------:R-:W-:Y:S02]  /*4a80*/  ISETP.GT.AND P3, PT, R5, 0x11, !P3 ;  /* 0x000000110500780c */ /* 0x000fe40005f64270 */
[----:B------:R-:W-:Y:S02]  /*4a90*/  FMNMX.FTZ R7, R44, R7, !PT ;  /* 0x000000072c077209 */ /* 0x000fe40007810000 */
[----:B------:R-:W-:-:S02]  /*4aa0*/  ISETP.LT.OR P3, PT, R4, 0x12, P3 ;  /* 0x000000120400780c */ /* 0x000fc40001f61670 */
[----:B------:R-:W-:Y:S02]  /*4ab0*/  FMNMX.FTZ R7, R68, R7, !PT ;  /* 0x0000000744077209 */ /* 0x000fe40007810000 */
[----:B------:R-:W-:Y:S02]  /*4ac0*/  FSEL R35, R35, -INF , !P3 ;  /* 0xff80000023237808 */ /* 0x000fe40005800000 */
[----:B------:R-:W-:Y:S02]  /*4ad0*/  ISETP.NE.AND P3, PT, R33, RZ, PT ;  /* 0x000000ff2100720c */ /* 0x000fe40003f65270 */
[----:B------:R-:W-:Y:S02]  /*4ae0*/  FMNMX.FTZ R7, R48, R7, !PT ;  /* 0x0000000730077209 */ /* 0x000fe40007810000 */
[----:B------:R-:W-:Y:S02]  /*4af0*/  ISETP.GT.AND P3, PT, R5, 0x18, !P3 ;  /* 0x000000180500780c */ /* 0x000fe40005f64270 */
[----:B------:R-:W-:-:S02]  /*4b00*/  FMNMX.FTZ R7, R70, R7, !PT ;  /* 0x0000000746077209 */ /* 0x000fc40007810000 */
[----:B------:R-:W-:Y:S02]  /*4b10*/  ISETP.LT.OR P3, PT, R4, 0x19, P3 ;  /* 0x000000190400780c */ /* 0x000fe40001f61670 */
[----:B------:R-:W-:Y:S02]  /*4b20*/  FMNMX.FTZ R7, R52, R7, !PT ;  /* 0x0000000734077209 */ /* 0x000fe40007810000 */
[----:B------:R-:W-:Y:S02]  /*4b30*/  FSEL R38, R38, -INF , !P3 ;  /* 0xff80000026267808 */ /* 0x000fe40005800000 */
[----:B------:R-:W-:Y:S02]  /*4b40*/  ISETP.NE.AND P3, PT, R61, RZ, PT ;  /* 0x000000ff3d00720c */ /* 0x000fe40003f65270 */
[----:B------:R-:W-:Y:S02]  /*4b50*/  FMNMX.FTZ R14, R56, R7, !PT ;  /* 0x00000007380e7209 */ /* 0x000fe40007810000 */
[----:B------:R-:W-:-:S02]  /*4b60*/  ISETP.GT.AND P3, PT, R5, 0x19, !P3 ;  /* 0x000000190500780c */ /* 0x000fc40005f64270 */
[----:B------:R-:W-:Y:S01]  /*4b70*/  ISETP.GT.AND P4, PT, R5, 0x8, !P4 ;  /* 0x000000080500780c */ /* 0x000fe20006784270 */
[----:B------:R-:W1:Y:S01]  /*4b80*/  SHFL.BFLY PT, R7, R14, 0x2, 0x1f ;  /* 0x0c401f000e077f89 */ /* 0x000e6200000e0000 */
[C---:B------:R-:W-:Y:S02]  /*4b90*/  ISETP.LT.OR P3, PT, R4.reuse, 0x1a, P3 ;  /* 0x0000001a0400780c */ /* 0x040fe40001f61670 */
[----:B------:R-:W-:Y:S02]  /*4ba0*/  ISETP.LT.OR P4, PT, R4, 0x9, P4 ;  /* 0x000000090400780c */ /* 0x000fe40002781670 */
[----:B------:R-:W-:Y:S02]  /*4bb0*/  FSEL R39, R39, -INF , !P3 ;  /* 0xff80000027277808 */ /* 0x000fe40005800000 */
[----:B------:R-:W-:Y:S02]  /*4bc0*/  ISETP.NE.AND P3, PT, R37, RZ, PT ;  /* 0x000000ff2500720c */ /* 0x000fe40003f65270 */
[----:B------:R-:W-:-:S02]  /*4bd0*/  FSEL R30, R30, -INF , !P4 ;  /* 0xff8000001e1e7808 */ /* 0x000fc40006000000 */
[----:B------:R-:W-:Y:S02]  /*4be0*/  ISETP.GT.AND P3, PT, R5, 0x20, !P3 ;  /* 0x000000200500780c */ /* 0x000fe40005f64270 */
[----:B------:R-:W-:Y:S02]  /*4bf0*/  ISETP.NE.AND P4, PT, R65, RZ, PT ;  /* 0x000000ff4100720c */ /* 0x000fe40003f85270 */
[----:B------:R-:W-:Y:S02]  /*4c00*/  ISETP.LT.OR P3, PT, R4, 0x21, P3 ;  /* 0x000000210400780c */ /* 0x000fe40001f61670 */
[----:B------:R-:W-:Y:S02]  /*4c10*/  ISETP.NE.AND P6, PT, R25, RZ, PT ;  /* 0x000000ff1900720c */ /* 0x000fe40003fc5270 */
[----:B------:R-:W-:Y:S02]  /*4c20*/  FSEL R42, R42, -INF , !P3 ;  /* 0xff8000002a2a7808 */ /* 0x000fe40005800000 */
[----:B------:R-:W-:-:S02]  /*4c30*/  ISETP.NE.AND P3, PT, R63, RZ, PT ;  /* 0x000000ff3f00720c */ /* 0x000fc40003f65270 */
[C---:B------:R-:W-:Y:S02]  /*4c40*/  ISETP.GT.AND P5, PT, R5.reuse, 0x38, !P5 ;  /* 0x000000380500780c */ /* 0x040fe40006fa4270 */
[----:B------:R-:W-:Y:S02]  /*4c50*/  ISETP.GT.AND P3, PT, R5, 0x21, !P3 ;  /* 0x000000210500780c */ /* 0x000fe40005f64270 */
[----:B-1----:R-:W-:Y:S02]  /*4c60*/  FMNMX.FTZ R20, R14, R7, !PT ;  /* 0x000000070e147209 */ /* 0x002fe40007810000 */
[C---:B------:R-:W-:Y:S02]  /*4c70*/  ISETP.LT.OR P3, PT, R4.reuse, 0x22, P3 ;  /* 0x000000220400780c */ /* 0x040fe40001f61670 */
[----:B------:R-:W-:Y:S01]  /*4c80*/  ISETP.LT.OR P5, PT, R4, 0x39, P5 ;  /* 0x000000390400780c */ /* 0x000fe20002fa1670 */
[----:B------:R-:W1:Y:S01]  /*4c90*/  SHFL.BFLY PT, R7, R20, 0x1, 0x1f ;  /* 0x0c201f0014077f89 */ /* 0x000e6200000e0000 */
[----:B------:R-:W-:-:S02]  /*4ca0*/  FSEL R43, R43, -INF , !P3 ;  /* 0xff8000002b2b7808 */ /* 0x000fc40005800000 */
[----:B------:R-:W-:Y:S02]  /*4cb0*/  ISETP.NE.AND P3, PT, R41, RZ, PT ;  /* 0x000000ff2900720c */ /* 0x000fe40003f65270 */
[----:B------:R-:W-:Y:S02]  /*4cc0*/  FSEL R54, R54, -INF , !P5 ;  /* 0xff80000036367808 */ /* 0x000fe40006800000 */
[----:B------:R-:W-:-:S04]  /*4cd0*/  ISETP.GT.AND P3, PT, R5, 0x28, !P3 ;  /* 0x000000280500780c */ /* 0x000fc80005f64270 */
[----:B------:R-:W-:-:S04]  /*4ce0*/  ISETP.LT.OR P3, PT, R4, 0x29, P3 ;  /* 0x000000290400780c */ /* 0x000fc80001f61670 */
[----:B------:R-:W-:Y:S02]  /*4cf0*/  FSEL R46, R46, -INF , !P3 ;  /* 0xff8000002e2e7808 */ /* 0x000fe40005800000 */
[----:B------:R-:W-:Y:S02]  /*4d00*/  ISETP.GT.AND P3, PT, R5, 0x29, !P4 ;  /* 0x000000290500780c */ /* 0x000fe40006764270 */
[----:B------:R-:W-:Y:S02]  /*4d10*/  ISETP.NE.AND P4, PT, R67, RZ, PT ;  /* 0x000000ff4300720c */ /* 0x000fe40003f85270 */
[----:B------:R-:W-:Y:S02]  /*4d20*/  ISETP.LT.OR P3, PT, R4, 0x2a, P3 ;  /* 0x0000002a0400780c */ /* 0x000fe40001f61670 */
[----:B------:R-:W-:Y:S02]  /*4d30*/  ISETP.GT.AND P4, PT, R5, 0x31, !P4 ;  /* 0x000000310500780c */ /* 0x000fe40006784270 */
[----:B------:R-:W-:-:S02]  /*4d40*/  FSEL R47, R47, -INF , !P3 ;  /* 0xff8000002f2f7808 */ /* 0x000fc40005800000 */
[----:B------:R-:W-:Y:S02]  /*4d50*/  ISETP.GT.AND P3, PT, R5, RZ, !P6 ;  /* 0x000000ff0500720c */ /* 0x000fe40007764270 */
[----:B-1----:R-:W-:Y:S02]  /*4d60*/  FMNMX.FTZ R7, R20, R7, !PT ;  /* 0x0000000714077209 */ /* 0x002fe40007810000 */
[----:B------:R-:W-:Y:S02]  /*4d70*/  ISETP.LT.OR P3, PT, R4, 0x1, P3 ;  /* 0x000000010400780c */ /* 0x000fe40001f61670 */
[----:B------:R-:W-:Y:S01]  /*4d80*/  ISETP.NE.AND P6, PT, R49, RZ, PT ;  /* 0x000000ff3100720c */ /* 0x000fe20003fc5270 */
[C---:B------:R-:W-:Y:S01]  /*4d90*/  FMUL.FTZ R8, R7.reuse, UR10 ;  /* 0x0000000a07087c20 */ /* 0x040fe20008410000 */
[----:B------:R-:W-:Y:S02]  /*4da0*/  FSEL R26, R26, -INF , !P3 ;  /* 0xff8000001a1a7808 */ /* 0x000fe40005800000 */
[----:B------:R-:W-:-:S02]  /*4db0*/  FSETP.NEU.FTZ.AND P3, PT, R7, -INF , PT ;  /* 0xff8000000700780b */ /* 0x000fc40003f7d000 */
[----:B------:R-:W-:Y:S02]  /*4dc0*/  FMNMX.FTZ R15, R26, R27, !PT ;  /* 0x0000001b1a0f7209 */ /* 0x000fe40007810000 */
[----:B------:R-:W-:Y:S02]  /*4dd0*/  FSEL R21, R8, RZ, P3 ;  /* 0x000000ff08157208 */ /* 0x000fe40001800000 */
[----:B------:R-:W-:Y:S02]  /*4de0*/  FMNMX.FTZ R8, R30, R15, !PT ;  /* 0x0000000f1e087209 */ /* 0x000fe40007810000 */
[----:B------:R-:W-:Y:S01]  /*4df0*/  ISETP.NE.AND P3, PT, R45, RZ, PT ;  /* 0x000000ff2d00720c */ /* 0x000fe20003f65270 */
[--C-:B------:R-:W-:Y:S01]  /*4e00*/  FFMA.FTZ R14, R24, UR10, -R21.reuse ;  /* 0x0000000a180e7c23 */ /* 0x100fe20008010815 */
[----:B------:R-:W-:Y:S01]  /*4e10*/  FMNMX.FTZ R15, R31, R8, !PT ;  /* 0x000000081f0f7209 */ /* 0x000fe20007810000 */
[--C-:B------:R-:W-:Y:S01]  /*4e20*/  FFMA.FTZ R20, R60, UR10, -R21.reuse ;  /* 0x0000000a3c147c23 */ /* 0x100fe20008010815 */
[----:B------:R-:W-:Y:S01]  /*4e30*/  ISETP.GT.AND P3, PT, R5, 0x30, !P3 ;  /* 0x000000300500780c */ /* 0x000fe20005f64270 */
[--C-:B------:R-:W-:Y:S01]  /*4e40*/  FFMA.FTZ R24, R32, UR10, -R21.reuse ;  /* 0x0000000a20187c23 */ /* 0x100fe20008010815 */
[----:B------:R-:W-:Y:S01]  /*4e50*/  FMNMX.FTZ R8, R34, R15, !PT ;  /* 0x0000000f22087209 */ /* 0x000fe20007810000 */
[----:B------:R-:W-:Y:S01]  /*4e60*/  MUFU.EX2 R14, R14 ;  /* 0x0000000e000e7308 */ /* 0x000fe20000000800 */
[----:B------:R-:W-:Y:S01]  /*4e70*/  ISETP.LT.OR P3, PT, R4, 0x31, P3 ;  /* 0x000000310400780c */ /* 0x000fe20001f61670 */
[--C-:B------:R-:W-:Y:S01]  /*4e80*/  FFMA.FTZ R32, R36, UR10, -R21.reuse ;  /* 0x0000000a24207c23 */ /* 0x100fe20008010815 */
[----:B------:R-:W-:Y:S01]  /*4e90*/  FMNMX.FTZ R15, R35, R8, !PT ;  /* 0x00000008230f7209 */ /* 0x000fe20007810000 */
[--C-:B------:R-:W-:Y:S01]  /*4ea0*/  FFMA.FTZ R36, R40, UR10, -R21.reuse ;  /* 0x0000000a28247c23 */ /* 0x100fe20008010815 */
[----:B------:R-:W-:Y:S01]  /*4eb0*/  ISETP.GT.AND P6, PT, R5, 0x39, !P6 ;  /* 0x000000390500780c */ /* 0x000fe200077c4270 */
[--C-:B------:R-:W-:Y:S01]  /*4ec0*/  FFMA.FTZ R33, R64, UR10, -R21.reuse ;  /* 0x0000000a40217c23 */ /* 0x100fe20008010815 */
[----:B------:R-:W-:Y:S01]  /*4ed0*/  FMNMX.FTZ R8, R38, R15, !PT ;  /* 0x0000000f26087209 */ /* 0x000fe20007810000 */
[----:B------:R1:W-:Y:S01]  /*4ee0*/  MUFU.EX2 R25, R20 ;  /* 0x0000001400197308 */ /* 0x0003e20000000800 */
[----:B------:R-:W-:Y:S01]  /*4ef0*/  ISETP.LT.OR P4, PT, R4, 0x32, P4 ;  /* 0x000000320400780c */ /* 0x000fe20002781670 */
[----:B------:R-:W-:Y:S01]  /*4f00*/  FFMA.FTZ R40, R48, UR10, -R21 ;  /* 0x0000000a30287c23 */ /* 0x000fe20008010815 */
[----:B------:R-:W-:-:S02]  /*4f10*/  FMNMX.FTZ R15, R39, R8, !PT ;  /* 0x00000008270f7209 */ /* 0x000fc40007810000 */
[----:B------:R-:W-:Y:S02]  /*4f20*/  FSEL R50, R50, -INF , !P3 ;  /* 0xff80000032327808 */ /* 0x000fe40005800000 */
[----:B------:R-:W-:Y:S01]  /*4f30*/  FMNMX.FTZ R8, R42, R15, !PT ;  /* 0x0000000f2a087209 */ /* 0x000fe20007810000 */
[----:B------:R-:W-:Y:S01]  /*4f40*/  MUFU.EX2 R24, R24 ;  /* 0x0000001800187308 */ /* 0x000fe20000000800 */
[----:B------:R-:W-:Y:S01]  /*4f50*/  FSEL R51, R51, -INF , !P4 ;  /* 0xff80000033337808 */ /* 0x000fe20006000000 */
[--C-:B-1----:R-:W-:Y:S01]  /*4f60*/  FFMA.FTZ R20, R44, UR10, -R21.reuse ;  /* 0x0000000a2c147c23 */ /* 0x102fe20008010815 */
[----:B------:R-:W-:Y:S01]  /*4f70*/  FMNMX.FTZ R15, R43, R8, !PT ;  /* 0x000000082b0f7209 */ /* 0x000fe20007810000 */
[--C-:B------:R-:W-:Y:S01]  /*4f80*/  FFMA.FTZ R44, R70, UR10, -R21.reuse ;  /* 0x0000000a462c7c23 */ /* 0x100fe20008010815 */
[----:B------:R-:W-:Y:S02]  /*4f90*/  ISETP.LT.OR P6, PT, R4, 0x3a, P6 ;  /* 0x0000003a0400780c */ /* 0x000fe400037c1670 */
[----:B------:R-:W-:Y:S01]  /*4fa0*/  FMNMX.FTZ R8, R46, R15, !PT ;  /* 0x0000000f2e087209 */ /* 0x000fe20007810000 */
[----:B------:R-:W-:Y:S01]  /*4fb0*/  FFMA.FTZ R15, R58, UR10, -R21 ;  /* 0x0000000a3a0f7c23 */ /* 0x000fe20008010815 */
[----:B------:R-:W-:Y:S01]  /*4fc0*/  FSEL R55, R55, -INF , !P6 ;  /* 0xff80000037377808 */ /* 0x000fe20007000000 */
[----:B------:R-:W-:Y:S01]  /*4fd0*/  MUFU.EX2 R32, R32 ;  /* 0x0000002000207308 */ /* 0x000fe20000000800 */
[----:B------:R-:W-:-:S04]  /*4fe0*/  FMNMX.FTZ R5, R47, R8, !PT ;  /* 0x000000082f057209 */ /* 0x000fc80007810000 */
[----:B------:R-:W-:-:S03]  /*4ff0*/  FMNMX.FTZ R8, R50, R5, !PT ;  /* 0x0000000532087209 */ /* 0x000fc60007810000 */
[----:B------:R-:W1:Y:S01]  /*5000*/  MUFU.EX2 R15, R15 ;  /* 0x0000000f000f7308 */ /* 0x000e620000000800 */
[----:B------:R-:W-:Y:S01]  /*5010*/  FMNMX.FTZ R5, R51, R8, !PT ;  /* 0x0000000833057209 */ /* 0x000fe20007810000 */
[--C-:B------:R-:W-:Y:S01]  /*5020*/  FFMA.FTZ R8, R28, UR10, -R21.reuse ;  /* 0x0000000a1c087c23 */ /* 0x100fe20008010815 */
[----:B------:R-:W-:Y:S02]  /*5030*/  FFMA.FTZ R28, R62, UR10, -R21 ;  /* 0x0000000a3e1c7c23 */ /* 0x000fe40008010815 */
[----:B------:R-:W-:-:S03]  /*5040*/  FMNMX.FTZ R4, R54, R5, !PT ;  /* 0x0000000536047209 */ /* 0x000fc60007810000 */
[----:B------:R-:W-:Y:S01]  /*5050*/  MUFU.EX2 R158, R8 ;  /* 0x00000008009e7308 */ /* 0x000fe20000000800 */
[----:B------:R-:W-:-:S05]  /*5060*/  FMNMX.FTZ R4, R55, R4, !PT ;  /* 0x0000000437047209 */ /* 0x000fca0007810000 */
[----:B------:R-:W4:Y:S02]  /*5070*/  SHFL.BFLY PT, R5, R4, 0x2, 0x1f ;  /* 0x0c401f0004057f89 */ /* 0x000f2400000e0000 */
[----:B------:R5:W2:Y:S01]  /*5080*/  MUFU.EX2 R29, R28 ;  /* 0x0000001c001d7308 */ /* 0x000aa20000000800 */
[----:B-1----:R-:W-:-:S07]  /*5090*/  F2FP.F16.F32.PACK_AB R156, R15, R14 ;  /* 0x0000000e0f9c723e */ /* 0x002fce00000000ff */
[----:B------:R-:W-:Y:S01]  /*50a0*/  MUFU.EX2 R45, R44 ;  /* 0x0000002c002d7308 */ /* 0x000fe20000000800 */
[----:B-----5:R-:W-:-:S07]  /*50b0*/  FFMA.FTZ R28, R68, UR10, -R21 ;  /* 0x0000000a441c7c23 */ /* 0x020fce0008010815 */
[----:B------:R-:W-:Y:S01]  /*50c0*/  MUFU.EX2 R41, R28 ;  /* 0x0000001c00297308 */ /* 0x000fe20000000800 */
[----:B--2---:R-:W-:Y:S02]  /*50d0*/  F2FP.F16.F32.PACK_AB R160, R29, R24 ;  /* 0x000000181da0723e */ /* 0x004fe400000000ff */
[----:B----4-:R-:W-:Y:S01]  /*50e0*/  FMNMX.FTZ R5, R4, R5, !PT ;  /* 0x0000000504057209 */ /* 0x010fe20007810000 */
[----:B------:R-:W-:-:S04]  /*50f0*/  FFMA.FTZ R4, R66, UR10, -R21 ;  /* 0x0000000a42047c23 */ /* 0x000fc80008010815 */
[----:B------:R-:W1:Y:S01]  /*5100*/  MUFU.EX2 R33, R33 ;  /* 0x0000002100217308 */ /* 0x000e620000000800 */
[----:B------:R-:W2:Y:S07]  /*5110*/  SHFL.BFLY PT, R8, R5, 0x1, 0x1f ;  /* 0x0c201f0005087f89 */ /* 0x000eae00000e0000 */
[----:B------:R4:W-:Y:S08]  /*5120*/  MUFU.EX2 R37, R4 ;  /* 0x0000000400257308 */ /* 0x0009f00000000800 */
[----:B------:R-:W5:Y:S01]  /*5130*/  MUFU.EX2 R36, R36 ;  /* 0x0000002400247308 */ /* 0x000f620000000800 */
[----:B-1----:R-:W-:-:S07]  /*5140*/  F2FP.F16.F32.PACK_AB R162, R33, R32 ;  /* 0x0000002021a2723e */ /* 0x002fce00000000ff */
[----:B------:R-:W1:Y:S01]  /*5150*/  MUFU.EX2 R20, R20 ;  /* 0x0000001400147308 */ /* 0x000e620000000800 */
[----:B--2---:R-:W-:Y:S01]  /*5160*/  FMNMX.FTZ R8, R5, R8, !PT ;  /* 0x0000000805087209 */ /* 0x004fe20007810000 */
[--C-:B------:R-:W-:Y:S01]  /*5170*/  FFMA.FTZ R5, R52, UR10, -R21.reuse ;  /* 0x0000000a34057c23 */ /* 0x100fe20008010815 */
[----:B------:R-:W-:Y:S02]  /*5180*/  FFMA.FTZ R21, R56, UR10, -R21 ;  /* 0x0000000a38157c23 */ /* 0x000fe40008010815 */
[C---:B------:R-:W-:Y:S01]  /*5190*/  FSETP.NEU.FTZ.AND P3, PT, R8.reuse, -INF , PT ;  /* 0xff8000000800780b */ /* 0x040fe20003f7d000 */
[----:B----4-:R-:W-:Y:S02]  /*51a0*/  FMUL.FTZ R4, R8, UR10 ;  /* 0x0000000a08047c20 */ /* 0x010fe40008410000 */
[----:B------:R-:W2:Y:S01]  /*51b0*/  MUFU.EX2 R40, R40 ;  /* 0x0000002800287308 */ /* 0x000ea20000000800 */
[----:B-----5:R-:W-:Y:S02]  /*51c0*/  F2FP.F16.F32.PACK_AB R164, R37, R36 ;  /* 0x0000002425a4723e */ /* 0x020fe400000000ff */
[----:B------:R-:W-:-:S05]  /*51d0*/  FSEL R28, R4, RZ, P3 ;  /* 0x000000ff041c7208 */ /* 0x000fca0001800000 */
[----:B------:R4:W-:Y:S01]  /*51e0*/  MUFU.EX2 R4, R21 ;  /* 0x0000001500047308 */ /* 0x0009e20000000800 */
[--C-:B------:R-:W-:Y:S01]  /*51f0*/  FFMA.FTZ R26, R26, UR10, -R28.reuse ;  /* 0x0000000a1a1a7c23 */ /* 0x100fe2000801081c */
[--C-:B------:R-:W-:Y:S01]  /*5200*/  FFMA.FTZ R27, R27, UR10, -R28.reuse ;  /* 0x0000000a1b1b7c23 */ /* 0x100fe2000801081c */
[--C-:B------:R-:W-:Y:S01]  /*5210*/  FFMA.FTZ R30, R30, UR10, -R28.reuse ;  /* 0x0000000a1e1e7c23 */ /* 0x100fe2000801081c */
[--C-:B------:R-:W-:Y:S01]  /*5220*/  FFMA.FTZ R31, R31, UR10, -R28.reuse ;  /* 0x0000000a1f1f7c23 */ /* 0x100fe2000801081c */
[--C-:B------:R-:W-:Y:S01]  /*5230*/  FFMA.FTZ R34, R34, UR10, -R28.reuse ;  /* 0x0000000a22227c23 */ /* 0x100fe2000801081c */
[--C-:B------:R-:W-:Y:S01]  /*5240*/  FFMA.FTZ R35, R35, UR10, -R28.reuse ;  /* 0x0000000a23237c23 */ /* 0x100fe2000801081c */
[--C-:B------:R-:W-:Y:S01]  /*5250*/  FFMA.FTZ R38, R38, UR10, -R28.reuse ;  /* 0x0000000a26267c23 */ /* 0x100fe2000801081c */
[----:B------:R-:W-:Y:S01]  /*5260*/  MUFU.EX2 R26, R26 ;  /* 0x0000001a001a7308 */ /* 0x000fe20000000800 */
[----:B----4-:R-:W-:Y:S01]  /*5270*/  FADD.FTZ R21, R14, R15 ;  /* 0x0000000f0e157221 */ /* 0x010fe20000010000 */
[--C-:B------:R-:W-:Y:S01]  /*5280*/  FFMA.FTZ R39, R39, UR10, -R28.reuse ;  /* 0x0000000a27277c23 */ /* 0x100fe2000801081c */
[--C-:B------:R-:W-:Y:S01]  /*5290*/  FFMA.FTZ R42, R42, UR10, -R28.reuse ;  /* 0x0000000a2a2a7c23 */ /* 0x100fe2000801081c */
[--C-:B------:R-:W-:Y:S01]  /*52a0*/  FFMA.FTZ R43, R43, UR10, -R28.reuse ;  /* 0x0000000a2b2b7c23 */ /* 0x100fe2000801081c */
[----:B------:R-:W-:Y:S01]  /*52b0*/  FADD.FTZ R44, R158, R21 ;  /* 0x000000159e2c7221 */ /* 0x000fe20000010000 */
[--C-:B------:R-:W-:Y:S01]  /*52c0*/  FFMA.FTZ R46, R46, UR10, -R28.reuse ;  /* 0x0000000a2e2e7c23 */ /* 0x100fe2000801081c */
[----:B------:R-:W-:Y:S01]  /*52d0*/  FFMA.FTZ R47, R47, UR10, -R28 ;  /* 0x0000000a2f2f7c23 */ /* 0x000fe2000801081c */
[----:B------:R-:W4:Y:S01]  /*52e0*/  MUFU.EX2 R27, R27 ;  /* 0x0000001b001b7308 */ /* 0x000f220000000800 */
[----:B------:R-:W-:Y:S01]  /*52f0*/  FADD.FTZ R49, R25, R44 ;  /* 0x0000002c19317221 */ /* 0x000fe20000010000 */
[--C-:B------:R-:W-:Y:S01]  /*5300*/  FFMA.FTZ R50, R50, UR10, -R28.reuse ;  /* 0x0000000a32327c23 */ /* 0x100fe2000801081c */
[--C-:B------:R-:W-:Y:S01]  /*5310*/  FFMA.FTZ R51, R51, UR10, -R28.reuse ;  /* 0x0000000a33337c23 */ /* 0x100fe2000801081c */
[--C-:B------:R-:W-:Y:S01]  /*5320*/  FFMA.FTZ R54, R54, UR10, -R28.reuse ;  /* 0x0000000a36367c23 */ /* 0x100fe2000801081c */
[----:B------:R-:W-:Y:S01]  /*5330*/  FADD.FTZ R48, R24, R49 ;  /* 0x0000003118307221 */ /* 0x000fe20000010000 */
[----:B------:R-:W-:Y:S01]  /*5340*/  FFMA.FTZ R28, R55, UR10, -R28 ;  /* 0x0000000a371c7c23 */ /* 0x000fe2000801081c */
[----:B------:R-:W-:Y:S01]  /*5350*/  F2FP.F16.F32.PACK_AB R158, R25, R158 ;  /* 0x0000009e199e723e */ /* 0x000fe200000000ff */
[----:B------:R-:W5:Y:S01]  /*5360*/  MUFU.EX2 R30, R30 ;  /* 0x0000001e001e7308 */ /* 0x000f620000000800 */
[----:B------:R-:W-:Y:S01]  /*5370*/  FADD.FTZ R49, R29, R48 ;  /* 0x000000301d317221 */ /* 0x000fe20000010000 */
[----:B-1----:R-:W-:-:S02]  /*5380*/  F2FP.F16.F32.PACK_AB R166, R41, R20 ;  /* 0x0000001429a6723e */ /* 0x002fc400000000ff */
[----:B--2---:R-:W-:Y:S01]  /*5390*/  F2FP.F16.F32.PACK_AB R168, R45, R40 ;  /* 0x000000282da8723e */ /* 0x004fe200000000ff */
[----:B------:R-:W-:-:S03]  /*53a0*/  FADD.FTZ R48, R32, R49 ;  /* 0x0000003120307221 */ /* 0x000fc60000010000 */
[----:B------:R-:W1:Y:S01]  /*53b0*/  MUFU.EX2 R31, R31 ;  /* 0x0000001f001f7308 */ /* 0x000e620000000800 */
[----:B----4-:R-:W-:Y:S01]  /*53c0*/  FADD.FTZ R21, R26, R27 ;  /* 0x0000001b1a157221 */ /* 0x010fe20000010000 */
[----:B------:R-:W-:-:S06]  /*53d0*/  F2FP.F16.F32.PACK_AB R157, R27, R26 ;  /* 0x0000001a1b9d723e */ /* 0x000fcc00000000ff */
[----:B------:R-:W2:Y:S01]  /*53e0*/  MUFU.EX2 R34, R34 ;  /* 0x0000002200227308 */ /* 0x000ea20000000800 */
[----:B-----5:R-:W-:-:S07]  /*53f0*/  FADD.FTZ R44, R30, R21 ;  /* 0x000000151e2c7221 */ /* 0x020fce0000010000 */
[----:B------:R-:W4:Y:S01]  /*5400*/  MUFU.EX2 R35, R35 ;  /* 0x0000002300237308 */ /* 0x000f220000000800 */
[C---:B-1----:R-:W-:Y:S01]  /*5410*/  FADD.FTZ R21, R31.reuse, R44 ;  /* 0x0000002c1f157221 */ /* 0x042fe20000010000 */
[----:B------:R-:W-:-:S05]  /*5420*/  F2FP.F16.F32.PACK_AB R159, R31, R30 ;  /* 0x0000001e1f9f723e */ /* 0x000fca00000000ff */
[----:B------:R1:W-:Y:S01]  /*5430*/  STSM.16.M88.4 [R18+0x26800], R156 ;  /* 0x0268009c12007844 */ /* 0x0003e20000000200 */
[----:B------:R-:W5:Y:S01]  /*5440*/  MUFU.EX2 R38, R38 ;  /* 0x0000002600267308 */ /* 0x000f620000000800 */
[----:B--2---:R-:W-:Y:S01]  /*5450*/  FADD.FTZ R44, R34, R21 ;  /* 0x00000015222c7221 */ /* 0x004fe20000010000 */
[----:B------:R-:W-:-:S04]  /*5460*/  FADD.FTZ R21, R33, R48 ;  /* 0x0000003021157221 */ /* 0x000fc80000010000 */
[----:B------:R-:W-:Y:S02]  /*5470*/  FADD.FTZ R24, R36, R21 ;  /* 0x0000001524187221 */ /* 0x000fe40000010000 */
[----:B------:R-:W2:Y:S01]  /*5480*/  MUFU.EX2 R39, R39 ;  /* 0x0000002700277308 */ /* 0x000ea20000000800 */
[----:B----4-:R-:W-:Y:S01]  /*5490*/  FADD.FTZ R15, R35, R44 ;  /* 0x0000002c230f7221 */ /* 0x010fe20000010000 */
[----:B------:R-:W-:Y:S01]  /*54a0*/  FADD.FTZ R25, R37, R24 ;  /* 0x0000001825197221 */ /* 0x000fe20000010000 */
[----:B------:R-:W-:-:S05]  /*54b0*/  F2FP.F16.F32.PACK_AB R161, R35, R34 ;  /* 0x0000002223a1723e */ /* 0x000fca00000000ff */
[----:B------:R-:W4:Y:S01]  /*54c0*/  MUFU.EX2 R42, R42 ;  /* 0x0000002a002a7308 */ /* 0x000f220000000800 */
[----:B-----5:R-:W-:-:S07]  /*54d0*/  FADD.FTZ R14, R38, R15 ;  /* 0x0000000f260e7221 */ /* 0x020fce0000010000 */
[----:B------:R-:W5:Y:S01]  /*54e0*/  MUFU.EX2 R43, R43 ;  /* 0x0000002b002b7308 */ /* 0x000f620000000800 */
[C---:B--2---:R-:W-:Y:S01]  /*54f0*/  FADD.FTZ R21, R39.reuse, R14 ;  /* 0x0000000e27157221 */ /* 0x044fe20000010000 */
[----:B------:R-:W-:-:S05]  /*5500*/  F2FP.F16.F32.PACK_AB R163, R39, R38 ;  /* 0x0000002627a3723e */ /* 0x000fca00000000ff */
[----:B------:R1:W-:Y:S01]  /*5510*/  STSM.16.M88.4 [R19], R160 ;  /* 0x000000a013007844 */ /* 0x0003e20000000200 */
[----:B------:R-:W2:Y:S01]  /*5520*/  MUFU.EX2 R46, R46 ;  /* 0x0000002e002e7308 */ /* 0x000ea20000000800 */
[----:B----4-:R-:W-:-:S07]  /*5530*/  FADD.FTZ R14, R42, R21 ;  /* 0x000000152a0e7221 */ /* 0x010fce0000010000 */
[----:B------:R-:W4:Y:S01]  /*5540*/  MUFU.EX2 R47, R47 ;  /* 0x0000002f002f7308 */ /* 0x000f220000000800 */
[C---:B-----5:R-:W-:Y:S01]  /*5550*/  FADD.FTZ R21, R43.reuse, R14 ;  /* 0x0000000e2b157221 */ /* 0x060fe20000010000 */
[----:B------:R-:W-:Y:S01]  /*5560*/  FADD.FTZ R14, R20, R25 ;  /* 0x00000019140e7221 */ /* 0x000fe20000010000 */
[----:B------:R-:W-:-:S03]  /*5570*/  F2FP.F16.F32.PACK_AB R165, R43, R42 ;  /* 0x0000002a2ba5723e */ /* 0x000fc600000000ff */
[----:B------:R-:W-:Y:S02]  /*5580*/  FADD.FTZ R41, R41, R14 ;  /* 0x0000000e29297221 */ /* 0x000fe40000010000 */
[----:B------:R-:W-:Y:S01]  /*5590*/  MUFU.EX2 R50, R50 ;  /* 0x0000003200327308 */ /* 0x000fe20000000800 */
[----:B--2---:R-:W-:Y:S01]  /*55a0*/  FADD.FTZ R20, R46, R21 ;  /* 0x000000152e147221 */ /* 0x004fe20000010000 */
[----:B------:R-:W-:-:S04]  /*55b0*/  FADD.FTZ R40, R40, R41 ;  /* 0x0000002928287221 */ /* 0x000fc80000010000 */
[----:B------:R-:W-:Y:S02]  /*55c0*/  FADD.FTZ R40, R45, R40 ;  /* 0x000000282d287221 */ /* 0x000fe40000010000 */
[----:B------:R-:W2:Y:S01]  /*55d0*/  MUFU.EX2 R51, R51 ;  /* 0x0000003300337308 */ /* 0x000ea20000000800 */
[C---:B----4-:R-:W-:Y:S01]  /*55e0*/  F2FP.F16.F32.PACK_AB R167, R47.reuse, R46 ;  /* 0x0000002e2fa7723e */ /* 0x050fe200000000ff */
[----:B------:R-:W-:-:S04]  /*55f0*/  FADD.FTZ R47, R47, R20 ;  /* 0x000000142f2f7221 */ /* 0x000fc80000010000 */
[----:B------:R1:W-:Y:S02]  /*5600*/  STSM.16.M88.4 [R23], R164 ;  /* 0x000000a417007844 */ /* 0x0003e40000000200 */
[----:B------:R-:W4:Y:S08]  /*5610*/  MUFU.EX2 R5, R5 ;  /* 0x0000000500057308 */ /* 0x000f300000000800 */
[----:B------:R-:W-:Y:S01]  /*5620*/  MUFU.EX2 R54, R54 ;  /* 0x0000003600367308 */ /* 0x000fe20000000800 */
[----:B--2---:R-:W-:Y:S01]  /*5630*/  F2FP.F16.F32.PACK_AB R169, R51, R50 ;  /* 0x0000003233a9723e */ /* 0x004fe200000000ff */
[----:B------:R-:W-:-:S04]  /*5640*/  FADD.FTZ R50, R50, R47 ;  /* 0x0000002f32327221 */ /* 0x000fc80000010000 */
[----:B------:R-:W-:Y:S02]  /*5650*/  FADD.FTZ R51, R51, R50 ;  /* 0x0000003233337221 */ /* 0x000fe40000010000 */
[----:B------:R-:W2:Y:S01]  /*5660*/  MUFU.EX2 R15, R28 ;  /* 0x0000001c000f7308 */ /* 0x000ea20000000800 */
[----:B----4-:R-:W-:Y:S01]  /*5670*/  F2FP.F16.F32.PACK_AB R170, R4, R5 ;  /* 0x0000000504aa723e */ /* 0x010fe200000000ff */
[----:B------:R-:W-:-:S04]  /*5680*/  FADD.FTZ R5, R5, R40 ;  /* 0x0000002805057221 */ /* 0x000fc80000010000 */
[----:B------:R-:W-:Y:S01]  /*5690*/  FADD.FTZ R5, R4, R5 ;  /* 0x0000000504057221 */ /* 0x000fe20000010000 */
[----:B--2---:R-:W-:Y:S01]  /*56a0*/  F2FP.F16.F32.PACK_AB R171, R15, R54 ;  /* 0x000000360fab723e */ /* 0x004fe200000000ff */
[----:B------:R-:W-:-:S04]  /*56b0*/  FADD.FTZ R54, R54, R51 ;  /* 0x0000003336367221 */ /* 0x000fc80000010000 */
[----:B------:R1:W-:Y:S01]  /*56c0*/  STSM.16.M88.4 [R22], R168 ;  /* 0x000000a816007844 */ /* 0x0003e20000000200 */
[----:B------:R-:W-:Y:S01]  /*56d0*/  FADD.FTZ R4, R15, R54 ;  /* 0x000000360f047221 */ /* 0x000fe20000010000 */
[----:B------:R-:W-:Y:S06]  /*56e0*/  @!P0 BRA `(.L_x_1316) ;  /* 0x0000000000048947 */ /* 0x000fec0003800000 */
[----:B------:R-:W-:Y:S01]  /*56f0*/  BPT.TRAP 0x1 ;  /* 0x000000040000795c */ /* 0x000fe20000300000 */
.L_x_1316:
[----:B------:R2:W4:Y:S01]  /*5700*/  SYNCS.PHASECHK.TRANS64.TRYWAIT P3, [R6+URZ+0x28c50], R13 ;  /* 0x028c500d060075a7 */ /* 0x000522000806017f */
[----:B------:R-:W-:Y:S05]  /*5710*/  @!P0 BRA `(.L_x_1317) ;  /* 0x0000000000048947 */ /* 0x000fea0003800000 */
[----:B------:R-:W-:Y:S01]  /*5720*/  BPT.TRAP 0x1 ;  /* 0x000000040000795c */ /* 0x000fe20000300000 */
.L_x_1317:
[----:B----4-:R-:W-:Y:S05]  /*5730*/  @P3 BRA `(.L_x_1318) ;  /* 0x0000000000083947 */ /* 0x010fea0003800000 */
[----:B------:R-:W4:Y:S02]  /*5740*/  SYNCS.PHASECHK.TRANS64.TRYWAIT P3, [R6+URZ+0x28c50], R13 ;  /* 0x028c500d060075a7 */ /* 0x000f24000806017f */
[----:B----4-:R-:W-:Y:S05]  /*5750*/  @!P3 BRA `(.L_x_1319) ;  /* 0x000000c00004b947 */ /* 0x010fea0003800000 */
.L_x_1318:
[----:B------:R-:W-:Y:S01]  /*5760*/  ULEA UR14, UR39, UR45, 0xc ;  /* 0x0000002d270e7291 */ /* 0x000fe2000f8e603f */
[----:B------:R-:W-:Y:S01]  /*5770*/  WARPGROUP.ARRIVE ;  /* 0x00000000000079c5 */ /* 0x000fe20000000000 */
[----:B------:R-:W-:Y:S01]  /*5780*/  UMOV UR7, 0x40000040 ;  /* 0x4000004000077882 */ /* 0x000fe20000000000 */
[----:B--234-:R-:W-:-:S04]  /*5790*/  @!P1 VIADD R6, R6, 0x28c60 ;  /* 0x00028c6006069836 */ /* 0x01cfc80000000000 */
[----:B------:R-:W-:Y:S01]  /*57a0*/  UMOV UR6, UR14 ;  /* 0x0000000e00067c82 */ /* 0x000fe20008000000 */
[----:B------:R-:W-:Y:S01]  /*57b0*/  @!P1 PRMT R6, RZ, 0x654, R6 ;  /* 0x00000654ff069816 */ /* 0x000fe20000000006 */
[----:B------:R-:W-:Y:S01]  /*57c0*/  HGMMA.64x256x16.F32 R24, R156, gdesc[UR4].tnspB, RZ, !UPT, gsb0 ;  /* 0x43e000049c187df0 */ /* 0x000fe2000c0008ff */
        /* <DEDUP_REMOVED lines=27> */
[----:B------:R2:W-:Y:S02]  /*5980*/  @!P1 SYNCS.ARRIVE.TRANS64.RED.A1T0 RZ, [R6+URZ], RZ ;  /* 0x000000ff06ff99a7 */ /* 0x0005e4000810043f */
[----:B--2---:R-:W-:Y:S01]  /*5990*/  IMAD R6, R9, UR49, -R12 ;  /* 0x0000003109067c24 */ /* 0x004fe2000f8e0a0c */
[----:B------:R-:W-:-:S03]  /*59a0*/  IADD3 R9, R152, -0x2, RZ ;  /* 0xfffffffe98097810 */ /* 0x000fc60007ffe0ff */
[----:B------:R-:W-:-:S04]  /*59b0*/  VIADD R13, R6, UR42 ;  /* 0x0000002a060d7c36 */ /* 0x000fc80008000000 */
[----:B------:R-:W-:Y:S01]  /*59c0*/  IMAD.IADD R10, R13, 0x1, R10 ;  /* 0x000000010d0a7824 */ /* 0x000fe200078e020a */
[----:B------:R-:W-:Y:S06]  /*59d0*/  @!P2 BRA `(.L_x_1320) ;  /* 0x000000000040a947 */ /* 0x000fec0003800000 */
[C---:B------:R-:W-:Y:S01]  /*59e0*/  ISETP.GT.AND P3, PT, R13.reuse, RZ, PT ;  /* 0x000000ff0d00720c */ /* 0x040fe20003f64270 */
[----:B------:R-:W-:-:S12]  /*59f0*/  VIADD R12, R13, 0xffffffff ;  /* 0xffffffff0d0c7836 */ /* 0x000fd80000000000 */
[----:B------:R-:W-:Y:S05]  /*5a00*/  @P3 BRA `(.L_x_1321) ;  /* 0x00000000001c3947 */ /* 0x000fea0003800000 */
[----:B------:R-:W-:Y:S01]  /*5a10*/  ISETP.NE.AND P3, PT, R11, 0x1, PT ;  /* 0x000000010b00780c */ /* 0x000fe20003f65270 */
[----:B------:R-:W-:-:S12]  /*5a20*/  IMAD.MOV R13, RZ, RZ, -R13 ;  /* 0x000000ffff0d7224 */ /* 0x000fd800078e0a0d */
[----:B------:R-:W2:Y:S02]  /*5a30*/  @P3 LDC.64 R14, c[0x0][0x9e8] ;  /* 0x00027a00ff0e3b82 */ /* 0x000ea40000000a00 */
[----:B--2---:R-:W-:-:S05]  /*5a40*/  @P3 IMAD.HI.U32 R12, R13, R14, RZ ;  /* 0x0000000e0d0c3227 */ /* 0x004fca00078e00ff */
[----:B------:R-:W-:-:S04]  /*5a50*/  @P3 SHF.R.U32.HI R13, RZ, R15, R12 ;  /* 0x0000000fff0d3219 */ /* 0x000fc8000001160c */
[----:B------:R-:W-:Y:S01]  /*5a60*/  LOP3.LUT R12, RZ, R13, RZ, 0x33, !PT ;  /* 0x0000000dff0c7212 */ /* 0x000fe200078e33ff */
[----:B------:R-:W-:Y:S06]  /*5a70*/  BRA `(.L_x_1322) ;  /* 0x0000000000107947 */ /* 0x000fec0003800000 */
.L_x_1321:
[----:B------:R-:W-:-:S13]  /*5a80*/  ISETP.NE.AND P3, PT, R11, 0x1, PT ;  /* 0x000000010b00780c */ /* 0x000fda0003f65270 */
[----:B------:R-:W2:Y:S02]  /*5a90*/  @P3 LDC.64 R14, c[0x0][0x9e8] ;  /* 0x00027a00ff0e3b82 */ /* 0x000ea40000000a00 */
[----:B--2---:R-:W-:-:S05]  /*5aa0*/  @P3 IMAD.HI.U32 R14, R12, R14, RZ ;  /* 0x0000000e0c0e3227 */ /* 0x004fca00078e00ff */
[----:B------:R-:W-:-:S07]  /*5ab0*/  @P3 SHF.R.U32.HI R12, RZ, R15, R14 ;  /* 0x0000000fff0c3219 */ /* 0x000fce000001160e */
.L_x_1322:
[----:B------:R-:W-:-:S05]  /*5ac0*/  IMAD R11, R12, R11, R11 ;  /* 0x0000000b0c0b7224 */ /* 0x000fca00078e020b */
[----:B------:R-:W-:-:S07]  /*5ad0*/  VIMNMX R10, R10, R11, PT ;  /* 0x0000000b0a0a7248 */ /* 0x000fce0003fe0100 */
.L_x_1320:
[----:B------:R-:W-:Y:S01]  /*5ae0*/  SHF.R.S32.HI R11, RZ, 0x1f, R10 ;  /* 0x0000001fff0b7819 */ /* 0x000fe2000001140a */
[----:B------:R-:W-:Y:S01]  /*5af0*/  ULDC UR23, c[0x0][0x9e4] ;  /* 0x0002790000177ab9 */ /* 0x000fe20000000800 */
[----:B------:R-:W-:Y:S01]  /*5b00*/  ULDC UR20, c[0x0][0x9dc] ;  /* 0x0002770000147ab9 */ /* 0x000fe20000000800 */
[----:B------:R-:W-:Y:S01]  /*5b10*/  ULDC UR24, c[0x0][0x288] ;  /* 0x0000a20000187ab9 */ /* 0x000fe20000000800 */
[----:B------:R-:W-:Y:S01]  /*5b20*/  LEA.HI R11, R11, R10, RZ, 0x6 ;  /* 0x0000000a0b0b7211 */ /* 0x000fe200078f30ff */
[----:B------:R-:W-:Y:S01]  /*5b30*/  ULDC UR21, c[0x0][0x988] ;  /* 0x0002620000157ab9 */ /* 0x000fe20000000800 */
[----:B------:R-:W-:Y:S02]  /*5b40*/  ULDC UR25, c[0x0][0x9e0] ;  /* 0x0002780000197ab9 */ /* 0x000fe40000000800 */
[----:B------:R-:W-:-:S04]  /*5b50*/  SHF.R.S32.HI R10, RZ, 0x6, R11 ;  /* 0x00000006ff0a7819 */ /* 0x000fc8000001140b */
[----:B------:R-:W-:-:S04]  /*5b60*/  VIMNMX R10, R10, UR41, !PT ;  /* 0x000000290a0a7c48 */ /* 0x000fc8000ffe0100 */
[----:B------:R-:W-:-:S13]  /*5b70*/  ISETP.GE.AND P3, PT, R9, R10, PT ;  /* 0x0000000a0900720c */ /* 0x000fda0003f66270 */
[----:B------:R-:W-:Y:S05]  /*5b80*/  @!P3 BRA `(.L_x_1323) ;  /* 0x0000002000b4b947 */ /* 0x000fea0003800000 */
.L_x_1340:
[----:B------:R-:W-:-:S04]  /*5b90*/  UIADD3 UR22, UR39, 0x1, URZ ;  /* 0x0000000127167890 */ /* 0x000fc8000fffe03f */
[----:B------:R-:W-:-:S04]  /*5ba0*/  UISETP.NE.AND UP0, UPT, UR22, 0x2, UPT ;  /* 0x000000021600788c */ /* 0x000fc8000bf05270 */
[----:B------:R-:W-:Y:S02]  /*5bb0*/  USEL UR6, URZ, 0x1, UP0 ;  /* 0x000000013f067887 */ /* 0x000fe40008000000 */
[----:B------:R-:W-:Y:S02]  /*5bc0*/  USEL UR22, UR22, URZ, UP0 ;  /* 0x0000003f16167287 */ /* 0x000fe40008000000 */
[----:B------:R-:W-:Y:S01]  /*5bd0*/  ULOP3.LUT UR38, UR38, UR6, URZ, 0x3c, !UPT ;  /* 0x0000000626267292 */ /* 0x000fe2000f8e3c3f */
[----:B-123--:R-:W-:Y:S11]  /*5be0*/  @!P0 BRA `(.L_x_1324) ;  /* 0x0000000000048947 */ /* 0x00eff60003800000 */
[----:B------:R-:W-:Y:S01]  /*5bf0*/  BPT.TRAP 0x1 ;  /* 0x000000040000795c */ /* 0x000fe20000300000 */
.L_x_1324:
[----:B------:R-:W-:Y:S01]  /*5c00*/  ULEA UR26, UR22, UR48, 0x3 ;  /* 0x00000030161a7291 */ /* 0x000fe2000f8e183f */
[----:B------:R-:W-:-:S04]  /*5c10*/  MOV R11, UR38 ;  /* 0x00000026000b7c02 */ /* 0x000fc80008000f00 */
[----:B------:R-:W-:-:S04]  /*5c20*/  SHF.L.U32 R11, R11, 0x1f, RZ ;  /* 0x0000001f0b0b7819 */ /* 0x000fc800000006ff */
[----:B------:R2:W3:Y:S01]  /*5c30*/  SYNCS.PHASECHK.TRANS64.TRYWAIT P3, [UR26+0x28c30], R11 ;  /* 0x028c300bff0075a7 */ /* 0x0004e2000806015a */
[----:B------:R-:W-:Y:S05]  /*5c40*/  @!P0 BRA `(.L_x_1325) ;  /* 0x0000000000048947 */ /* 0x000fea0003800000 */
[----:B------:R-:W-:Y:S01]  /*5c50*/  BPT.TRAP 0x1 ;  /* 0x000000040000795c */ /* 0x000fe20000300000 */
.L_x_1325:
[----:B---3--:R-:W-:Y:S05]  /*5c60*/  @P3 BRA `(.L_x_1326) ;  /* 0x0000000000083947 */ /* 0x008fea0003800000 */
[----:B------:R-:W3:Y:S02]  /*5c70*/  SYNCS.PHASECHK.TRANS64.TRYWAIT P3, [UR26+0x28c30], R11 ;  /* 0x028c300bff0075a7 */ /* 0x000ee4000806015a */
[----:B---3--:R-:W-:Y:S05]  /*5c80*/  @!P3 BRA `(.L_x_1327) ;  /* 0x000000b800ccb947 */ /* 0x008fea0003800000 */
.L_x_1326:
[----:B------:R-:W-:Y:S01]  /*5c90*/  R2UR UR18, R3 ;  /* 0x00000000031272ca */ /* 0x000fe200000e0000 */
[----:B-1----:R-:W-:Y:S01]  /*5ca0*/  WARPGROUP.ARRIVE ;  /* 0x00000000000079c5 */ /* 0x002fe20000000000 */
[----:B------:R-:W-:Y:S01]  /*5cb0*/  UMOV UR19, 0x40000040 ;  /* 0x4000004000137882 */ /* 0x000fe20000000000 */
[----:B------:R-:W-:Y:S01]  /*5cc0*/  UMOV UR7, 0x40000040 ;  /* 0x4000004000077882 */ /* 0x000fe20000000000 */
[----:B------:R-:W-:Y:S01]  /*5cd0*/  UMOV UR11, 0x40000040 ;  /* 0x40000040000b7882 */ /* 0x000fe20000000000 */
[----:B------:R-:W-:Y:S01]  /*5ce0*/  UMOV UR15, 0x40000040 ;  /* 0x40000040000f7882 */ /* 0x000fe20000000000 */
[----:B------:R-:W1:Y:S01]  /*5cf0*/  LDC R15, c[0x0][0x2e0] ;  /* 0x0000b800ff0f7b82 */ /* 0x000e620000000800 */
[----:B---3--:R-:W-:-:S04]  /*5d00*/  IMAD.U32 R12, RZ, RZ, UR26 ;  /* 0x0000001aff0c7e24 */ /* 0x008fc8000f8e00ff */
[----:B------:R-:W-:Y:S02]  /*5d10*/  @!P1 VIADD R13, R12, 0x28c40 ;  /* 0x00028c400c0d9836 */ /* 0x000fe40000000000 */
[----:B------:R-:W-:-:S03]  /*5d20*/  ULEA UR18, UR22, UR18, 0x9 ;  /* 0x0000001216127291 */ /* 0x000fc6000f8e483f */
[----:B------:R-:W-:Y:S01]  /*5d30*/  @!P1 PRMT R14, RZ, 0x654, R13 ;  /* 0x00000654ff0e9816 */ /* 0x000fe2000000000d */
[----:B------:R-:W-:Y:S01]  /*5d40*/  UIADD3 UR6, UR18, 0x2, URZ ;  /* 0x0000000212067890 */ /* 0x000fe2000fffe03f */
[----:B------:R-:W-:Y:S01]  /*5d50*/  IMAD.SHL.U32 R13, R9, 0x40, RZ ;  /* 0x00000040090d7824 */ /* 0x000fe200078e00ff */
[----:B------:R-:W-:Y:S02]  /*5d60*/  UIADD3 UR10, UR18, 0x4, URZ ;  /* 0x00000004120a7890 */ /* 0x000fe4000fffe03f */
[----:B------:R-:W-:Y:S02]  /*5d70*/  UIADD3 UR14, UR18, 0x6, URZ ;  /* 0x00000006120e7890 */ /* 0x000fe4000fffe03f */
[----:B------:R-:W-:Y:S03]  /*5d80*/  HGMMA.64x64x16.F32 R152, gdesc[UR16], RZ, !UPT, gsb0 ;  /* 0x00e00000109879f0 */ /* 0x000fe6000c0008ff */
[----:B------:R-:W-:-:S02]  /*5d90*/  WARPGROUP.DEPBAR.LE gsb0, 0x0 ;  /* 0x00008000000079c5 */ /* 0x000fc40000010000 */
[----:B------:R-:W-:-:S06]  /*5da0*/  WARPGROUP.ARRIVE ;  /* 0x00000000000079c5 */ /* 0x000fcc0000000000 */
[----:B------:R-:W-:Y:S03]  /*5db0*/  HGMMA.64x64x16.F32 R152, gdesc[UR4], R152, gsb0 ;  /* 0x00e00000049879f0 */ /* 0x000fe60008000898 */
[----:B------:R-:W-:Y:S02]  /*5dc0*/  WARPGROUP.DEPBAR.LE gsb0, 0x0 ;  /* 0x00008000000079c5 */ /* 0x000fe40000010000 */
[----:B------:R-:W-:-:S06]  /*5dd0*/  WARPGROUP.ARRIVE ;  /* 0x00000000000079c5 */ /* 0x000fcc0000000000 */
[----:B------:R-:W-:Y:S01]  /*5de0*/  HGMMA.64x64x16.F32 R152, gdesc[UR8], R152, gsb0 ;  /* 0x00e00000089879f0 */ /* 0x000fe20008000898 */
[----:B------:R-:W-:Y:S02]  /*5df0*/  UMOV UR11, UR20 ;  /* 0x00000014000b7c82 */ /* 0x000fe40008000000 */
[----:B------:R-:W-:Y:S01]  /*5e00*/  ULOP3.LUT UR6, URZ, UR11, URZ, 0x33, !UPT ;  /* 0x0000000b3f067292 */ /* 0x000fe2000f8e333f */
[----:B------:R-:W-:Y:S02]  /*5e10*/  WARPGROUP.DEPBAR.LE gsb0, 0x0 ;  /* 0x00008000000079c5 */ /* 0x000fe40000010000 */
[----:B------:R-:W-:-:S06]  /*5e20*/  WARPGROUP.ARRIVE ;  /* 0x00000000000079c5 */ /* 0x000fcc0000000000 */
[----:B------:R-:W-:Y:S03]  /*5e30*/  HGMMA.64x64x16.F32 R152, gdesc[UR12], R152, gsb0 ;  /* 0x00e000000c9879f0 */ /* 0x000fe60008000898 */
[----:B------:R-:W-:Y:S02]  /*5e40*/  WARPGROUP.DEPBAR.LE gsb0, 0x0 ;  /* 0x00008000000079c5 */ /* 0x000fe40000010000 */
[----:B------:R3:W-:Y:S02]  /*5e50*/  @!P1 SYNCS.ARRIVE.TRANS64.RED.A1T0 RZ, [R14+URZ], RZ ;  /* 0x000000ff0eff99a7 */ /* 0x0007e4000810043f */
[----:B---3--:R-:W-:-:S05]  /*5e60*/  IADD3 R14, -R13, 0x1, RZ ;  /* 0x000000010d0e7810 */ /* 0x008fca0007ffe1ff */
[----:B-1----:R-:W-:-:S05]  /*5e70*/  IMAD R15, R15, UR49, R14 ;  /* 0x000000310f0f7c24 */ /* 0x002fca000f8e020e */
[----:B------:R-:W-:-:S04]  /*5e80*/  IADD3 R15, R15, -UR24, -R2 ;  /* 0x800000180f0f7c10 */ /* 0x000fc8000fffe802 */
[C-C-:B------:R-:W-:Y:S02]  /*5e90*/  IADD3 R14, R0.reuse, UR25, R15.reuse ;  /* 0x00000019000e7c10 */ /* 0x140fe4000fffe00f */
[----:B------:R-:W-:Y:S01]  /*5ea0*/  IADD3 R20, R0, UR6, R15 ;  /* 0x0000000600147c10 */ /* 0x000fe2000fffe00f */
[----:B------:R-:W-:Y:S06]  /*5eb0*/  @!P2 BRA `(.L_x_1328) ;  /* 0x000000000058a947 */ /* 0x000fec0003800000 */
[----:B------:R-:W-:Y:S01]  /*5ec0*/  IADD3 R192, R0, R6, RZ ;  /* 0x0000000600c07210 */ /* 0x000fe20007ffe0ff */
[----:B------:R-:W-:Y:S03]  /*5ed0*/  BSSY B0, `(.L_x_1329) ;  /* 0x0000010000007945 */ /* 0x000fe60003800000 */
[----:B------:R-:W-:-:S13]  /*5ee0*/  ISETP.GT.AND P3, PT, R192, -0x1, PT ;  /* 0xffffffffc000780c */ /* 0x000fda0003f64270 */
[----:B------:R-:W-:Y:S05]  /*5ef0*/  @P3 BRA `(.L_x_1330) ;  /* 0x0000000000203947 */ /* 0x000fea0003800000 */
[----:B------:R-:W-:Y:S01]  /*5f00*/  IMAD.U32 R193, RZ, RZ, UR23 ;  /* 0x00000017ffc17e24 */ /* 0x000fe2000f8e00ff */
[----:B------:R-:W-:-:S04]  /*5f10*/  LOP3.LUT R21, RZ, R192, RZ, 0x33, !PT ;  /* 0x000000c0ff157212 */ /* 0x000fc800078e33ff */
[----:B------:R-:W-:-:S13]  /*5f20*/  ISETP.NE.AND P3, PT, R193, 0x1, PT ;  /* 0x00000001c100780c */ /* 0x000fda0003f65270 */
[----:B------:R-:W1:Y:S02]  /*5f30*/  @P3 LDC.64 R194, c[0x0][0x9e8] ;  /* 0x00027a00ffc23b82 */ /* 0x000e640000000a00 */
[----:B-1----:R-:W-:-:S05]  /*5f40*/  @P3 IMAD.HI.U32 R192, R21, R194, RZ ;  /* 0x000000c215c03227 */ /* 0x002fca00078e00ff */
[----:B------:R-:W-:-:S04]  /*5f50*/  @P3 SHF.R.U32.HI R21, RZ, R195, R192 ;  /* 0x000000c3ff153219 */ /* 0x000fc800000116c0 */
[----:B------:R-:W-:Y:S01]  /*5f60*/  LOP3.LUT R192, RZ, R21, RZ, 0x33, !PT ;  /* 0x00000015ffc07212 */ /* 0x000fe200078e33ff */
[----:B------:R-:W-:Y:S06]  /*5f70*/  BRA `(.L_x_1331) ;  /* 0x0000000000147947 */ /* 0x000fec0003800000 */
.L_x_1330:
[----:B------:R-:W-:-:S05]  /*5f80*/  IMAD.U32 R193, RZ, RZ, UR23 ;  /* 0x00000017ffc17e24 */ /* 0x000fca000f8e00ff */
[----:B------:R-:W-:-:S13]  /*5f90*/  ISETP.NE.AND P3, PT, R193, 0x1, PT ;  /* 0x00000001c100780c */ /* 0x000fda0003f65270 */
[----:B------:R-:W1:Y:S02]  /*5fa0*/  @P3 LDC.64 R194, c[0x0][0x9e8] ;  /* 0x00027a00ffc23b82 */ /* 0x000e640000000a00 */
[----:B-1----:R-:W-:-:S05]  /*5fb0*/  @P3 IMAD.HI.U32 R194, R192, R194, RZ ;  /* 0x000000c2c0c23227 */ /* 0x002fca00078e00ff */
[----:B------:R-:W-:-:S07]  /*5fc0*/  @P3 SHF.R.U32.HI R192, RZ, R195, R194 ;  /* 0x000000c3ffc03219 */ /* 0x000fce00000116c2 */
.L_x_1331:
[----:B------:R-:W-:Y:S05]  /*5fd0*/  BSYNC B0 ;  /* 0x0000000000007941 */ /* 0x000fea0003800000 */
.L_x_1329:
[----:B------:R-:W-:-:S04]  /*5fe0*/  IMAD R21, R192, R193, -R13 ;  /* 0x000000c1c0157224 */ /* 0x000fc800078e0a0d */
[----:B------:R-:W-:-:S05]  /*5ff0*/  IMAD.IADD R21, R21, 0x1, -R2 ;  /* 0x0000000115157824 */ /* 0x000fca00078e0a02 */
[----:B------:R-:W-:Y:S02]  /*6000*/  VIADDMNMX R14, R21, R193, R14, PT ;  /* 0x000000c1150e7246 */ /* 0x000fe4000380010e */
[----:B------:R-:W-:-:S07]  /*6010*/  VIMNMX R20, R20, R21, !PT ;  /* 0x0000001514147248 */ /* 0x000fce0007fe0100 */
.L_x_1328:
[----:B------:R-:W-:Y:S02]  /*6020*/  ISETP.GT.AND P3, PT, R9, -0x1, PT ;  /* 0xffffffff0900780c */ /* 0x000fe40003f64270 */
[C---:B------:R-:W-:Y:S01]  /*6030*/  IADD3 R21, R15.reuse, UR25, RZ ;  /* 0x000000190f157c10 */ /* 0x040fe2000fffe0ff */
[----:B------:R-:W-:Y:S01]  /*6040*/  VIADD R15, R15, UR6 ;  /* 0x000000060f0f7c36 */ /* 0x000fe20008000000 */
[C---:B------:R-:W-:Y:S02]  /*6050*/  ISETP.GT.AND P4, PT, R20.reuse, RZ, P3 ;  /* 0x000000ff1400720c */ /* 0x040fe40001f84270 */
[----:B------:R-:W-:Y:S02]  /*6060*/  ISETP.GT.AND P6, PT, R20, 0x1, P3 ;  /* 0x000000011400780c */ /* 0x000fe40001fc4270 */
[----:B------:R-:W-:Y:S02]  /*6070*/  ISETP.LT.OR P5, PT, R14, 0x1, P4 ;  /* 0x000000010e00780c */ /* 0x000fe400027a1670 */
[----:B------:R-:W-:-:S02]  /*6080*/  ISETP.GT.AND P4, PT, R20, 0x8, P3 ;  /* 0x000000081400780c */ /* 0x000fc40001f84270 */
[----:B------:R-:W-:Y:S02]  /*6090*/  FSEL R152, R152, -INF , !P5 ;  /* 0xff80000098987808 */ /* 0x000fe40006800000 */
[----:B------:R-:W-:Y:S02]  /*60a0*/  ISETP.GT.AND P5, PT, R20, 0x9, P3 ;  /* 0x000000091400780c */ /* 0x000fe40001fa4270 */
[C---:B------:R-:W-:Y:S02]  /*60b0*/  ISETP.LT.OR P6, PT, R14.reuse, 0x2, P6 ;  /* 0x000000020e00780c */ /* 0x040fe400037c1670 */
[C---:B------:R-:W-:Y:S02]  /*60c0*/  ISETP.LT.OR P4, PT, R14.reuse, 0x9, P4 ;  /* 0x000000090e00780c */ /* 0x040fe40002781670 */
[----:B------:R-:W-:Y:S02]  /*60d0*/  ISETP.LT.OR P5, PT, R14, 0xa, P5 ;  /* 0x0000000a0e00780c */ /* 0x000fe40002fa1670 */
[----:B------:R-:W-:-:S02]  /*60e0*/  FSEL R153, R153, -INF , !P6 ;  /* 0xff80000099997808 */ /* 0x000fc40007000000 */
[----:B------:R-:W-:Y:S02]  /*60f0*/  FSEL R156, R156, -INF , !P4 ;  /* 0xff8000009c9c7808 */ /* 0x000fe40006000000 */
[----:B------:R-:W-:Y:S02]  /*6100*/  FSEL R157, R157, -INF , !P5 ;  /* 0xff8000009d9d7808 */ /* 0x000fe40006800000 */
[C---:B------:R-:W-:Y:S02]  /*6110*/  ISETP.GT.AND P6, PT, R20.reuse, 0x10, P3 ;  /* 0x000000101400780c */ /* 0x040fe40001fc4270 */
[C---:B------:R-:W-:Y:S02]  /*6120*/  ISETP.GT.AND P4, PT, R20.reuse, 0x11, P3 ;  /* 0x000000111400780c */ /* 0x040fe40001f84270 */
[----:B------:R-:W-:Y:S02]  /*6130*/  ISETP.GT.AND P5, PT, R20, 0x18, P3 ;  /* 0x000000181400780c */ /* 0x000fe40001fa4270 */
[----:B------:R-:W-:-:S02]  /*6140*/  ISETP.LT.OR P6, PT, R14, 0x11, P6 ;  /* 0x000000110e00780c */ /* 0x000fc400037c1670 */
[C---:B------:R-:W-:Y:S02]  /*6150*/  ISETP.LT.OR P4, PT, R14.reuse, 0x12, P4 ;  /* 0x000000120e00780c */ /* 0x040fe40002781670 */
[----:B------:R-:W-:Y:S02]  /*6160*/  ISETP.LT.OR P5, PT, R14, 0x19, P5 ;  /* 0x000000190e00780c */ /* 0x000fe40002fa1670 */
[----:B------:R-:W-:Y:S02]  /*6170*/  FSEL R160, R160, -INF , !P6 ;  /* 0xff800000a0a07808 */ /* 0x000fe40007000000 */
[----:B------:R-:W-:Y:S02]  /*6180*/  FSEL R161, R161, -INF , !P4 ;  /* 0xff800000a1a17808 */ /* 0x000fe40006000000 */
[----:B------:R-:W-:Y:S02]  /*6190*/  FSEL R164, R164, -INF , !P5 ;  /* 0xff800000a4a47808 */ /* 0x000fe40006800000 */
[----:B------:R-:W-:-:S02]  /*61a0*/  ISETP.GT.AND P6, PT, R20, 0x19, P3 ;  /* 0x000000191400780c */ /* 0x000fc40001fc4270 */
[C---:B------:R-:W-:Y:S02]  /*61b0*/  ISETP.GT.AND P4, PT, R20.reuse, 0x20, P3 ;  /* 0x000000201400780c */ /* 0x040fe40001f84270 */
        /* <DEDUP_REMOVED lines=22> */
[----:B------:R-:W-:-:S02]  /*6320*/  IADD3 R20, R21, 0x8, R0 ;  /* 0x0000000815147810 */ /* 0x000fc40007ffe000 */
[----:B------:R-:W-:Y:S02]  /*6330*/  IADD3 R21, R15, 0x8, R0 ;  /* 0x000000080f157810 */ /* 0x000fe40007ffe000 */
[----:B------:R-:W-:Y:S02]  /*6340*/  FSEL R177, R177, -INF , !P6 ;  /* 0xff800000b1b17808 */ /* 0x000fe40007000000 */
[----:B------:R-:W-:Y:S02]  /*6350*/  FSEL R180, R180, -INF , !P4 ;  /* 0xff800000b4b47808 */ /* 0x000fe40006000000 */
[----:B------:R-:W-:Y:S01]  /*6360*/  FSEL R181, R181, -INF , !P5 ;  /* 0xff800000b5b57808 */ /* 0x000fe20006800000 */
[----:B------:R-:W-:Y:S06]  /*6370*/  @!P2 BRA `(.L_x_1332) ;  /* 0x00000000005ca947 */ /* 0x000fec0003800000 */
[----:B------:R-:W-:Y:S01]  /*6380*/  IMAD.IADD R193, R0, 0x1, R6 ;  /* 0x0000000100c17824 */ /* 0x000fe200078e0206 */
[----:B------:R-:W-:Y:S03]  /*6390*/  BSSY B0, `(.L_x_1333) ;  /* 0x0000011000007945 */ /* 0x000fe60003800000 */
[----:B------:R-:W-:-:S05]  /*63a0*/  VIADD R193, R193, 0x8 ;  /* 0x00000008c1c17836 */ /* 0x000fca0000000000 */
[----:B------:R-:W-:-:S13]  /*63b0*/  ISETP.GT.AND P4, PT, R193, -0x1, PT ;  /* 0xffffffffc100780c */ /* 0x000fda0003f84270 */
[----:B------:R-:W-:Y:S05]  /*63c0*/  @P4 BRA `(.L_x_1334) ;  /* 0x0000000000204947 */ /* 0x000fea0003800000 */
[----:B------:R-:W-:Y:S02]  /*63d0*/  MOV R192, UR23 ;  /* 0x0000001700c07c02 */ /* 0x000fe40008000f00 */
[----:B------:R-:W-:Y:S02]  /*63e0*/  LOP3.LUT R193, RZ, R193, RZ, 0x33, !PT ;  /* 0x000000c1ffc17212 */ /* 0x000fe400078e33ff */
[----:B------:R-:W-:-:S13]  /*63f0*/  ISETP.NE.AND P4, PT, R192, 0x1, PT ;  /* 0x00000001c000780c */ /* 0x000fda0003f85270 */
[----:B------:R-:W1:Y:S02]  /*6400*/  @P4 LDC.64 R14, c[0x0][0x9e8] ;  /* 0x00027a00ff0e4b82 */ /* 0x000e640000000a00 */
[----:B-1----:R-:W-:-:S05]  /*6410*/  @P4 IMAD.HI.U32 R14, R193, R14, RZ ;  /* 0x0000000ec10e4227 */ /* 0x002fca00078e00ff */
[----:B------:R-:W-:-:S04]  /*6420*/  @P4 SHF.R.U32.HI R193, RZ, R15, R14 ;  /* 0x0000000fffc14219 */ /* 0x000fc8000001160e */
[----:B------:R-:W-:Y:S01]  /*6430*/  LOP3.LUT R193, RZ, R193, RZ, 0x33, !PT ;  /* 0x000000c1ffc17212 */ /* 0x000fe200078e33ff */
[----:B------:R-:W-:Y:S06]  /*6440*/  BRA `(.L_x_1335) ;  /* 0x0000000000147947 */ /* 0x000fec0003800000 */
.L_x_1334:
[----:B------:R-:W-:-:S05]  /*6450*/  IMAD.U32 R192, RZ, RZ, UR23 ;  /* 0x00000017ffc07e24 */ /* 0x000fca000f8e00ff */
[----:B------:R-:W-:-:S13]  /*6460*/  ISETP.NE.AND P4, PT, R192, 0x1, PT ;  /* 0x00000001c000780c */ /* 0x000fda0003f85270 */
[----:B------:R-:W1:Y:S02]  /*6470*/  @P4 LDC.64 R14, c[0x0][0x9e8] ;  /* 0x00027a00ff0e4b82 */ /* 0x000e640000000a00 */
[----:B-1----:R-:W-:-:S05]  /*6480*/  @P4 IMAD.HI.U32 R14, R193, R14, RZ ;  /* 0x0000000ec10e4227 */ /* 0x002fca00078e00ff */
[----:B------:R-:W-:-:S07]  /*6490*/  @P4 SHF.R.U32.HI R193, RZ, R15, R14 ;  /* 0x0000000fffc14219 */ /* 0x000fce000001160e */
.L_x_1335:
[----:B------:R-:W-:Y:S05]  /*64a0*/  BSYNC B0 ;  /* 0x0000000000007941 */ /* 0x000fea0003800000 */
.L_x_1333:
[----:B------:R-:W-:-:S04]  /*64b0*/  IMAD R193, R193, R192, -R13 ;  /* 0x000000c0c1c17224 */ /* 0x000fc800078e0a0d */
[----:B------:R-:W-:-:S05]  /*64c0*/  IMAD.IADD R193, R193, 0x1, -R2 ;  /* 0x00000001c1c17824 */ /* 0x000fca00078e0a02 */
[----:B------:R-:W-:Y:S02]  /*64d0*/  VIADDMNMX R20, R193, R192, R20, PT ;  /* 0x000000c0c1147246 */ /* 0x000fe40003800114 */
[----:B------:R-:W-:-:S07]  /*64e0*/  VIMNMX R21, R21, R193, !PT ;  /* 0x000000c115157248 */ /* 0x000fce0007fe0100 */
.L_x_1332:
[----:B------:R-:W-:Y:S01]  /*64f0*/  FMNMX.FTZ R14, R152, R7, !PT ;  /* 0x00000007980e7209 */ /* 0x000fe20007810000 */
[----:B------:R-:W-:Y:S01]  /*6500*/  UMOV UR10, UR21 ;  /* 0x00000015000a7c82 */ /* 0x000fe20008000000 */
[----:B------:R-:W-:Y:S02]  /*6510*/  ISETP.GT.AND P4, PT, R21, 0x1, P3 ;  /* 0x000000011500780c */ /* 0x000fe40001f84270 */
[----:B------:R-:W-:Y:S02]  /*6520*/  FMNMX.FTZ R13, R153, R14, !PT ;  /* 0x0000000e990d7209 */ /* 0x000fe40007810000 */
[----:B------:R-:W-:Y:S02]  /*6530*/  ISETP.LT.OR P4, PT, R20, 0x2, P4 ;  /* 0x000000021400780c */ /* 0x000fe40002781670 */
[----:B------:R-:W-:Y:S02]  /*6540*/  FMNMX.FTZ R14, R156, R13, !PT ;  /* 0x0000000d9c0e7209 */ /* 0x000fe40007810000 */
[----:B------:R-:W-:-:S02]  /*6550*/  FSEL R155, R155, -INF , !P4 ;  /* 0xff8000009b9b7808 */ /* 0x000fc40006000000 */
[----:B------:R-:W-:Y:S02]  /*6560*/  FMNMX.FTZ R13, R157, R14, !PT ;  /* 0x0000000e9d0d7209 */ /* 0x000fe40007810000 */
[C---:B------:R-:W-:Y:S02]  /*6570*/  ISETP.GT.AND P4, PT, R21.reuse, RZ, P3 ;  /* 0x000000ff1500720c */ /* 0x040fe40001f84270 */
[----:B------:R-:W-:Y:S02]  /*6580*/  FMNMX.FTZ R14, R160, R13, !PT ;  /* 0x0000000da00e7209 */ /* 0x000fe40007810000 */
[----:B------:R-:W-:Y:S02]  /*6590*/  ISETP.GT.AND P6, PT, R21, 0x9, P3 ;  /* 0x000000091500780c */ /* 0x000fe40001fc4270 */
[----:B------:R-:W-:Y:S02]  /*65a0*/  FMNMX.FTZ R13, R161, R14, !PT ;  /* 0x0000000ea10d7209 */ /* 0x000fe40007810000 */
[----:B------:R-:W-:-:S02]  /*65b0*/  ISETP.LT.OR P4, PT, R20, 0x1, P4 ;  /* 0x000000011400780c */ /* 0x000fc40002781670 */
[----:B------:R-:W-:Y:S02]  /*65c0*/  FMNMX.FTZ R14, R164, R13, !PT ;  /* 0x0000000da40e7209 */ /* 0x000fe40007810000 */
[----:B------:R-:W-:Y:S02]  /*65d0*/  ISETP.GT.AND P5, PT, R21, 0x8, P3 ;  /* 0x000000081500780c */ /* 0x000fe40001fa4270 */
[----:B------:R-:W-:Y:S02]  /*65e0*/  FMNMX.FTZ R13, R165, R14, !PT ;  /* 0x0000000ea50d7209 */ /* 0x000fe40007810000 */
[----:B------:R-:W-:Y:S02]  /*65f0*/  ISETP.LT.OR P6, PT, R20, 0xa, P6 ;  /* 0x0000000a1400780c */ /* 0x000fe400037c1670 */
[----:B------:R-:W-:Y:S02]  /*6600*/  FMNMX.FTZ R14, R168, R13, !PT ;  /* 0x0000000da80e7209 */ /* 0x000fe40007810000 */
[----:B------:R-:W-:-:S02]  /*6610*/  ISETP.LT.OR P5, PT, R20, 0x9, P5 ;  /* 0x000000091400780c */ /* 0x000fc40002fa1670 */
[----:B------:R-:W-:Y:S02]  /*6620*/  FMNMX.FTZ R13, R169, R14, !PT ;  /* 0x0000000ea90d7209 */ /* 0x000fe40007810000 */
[----:B------:R-:W-:Y:S02]  /*6630*/  FSEL R159, R159, -INF , !P6 ;  /* 0xff8000009f9f7808 */ /* 0x000fe40007000000 */
[----:B------:R-:W-:Y:S02]  /*6640*/  FMNMX.FTZ R14, R172, R13, !PT ;  /* 0x0000000dac0e7209 */ /* 0x000fe40007810000 */
[----:B------:R-:W-:Y:S02]  /*6650*/  ISETP.GT.AND P6, PT, R21, 0x11, P3 ;  /* 0x000000111500780c */ /* 0x000fe40001fc4270 */
[----:B------:R-:W-:Y:S02]  /*6660*/  FMNMX.FTZ R13, R173, R14, !PT ;  /* 0x0000000ead0d7209 */ /* 0x000fe40007810000 */
[----:B------:R-:W-:-:S02]  /*6670*/  FSEL R158, R158, -INF , !P5 ;  /* 0xff8000009e9e7808 */ /* 0x000fc40006800000 */
        /* <DEDUP_REMOVED lines=8> */
[C---:B------:R-:W-:Y:S01]  /*6700*/  ISETP.GT.AND P6, PT, R21.reuse, 0x20, P3 ;  /* 0x000000201500780c */ /* 0x040fe20001fc4270 */
[----:B------:R-:W1:Y:S01]  /*6710*/  SHFL.BFLY PT, R13, R14, 0x2, 0x1f ;  /* 0x0c401f000e0d7f89 */ /* 0x000e6200000e0000 */
[----:B------:R-:W-:Y:S02]  /*6720*/  FSEL R162, R162, -INF , !P5 ;  /* 0xff800000a2a27808 */ /* 0x000fe40006800000 */
[----:B------:R-:W-:Y:S02]  /*6730*/  ISETP.LT.OR P6, PT, R20, 0x21, P6 ;  /* 0x000000211400780c */ /* 0x000fe400037c1670 */
[----:B------:R-:W-:-:S02]  /*6740*/  ISETP.GT.AND P5, PT, R21, 0x19, P3 ;  /* 0x000000191500780c */ /* 0x000fc40001fa4270 */
[----:B------:R-:W-:Y:S02]  /*6750*/  FSEL R170, R170, -INF , !P6 ;  /* 0xff800000aaaa7808 */ /* 0x000fe40007000000 */
[----:B------:R-:W-:-:S04]  /*6760*/  ISETP.LT.OR P5, PT, R20, 0x1a, P5 ;  /* 0x0000001a1400780c */ /* 0x000fc80002fa1670 */
[----:B------:R-:W-:Y:S02]  /*6770*/  FSEL R167, R167, -INF , !P5 ;  /* 0xff800000a7a77808 */ /* 0x000fe40006800000 */
[----:B------:R-:W-:-:S04]  /*6780*/  ISETP.GT.AND P5, PT, R21, 0x28, P3 ;  /* 0x000000281500780c */ /* 0x000fc80001fa4270 */
[----:B------:R-:W-:-:S04]  /*6790*/  ISETP.LT.OR P5, PT, R20, 0x29, P5 ;  /* 0x000000291400780c */ /* 0x000fc80002fa1670 */
[----:B------:R-:W-:Y:S02]  /*67a0*/  FSEL R174, R174, -INF , !P5 ;  /* 0xff800000aeae7808 */ /* 0x000fe40006800000 */
[----:B-1----:R-:W-:Y:S02]  /*67b0*/  FMNMX.FTZ R15, R14, R13, !PT ;  /* 0x0000000d0e0f7209 */ /* 0x002fe40007810000 */
[----:B------:R-:W-:-:S03]  /*67c0*/  ISETP.GT.AND P5, PT, R21, 0x30, P3 ;  /* 0x000000301500780c */ /* 0x000fc60001fa4270 */
[----:B------:R-:W1:Y:S01]  /*67d0*/  SHFL.BFLY PT, R192, R15, 0x1, 0x1f ;  /* 0x0c201f000fc07f89 */ /* 0x000e6200000e0000 */
[----:B------:R-:W-:-:S04]  /*67e0*/  ISETP.LT.OR P5, PT, R20, 0x31, P5 ;  /* 0x000000311400780c */ /* 0x000fc80002fa1670 */
[----:B------:R-:W-:Y:S02]  /*67f0*/  FSEL R178, R178, -INF , !P5 ;  /* 0xff800000b2b27808 */ /* 0x000fe40006800000 */
[----:B------:R-:W-:-:S04]  /*6800*/  ISETP.GT.AND P5, PT, R21, 0x38, P3 ;  /* 0x000000381500780c */ /* 0x000fc80001fa4270 */
[----:B------:R-:W-:-:S04]  /*6810*/  ISETP.LT.OR P5, PT, R20, 0x39, P5 ;  /* 0x000000391400780c */ /* 0x000fc80002fa1670 */
[----:B------:R-:W-:Y:S02]  /*6820*/  FSEL R182, R182, -INF , !P5 ;  /* 0xff800000b6b67808 */ /* 0x000fe40006800000 */
[----:B-1----:R-:W-:Y:S02]  /*6830*/  FMNMX.FTZ R13, R15, R192, !PT ;  /* 0x000000c00f0d7209 */ /* 0x002fe40007810000 */
[----:B------:R-:W-:Y:S02]  /*6840*/  FSEL R15, R154, -INF , !P4 ;  /* 0xff8000009a0f7808 */ /* 0x000fe40006000000 */
[----:B------:R-:W-:Y:S01]  /*6850*/  ISETP.GT.AND P4, PT, R21, 0x18, P3 ;  /* 0x000000181500780c */ /* 0x000fe20001f84270 */
[----:B------:R-:W-:Y:S01]  /*6860*/  FMUL.FTZ R154, R13, UR10 ;  /* 0x0000000a0d9a7c20 */ /* 0x000fe20008410000 */
[----:B------:R-:W-:Y:S02]  /*6870*/  FMNMX.FTZ R14, R15, R8, !PT ;  /* 0x000000080f0e7209 */ /* 0x000fe40007810000 */
[----:B------:R-:W-:-:S02]  /*6880*/  ISETP.LT.OR P4, PT, R20, 0x19, P4 ;  /* 0x000000191400780c */ /* 0x000fc40002781670 */
[----:B------:R-:W-:Y:S02]  /*6890*/  FMNMX.FTZ R193, R155, R14, !PT ;  /* 0x0000000e9bc17209 */ /* 0x000fe40007810000 */
[----:B------:R-:W-:Y:S02]  /*68a0*/  FSETP.NEU.FTZ.AND P6, PT, R13, -INF , PT ;  /* 0xff8000000d00780b */ /* 0x000fe40003fdd000 */
[----:B------:R-:W-:Y:S02]  /*68b0*/  FMNMX.FTZ R14, R158, R193, !PT ;  /* 0x000000c19e0e7209 */ /* 0x000fe40007810000 */
[----:B------:R-:W-:Y:S02]  /*68c0*/  FSEL R166, R166, -INF , !P4 ;  /* 0xff800000a6a67808 */ /* 0x000fe40006000000 */
[----:B------:R-:W-:Y:S02]  /*68d0*/  FMNMX.FTZ R193, R159, R14, !PT ;  /* 0x0000000e9fc17209 */ /* 0x000fe40007810000 */
[----:B------:R-:W-:-:S02]  /*68e0*/  ISETP.GT.AND P4, PT, R21, 0x21, P3 ;  /* 0x000000211500780c */ /* 0x000fc40001f84270 */
[----:B------:R-:W-:Y:S02]  /*68f0*/  FMNMX.FTZ R14, R162, R193, !PT ;  /* 0x000000c1a20e7209 */ /* 0x000fe40007810000 */
[----:B------:R-:W-:Y:S02]  /*6900*/  ISETP.LT.OR P4, PT, R20, 0x22, P4 ;  /* 0x000000221400780c */ /* 0x000fe40002781670 */
[----:B------:R-:W-:Y:S02]  /*6910*/  FMNMX.FTZ R193, R163, R14, !PT ;  /* 0x0000000ea3c17209 */ /* 0x000fe40007810000 */
[----:B------:R-:W-:Y:S02]  /*6920*/  FSEL R14, R154, RZ, P6 ;  /* 0x000000ff9a0e7208 */ /* 0x000fe40003000000 */
[----:B------:R-:W-:Y:S02]  /*6930*/  FMNMX.FTZ R154, R166, R193, !PT ;  /* 0x000000c1a69a7209 */ /* 0x000fe40007810000 */
[----:B------:R-:W-:Y:S01]  /*6940*/  FSEL R171, R171, -INF , !P4 ;  /* 0xff800000abab7808 */ /* 0x000fe20006000000 */
[--C-:B------:R-:W-:Y:S01]  /*6950*/  FFMA.FTZ R152, R152, UR10, -R14.reuse ;  /* 0x0000000a98987c23 */ /* 0x100fe2000801080e */
[----:B------:R-:W-:Y:S01]  /*6960*/  FMNMX.FTZ R193, R167, R154, !PT ;  /* 0x0000009aa7c17209 */ /* 0x000fe20007810000 */
[----:B------:R-:W-:Y:S01]  /*6970*/  FFMA.FTZ R153, R153, UR10, -R14 ;  /* 0x0000000a99997c23 */ /* 0x000fe2000801080e */
[----:B------:R-:W-:-:S02]  /*6980*/  ISETP.GT.AND P4, PT, R21, 0x29, P3 ;  /* 0x000000291500780c */ /* 0x000fc40001f84270 */
[----:B------:R-:W-:Y:S01]  /*6990*/  FMNMX.FTZ R154, R170, R193, !PT ;  /* 0x000000c1aa9a7209 */ /* 0x000fe20007810000 */
[----:B------:R-:W-:Y:S01]  /*69a0*/  MUFU.EX2 R152, R152 ;  /* 0x0000009800987308 */ /* 0x000fe20000000800 */
[----:B------:R-:W-:Y:S02]  /*69b0*/  ISETP.LT.OR P4, PT, R20, 0x2a, P4 ;  /* 0x0000002a1400780c */ /* 0x000fe40002781670 */
[----:B------:R-:W-:Y:S02]  /*69c0*/  FMNMX.FTZ R193, R171, R154, !PT ;  /* 0x0000009aabc17209 */ /* 0x000fe40007810000 */
[----:B------:R-:W-:Y:S02]  /*69d0*/  FSEL R175, R175, -INF , !P4 ;  /* 0xff800000afaf7808 */ /* 0x000fe40006000000 */
[C---:B------:R-:W-:Y:S01]  /*69e0*/  ISETP.GT.AND P4, PT, R21.reuse, 0x31, P3 ;  /* 0x000000311500780c */ /* 0x040fe20001f84270 */
[----:B------:R-:W-:Y:S01]  /*69f0*/  MUFU.EX2 R153, R153 ;  /* 0x0000009900997308 */ /* 0x000fe20000000800 */
[----:B------:R-:W-:Y:S01]  /*6a00*/  FMNMX.FTZ R154, R174, R193, !PT ;  /* 0x000000c1ae9a7209 */ /* 0x000fe20007810000 */
[----:B------:R-:W-:Y:S01]  /*6a10*/  FFMA.FTZ R193, R156, UR10, -R14 ;  /* 0x0000000a9cc17c23 */ /* 0x000fe2000801080e */
[----:B------:R-:W-:-:S02]  /*6a20*/  ISETP.GT.AND P3, PT, R21, 0x39, P3 ;  /* 0x000000391500780c */ /* 0x000fc40001f64270 */
[----:B------:R-:W-:Y:S02]  /*6a30*/  ISETP.LT.OR P4, PT, R20, 0x32, P4 ;  /* 0x000000321400780c */ /* 0x000fe40002781670 */
[----:B------:R-:W-:Y:S02]  /*6a40*/  FMNMX.FTZ R21, R175, R154, !PT ;  /* 0x0000009aaf157209 */ /* 0x000fe40007810000 */
[----:B------:R-:W-:Y:S01]  /*6a50*/  FSEL R179, R179, -INF , !P4 ;  /* 0xff800000b3b37808 */ /* 0x000fe20006000000 */
[----:B------:R1:W-:Y:S01]  /*6a60*/  MUFU.EX2 R154, R193 ;  /* 0x000000c1009a7308 */ /* 0x0003e20000000800 */
[----:B------:R-:W-:Y:S01]  /*6a70*/  FMNMX.FTZ R156, R178, R21, !PT ;  /* 0x00000015b29c7209 */ /* 0x000fe20007810000 */
[--C-:B------:R-:W-:Y:S01]  /*6a80*/  FFMA.FTZ R21, R157, UR10, -R14.reuse ;  /* 0x0000000a9d157c23 */ /* 0x100fe2000801080e */
[----:B------:R-:W-:Y:S02]  /*6a90*/  ISETP.LT.OR P3, PT, R20, 0x3a, P3 ;  /* 0x0000003a1400780c */ /* 0x000fe40001f61670 */
[----:B------:R-:W-:Y:S01]  /*6aa0*/  FMNMX.FTZ R157, R179, R156, !PT ;  /* 0x0000009cb39d7209 */ /* 0x000fe20007810000 */
[--C-:B------:R-:W-:Y:S01]  /*6ab0*/  FFMA.FTZ R156, R160, UR10, -R14.reuse ;  /* 0x0000000aa09c7c23 */ /* 0x100fe2000801080e */
[----:B------:R-:W-:Y:S01]  /*6ac0*/  FSEL R183, R183, -INF , !P3 ;  /* 0xff800000b7b77808 */ /* 0x000fe20005800000 */
[--C-:B------:R-:W-:Y:S01]  /*6ad0*/  FFMA.FTZ R160, R168, UR10, -R14.reuse ;  /* 0x0000000aa8a07c23 */ /* 0x100fe2000801080e */
[----:B------:R-:W-:Y:S01]  /*6ae0*/  FMNMX.FTZ R20, R182, R157, !PT ;  /* 0x0000009db6147209 */ /* 0x000fe20007810000 */
[--C-:B------:R-:W-:Y:S01]  /*6af0*/  FFMA.FTZ R157, R161, UR10, -R14.reuse ;  /* 0x0000000aa19d7c23 */ /* 0x100fe2000801080e */
[--C-:B------:R-:W-:Y:S01]  /*6b00*/  FFMA.FTZ R161, R165, UR10, -R14.reuse ;  /* 0x0000000aa5a17c23 */ /* 0x100fe2000801080e */
[--C-:B------:R-:W-:Y:S01]  /*6b10*/  FFMA.FTZ R165, R169, UR10, -R14.reuse ;  /* 0x0000000aa9a57c23 */ /* 0x100fe2000801080e */
[----:B------:R-:W-:Y:S01]  /*6b20*/  FMNMX.FTZ R192, R183, R20, !PT ;  /* 0x00000014b7c07209 */ /* 0x000fe20007810000 */
[--C-:B------:R-:W-:Y:S01]  /*6b30*/  FFMA.FTZ R20, R164, UR10, -R14.reuse ;  /* 0x0000000aa4147c23 */ /* 0x100fe2000801080e */
[--C-:B------:R-:W-:Y:S01]  /*6b40*/  FFMA.FTZ R164, R172, UR10, -R14.reuse ;  /* 0x0000000aaca47c23 */ /* 0x100fe2000801080e */
[----:B------:R-:W-:Y:S01]  /*6b50*/  FSEL R172, R13, RZ, P6 ;  /* 0x000000ff0dac7208 */ /* 0x000fe20003000000 */
[----:B------:R-:W-:Y:S01]  /*6b60*/  MUFU.EX2 R21, R21 ;  /* 0x0000001500157308 */ /* 0x000fe20000000800 */
[----:B-1----:R-:W1:Y:S01]  /*6b70*/  SHFL.BFLY PT, R193, R192, 0x2, 0x1f ;  /* 0x0c401f00c0c17f89 */ /* 0x002e6200000e0000 */
[--C-:B------:R-:W-:Y:S01]  /*6b80*/  FFMA.FTZ R169, R173, UR10, -R14.reuse ;  /* 0x0000000aada97c23 */ /* 0x100fe2000801080e */
[----:B------:R-:W-:Y:S01]  /*6b90*/  FFMA.FTZ R173, R177, UR10, -R14 ;  /* 0x0000000ab1ad7c23 */ /* 0x000fe2000801080e */
[----:B------:R-:W-:Y:S01]  /*6ba0*/  FADD.FTZ R172, -R172, R7 ;  /* 0x00000007acac7221 */ /* 0x000fe20000010100 */
[----:B------:R-:W-:-:S03]  /*6bb0*/  IMAD.MOV R177, RZ, RZ, -R17 ;  /* 0x000000ffffb17224 */ /* 0x000fc600078e0a11 */
[----:B------:R-:W-:Y:S01]  /*6bc0*/  FMUL.FTZ R7, R172, UR10 ;  /* 0x0000000aac077c20 */ /* 0x000fe20008410000 */
[--C-:B------:R-:W-:Y:S01]  /*6bd0*/  FFMA.FTZ R172, R176, UR10, -R14.reuse ;  /* 0x0000000ab0ac7c23 */ /* 0x100fe2000801080e */
[----:B------:R-:W-:Y:S01]  /*6be0*/  MUFU.EX2 R156, R156 ;  /* 0x0000009c009c7308 */ /* 0x000fe20000000800 */
[--C-:B------:R-:W-:Y:S01]  /*6bf0*/  FFMA.FTZ R176, R180, UR10, -R14.reuse ;  /* 0x0000000ab4b07c23 */ /* 0x100fe2000801080e */
[----:B------:R-:W-:Y:S01]  /*6c00*/  ISETP.NE.AND P3, PT, R2, R177, PT ;  /* 0x000000b10200720c */ /* 0x000fe20003f65270 */
[----:B------:R-:W-:-:S05]  /*6c10*/  FFMA.FTZ R177, R181, UR10, -R14 ;  /* 0x0000000ab5b17c23 */ /* 0x000fca000801080e */
[----:B------:R-:W3:Y:S01]  /*6c20*/  MUFU.EX2 R7, R7 ;  /* 0x0000000700077308 */ /* 0x000ee20000000800 */
[----:B-1----:R-:W-:-:S07]  /*6c30*/  FMNMX.FTZ R193, R192, R193, !PT ;  /* 0x000000c1c0c17209 */ /* 0x002fce0007810000 */
[----:B------:R-:W1:Y:S01]  /*6c40*/  MUFU.EX2 R157, R157 ;  /* 0x0000009d009d7308 */ /* 0x000e620000000800 */
[----:B------:R-:W4:Y:S07]  /*6c50*/  SHFL.BFLY PT, R168, R193, 0x1, 0x1f ;  /* 0x0c201f00c1a87f89 */ /* 0x000f2e00000e0000 */
[----:B------:R-:W5:Y:S01]  /*6c60*/  MUFU.EX2 R20, R20 ;  /* 0x0000001400147308 */ /* 0x000f620000000800 */
[----:B---3--:R-:W-:Y:S01]  /*6c70*/  FFMA.FTZ R180, R7, R5, R152 ;  /* 0x0000000507b47223 */ /* 0x008fe20000010098 */
[----:B------:R-:W-:Y:S01]  /*6c80*/  F2FP.F16.F32.PACK_AB R152, R153, R152 ;  /* 0x000000989998723e */ /* 0x000fe200000000ff */
[-C--:B------:R-:W-:Y:S01]  /*6c90*/  FMUL.FTZ R24, R24, R7.reuse ;  /* 0x0000000718187220 */ /* 0x080fe20000410000 */
[-C--:B------:R-:W-:Y:S01]  /*6ca0*/  FMUL.FTZ R25, R25, R7.reuse ;  /* 0x0000000719197220 */ /* 0x080fe20000410000 */
[----:B------:R-:W-:Y:S01]  /*6cb0*/  FADD.FTZ R181, R153, R180 ;  /* 0x000000b499b57221 */ /* 0x000fe20000010000 */
[-C--:B------:R-:W-:Y:S01]  /*6cc0*/  FMUL.FTZ R28, R28, R7.reuse ;  /* 0x000000071c1c7220 */ /* 0x080fe20000410000 */
[-C--:B------:R-:W-:Y:S01]  /*6cd0*/  FMUL.FTZ R29, R29, R7.reuse ;  /* 0x000000071d1d7220 */ /* 0x080fe20000410000 */
[----:B------:R-:W3:Y:S01]  /*6ce0*/  MUFU.EX2 R161, R161 ;  /* 0x000000a100a17308 */ /* 0x000ee20000000800 */
[----:B------:R-:W-:Y:S01]  /*6cf0*/  FADD.FTZ R14, R154, R181 ;  /* 0x000000b59a0e7221 */ /* 0x000fe20000010000 */
[----:B------:R-:W-:Y:S01]  /*6d00*/  F2FP.F16.F32.PACK_AB R154, R21, R154 ;  /* 0x0000009a159a723e */ /* 0x000fe200000000ff */
[-C--:B------:R-:W-:Y:S01]  /*6d10*/  FMUL.FTZ R32, R32, R7.reuse ;  /* 0x0000000720207220 */ /* 0x080fe20000410000 */
[-C--:B------:R-:W-:Y:S01]  /*6d20*/  FMUL.FTZ R33, R33, R7.reuse ;  /* 0x0000000721217220 */ /* 0x080fe20000410000 */
[----:B------:R-:W-:Y:S01]  /*6d30*/  FADD.FTZ R181, R21, R14 ;  /* 0x0000000e15b57221 */ /* 0x000fe20000010000 */
[-C--:B------:R-:W-:Y:S01]  /*6d40*/  FMUL.FTZ R36, R36, R7.reuse ;  /* 0x0000000724247220 */ /* 0x080fe20000410000 */
[-C--:B------:R-:W-:Y:S01]  /*6d50*/  FMUL.FTZ R37, R37, R7.reuse ;  /* 0x0000000725257220 */ /* 0x080fe20000410000 */
[----:B------:R-:W2:Y:S01]  /*6d60*/  MUFU.EX2 R160, R160 ;  /* 0x000000a000a07308 */ /* 0x000ea20000000800 */
[----:B------:R-:W-:Y:S01]  /*6d70*/  FADD.FTZ R180, R156, R181 ;  /* 0x000000b59cb47221 */ /* 0x000fe20000010000 */
[----:B-1----:R-:W-:Y:S01]  /*6d80*/  F2FP.F16.F32.PACK_AB R156, R157, R156 ;  /* 0x0000009c9d9c723e */ /* 0x002fe200000000ff */
[-C--:B------:R-:W-:Y:S01]  /*6d90*/  FMUL.FTZ R40, R40, R7.reuse ;  /* 0x0000000728287220 */ /* 0x080fe20000410000 */
[----:B----4-:R-:W-:Y:S01]  /*6da0*/  FMNMX.FTZ R168, R193, R168, !PT ;  /* 0x000000a8c1a87209 */ /* 0x010fe20007810000 */
[----:B------:R-:W-:Y:S01]  /*6db0*/  FADD.FTZ R181, R157, R180 ;  /* 0x000000b49db57221 */ /* 0x000fe20000010000 */
[----:B------:R-:W-:Y:S01]  /*6dc0*/  MOV R193, UR39 ;  /* 0x0000002700c17c02 */ /* 0x000fe20008000f00 */
[----:B------:R-:W-:Y:S01]  /*6dd0*/  FMUL.FTZ R41, R41, R7 ;  /* 0x0000000729297220 */ /* 0x000fe20000410000 */
[----:B------:R-:W1:Y:S01]  /*6de0*/  MUFU.EX2 R165, R165 ;  /* 0x000000a500a57308 */ /* 0x000e620000000800 */
[C---:B------:R-:W-:Y:S01]  /*6df0*/  FMUL.FTZ R5, R168.reuse, UR10 ;  /* 0x0000000aa8057c20 */ /* 0x040fe20008410000 */
[----:B------:R-:W-:Y:S01]  /*6e00*/  FSETP.NEU.FTZ.AND P4, PT, R168, -INF , PT ;  /* 0xff800000a800780b */ /* 0x000fe20003f9d000 */
[----:B------:R-:W-:-:S02]  /*6e10*/  @!P3 IMAD R14, R193, 0x40, R16 ;  /* 0x00000040c10eb824 */ /* 0x000fc400078e0210 */
[-C--:B------:R-:W-:Y:S01]  /*6e20*/  FMUL.FTZ R44, R44, R7.reuse ;  /* 0x000000072c2c7220 */ /* 0x080fe20000410000 */
[-C--:B------:R-:W-:Y:S01]  /*6e30*/  FMUL.FTZ R45, R45, R7.reuse ;  /* 0x000000072d2d7220 */ /* 0x080fe20000410000 */
[----:B------:R-:W-:Y:S01]  /*6e40*/  FSEL R192, R5, RZ, P4 ;  /* 0x000000ff05c07208 */ /* 0x000fe20002000000 */
[-C--:B------:R-:W-:Y:S01]  /*6e50*/  FMUL.FTZ R48, R48, R7.reuse ;  /* 0x0000000730307220 */ /* 0x080fe20000410000 */
[----:B------:R-:W4:Y:S01]  /*6e60*/  MUFU.EX2 R164, R164 ;  /* 0x000000a400a47308 */ /* 0x000f220000000800 */
[----:B------:R-:W-:Y:S01]  /*6e70*/  @!P3 LEA R180, R14, UR48, 0x2 ;  /* 0x000000300eb4bc11 */ /* 0x000fe2000f8e10ff */
[----:B-----5:R-:W-:Y:S01]  /*6e80*/  FADD.FTZ R14, R20, R181 ;  /* 0x000000b5140e7221 */ /* 0x020fe20000010000 */
[----:B------:R-:W-:Y:S01]  /*6e90*/  FSEL R5, R168, RZ, P4 ;  /* 0x000000ffa8057208 */ /* 0x000fe20002000000 */
[--C-:B------:R-:W-:Y:S01]  /*6ea0*/  FFMA.FTZ R181, R162, UR10, -R192.reuse ;  /* 0x0000000aa2b57c23 */ /* 0x100fe200080108c0 */
[----:B------:R-:W-:Y:S01]  /*6eb0*/  FFMA.FTZ R15, R15, UR10, -R192 ;  /* 0x0000000a0f0f7c23 */ /* 0x000fe200080108c0 */
[----:B---3--:R-:W-:Y:S01]  /*6ec0*/  FADD.FTZ R195, R161, R14 ;  /* 0x0000000ea1c37221 */ /* 0x008fe20000010000 */
[----:B------:R-:W-:Y:S01]  /*6ed0*/  FFMA.FTZ R155, R155, UR10, -R192 ;  /* 0x0000000a9b9b7c23 */ /* 0x000fe200080108c0 */
[----:B------:R-:W3:Y:S01]  /*6ee0*/  MUFU.EX2 R169, R169 ;  /* 0x000000a900a97308 */ /* 0x000ee20000000800 */
[----:B------:R-:W-:Y:S01]  /*6ef0*/  FADD.FTZ R5, -R5, R8 ;  /* 0x0000000805057221 */ /* 0x000fe20000010100 */
[----:B--2---:R-:W-:Y:S01]  /*6f00*/  FADD.FTZ R162, R160, R195 ;  /* 0x000000c3a0a27221 */ /* 0x004fe20000010000 */
[--C-:B------:R-:W-:Y:S01]  /*6f10*/  FFMA.FTZ R158, R158, UR10, -R192.reuse ;  /* 0x0000000a9e9e7c23 */ /* 0x100fe200080108c0 */
[----:B------:R-:W-:Y:S01]  /*6f20*/  FFMA.FTZ R159, R159, UR10, -R192 ;  /* 0x0000000a9f9f7c23 */ /* 0x000fe200080108c0 */
[----:B------:R-:W-:Y:S01]  /*6f30*/  FMUL.FTZ R5, R5, UR10 ;  /* 0x0000000a05057c20 */ /* 0x000fe20008410000 */
[----:B-1----:R-:W-:Y:S01]  /*6f40*/  FADD.FTZ R197, R165, R162 ;  /* 0x000000a2a5c57221 */ /* 0x002fe20000010000 */
[--C-:B------:R-:W-:Y:S01]  /*6f50*/  FFMA.FTZ R194, R170, UR10, -R192.reuse ;  /* 0x0000000aaac27c23 */ /* 0x100fe200080108c0 */
[----:B------:R-:W1:Y:S01]  /*6f60*/  MUFU.EX2 R172, R172 ;  /* 0x000000ac00ac7308 */ /* 0x000e620000000800 */
[--C-:B------:R-:W-:Y:S01]  /*6f70*/  FFMA.FTZ R163, R163, UR10, -R192.reuse ;  /* 0x0000000aa3a37c23 */ /* 0x100fe200080108c0 */
[----:B----4-:R-:W-:Y:S01]  /*6f80*/  FADD.FTZ R162, R164, R197 ;  /* 0x000000c5a4a27221 */ /* 0x010fe20000010000 */
[--C-:B------:R-:W-:Y:S01]  /*6f90*/  FFMA.FTZ R193, R166, UR10, -R192.reuse ;  /* 0x0000000aa6c17c23 */ /* 0x100fe200080108c0 */
[--C-:B------:R-:W-:Y:S01]  /*6fa0*/  FFMA.FTZ R167, R167, UR10, -R192.reuse ;  /* 0x0000000aa7a77c23 */ /* 0x100fe200080108c0 */
[--C-:B------:R-:W-:Y:S01]  /*6fb0*/  FFMA.FTZ R171, R171, UR10, -R192.reuse ;  /* 0x0000000aabab7c23 */ /* 0x100fe200080108c0 */
[--C-:B------:R-:W-:Y:S01]  /*6fc0*/  FFMA.FTZ R195, R174, UR10, -R192.reuse ;  /* 0x0000000aaec37c23 */ /* 0x100fe200080108c0 */
[--C-:B------:R-:W-:Y:S01]  /*6fd0*/  FFMA.FTZ R175, R175, UR10, -R192.reuse ;  /* 0x0000000aafaf7c23 */ /* 0x100fe200080108c0 */
[----:B------:R-:W2:Y:S01]  /*6fe0*/  MUFU.EX2 R173, R173 ;  /* 0x000000ad00ad7308 */ /* 0x000ea20000000800 */
[----:B------:R-:W-:Y:S01]  /*6ff0*/  @!P3 STS [R180+0x28800], R7 ;  /* 0x02880007b400b388 */ /* 0x000fe20000000800 */
[--C-:B------:R-:W-:Y:S01]  /*7000*/  FFMA.FTZ R178, R178, UR10, -R192.reuse ;  /* 0x0000000ab2b27c23 */ /* 0x100fe200080108c0 */
[----:B------:R-:W-:Y:S01]  /*7010*/  F2FP.F16.F32.PACK_AB R160, R165, R160 ;  /* 0x000000a0a5a0723e */ /* 0x000fe200000000ff */
[--C-:B------:R-:W-:Y:S01]  /*7020*/  FFMA.FTZ R179, R179, UR10, -R192.reuse ;  /* 0x0000000ab3b37c23 */ /* 0x100fe200080108c0 */
[--C-:B------:R-:W-:Y:S01]  /*7030*/  FFMA.FTZ R182, R182, UR10, -R192.reuse ;  /* 0x0000000ab6b67c23 */ /* 0x100fe200080108c0 */
[----:B------:R-:W-:Y:S01]  /*7040*/  FFMA.FTZ R183, R183, UR10, -R192 ;  /* 0x0000000ab7b77c23 */ /* 0x000fe200080108c0 */
        /* <DEDUP_REMOVED lines=17> */
[----:B------:R3:W4:Y:S01]  /*7160*/  MUFU.EX2 R14, R5 ;  /* 0x00000005000e7308 */ /* 0x0007220000000800 */
        /* <DEDUP_REMOVED lines=8> */
[----:B---3--:R-:W-:Y:S01]  /*71f0*/  FADD.FTZ R5, R169, R162 ;  /* 0x000000a2a9057221 */ /* 0x008fe20000010000 */
[-C--:B------:R-:W-:Y:S01]  /*7200*/  FMUL.FTZ R93, R93, R7.reuse ;  /* 0x000000075d5d7220 */ /* 0x080fe20000410000 */
[-C--:B------:R-:W-:Y:S01]  /*7210*/  FMUL.FTZ R96, R96, R7.reuse ;  /* 0x0000000760607220 */ /* 0x080fe20000410000 */
[-C--:B------:R-:W-:Y:S01]  /*7220*/  FMUL.FTZ R97, R97, R7.reuse ;  /* 0x0000000761617220 */ /* 0x080fe20000410000 */
[----:B-1----:R-:W-:Y:S01]  /*7230*/  FADD.FTZ R162, R172, R5 ;  /* 0x00000005aca27221 */ /* 0x002fe20000010000 */
[-C--:B------:R-:W-:Y:S01]  /*7240*/  FMUL.FTZ R100, R100, R7.reuse ;  /* 0x0000000764647220 */ /* 0x080fe20000410000 */
[-C--:B------:R-:W-:Y:S01]  /*7250*/  FMUL.FTZ R101, R101, R7.reuse ;  /* 0x0000000765657220 */ /* 0x080fe20000410000 */
[----:B------:R-:W1:Y:S01]  /*7260*/  MUFU.EX2 R8, R155 ;  /* 0x0000009b00087308 */ /* 0x000e620000000800 */
[----:B--2---:R-:W-:Y:S01]  /*7270*/  FADD.FTZ R5, R173, R162 ;  /* 0x000000a2ad057221 */ /* 0x004fe20000010000 */
[----:B----4-:R-:W-:Y:S01]  /*7280*/  FFMA.FTZ R21, R14, R4, R15 ;  /* 0x000000040e157223 */ /* 0x010fe2000001000f */
[----:B------:R-:W-:Y:S01]  /*7290*/  F2FP.F16.F32.PACK_AB R162, R169, R164 ;  /* 0x000000a4a9a2723e */ /* 0x000fe200000000ff */
[----:B------:R2:W-:Y:S01]  /*72a0*/  @!P3 STS [R180+0x28820], R14 ;  /* 0x0288200eb400b388 */ /* 0x0005e20000000800 */
[----:B------:R-:W-:Y:S01]  /*72b0*/  F2FP.F16.F32.PACK_AB R164, R173, R172 ;  /* 0x000000acada4723e */ /* 0x000fe200000000ff */
[-C--:B------:R-:W-:Y:S01]  /*72c0*/  FMUL.FTZ R104, R104, R7.reuse ;  /* 0x0000000768687220 */ /* 0x080fe20000410000 */
[-C--:B------:R-:W-:Y:S01]  /*72d0*/  FMUL.FTZ R105, R105, R7.reuse ;  /* 0x0000000769697220 */ /* 0x080fe20000410000 */
[----:B------:R3:W4:Y:S01]  /*72e0*/  MUFU.EX2 R155, R158 ;  /* 0x0000009e009b7308 */ /* 0x0007220000000800 */
[----:B-----5:R-:W-:Y:S01]  /*72f0*/  F2FP.F16.F32.PACK_AB R166, R177, R176 ;  /* 0x000000b0b1a6723e */ /* 0x020fe200000000ff */
[-C--:B------:R-:W-:Y:S01]  /*7300*/  FMUL.FTZ R108, R108, R7.reuse ;  /* 0x000000076c6c7220 */ /* 0x080fe20000410000 */
[-C--:B------:R-:W-:Y:S01]  /*7310*/  FMUL.FTZ R109, R109, R7.reuse ;  /* 0x000000076d6d7220 */ /* 0x080fe20000410000 */
[-C--:B------:R-:W-:Y:S01]  /*7320*/  FMUL.FTZ R112, R112, R7.reuse ;  /* 0x0000000770707220 */ /* 0x080fe20000410000 */
[-C--:B------:R-:W-:Y:S01]  /*7330*/  FMUL.FTZ R113, R113, R7.reuse ;  /* 0x0000000771717220 */ /* 0x080fe20000410000 */
[-C--:B------:R-:W-:Y:S01]  /*7340*/  FMUL.FTZ R116, R116, R7.reuse ;  /* 0x0000000774747220 */ /* 0x080fe20000410000 */
[----:B------:R-:W-:Y:S01]  /*7350*/  FMUL.FTZ R117, R117, R7 ;  /* 0x0000000775757220 */ /* 0x000fe20000410000 */
[----:B------:R-:W5:Y:S01]  /*7360*/  MUFU.EX2 R170, R159 ;  /* 0x0000009f00aa7308 */ /* 0x000f620000000800 */
[----:B---3--:R-:W-:Y:S01]  /*7370*/  F2FP.F16.F32.PACK_AB R158, R161, R20 ;  /* 0x00000014a19e723e */ /* 0x008fe200000000ff */
[----:B------:R-:W-:Y:S01]  /*7380*/  FADD.FTZ R20, R176, R5 ;  /* 0x00000005b0147221 */ /* 0x000fe20000010000 */
[C---:B-1----:R-:W-:Y:S01]  /*7390*/  FADD.FTZ R4, R8.reuse, R21 ;  /* 0x0000001508047221 */ /* 0x042fe20000010000 */
[----:B------:R-:W-:Y:S01]  /*73a0*/  F2FP.F16.F32.PACK_AB R153, R8, R15 ;  /* 0x0000000f0899723e */ /* 0x000fe200000000ff */
[-C--:B------:R-:W-:Y:S01]  /*73b0*/  FMUL.FTZ R120, R120, R7.reuse ;  /* 0x0000000778787220 */ /* 0x080fe20000410000 */
[----:B------:R-:W-:Y:S01]  /*73c0*/  FADD.FTZ R5, R177, R20 ;  /* 0x00000014b1057221 */ /* 0x000fe20000010000 */
        /* <DEDUP_REMOVED lines=8> */
[----:B------:R-:W-:Y:S01]  /*7450*/  FMUL.FTZ R133, R133, R7 ;  /* 0x0000000785857220 */ /* 0x000fe20000410000 */
[----:B------:R-:W3:Y:S01]  /*7460*/  MUFU.EX2 R20, R163 ;  /* 0x000000a300147308 */ /* 0x000ee20000000800 */
[C---:B-----5:R-:W-:Y:S01]  /*7470*/  FADD.FTZ R176, R170.reuse, R21 ;  /* 0x00000015aab07221 */ /* 0x060fe20000010000 */
        /* <DEDUP_REMOVED lines=8> */
[----:B-1----:R-:W-:Y:S01]  /*7500*/  FADD.FTZ R21, R157, R176 ;  /* 0x000000b09d157221 */ /* 0x002fe20000010000 */
[-C--:B------:R-:W-:Y:S01]  /*7510*/  FMUL.FTZ R145, R145, R7.reuse ;  /* 0x0000000791917220 */ /* 0x080fe20000410000 */
[-C--:B------:R-:W-:Y:S01]  /*7520*/  FMUL.FTZ R148, R148, R7.reuse ;  /* 0x0000000794947220 */ /* 0x080fe20000410000 */
[----:B------:R-:W-:Y:S01]  /*7530*/  FMUL.FTZ R149, R149, R7 ;  /* 0x0000000795957220 */ /* 0x000fe20000410000 */
[-C--:B------:R-:W-:Y:S01]  /*7540*/  FMUL.FTZ R26, R26, R14.reuse ;  /* 0x0000000e1a1a7220 */ /* 0x080fe20000410000 */
[-C--:B------:R-:W-:Y:S01]  /*7550*/  FMUL.FTZ R27, R27, R14.reuse ;  /* 0x0000000e1b1b7220 */ /* 0x080fe20000410000 */
[-C--:B------:R-:W-:Y:S01]  /*7560*/  FMUL.FTZ R30, R30, R14.reuse ;  /* 0x0000000e1e1e7220 */ /* 0x080fe20000410000 */
[----:B------:R-:W2:Y:S01]  /*7570*/  MUFU.EX2 R172, R167 ;  /* 0x000000a700ac7308 */ /* 0x000ea20000000800 */
[C---:B---3--:R-:W-:Y:S01]  /*7580*/  FADD.FTZ R176, R20.reuse, R21 ;  /* 0x0000001514b07221 */ /* 0x048fe20000010000 */
[----:B------:R-:W-:Y:S01]  /*7590*/  F2FP.F16.F32.PACK_AB R157, R20, R157 ;  /* 0x0000009d149d723e */ /* 0x000fe200000000ff */
[-C--:B------:R-:W-:Y:S01]  /*75a0*/  FMUL.FTZ R31, R31, R14.reuse ;  /* 0x0000000e1f1f7220 */ /* 0x080fe20000410000 */
[-C--:B------:R-:W-:Y:S01]  /*75b0*/  FMUL.FTZ R34, R34, R14.reuse ;  /* 0x0000000e22227220 */ /* 0x080fe20000410000 */
[-C--:B------:R-:W-:Y:S01]  /*75c0*/  FMUL.FTZ R35, R35, R14.reuse ;  /* 0x0000000e23237220 */ /* 0x080fe20000410000 */
[-C--:B------:R-:W-:Y:S01]  /*75d0*/  FMUL.FTZ R38, R38, R14.reuse ;  /* 0x0000000e26267220 */ /* 0x080fe20000410000 */
[-C--:B------:R-:W-:Y:S01]  /*75e0*/  FMUL.FTZ R39, R39, R14.reuse ;  /* 0x0000000e27277220 */ /* 0x080fe20000410000 */
[----:B------:R-:W1:Y:S01]  /*75f0*/  MUFU.EX2 R161, R194 ;  /* 0x000000c200a17308 */ /* 0x000e620000000800 */
[----:B----4-:R-:W-:Y:S01]  /*7600*/  FADD.FTZ R21, R159, R176 ;  /* 0x000000b09f157221 */ /* 0x010fe20000010000 */
[----:B------:R3:W-:Y:S01]  /*7610*/  STSM.16.M88.4 [R18+0x26800], R152 ;  /* 0x0268009812007844 */ /* 0x0007e20000000200 */
[-C--:B------:R-:W-:Y:S01]  /*7620*/  FMUL.FTZ R42, R42, R14.reuse ;  /* 0x0000000e2a2a7220 */ /* 0x080fe20000410000 */
[-C--:B------:R-:W-:Y:S01]  /*7630*/  FMUL.FTZ R43, R43, R14.reuse ;  /* 0x0000000e2b2b7220 */ /* 0x080fe20000410000 */
[-C--:B------:R-:W-:Y:S01]  /*7640*/  FMUL.FTZ R46, R46, R14.reuse ;  /* 0x0000000e2e2e7220 */ /* 0x080fe20000410000 */
[-C--:B------:R-:W-:Y:S01]  /*7650*/  FMUL.FTZ R47, R47, R14.reuse ;  /* 0x0000000e2f2f7220 */ /* 0x080fe20000410000 */
[-C--:B------:R-:W-:Y:S01]  /*7660*/  FMUL.FTZ R50, R50, R14.reuse ;  /* 0x0000000e32327220 */ /* 0x080fe20000410000 */
[----:B------:R-:W4:Y:S01]  /*7670*/  MUFU.EX2 R174, R171 ;  /* 0x000000ab00ae7308 */ /* 0x000f220000000800 */
[C---:B--2---:R-:W-:Y:S01]  /*7680*/  FADD.FTZ R180, R172.reuse, R21 ;  /* 0x00000015acb47221 */ /* 0x044fe20000010000 */
[----:B------:R-:W-:Y:S01]  /*7690*/  F2FP.F16.F32.PACK_AB R159, R172, R159 ;  /* 0x0000009fac9f723e */ /* 0x000fe200000000ff */
[-C--:B------:R-:W-:Y:S01]  /*76a0*/  FMUL.FTZ R51, R51, R14.reuse ;  /* 0x0000000e33337220 */ /* 0x080fe20000410000 */
[-C--:B------:R-:W-:Y:S01]  /*76b0*/  FMUL.FTZ R54, R54, R14.reuse ;  /* 0x0000000e36367220 */ /* 0x080fe20000410000 */
[-C--:B------:R-:W-:Y:S01]  /*76c0*/  FMUL.FTZ R55, R55, R14.reuse ;  /* 0x0000000e37377220 */ /* 0x080fe20000410000 */
[-C--:B------:R-:W-:Y:S01]  /*76d0*/  FMUL.FTZ R58, R58, R14.reuse ;  /* 0x0000000e3a3a7220 */ /* 0x080fe20000410000 */
[----:B------:R3:W-:Y:S01]  /*76e0*/  STSM.16.M88.4 [R19], R156 ;  /* 0x0000009c13007844 */ /* 0x0007e20000000200 */
[----:B------:R-:W2:Y:S01]  /*76f0*/  MUFU.EX2 R163, R195 ;  /* 0x000000c300a37308 */ /* 0x000ea20000000800 */
        /* <DEDUP_REMOVED lines=8> */
[----:B----4-:R-:W-:Y:S01]  /*7780*/  F2FP.F16.F32.PACK_AB R161, R174, R161 ;  /* 0x000000a1aea1723e */ /* 0x010fe200000000ff */
[-C--:B------:R-:W-:Y:S01]  /*7790*/  FMUL.FTZ R71, R71, R14.reuse ;  /* 0x0000000e47477220 */ /* 0x080fe20000410000 */
[-C--:B------:R-:W-:Y:S01]  /*77a0*/  FMUL.FTZ R74, R74, R14.reuse ;  /* 0x0000000e4a4a7220 */ /* 0x080fe20000410000 */
[-C--:B------:R-:W-:Y:S01]  /*77b0*/  FMUL.FTZ R75, R75, R14.reuse ;  /* 0x0000000e4b4b7220 */ /* 0x080fe20000410000 */
[-C--:B------:R-:W-:Y:S01]  /*77c0*/  FMUL.FTZ R78, R78, R14.reuse ;  /* 0x0000000e4e4e7220 */ /* 0x080fe20000410000 */
[-C--:B------:R-:W-:Y:S01]  /*77d0*/  FMUL.FTZ R79, R79, R14.reuse ;  /* 0x0000000e4f4f7220 */ /* 0x080fe20000410000 */
[-C--:B------:R-:W-:Y:S01]  /*77e0*/  FMUL.FTZ R82, R82, R14.reuse ;  /* 0x0000000e52527220 */ /* 0x080fe20000410000 */
[----:B------:R4:W5:Y:S01]  /*77f0*/  MUFU.EX2 R165, R178 ;  /* 0x000000b200a57308 */ /* 0x0009620000000800 */
[-C--:B------:R-:W-:Y:S01]  /*7800*/  FMUL.FTZ R83, R83, R14.reuse ;  /* 0x0000000e53537220 */ /* 0x080fe20000410000 */
[-C--:B------:R-:W-:Y:S01]  /*7810*/  FMUL.FTZ R86, R86, R14.reuse ;  /* 0x0000000e56567220 */ /* 0x080fe20000410000 */
[-C--:B------:R-:W-:Y:S01]  /*7820*/  FMUL.FTZ R87, R87, R14.reuse ;  /* 0x0000000e57577220 */ /* 0x080fe20000410000 */
[-C--:B------:R-:W-:Y:S01]  /*7830*/  FMUL.FTZ R90, R90, R14.reuse ;  /* 0x0000000e5a5a7220 */ /* 0x080fe20000410000 */
[-C--:B------:R-:W-:Y:S01]  /*7840*/  FMUL.FTZ R91, R91, R14.reuse ;  /* 0x0000000e5b5b7220 */ /* 0x080fe20000410000 */
[-C--:B------:R-:W-:Y:S01]  /*7850*/  FMUL.FTZ R94, R94, R14.reuse ;  /* 0x0000000e5e5e7220 */ /* 0x080fe20000410000 */
[-C--:B------:R-:W-:Y:S01]  /*7860*/  FMUL.FTZ R95, R95, R14.reuse ;  /* 0x0000000e5f5f7220 */ /* 0x080fe20000410000 */
[----:B------:R-:W3:Y:S01]  /*7870*/  MUFU.EX2 R176, R179 ;  /* 0x000000b300b07308 */ /* 0x000ee20000000800 */
[----:B----4-:R-:W-:Y:S01]  /*7880*/  FADD.FTZ R178, R174, R21 ;  /* 0x00000015aeb27221 */ /* 0x010fe20000010000 */
[-C--:B------:R-:W-:Y:S01]  /*7890*/  FMUL.FTZ R98, R98, R14.reuse ;  /* 0x0000000e62627220 */ /* 0x080fe20000410000 */
[-C--:B------:R-:W-:Y:S01]  /*78a0*/  FMUL.FTZ R99, R99, R14.reuse ;  /* 0x0000000e63637220 */ /* 0x080fe20000410000 */
[-C--:B------:R-:W-:Y:S01]  /*78b0*/  FMUL.FTZ R102, R102, R14.reuse ;  /* 0x0000000e66667220 */ /* 0x080fe20000410000 */
[----:B--2---:R-:W-:Y:S01]  /*78c0*/  FADD.FTZ R21, R163, R178 ;  /* 0x000000b2a3157221 */ /* 0x004fe20000010000 */
[C---:B-1----:R-:W-:Y:S01]  /*78d0*/  F2FP.F16.F32.PACK_AB R163, R4.reuse, R163 ;  /* 0x000000a304a3723e */ /* 0x042fe200000000ff */
[-C--:B------:R-:W-:Y:S01]  /*78e0*/  FMUL.FTZ R103, R103, R14.reuse ;  /* 0x0000000e67677220 */ /* 0x080fe20000410000 */
[----:B------:R-:W1:Y:S01]  /*78f0*/  MUFU.EX2 R167, R182 ;  /* 0x000000b600a77308 */ /* 0x000e620000000800 */
[----:B------:R-:W-:Y:S01]  /*7900*/  FADD.FTZ R180, R4, R21 ;  /* 0x0000001504b47221 */ /* 0x000fe20000010000 */
[-C--:B------:R-:W-:Y:S01]  /*7910*/  FMUL.FTZ R106, R106, R14.reuse ;  /* 0x0000000e6a6a7220 */ /* 0x080fe20000410000 */
[----:B------:R2:W-:Y:S01]  /*7920*/  STSM.16.M88.4 [R23], R160 ;  /* 0x000000a017007844 */ /* 0x0005e20000000200 */
[-C--:B------:R-:W-:Y:S01]  /*7930*/  FMUL.FTZ R107, R107, R14.reuse ;  /* 0x0000000e6b6b7220 */ /* 0x080fe20000410000 */
[----:B-----5:R-:W-:Y:S01]  /*7940*/  FADD.FTZ R21, R165, R180 ;  /* 0x000000b4a5157221 */ /* 0x020fe20000010000 */
[-C--:B------:R-:W-:Y:S01]  /*7950*/  FMUL.FTZ R110, R110, R14.reuse ;  /* 0x0000000e6e6e7220 */ /* 0x080fe20000410000 */
[-C--:B------:R-:W-:Y:S01]  /*7960*/  FMUL.FTZ R111, R111, R14.reuse ;  /* 0x0000000e6f6f7220 */ /* 0x080fe20000410000 */
[----:B------:R-:W4:Y:S01]  /*7970*/  MUFU.EX2 R178, R183 ;  /* 0x000000b700b27308 */ /* 0x000f220000000800 */
[C---:B---3--:R-:W-:Y:S01]  /*7980*/  FADD.FTZ R8, R176.reuse, R21 ;  /* 0x00000015b0087221 */ /* 0x048fe20000010000 */
[----:B------:R-:W-:Y:S01]  /*7990*/  F2FP.F16.F32.PACK_AB R165, R176, R165 ;  /* 0x000000a5b0a5723e */ /* 0x000fe200000000ff */
[-C--:B------:R-:W-:Y:S01]  /*79a0*/  FMUL.FTZ R114, R114, R14.reuse ;  /* 0x0000000e72727220 */ /* 0x080fe20000410000 */
[-C--:B------:R-:W-:Y:S01]  /*79b0*/  FMUL.FTZ R115, R115, R14.reuse ;  /* 0x0000000e73737220 */ /* 0x080fe20000410000 */
[-C--:B------:R-:W-:Y:S01]  /*79c0*/  FMUL.FTZ R118, R118, R14.reuse ;  /* 0x0000000e76767220 */ /* 0x080fe20000410000 */
[-C--:B------:R-:W-:Y:S01]  /*79d0*/  FMUL.FTZ R119, R119, R14.reuse ;  /* 0x0000000e77777220 */ /* 0x080fe20000410000 */
[-C--:B------:R-:W-:Y:S01]  /*79e0*/  FMUL.FTZ R122, R122, R14.reuse ;  /* 0x0000000e7a7a7220 */ /* 0x080fe20000410000 */
[-C--:B------:R-:W-:Y:S01]  /*79f0*/  FMUL.FTZ R123, R123, R14.reuse ;  /* 0x0000000e7b7b7220 */ /* 0x080fe20000410000 */
[----:B-1----:R-:W-:Y:S01]  /*7a00*/  FADD.FTZ R7, R167, R8 ;  /* 0x00000008a7077221 */ /* 0x002fe20000010000 */
[-C--:B------:R-:W-:Y:S01]  /*7a10*/  FMUL.FTZ R126, R126, R14.reuse ;  /* 0x0000000e7e7e7220 */ /* 0x080fe20000410000 */
[-C--:B------:R-:W-:Y:S01]  /*7a20*/  FMUL.FTZ R127, R127, R14.reuse ;  /* 0x0000000e7f7f7220 */ /* 0x080fe20000410000 */
[-C--:B------:R-:W-:Y:S01]  /*7a30*/  FMUL.FTZ R130, R130, R14.reuse ;  /* 0x0000000e82827220 */ /* 0x080fe20000410000 */
[-C--:B------:R-:W-:Y:S01]  /*7a40*/  FMUL.FTZ R131, R131, R14.reuse ;  /* 0x0000000e83837220 */ /* 0x080fe20000410000 */
[-C--:B------:R-:W-:Y:S01]  /*7a50*/  FMUL.FTZ R134, R134, R14.reuse ;  /* 0x0000000e86867220 */ /* 0x080fe20000410000 */
[-C--:B------:R-:W-:Y:S01]  /*7a60*/  FMUL.FTZ R135, R135, R14.reuse ;  /* 0x0000000e87877220 */ /* 0x080fe20000410000 */
[-C--:B------:R-:W-:Y:S01]  /*7a70*/  FMUL.FTZ R138, R138, R14.reuse ;  /* 0x0000000e8a8a7220 */ /* 0x080fe20000410000 */
[C---:B----4-:R-:W-:Y:S01]  /*7a80*/  F2FP.F16.F32.PACK_AB R167, R178.reuse, R167 ;  /* 0x000000a7b2a7723e */ /* 0x050fe200000000ff */
[----:B------:R-:W-:Y:S01]  /*7a90*/  FADD.FTZ R4, R178, R7 ;  /* 0x00000007b2047221 */ /* 0x000fe20000010000 */
[-C--:B------:R-:W-:Y:S01]  /*7aa0*/  FMUL.FTZ R139, R139, R14.reuse ;  /* 0x0000000e8b8b7220 */ /* 0x080fe20000410000 */
[-C--:B------:R-:W-:Y:S01]  /*7ab0*/  FMUL.FTZ R142, R142, R14.reuse ;  /* 0x0000000e8e8e7220 */ /* 0x080fe20000410000 */
[-C--:B------:R-:W-:Y:S01]  /*7ac0*/  FMUL.FTZ R143, R143, R14.reuse ;  /* 0x0000000e8f8f7220 */ /* 0x080fe20000410000 */
[----:B------:R2:W-:Y:S01]  /*7ad0*/  STSM.16.M88.4 [R22], R164 ;  /* 0x000000a416007844 */ /* 0x0005e20000000200 */
[-C--:B------:R-:W-:Y:S01]  /*7ae0*/  FMUL.FTZ R146, R146, R14.reuse ;  /* 0x0000000e92927220 */ /* 0x080fe20000410000 */
[-C--:B------:R-:W-:Y:S01]  /*7af0*/  FMUL.FTZ R147, R147, R14.reuse ;  /* 0x0000000e93937220 */ /* 0x080fe20000410000 */
[-C--:B------:R-:W-:Y:S01]  /*7b00*/  FMUL.FTZ R150, R150, R14.reuse ;  /* 0x0000000e96967220 */ /* 0x080fe20000410000 */
[----:B------:R-:W-:Y:S01]  /*7b10*/  FMUL.FTZ R151, R151, R14 ;  /* 0x0000000e97977220 */ /* 0x000fe20000410000 */
[----:B------:R-:W-:Y:S06]  /*7b20*/  @!P0 BRA `(.L_x_1336) ;  /* 0x0000000000048947 */ /* 0x000fec0003800000 */
[----:B------:R-:W-:Y:S01]  /*7b30*/  BPT.TRAP 0x1 ;  /* 0x000000040000795c */ /* 0x000fe20000300000 */
.L_x_1336:
[----:B------:R1:W3:Y:S01]  /*7b40*/  SYNCS.PHASECHK.TRANS64.TRYWAIT P3, [UR26+0x28c50], R11 ;  /* 0x028c500bff0075a7 */ /* 0x0002e2000806015a */
[----:B------:R-:W-:Y:S05]  /*7b50*/  @!P0 BRA `(.L_x_1337) ;  /* 0x0000000000048947 */ /* 0x000fea0003800000 */
[----:B------:R-:W-:Y:S01]  /*7b60*/  BPT.TRAP 0x1 ;  /* 0x000000040000795c */ /* 0x000fe20000300000 */
.L_x_1337:
[----:B---3--:R-:W-:Y:S05]  /*7b70*/  @P3 BRA `(.L_x_1338) ;  /* 0x0000000000083947 */ /* 0x008fea0003800000 */
[----:B------:R-:W3:Y:S02]  /*7b80*/  SYNCS.PHASECHK.TRANS64.TRYWAIT P3, [UR26+0x28c50], R11 ;  /* 0x028c500bff0075a7 */ /* 0x000ee4000806015a */
[----:B---3--:R-:W-:Y:S05]  /*7b90*/  @!P3 BRA `(.L_x_1339) ;  /* 0x0000009c0020b947 */ /* 0x008fea0003800000 */
.L_x_1338:
[----:B------:R-:W-:Y:S01]  /*7ba0*/  ULEA UR14, UR22, UR45, 0xc ;  /* 0x0000002d160e7291 */ /* 0x000fe2000f8e603f */
[----:B------:R-:W-:Y:S01]  /*7bb0*/  WARPGROUP.ARRIVE ;  /* 0x00000000000079c5 */ /* 0x000fe20000000000 */
[----:B------:R-:W-:Y:S01]  /*7bc0*/  UMOV UR7, 0x40000040 ;  /* 0x4000004000077882 */ /* 0x000fe20000000000 */
[C---:B------:R-:W-:Y:S01]  /*7bd0*/  ISETP.GT.AND P3, PT, R9.reuse, R10, PT ;  /* 0x0000000a0900720c */ /* 0x040fe20003f64270 */
[----:B---3--:R-:W-:Y:S01]  /*7be0*/  @!P1 VIADD R12, R12, 0x28c60 ;  /* 0x00028c600c0c9836 */ /* 0x008fe20000000000 */
[----:B------:R-:W-:Y:S01]  /*7bf0*/  UMOV UR39, UR22 ;  /* 0x0000001600277c82 */ /* 0x000fe20008000000 */
[----:B------:R-:W-:Y:S01]  /*7c00*/  VIADD R9, R9, 0xffffffff ;  /* 0xffffffff09097836 */ /* 0x000fe20000000000 */
[----:B------:R-:W-:Y:S01]  /*7c10*/  UMOV UR6, UR14 ;  /* 0x0000000e00067c82 */ /* 0x000fe20008000000 */
[----:B------:R-:W-:Y:S01]  /*7c20*/  MOV R8, R168 ;  /* 0x000000a800087202 */ /* 0x000fe20000000f00 */
[----:B------:R-:W-:Y:S01]  /*7c30*/  HGMMA.64x256x16.F32 R24, R152, gdesc[UR4].tnspB, R24, gsb0 ;  /* 0x43e0000498187df0 */ /* 0x000fe20008000818 */
[----:B------:R-:W-:Y:S01]  /*7c40*/  UIADD3 UR6, UR14, 0x80, URZ ;  /* 0x000000800e067890 */ /* 0x000fe2000fffe03f */
[----:B------:R-:W-:Y:S01]  /*7c50*/  @!P1 PRMT R12, RZ, 0x654, R12 ;  /* 0x00000654ff0c9816 */ /* 0x000fe2000000000c */
[----:B------:R-:W-:Y:S01]  /*7c60*/  UMOV UR7, 0x40000040 ;  /* 0x4000004000077882 */ /* 0x000fe20000000000 */
[----:B------:R-:W-:Y:S01]  /*7c70*/  IMAD.MOV.U32 R7, RZ, RZ, R13 ;  /* 0x000000ffff077224 */ /* 0x000fe200078e000d */
[----:B------:R-:W-:-:S02]  /*7c80*/  WARPGROUP.DEPBAR.LE gsb0, 0x0 ;  /* 0x00008000000079c5 */ /* 0x000fc40000010000 */
[----:B------:R-:W-:-:S15]  /*7c90*/  WARPGROUP.ARRIVE ;  /* 0x00000000000079c5 */ /* 0x000fde0000000000 */
[----:B------:R-:W-:-:S06]  /*7ca0*/  NOP ;  /* 0x0000000000007918 */ /* 0x000fcc0000000000 */
        /* <DEDUP_REMOVED lines=24> */
[----:B------:R-:W-:Y:S01]  /*7e30*/  IMAD.MOV.U32 R8, RZ, RZ, R168 ;  /* 0x000000ffff087224 */ /* 0x000fe200078e00a8 */
[----:B------:R-:W-:Y:S01]  /*7e40*/  UMOV UR39, UR22 ;  /* 0x0000001600277c82 */ /* 0x000fe20008000000 */
[----:B------:R-:W-:-:S07]  /*7e50*/  IMAD.MOV.U32 R7, RZ, RZ, R13 ;  /* 0x000000ffff077224 */ /* 0x000fce00078e000d */
.L_x_1323:
[----:B------:R-:W-:Y:S01]  /*7e60*/  ULDC UR14, c[0x0][0x9e4] ;  /* 0x00027900000e7ab9 */ /* 0x000fe20000000800 */
[----:B------:R-:W-:Y:S02]  /*7e70*/  UIADD3 UR11, UR54, -UR11, URZ ;  /* 0x8000000b360b7290 */ /* 0x000fe4000fffe03f */
[----:B------:R-:W-:-:S06]  /*7e80*/  UISETP.GE.AND UP0, UPT, UR14, 0x1, UPT ;  /* 0x000000010e00788c */ /* 0x000fcc000bf06270 */
[----:B------:R-:W-:-:S13]  /*7e90*/  PLOP3.LUT P6, PT, PT, PT, UP0, 0x80, 0x0 ;  /* 0x000000000000781c */ /* 0x000fda0003fcf008 */
[----:B------:R-:W-:Y:S05]  /*7ea0*/  @!P6 BRA `(.L_x_1341) ;  /* 0x000000000044e947 */ /* 0x000fea0003800000 */
        /* <DEDUP_REMOVED lines=10> */
.L_x_1342:
[----:B------:R-:W-:-:S11]  /*7f50*/  UISETP.NE.AND UP0, UPT, UR14, 0x1, UPT ;  /* 0x000000010e00788c */ /* 0x000fd6000bf05270 */
[----:B------:R-:W-:Y:S02]  /*7f60*/  @UP0 ULDC.64 UR18, c[0x0][0x9e8] ;  /* 0x00027a0000120ab9 */ /* 0x000fe40000000a00 */
[----:B------:R-:W-:-:S04]  /*7f70*/  UIMAD.WIDE.U32 UR6, UR54, UR18, URZ ;  /* 0x00000012360672a5 */ /* 0x000fc8000f8e003f */
[----:B------:R-:W-:-:S12]  /*7f80*/  @UP0 USHF.R.U32.HI UR54, URZ, UR19, UR7 ;  /* 0x000000133f360299 */ /* 0x000fd80008011607 */
.L_x_1343:
[----:B------:R-:W-:-:S04]  /*7f90*/  UIMAD UR54, UR54, UR14, URZ ;  /* 0x0000000e363672a4 */ /* 0x000fc8000f8e023f */
[----:B------:R-:W-:-:S04]  /*7fa0*/  UISETP.LT.AND UP0, UPT, UR11, UR54, UPT ;  /* 0x000000360b00728c */ /* 0x000fc8000bf01270 */
[----:B------:R-:W-:-:S12]  /*7fb0*/  USEL UR11, UR11, UR54, !UP0 ;  /* 0x000000360b0b7287 */ /* 0x000fd8000c000000 */
.L_x_1341:
[----:B------:R-:W-:-:S04]  /*7fc0*/  UIADD3 UR11, UR11, 0x3f, URZ ;  /* 0x0000003f0b0b7890 */ /* 0x000fc8000fffe03f */
[----:B------:R-:W-:-:S04]  /*7fd0*/  USHF.R.S32.HI UR6, URZ, 0x1f, UR11 ;  /* 0x0000001f3f067899 */ /* 0x000fc8000801140b */
[----:B------:R-:W-:-:S04]  /*7fe0*/  ULEA.HI UR6, UR6, UR11, URZ, 0x6 ;  /* 0x0000000b06067291 */ /* 0x000fc8000f8f303f */
[----:B------:R-:W-:-:S04]  /*7ff0*/  USHF.R.S32.HI UR6, URZ, 0x6, UR6 ;  /* 0x000000063f067899 */ /* 0x000fc80008011406 */
[----:B------:R-:W-:-:S04]  /*8000*/  UISETP.LT.AND UP0, UPT, UR41, UR6, UPT ;  /* 0x000000062900728c */ /* 0x000fc8000bf01270 */
[----:B------:R-:W-:-:S06]  /*8010*/  USEL UR20, UR41, UR6, !UP0 ;  /* 0x0000000629147287 */ /* 0x000fcc000c000000 */
[----:B------:R-:W-:-:S13]  /*8020*/  ISETP.GE.AND P2, PT, R9, UR20, PT ;  /* 0x0000001409007c0c */ /* 0x000fda000bf46270 */
[----:B------:R-:W-:Y:S05]  /*8030*/  @!P2 BRA `(.L_x_1344) ;  /* 0x000000180034a947 */ /* 0x000fea0003800000 */
[----:B-1----:R-:W-:Y:S01]  /*8040*/  MOV R11, R8 ;  /* 0x00000008000b7202 */ /* 0x002fe20000000f00 */
[----:B---3--:R-:W-:Y:S01]  /*8050*/  IMAD.MOV.U32 R12, RZ, RZ, R7 ;  /* 0x000000ffff0c7224 */ /* 0x008fe200078e0007 */
[----:B------:R-:W-:Y:S01]  /*8060*/  UMOV UR22, UR39 ;  /* 0x0000002700167c82 */ /* 0x000fe20008000000 */
[----:B------:R-:W-:Y:S01]  /*8070*/  IMAD.MOV.U32 R10, RZ, RZ, R9 ;  /* 0x000000ffff0a7224 */ /* 0x000fe200078e0009 */
[----:B------:R-:W-:-:S06]  /*8080*/  ULDC UR21, c[0x0][0x988] ;  /* 0x0002620000157ab9 */ /* 0x000fcc0000000800 */
.L_x_1353:
[----:B------:R-:W-:Y:S01]  /*8090*/  UIADD3 UR39, UR22, 0x1, URZ ;  /* 0x0000000116277890 */ /* 0x000fe2000fffe03f */
[C---:B------:R-:W-:Y:S01]  /*80a0*/  ISETP.GT.AND P2, PT, R10.reuse, UR20, PT ;  /* 0x000000140a007c0c */ /* 0x040fe2000bf44270 */
[----:B------:R-:W-:Y:S02]  /*80b0*/  VIADD R10, R10, 0xffffffff ;  /* 0xffffffff0a0a7836 */ /* 0x000fe40000000000 */
[----:B------:R-:W-:-:S04]  /*80c0*/  UISETP.NE.AND UP0, UPT, UR39, 0x2, UPT ;  /* 0x000000022700788c */ /* 0x000fc8000bf05270 */
[----:B------:R-:W-:Y:S02]  /*80d0*/  USEL UR6, URZ, 0x1, UP0 ;  /* 0x000000013f067887 */ /* 0x000fe40008000000 */
[----:B------:R-:W-:Y:S02]  /*80e0*/  USEL UR39, UR39, URZ, UP0 ;  /* 0x0000003f27277287 */ /* 0x000fe40008000000 */
[----:B------:R-:W-:Y:S01]  /*80f0*/  ULOP3.LUT UR38, UR38, UR6, URZ, 0x3c, !UPT ;  /* 0x0000000626267292 */ /* 0x000fe2000f8e3c3f */
[----:B-1234-:R-:W-:Y:S11]  /*8100*/  @!P0 BRA `(.L_x_1345) ;  /* 0x0000000000048947 */ /* 0x01eff60003800000 */
[----:B------:R-:W-:Y:S01]  /*8110*/  BPT.TRAP 0x1 ;  /* 0x000000040000795c */ /* 0x000fe20000300000 */
.L_x_1345:
[----:B------:R-:W-:Y:S01]  /*8120*/  ULEA UR23, UR39, UR48, 0x3 ;  /* 0x0000003027177291 */ /* 0x000fe2000f8e183f */
[----:B------:R-:W-:-:S04]  /*8130*/  MOV R9, UR38 ;  /* 0x0000002600097c02 */ /* 0x000fc80008000f00 */
[----:B------:R-:W-:-:S04]  /*8140*/  SHF.L.U32 R9, R9, 0x1f, RZ ;  /* 0x0000001f09097819 */ /* 0x000fc800000006ff */
[----:B------:R1:W3:Y:S01]  /*8150*/  SYNCS.PHASECHK.TRANS64.TRYWAIT P3, [UR23+0x28c30], R9 ;  /* 0x028c3009ff0075a7 */ /* 0x0002e20008060157 */
[----:B------:R-:W-:Y:S05]  /*8160*/  @!P0 BRA `(.L_x_1346) ;  /* 0x0000000000048947 */ /* 0x000fea0003800000 */
[----:B------:R-:W-:Y:S01]  /*8170*/  BPT.TRAP 0x1 ;  /* 0x000000040000795c */ /* 0x000fe20000300000 */
.L_x_1346:
[----:B---3--:R-:W-:Y:S05]  /*8180*/  @P3 BRA `(.L_x_1347) ;  /* 0x0000000000083947 */ /* 0x008fea0003800000 */
[----:B------:R-:W3:Y:S02]  /*8190*/  SYNCS.PHASECHK.TRANS64.TRYWAIT P3, [UR23+0x28c30], R9 ;  /* 0x028c3009ff0075a7 */ /* 0x000ee40008060157 */
[----:B---3--:R-:W-:Y:S05]  /*81a0*/  @!P3 BRA `(.L_x_1348) ;  /* 0x0000009400b0b947 */ /* 0x008fea0003800000 */
.L_x_1347:
[----:B------:R-:W-:Y:S01]  /*81b0*/  R2UR UR18, R3 ;  /* 0x00000000031272ca */ /* 0x000fe200000e0000 */
[----:B--2---:R-:W-:Y:S01]  /*81c0*/  WARPGROUP.ARRIVE ;  /* 0x00000000000079c5 */ /* 0x004fe20000000000 */
[----:B------:R-:W-:Y:S01]  /*81d0*/  UMOV UR19, 0x40000040 ;  /* 0x4000004000137882 */ /* 0x000fe20000000000 */
[----:B------:R-:W-:Y:S01]  /*81e0*/  UMOV UR7, 0x40000040 ;  /* 0x4000004000077882 */ /* 0x000fe20000000000 */
[----:B------:R-:W-:Y:S01]  /*81f0*/  UMOV UR11, 0x40000040 ;  /* 0x40000040000b7882 */ /* 0x000fe20000000000 */
[----:B------:R-:W-:-:S08]  /*8200*/  UMOV UR15, 0x40000040 ;  /* 0x40000040000f7882 */ /* 0x000fd00000000000 */
[----:B------:R-:W-:-:S04]  /*8210*/  ULEA UR18, UR39, UR18, 0x9 ;  /* 0x0000001227127291 */ /* 0x000fc8000f8e483f */
[----:B------:R-:W-:Y:S02]  /*8220*/  UIADD3 UR6, UR18, 0x2, URZ ;  /* 0x0000000212067890 */ /* 0x000fe4000fffe03f */
[----:B------:R-:W-:Y:S02]  /*8230*/  UIADD3 UR10, UR18, 0x4, URZ ;  /* 0x00000004120a7890 */ /* 0x000fe4000fffe03f */
[----:B------:R-:W-:Y:S02]  /*8240*/  UIADD3 UR14, UR18, 0x6, URZ ;  /* 0x00000006120e7890 */ /* 0x000fe4000fffe03f */
[----:B------:R-:W-:Y:S03]  /*8250*/  HGMMA.64x64x16.F32 R152, gdesc[UR16], RZ, !UPT, gsb0 ;  /* 0x00e00000109879f0 */ /* 0x000fe6000c0008ff */
[----:B------:R-:W-:Y:S02]  /*8260*/  WARPGROUP.DEPBAR.LE gsb0, 0x0 ;  /* 0x00008000000079c5 */ /* 0x000fe40000010000 */
[----:B------:R-:W-:-:S06]  /*8270*/  WARPGROUP.ARRIVE ;  /* 0x00000000000079c5 */ /* 0x000fcc0000000000 */
[----:B------:R-:W-:Y:S03]  /*8280*/  HGMMA.64x64x16.F32 R152, gdesc[UR4], R152, gsb0 ;  /* 0x00e00000049879f0 */ /* 0x000fe60008000898 */
[----:B------:R-:W-:Y:S02]  /*8290*/  WARPGROUP.DEPBAR.LE gsb0, 0x0 ;  /* 0x00008000000079c5 */ /* 0x000fe40000010000 */
[----:B------:R-:W-:-:S06]  /*82a0*/  WARPGROUP.ARRIVE ;  /* 0x00000000000079c5 */ /* 0x000fcc0000000000 */
[----:B------:R-:W-:Y:S01]  /*82b0*/  HGMMA.64x64x16.F32 R152, gdesc[UR8], R152, gsb0 ;  /* 0x00e00000089879f0 */ /* 0x000fe20008000898 */
[----:B------:R-:W-:Y:S02]  /*82c0*/  UMOV UR10, UR21 ;  /* 0x00000015000a7c82 */ /* 0x000fe40008000000 */
        /* <DEDUP_REMOVED lines=21> */
[----:B------:R-:W2:Y:S02]  /*8420*/  SHFL.BFLY PT, R7, R14, 0x2, 0x1f ;  /* 0x0c401f000e077f89 */ /* 0x000ea400000e0000 */
[----:B--2---:R-:W-:Y:S02]  /*8430*/  FMNMX.FTZ R15, R14, R7, !PT ;  /* 0x000000070e0f7209 */ /* 0x004fe40007810000 */
[----:B------:R-:W-:-:S03]  /*8440*/  FMNMX.FTZ R7, R155, R8, !PT ;  /* 0x000000089b077209 */ /* 0x000fc60007810000 */
[----:B------:R-:W2:Y:S01]  /*8450*/  SHFL.BFLY PT, R20, R15, 0x1, 0x1f ;  /* 0x0c201f000f147f89 */ /* 0x000ea200000e0000 */
[----:B------:R-:W-:-:S04]  /*8460*/  FMNMX.FTZ R8, R158, R7, !PT ;  /* 0x000000079e087209 */ /* 0x000fc80007810000 */
[----:B------:R-:W-:-:S04]  /*8470*/  FMNMX.FTZ R7, R159, R8, !PT ;  /* 0x000000089f077209 */ /* 0x000fc80007810000 */
[----:B------:R-:W-:-:S04]  /*8480*/  FMNMX.FTZ R8, R162, R7, !PT ;  /* 0x00000007a2087209 */ /* 0x000fc80007810000 */
[----:B------:R-:W-:-:S04]  /*8490*/  FMNMX.FTZ R13, R163, R8, !PT ;  /* 0x00000008a30d7209 */ /* 0x000fc80007810000 */
[----:B------:R-:W-:-:S04]  /*84a0*/  FMNMX.FTZ R8, R166, R13, !PT ;  /* 0x0000000da6087209 */ /* 0x000fc80007810000 */
[----:B------:R-:W-:Y:S02]  /*84b0*/  FMNMX.FTZ R13, R167, R8, !PT ;  /* 0x00000008a70d7209 */ /* 0x000fe40007810000 */
[----:B--2---:R-:W-:Y:S02]  /*84c0*/  FMNMX.FTZ R7, R15, R20, !PT ;  /* 0x000000140f077209 */ /* 0x004fe40007810000 */
[----:B------:R-:W-:-:S03]  /*84d0*/  FMNMX.FTZ R8, R170, R13, !PT ;  /* 0x0000000daa087209 */ /* 0x000fc60007810000 */
[----:B------:R-:W-:Y:S01]  /*84e0*/  FMUL.FTZ R193, R7, UR10 ;  /* 0x0000000a07c17c20 */ /* 0x000fe20008410000 */
[----:B------:R-:W-:Y:S01]  /*84f0*/  FMNMX.FTZ R15, R171, R8, !PT ;  /* 0x00000008ab0f7209 */ /* 0x000fe20007810000 */
[----:B------:R-:W-:Y:S02]  /*8500*/  FADD.FTZ R12, -R7, R12 ;  /* 0x0000000c070c7221 */ /* 0x000fe40000010100 */
        /* <DEDUP_REMOVED lines=10> */
[----:B------:R-:W2:Y:S01]  /*85b0*/  MUFU.EX2 R12, R12 ;  /* 0x0000000c000c7308 */ /* 0x000ea20000000800 */
[--C-:B------:R-:W-:Y:S01]  /*85c0*/  FFMA.FTZ R153, R165, UR10, -R193.reuse ;  /* 0x0000000aa5997c23 */ /* 0x100fe200080108c1 */
[--C-:B------:R-:W-:Y:S01]  /*85d0*/  FFMA.FTZ R165, R176, UR10, -R193.reuse ;  /* 0x0000000ab0a57c23 */ /* 0x100fe200080108c1 */
[----:B------:R-:W-:Y:S01]  /*85e0*/  FMNMX.FTZ R15, R179, R8, !PT ;  /* 0x00000008b30f7209 */ /* 0x000fe20007810000 */
[--C-:B------:R-:W-:Y:S01]  /*85f0*/  FFMA.FTZ R20, R164, UR10, -R193.reuse ;  /* 0x0000000aa4147c23 */ /* 0x100fe200080108c1 */
[--C-:B------:R-:W-:Y:S01]  /*8600*/  FFMA.FTZ R164, R173, UR10, -R193.reuse ;  /* 0x0000000aada47c23 */ /* 0x100fe200080108c1 */
[--C-:B------:R-:W-:Y:S01]  /*8610*/  FFMA.FTZ R180, R180, UR10, -R193.reuse ;  /* 0x0000000ab4b47c23 */ /* 0x100fe200080108c1 */
[----:B------:R-:W-:Y:S01]  /*8620*/  FMNMX.FTZ R8, R182, R15, !PT ;  /* 0x0000000fb6087209 */ /* 0x000fe20007810000 */
[--C-:B------:R-:W-:Y:S01]  /*8630*/  FFMA.FTZ R15, R157, UR10, -R193.reuse ;  /* 0x0000000a9d0f7c23 */ /* 0x100fe200080108c1 */
[----:B------:R-:W3:Y:S01]  /*8640*/  MUFU.EX2 R13, R13 ;  /* 0x0000000d000d7308 */ /* 0x000ee20000000800 */
[--C-:B------:R-:W-:Y:S01]  /*8650*/  FFMA.FTZ R21, R161, UR10, -R193.reuse ;  /* 0x0000000aa1157c23 */ /* 0x100fe200080108c1 */
[----:B------:R-:W-:Y:S01]  /*8660*/  FMNMX.FTZ R8, R183, R8, !PT ;  /* 0x00000008b7087209 */ /* 0x000fe20007810000 */
[--C-:B------:R-:W-:Y:S01]  /*8670*/  FFMA.FTZ R161, R172, UR10, -R193.reuse ;  /* 0x0000000aaca17c23 */ /* 0x100fe200080108c1 */
[----:B------:R-:W-:Y:S01]  /*8680*/  FFMA.FTZ R172, R181, UR10, -R193 ;  /* 0x0000000ab5ac7c23 */ /* 0x000fe200080108c1 */
[----:B------:R-:W-:-:S02]  /*8690*/  IMAD.MOV R181, RZ, RZ, -R17 ;  /* 0x000000ffffb57224 */ /* 0x000fc400078e0a11 */
[----:B------:R-:W4:Y:S01]  /*86a0*/  SHFL.BFLY PT, R157, R8, 0x2, 0x1f ;  /* 0x0c401f00089d7f89 */ /* 0x000f2200000e0000 */
[----:B------:R-:W5:Y:S01]  /*86b0*/  MUFU.EX2 R152, R152 ;  /* 0x0000009800987308 */ /* 0x000f620000000800 */
[-C--:B--2---:R-:W-:Y:S01]  /*86c0*/  FMUL.FTZ R24, R24, R12.reuse ;  /* 0x0000000c18187220 */ /* 0x084fe20000410000 */
[----:B------:R-:W-:Y:S01]  /*86d0*/  ISETP.NE.AND P3, PT, R2, R181, PT ;  /* 0x000000b50200720c */ /* 0x000fe20003f65270 */
[----:B------:R-:W-:Y:S02]  /*86e0*/  IMAD.U32 R181, RZ, RZ, UR22 ;  /* 0x00000016ffb57e24 */ /* 0x000fe4000f8e00ff */
[-C--:B------:R-:W-:Y:S01]  /*86f0*/  FMUL.FTZ R25, R25, R12.reuse ;  /* 0x0000000c19197220 */ /* 0x080fe20000410000 */
[-C--:B------:R-:W-:Y:S01]  /*8700*/  FMUL.FTZ R28, R28, R12.reuse ;  /* 0x0000000c1c1c7220 */ /* 0x080fe20000410000 */
[-C--:B------:R-:W-:Y:S01]  /*8710*/  FMUL.FTZ R29, R29, R12.reuse ;  /* 0x0000000c1d1d7220 */ /* 0x080fe20000410000 */
[-C--:B------:R-:W-:Y:S01]  /*8720*/  FMUL.FTZ R32, R32, R12.reuse ;  /* 0x0000000c20207220 */ /* 0x080fe20000410000 */
[----:B------:R-:W2:Y:S01]  /*8730*/  MUFU.EX2 R14, R14 ;  /* 0x0000000e000e7308 */ /* 0x000ea20000000800 */
[----:B---3--:R-:W-:Y:S01]  /*8740*/  FFMA.FTZ R5, R12, R5, R13 ;  /* 0x000000050c057223 */ /* 0x008fe2000001000d */
[-C--:B------:R-:W-:Y:S01]  /*8750*/  FMUL.FTZ R33, R33, R12.reuse ;  /* 0x0000000c21217220 */ /* 0x080fe20000410000 */
[-C--:B------:R-:W-:Y:S01]  /*8760*/  FMUL.FTZ R36, R36, R12.reuse ;  /* 0x0000000c24247220 */ /* 0x080fe20000410000 */
[-C--:B------:R-:W-:Y:S01]  /*8770*/  FMUL.FTZ R37, R37, R12.reuse ;  /* 0x0000000c25257220 */ /* 0x080fe20000410000 */
[-C--:B------:R-:W-:Y:S01]  /*8780*/  FMUL.FTZ R40, R40, R12.reuse ;  /* 0x0000000c28287220 */ /* 0x080fe20000410000 */
[-C--:B------:R-:W-:Y:S01]  /*8790*/  FMUL.FTZ R41, R41, R12.reuse ;  /* 0x0000000c29297220 */ /* 0x080fe20000410000 */
[-C--:B------:R-:W-:Y:S01]  /*87a0*/  FMUL.FTZ R44, R44, R12.reuse ;  /* 0x0000000c2c2c7220 */ /* 0x080fe20000410000 */
[----:B------:R-:W-:Y:S01]  /*87b0*/  MUFU.EX2 R15, R15 ;  /* 0x0000000f000f7308 */ /* 0x000fe20000000800 */
[----:B-----5:R-:W-:Y:S01]  /*87c0*/  FADD.FTZ R5, R152, R5 ;  /* 0x0000000598057221 */ /* 0x020fe20000010000 */
[-C--:B------:R-:W-:Y:S01]  /*87d0*/  FMUL.FTZ R45, R45, R12.reuse ;  /* 0x0000000c2d2d7220 */ /* 0x080fe20000410000 */
[-C--:B------:R-:W-:Y:S01]  /*87e0*/  FMUL.FTZ R48, R48, R12.reuse ;  /* 0x0000000c30307220 */ /* 0x080fe20000410000 */
[-C--:B------:R-:W-:Y:S01]  /*87f0*/  FMUL.FTZ R49, R49, R12.reuse ;  /* 0x0000000c31317220 */ /* 0x080fe20000410000 */
[-C--:B------:R-:W-:Y:S01]  /*8800*/  FMUL.FTZ R52, R52, R12.reuse ;  /* 0x0000000c34347220 */ /* 0x080fe20000410000 */
[-C--:B------:R-:W-:Y:S01]  /*8810*/  FMUL.FTZ R53, R53, R12.reuse ;  /* 0x0000000c35357220 */ /* 0x080fe20000410000 */
[----:B----4-:R-:W-:Y:S01]  /*8820*/  FMNMX.FTZ R192, R8, R157, !PT ;  /* 0x0000009d08c07209 */ /* 0x010fe20007810000 */
[----:B------:R-:W-:Y:S01]  /*8830*/  FFMA.FTZ R157, R169, UR10, -R193 ;  /* 0x0000000aa99d7c23 */ /* 0x000fe200080108c1 */
[----:B------:R-:W-:Y:S01]  /*8840*/  MUFU.EX2 R156, R156 ;  /* 0x0000009c009c7308 */ /* 0x000fe20000000800 */
[-C--:B------:R-:W-:Y:S01]  /*8850*/  FMUL.FTZ R56, R56, R12.reuse ;  /* 0x0000000c38387220 */ /* 0x080fe20000410000 */
[-C--:B------:R-:W-:Y:S01]  /*8860*/  FMUL.FTZ R57, R57, R12.reuse ;  /* 0x0000000c39397220 */ /* 0x080fe20000410000 */
[----:B------:R-:W3:Y:S01]  /*8870*/  SHFL.BFLY PT, R169, R192, 0x1, 0x1f ;  /* 0x0c201f00c0a97f89 */ /* 0x000ee200000e0000 */
        /* <DEDUP_REMOVED lines=23> */
[----:B---3--:R-:W-:Y:S01]  /*89f0*/  FMNMX.FTZ R8, R192, R169, !PT ;  /* 0x000000a9c0087209 */ /* 0x008fe20007810000 */
        /* <DEDUP_REMOVED lines=13> */
[----:B------:R-:W-:Y:S01]  /*8ad0*/  FFMA.FTZ R173, R158, UR10, -R177 ;  /* 0x0000000a9ead7c23 */ /* 0x000fe200080108b1 */
[----:B------:R-:W-:Y:S01]  /*8ae0*/  MUFU.EX2 R11, R11 ;  /* 0x0000000b000b7308 */ /* 0x000fe20000000800 */
[----:B------:R-:W-:-:S02]  /*8af0*/  IMAD.U32 R170, RZ, RZ, UR23 ;  /* 0x00000017ffaa7e24 */ /* 0x000fc4000f8e00ff */
[--C-:B---3--:R-:W-:Y:S01]  /*8b00*/  FFMA.FTZ R180, R159, UR10, -R177.reuse ;  /* 0x0000000a9fb47c23 */ /* 0x108fe200080108b1 */
[--C-:B------:R-:W-:Y:S01]  /*8b10*/  FFMA.FTZ R159, R162, UR10, -R177.reuse ;  /* 0x0000000aa29f7c23 */ /* 0x100fe200080108b1 */
[--C-:B------:R-:W-:Y:S01]  /*8b20*/  FFMA.FTZ R192, R163, UR10, -R177.reuse ;  /* 0x0000000aa3c07c23 */ /* 0x100fe200080108b1 */
[--C-:B------:R-:W-:Y:S01]  /*8b30*/  FFMA.FTZ R163, R166, UR10, -R177.reuse ;  /* 0x0000000aa6a37c23 */ /* 0x100fe200080108b1 */
[----:B------:R-:W-:Y:S01]  /*8b40*/  @!P1 IADD3 R154, R170, 0x28c40, RZ ;  /* 0x00028c40aa9a9810 */ /* 0x000fe20007ffe0ff */
[--C-:B------:R-:W-:Y:S01]  /*8b50*/  FFMA.FTZ R196, R171, UR10, -R177.reuse ;  /* 0x0000000aabc47c23 */ /* 0x100fe200080108b1 */
[----:B------:R-:W3:Y:S01]  /*8b60*/  MUFU.EX2 R176, R176 ;  /* 0x000000b000b07308 */ /* 0x000ee20000000800 */
[--C-:B------:R-:W-:Y:S01]  /*8b70*/  FFMA.FTZ R179, R179, UR10, -R177.reuse ;  /* 0x0000000ab3b37c23 */ /* 0x100fe200080108b1 */
[----:B------:R-:W-:Y:S01]  /*8b80*/  @!P1 PRMT R154, RZ, 0x654, R154 ;  /* 0x00000654ff9a9816 */ /* 0x000fe2000000009a */
[--C-:B------:R-:W-:Y:S01]  /*8b90*/  FFMA.FTZ R171, R174, UR10, -R177.reuse ;  /* 0x0000000aaeab7c23 */ /* 0x100fe200080108b1 */
[--C-:B------:R-:W-:Y:S01]  /*8ba0*/  FFMA.FTZ R174, R175, UR10, -R177.reuse ;  /* 0x0000000aafae7c23 */ /* 0x100fe200080108b1 */
[--C-:B------:R-:W-:Y:S01]  /*8bb0*/  FFMA.FTZ R175, R178, UR10, -R177.reuse ;  /* 0x0000000ab2af7c23 */ /* 0x100fe200080108b1 */
[----:B------:R2:W-:Y:S01]  /*8bc0*/  @!P1 SYNCS.ARRIVE.TRANS64.RED.A1T0 RZ, [R154+URZ], RZ ;  /* 0x000000ff9aff99a7 */ /* 0x0005e2000810043f */
[----:B------:R-:W-:Y:S01]  /*8bd0*/  @!P3 IMAD R158, R181, 0x40, R16 ;  /* 0x00000040b59eb824 */ /* 0x000fe200078e0210 */
[----:B------:R-:W4:Y:S01]  /*8be0*/  MUFU.EX2 R155, R155 ;  /* 0x0000009b009b7308 */ /* 0x000f220000000800 */
[--C-:B------:R-:W-:Y:S01]  /*8bf0*/  FFMA.FTZ R182, R182, UR10, -R177.reuse ;  /* 0x0000000ab6b67c23 */ /* 0x100fe200080108b1 */
[----:B------:R-:W-:Y:S01]  /*8c00*/  FFMA.FTZ R177, R183, UR10, -R177 ;  /* 0x0000000ab7b17c23 */ /* 0x000fe200080108b1 */
[-C--:B------:R-:W-:Y:S01]  /*8c10*/  FMUL.FTZ R109, R109, R12.reuse ;  /* 0x0000000c6d6d7220 */ /* 0x080fe20000410000 */
[----:B------:R-:W-:Y:S01]  /*8c20*/  @!P3 LEA R158, R158, UR48, 0x2 ;  /* 0x000000309e9ebc11 */ /* 0x000fe2000f8e10ff */
[-C--:B------:R-:W-:Y:S01]  /*8c30*/  FMUL.FTZ R112, R112, R12.reuse ;  /* 0x0000000c70707220 */ /* 0x080fe20000410000 */
[----:B--2---:R-:W-:Y:S01]  /*8c40*/  FADD.FTZ R154, R14, R5 ;  /* 0x000000050e9a7221 */ /* 0x004fe20000010000 */
[----:B------:R-:W-:Y:S01]  /*8c50*/  FMUL.FTZ R113, R113, R12 ;  /* 0x0000000c71717220 */ /* 0x000fe20000410000 */
[----:B------:R-:W2:Y:S01]  /*8c60*/  MUFU.EX2 R173, R173 ;  /* 0x000000ad00ad7308 */ /* 0x000ea20000000800 */
[----:B---3--:R-:W-:Y:S01]  /*8c70*/  FFMA.FTZ R4, R11, R4, R176 ;  /* 0x000000040b047223 */ /* 0x008fe200000100b0 */
[----:B------:R-:W-:Y:S01]  /*8c80*/  FADD.FTZ R5, R15, R154 ;  /* 0x0000009a0f057221 */ /* 0x000fe20000010000 */
[----:B------:R-:W-:Y:S01]  /*8c90*/  @!P3 STS [R158+0x28800], R12 ;  /* 0x0288000c9e00b388 */ /* 0x000fe20000000800 */
[-C--:B------:R-:W-:Y:S01]  /*8ca0*/  FMUL.FTZ R116, R116, R12.reuse ;  /* 0x0000000c74747220 */ /* 0x080fe20000410000 */
[-C--:B------:R-:W-:Y:S01]  /*8cb0*/  FMUL.FTZ R117, R117, R12.reuse ;  /* 0x0000000c75757220 */ /* 0x080fe20000410000 */
[----:B------:R-:W-:Y:S01]  /*8cc0*/  FADD.FTZ R154, R156, R5 ;  /* 0x000000059c9a7221 */ /* 0x000fe20000010000 */
[----:B------:R3:W-:Y:S01]  /*8cd0*/  @!P3 STS [R158+0x28820], R11 ;  /* 0x0288200b9e00b388 */ /* 0x0007e20000000800 */
        /* <DEDUP_REMOVED lines=17> */
[----:B-----5:R-:W-:Y:S01]  /*8df0*/  FADD.FTZ R4, R180, R5 ;  /* 0x00000005b4047221 */ /* 0x020fe20000010000 */
[-C--:B------:R-:W-:Y:S01]  /*8e00*/  FMUL.FTZ R144, R144, R12.reuse ;  /* 0x0000000c90907220 */ /* 0x080fe20000410000 */
[-C--:B------:R-:W-:Y:S01]  /*8e10*/  FMUL.FTZ R145, R145, R12.reuse ;  /* 0x0000000c91917220 */ /* 0x080fe20000410000 */
[-C--:B------:R-:W-:Y:S01]  /*8e20*/  FMUL.FTZ R148, R148, R12.reuse ;  /* 0x0000000c94947220 */ /* 0x080fe20000410000 */
[----:B------:R-:W-:Y:S01]  /*8e30*/  FMUL.FTZ R149, R149, R12 ;  /* 0x0000000c95957220 */ /* 0x000fe20000410000 */
[----:B------:R-:W-:Y:S01]  /*8e40*/  F2FP.F16.F32.PACK_AB R152, R152, R13 ;  /* 0x0000000d9898723e */ /* 0x000fe200000000ff */
[-C--:B------:R-:W-:Y:S01]  /*8e50*/  FMUL.FTZ R26, R26, R11.reuse ;  /* 0x0000000b1a1a7220 */ /* 0x080fe20000410000 */
[----:B------:R-:W5:Y:S01]  /*8e60*/  MUFU.EX2 R163, R163 ;  /* 0x000000a300a37308 */ /* 0x000f620000000800 */
[----:B----4-:R-:W-:Y:S01]  /*8e70*/  FADD.FTZ R5, R159, R4 ;  /* 0x000000049f057221 */ /* 0x010fe20000010000 */
[----:B---3--:R-:W-:Y:S01]  /*8e80*/  F2FP.F16.F32.PACK_AB R158, R153, R20 ;  /* 0x00000014999e723e */ /* 0x008fe200000000ff */
[-C--:B------:R-:W-:Y:S01]  /*8e90*/  FMUL.FTZ R27, R27, R11.reuse ;  /* 0x0000000b1b1b7220 */ /* 0x080fe20000410000 */
[----:B------:R-:W-:Y:S01]  /*8ea0*/  F2FP.F16.F32.PACK_AB R156, R21, R156 ;  /* 0x0000009c159c723e */ /* 0x000fe200000000ff */
[-C--:B------:R-:W-:Y:S01]  /*8eb0*/  FMUL.FTZ R30, R30, R11.reuse ;  /* 0x0000000b1e1e7220 */ /* 0x080fe20000410000 */
[-C--:B------:R-:W-:Y:S01]  /*8ec0*/  FMUL.FTZ R31, R31, R11.reuse ;  /* 0x0000000b1f1f7220 */ /* 0x080fe20000410000 */
[-C--:B------:R-:W-:Y:S01]  /*8ed0*/  FMUL.FTZ R34, R34, R11.reuse ;  /* 0x0000000b22227220 */ /* 0x080fe20000410000 */
[----:B------:R-:W-:Y:S01]  /*8ee0*/  MUFU.EX2 R160, R160 ;  /* 0x000000a000a07308 */ /* 0x000fe20000000800 */
        /* <DEDUP_REMOVED lines=41> */
[----:B------:R-:W-:Y:S01]  /*9180*/  F2FP.F16.F32.PACK_AB R153, R155, R176 ;  /* 0x000000b09b99723e */ /* 0x000fe200000000ff */
[----:B------:R-:W-:Y:S01]  /*9190*/  FMUL.FTZ R95, R95, R11 ;  /* 0x0000000b5f5f7220 */ /* 0x000fe20000410000 */
[----:B------:R-:W-:Y:S01]  /*91a0*/  F2FP.F16.F32.PACK_AB R155, R180, R173 ;  /* 0x000000adb49b723e */ /* 0x000fe200000000ff */
[----:B------:R-:W-:Y:S01]  /*91b0*/  FADD.FTZ R154, R160, R179 ;  /* 0x000000b3a09a7221 */ /* 0x000fe20000010000 */
[C---:B---3--:R-:W-:Y:S01]  /*91c0*/  F2FP.F16.F32.PACK_AB R160, R157.reuse, R160 ;  /* 0x000000a09da0723e */ /* 0x048fe200000000ff */
[----:B------:R-:W-:Y:S01]  /*91d0*/  FMUL.FTZ R98, R98, R11 ;  /* 0x0000000b62627220 */ /* 0x000fe20000410000 */
[----:B------:R-:W3:Y:S01]  /*91e0*/  MUFU.EX2 R196, R196 ;  /* 0x000000c400c47308 */ /* 0x000ee20000000800 */
[----:B------:R-:W-:Y:S01]  /*91f0*/  FADD.FTZ R154, R157, R154 ;  /* 0x0000009a9d9a7221 */ /* 0x000fe20000010000 */
[----:B--2---:R-:W-:Y:S01]  /*9200*/  FADD.FTZ R5, R167, R4 ;  /* 0x00000004a7057221 */ /* 0x004fe20000010000 */
[----:B------:R-:W-:Y:S01]  /*9210*/  F2FP.F16.F32.PACK_AB R157, R192, R159 ;  /* 0x0000009fc09d723e */ /* 0x000fe200000000ff */
[----:B------:R-:W-:Y:S01]  /*9220*/  FMUL.FTZ R99, R99, R11 ;  /* 0x0000000b63637220 */ /* 0x000fe20000410000 */
[----:B------:R-:W-:Y:S01]  /*9230*/  F2FP.F16.F32.PACK_AB R159, R194, R163 ;  /* 0x000000a3c29f723e */ /* 0x000fe200000000ff */
[-C--:B------:R-:W-:Y:S01]  /*9240*/  FMUL.FTZ R102, R102, R11.reuse ;  /* 0x0000000b66667220 */ /* 0x080fe20000410000 */
[-C--:B------:R-:W-:Y:S01]  /*9250*/  FMUL.FTZ R103, R103, R11.reuse ;  /* 0x0000000b67677220 */ /* 0x080fe20000410000 */
[----:B------:R-:W2:Y:S01]  /*9260*/  MUFU.EX2 R164, R164 ;  /* 0x000000a400a47308 */ /* 0x000ea20000000800 */
        /* <DEDUP_REMOVED lines=15> */
[----:B------:R-:W-:Y:S01]  /*9360*/  FMUL.FTZ R126, R126, R11 ;  /* 0x0000000b7e7e7220 */ /* 0x000fe20000410000 */
[----:B------:R-:W3:Y:S01]  /*9370*/  MUFU.EX2 R165, R165 ;  /* 0x000000a500a57308 */ /* 0x000ee20000000800 */
[C---:B--2---:R-:W-:Y:S01]  /*9380*/  FADD.FTZ R12, R164.reuse, R179 ;  /* 0x000000b3a40c7221 */ /* 0x044fe20000010000 */
[----:B------:R-:W-:Y:S01]  /*9390*/  F2FP.F16.F32.PACK_AB R162, R164, R161 ;  /* 0x000000a1a4a2723e */ /* 0x000fe200000000ff */
[----:B------:R-:W-:Y:S01]  /*93a0*/  FMUL.FTZ R127, R127, R11 ;  /* 0x0000000b7f7f7220 */ /* 0x000fe20000410000 */
[----:B------:R-:W-:Y:S01]  /*93b0*/  F2FP.F16.F32.PACK_AB R161, R196, R167 ;  /* 0x000000a7c4a1723e */ /* 0x000fe200000000ff */
        /* <DEDUP_REMOVED lines=10> */
[-C--:B------:R-:W-:Y:S01]  /*9460*/  FMUL.FTZ R142, R142, R11.reuse ;  /* 0x0000000b8e8e7220 */ /* 0x080fe20000410000 */
[----:B------:R-:W5:Y:S01]  /*9470*/  MUFU.EX2 R168, R168 ;  /* 0x000000a800a87308 */ /* 0x000f620000000800 */
[----:B---3--:R-:W-:Y:S01]  /*9480*/  FADD.FTZ R13, R165, R12 ;  /* 0x0000000ca50d7221 */ /* 0x008fe20000010000 */
[-C--:B------:R-:W-:Y:S01]  /*9490*/  FMUL.FTZ R143, R143, R11.reuse ;  /* 0x0000000b8f8f7220 */ /* 0x080fe20000410000 */
[-C--:B------:R-:W-:Y:S01]  /*94a0*/  FMUL.FTZ R146, R146, R11.reuse ;  /* 0x0000000b92927220 */ /* 0x080fe20000410000 */
[-C--:B------:R-:W-:Y:S01]  /*94b0*/  FMUL.FTZ R147, R147, R11.reuse ;  /* 0x0000000b93937220 */ /* 0x080fe20000410000 */
[-C--:B------:R-:W-:Y:S01]  /*94c0*/  FMUL.FTZ R150, R150, R11.reuse ;  /* 0x0000000b96967220 */ /* 0x080fe20000410000 */
[----:B------:R-:W-:-:S02]  /*94d0*/  FMUL.FTZ R151, R151, R11 ;  /* 0x0000000b97977220 */ /* 0x000fc40000410000 */
[----:B------:R-:W3:Y:S01]  /*94e0*/  MUFU.EX2 R175, R175 ;  /* 0x000000af00af7308 */ /* 0x000ee20000000800 */
[C---:B--2---:R-:W-:Y:S01]  /*94f0*/  FADD.FTZ R4, R174.reuse, R5 ;  /* 0x00000005ae047221 */ /* 0x044fe20000010000 */
[----:B------:R-:W-:-:S05]  /*9500*/  F2FP.F16.F32.PACK_AB R163, R174, R171 ;  /* 0x000000abaea3723e */ /* 0x000fca00000000ff */
[----:B------:R4:W-:Y:S01]  /*9510*/  STSM.16.M88.4 [R23], R160 ;  /* 0x000000a017007844 */ /* 0x0009e20000000200 */
[----:B------:R-:W2:Y:S01]  /*9520*/  MUFU.EX2 R172, R172 ;  /* 0x000000ac00ac7308 */ /* 0x000ea20000000800 */
[C---:B-----5:R-:W-:Y:S01]  /*9530*/  FADD.FTZ R12, R168.reuse, R13 ;  /* 0x0000000da80c7221 */ /* 0x060fe20000010000 */
[----:B------:R-:W-:-:S03]  /*9540*/  F2FP.F16.F32.PACK_AB R164, R168, R165 ;  /* 0x000000a5a8a4723e */ /* 0x000fc600000000ff */
[----:B------:R-:W-:-:S03]  /*9550*/  FADD.FTZ R5, R169, R12 ;  /* 0x0000000ca9057221 */ /* 0x000fc60000010000 */
[----:B------:R-:W5:Y:S01]  /*9560*/  MUFU.EX2 R182, R182 ;  /* 0x000000b600b67308 */ /* 0x000f620000000800 */
[----:B---3--:R-:W-:Y:S01]  /*9570*/  FADD.FTZ R13, R175, R4 ;  /* 0x00000004af0d7221 */ /* 0x008fe20000010000 */
[----:B------:R-:W-:-:S03]  /*9580*/  F2FP.F16.F32.PACK_AB R165, R178, R175 ;  /* 0x000000afb2a5723e */ /* 0x000fc600000000ff */
[----:B------:R-:W-:-:S03]  /*9590*/  FADD.FTZ R13, R178, R13 ;  /* 0x0000000db20d7221 */ /* 0x000fc60000010000 */
[----:B------:R-:W3:Y:S01]  /*95a0*/  MUFU.EX2 R177, R177 ;  /* 0x000000b100b17308 */ /* 0x000ee20000000800 */
[C---:B--2---:R-:W-:Y:S01]  /*95b0*/  F2FP.F16.F32.PACK_AB R166, R172.reuse, R169 ;  /* 0x000000a9aca6723e */ /* 0x044fe200000000ff */
[----:B------:R-:W-:Y:S01]  /*95c0*/  FADD.FTZ R5, R172, R5 ;  /* 0x00000005ac057221 */ /* 0x000fe20000010000 */
[----:B-----5:R-:W-:Y:S01]  /*95d0*/  FADD.FTZ R4, R182, R13 ;  /* 0x0000000db6047221 */ /* 0x020fe20000010000 */
[----:B---3--:R-:W-:-:S03]  /*95e0*/  F2FP.F16.F32.PACK_AB R167, R177, R182 ;  /* 0x000000b6b1a7723e */ /* 0x008fc600000000ff */
[----:B------:R-:W-:Y:S02]  /*95f0*/  FADD.FTZ R4, R177, R4 ;  /* 0x00000004b1047221 */ /* 0x000fe40000010000 */
[----:B------:R4:W-:Y:S01]  /*9600*/  STSM.16.M88.4 [R22], R164 ;  /* 0x000000a416007844 */ /* 0x0009e20000000200 */
[----:B------:R-:W-:Y:S05]  /*9610*/  @!P0 BRA `(.L_x_1349) ;  /* 0x0000000000048947 */ /* 0x000fea0003800000 */
[----:B------:R-:W-:Y:S01]  /*9620*/  BPT.TRAP 0x1 ;  /* 0x000000040000795c */ /* 0x000fe20000300000 */
.L_x_1349:
[----:B------:R2:W3:Y:S01]  /*9630*/  SYNCS.PHASECHK.TRANS64.TRYWAIT P3, [UR23+0x28c50], R9 ;  /* 0x028c5009ff0075a7 */ /* 0x0004e20008060157 */
[----:B------:R-:W-:Y:S05]  /*9640*/  @!P0 BRA `(.L_x_1350) ;  /* 0x0000000000048947 */ /* 0x000fea0003800000 */
[----:B------:R-:W-:Y:S01]  /*9650*/  BPT.TRAP 0x1 ;  /* 0x000000040000795c */ /* 0x000fe20000300000 */
.L_x_1350:
[----:B---3--:R-:W-:Y:S05]  /*9660*/  @P3 BRA `(.L_x_1351) ;  /* 0x0000000000083947 */ /* 0x008fea0003800000 */
[----:B------:R-:W3:Y:S02]  /*9670*/  SYNCS.PHASECHK.TRANS64.TRYWAIT P3, [UR23+0x28c50], R9 ;  /* 0x028c5009ff0075a7 */ /* 0x000ee40008060157 */
[----:B---3--:R-:W-:Y:S05]  /*9680*/  @!P3 BRA `(.L_x_1352) ;  /* 0x000000800090b947 */ /* 0x008fea0003800000 */
.L_x_1351:
        /* <DEDUP_REMOVED lines=39> */
[----:B-12---:R-:W-:-:S07]  /*9900*/  IMAD.MOV.U32 R9, RZ, RZ, R10 ;  /* 0x000000ffff097224 */ /* 0x006fce00078e000a */
.L_x_1344:
[----:B------:R-:W-:-:S13]  /*9910*/  ISETP.GE.AND P2, PT, R9, UR41, PT ;  /* 0x0000002909007c0c */ /* 0x000fda000bf46270 */
[----:B------:R-:W-:Y:S05]  /*9920*/  @!P2 BRA `(.L_x_1354) ;  /* 0x0000002000c4a947 */ /* 0x000fea0003800000 */
[----:B---3--:R-:W-:Y:S01]  /*9930*/  IMAD.MOV.U32 R12, RZ, RZ, R8 ;  /* 0x000000ffff0c7224 */ /* 0x008fe200078e0008 */
[----:B------:R-:W-:Y:S01]  /*9940*/  UMOV UR21, UR39 ;  /* 0x0000002700157c82 */ /* 0x000fe20008000000 */
[----:B------:R-:W-:Y:S01]  /*9950*/  IMAD.MOV.U32 R13, RZ, RZ, R7 ;  /* 0x000000ffff0d7224 */ /* 0x000fe200078e0007 */
[----:B------:R-:W-:Y:S01]  /*9960*/  ULDC UR22, c[0x0][0x9e4] ;  /* 0x0002790000167ab9 */ /* 0x000fe20000000800 */
[----:B------:R-:W-:Y:S01]  /*9970*/  ULDC UR23, c[0x0][0x9dc] ;  /* 0x0002770000177ab9 */ /* 0x000fe20000000800 */
[----:B------:R-:W-:Y:S01]  /*9980*/  ULDC UR24, c[0x0][0x288] ;  /* 0x0000a20000187ab9 */ /* 0x000fe20000000800 */
[----:B------:R-:W-:Y:S01]  /*9990*/  ULDC UR20, c[0x0][0x988] ;  /* 0x0002620000147ab9 */ /* 0x000fe20000000800 */
[----:B------:R-:W-:-:S05]  /*99a0*/  ULDC UR25, c[0x0][0x9e0] ;  /* 0x0002780000197ab9 */ /* 0x000fca0000000800 */
.L_x_1371:
[----:B------:R-:W-:-:S04]  /*99b0*/  UIADD3 UR39, UR21, 0x1, URZ ;  /* 0x0000000115277890 */ /* 0x000fc8000fffe03f */
[----:B------:R-:W-:-:S04]  /*99c0*/  UISETP.NE.AND UP0, UPT, UR39, 0x2, UPT ;  /* 0x000000022700788c */ /* 0x000fc8000bf05270 */
[----:B------:R-:W-:Y:S02]  /*99d0*/  USEL UR6, URZ, 0x1, UP0 ;  /* 0x000000013f067887 */ /* 0x000fe40008000000 */
[----:B------:R-:W-:Y:S02]  /*99e0*/  USEL UR39, UR39, URZ, UP0 ;  /* 0x0000003f27277287 */ /* 0x000fe40008000000 */
[----:B------:R-:W-:Y:S01]  /*99f0*/  ULOP3.LUT UR38, UR38, UR6, URZ, 0x3c, !UPT ;  /* 0x0000000626267292 */ /* 0x000fe2000f8e3c3f */
[----:B-1-3--:R-:W-:Y:S11]  /*9a00*/  @!P0 BRA `(.L_x_1355) ;  /* 0x0000000000048947 */ /* 0x00aff60003800000 */
[----:B------:R-:W-:Y:S01]  /*9a10*/  BPT.TRAP 0x1 ;  /* 0x000000040000795c */ /* 0x000fe20000300000 */
.L_x_1355:
[----:B------:R-:W-:Y:S01]  /*9a20*/  ULEA UR26, UR39, UR48, 0x3 ;  /* 0x00000030271a7291 */ /* 0x000fe2000f8e183f */
[----:B------:R-:W-:-:S04]  /*9a30*/  MOV R10, UR38 ;  /* 0x00000026000a7c02 */ /* 0x000fc80008000f00 */
[----:B------:R-:W-:-:S04]  /*9a40*/  SHF.L.U32 R10, R10, 0x1f, RZ ;  /* 0x0000001f0a0a7819 */ /* 0x000fc800000006ff */
[----:B------:R3:W1:Y:S01]  /*9a50*/  SYNCS.PHASECHK.TRANS64.TRYWAIT P2, [UR26+0x28c30], R10 ;  /* 0x028c300aff0075a7 */ /* 0x000662000804015a */
[----:B------:R-:W-:Y:S05]  /*9a60*/  @!P0 BRA `(.L_x_1356) ;  /* 0x0000000000048947 */ /* 0x000fea0003800000 */
[----:B------:R-:W-:Y:S01]  /*9a70*/  BPT.TRAP 0x1 ;  /* 0x000000040000795c */ /* 0x000fe20000300000 */
.L_x_1356:
[----:B-1----:R-:W-:Y:S05]  /*9a80*/  @P2 BRA `(.L_x_1357) ;  /* 0x0000000000082947 */ /* 0x002fea0003800000 */
[----:B------:R-:W1:Y:S02]  /*9a90*/  SYNCS.PHASECHK.TRANS64.TRYWAIT P2, [UR26+0x28c30], R10 ;  /* 0x028c300aff0075a7 */ /* 0x000e64000804015a */
[----:B-1----:R-:W-:Y:S05]  /*9aa0*/  @!P2 BRA `(.L_x_1358) ;  /* 0x0000007c009ca947 */ /* 0x002fea0003800000 */
.L_x_1357:
[----:B------:R-:W-:Y:S01]  /*9ab0*/  R2UR UR18, R3 ;  /* 0x00000000031272ca */ /* 0x000fe200000e0000 */
[----:B--2-4-:R-:W-:Y:S01]  /*9ac0*/  WARPGROUP.ARRIVE ;  /* 0x00000000000079c5 */ /* 0x014fe20000000000 */
[----:B------:R-:W-:Y:S01]  /*9ad0*/  UMOV UR19, 0x40000040 ;  /* 0x4000004000137882 */ /* 0x000fe20000000000 */
[----:B------:R-:W-:Y:S01]  /*9ae0*/  UMOV UR7, 0x40000040 ;  /* 0x4000004000077882 */ /* 0x000fe20000000000 */
[----:B------:R-:W-:Y:S01]  /*9af0*/  UMOV UR11, 0x40000040 ;  /* 0x40000040000b7882 */ /* 0x000fe20000000000 */
[----:B------:R-:W-:Y:S01]  /*9b00*/  UMOV UR15, 0x40000040 ;  /* 0x40000040000f7882 */ /* 0x000fe20000000000 */
[----:B------:R-:W1:Y:S01]  /*9b10*/  LDC R15, c[0x0][0x2e0] ;  /* 0x0000b800ff0f7b82 */ /* 0x000e620000000800 */
[----:B------:R-:W-:-:S04]  /*9b20*/  IMAD.U32 R11, RZ, RZ, UR26 ;  /* 0x0000001aff0b7e24 */ /* 0x000fc8000f8e00ff */
        /* <DEDUP_REMOVED lines=10> */
[----:B------:R-:W-:Y:S01]  /*9bd0*/  HGMMA.64x64x16.F32 R152, gdesc[UR4], R152, gsb0 ;  /* 0x00e00000049879f0 */ /* 0x000fe20008000898 */
[----:B------:R-:W-:Y:S02]  /*9be0*/  ULOP3.LUT UR6, URZ, UR23, URZ, 0x33, !UPT ;  /* 0x000000173f067292 */ /* 0x000fe4000f8e333f */
[----:B------:R-:W-:Y:S02]  /*9bf0*/  WARPGROUP.DEPBAR.LE gsb0, 0x0 ;  /* 0x00008000000079c5 */ /* 0x000fe40000010000 */
[----:B------:R-:W-:-:S06]  /*9c00*/  WARPGROUP.ARRIVE ;  /* 0x00000000000079c5 */ /* 0x000fcc0000000000 */
[----:B------:R-:W-:Y:S03]  /*9c10*/  HGMMA.64x64x16.F32 R152, gdesc[UR8], R152, gsb0 ;  /* 0x00e00000089879f0 */ /* 0x000fe60008000898 */
[----:B------:R-:W-:Y:S02]  /*9c20*/  WARPGROUP.DEPBAR.LE gsb0, 0x0 ;  /* 0x00008000000079c5 */ /* 0x000fe40000010000 */
[----:B------:R-:W-:-:S06]  /*9c30*/  WARPGROUP.ARRIVE ;  /* 0x00000000000079c5 */ /* 0x000fcc0000000000 */
[----:B------:R-:W-:Y:S03]  /*9c40*/  HGMMA.64x64x16.F32 R152, gdesc[UR12], R152, gsb0 ;  /* 0x00e000000c9879f0 */ /* 0x000fe60008000898 */
[----:B------:R-:W-:Y:S02]  /*9c50*/  WARPGROUP.DEPBAR.LE gsb0, 0x0 ;  /* 0x00008000000079c5 */ /* 0x000fe40000010000 */
[----:B------:R2:W-:Y:S02]  /*9c60*/  @!P1 SYNCS.ARRIVE.TRANS64.RED.A1T0 RZ, [R8+URZ], RZ ;  /* 0x000000ff08ff99a7 */ /* 0x0005e4000810043f */
[----:B--2---:R-:W-:-:S05]  /*9c70*/  IADD3 R8, -R7, 0x1, RZ ;  /* 0x0000000107087810 */ /* 0x004fca0007ffe1ff */
        /* <DEDUP_REMOVED lines=17> */
.L_x_1361:
[----:B------:R-:W-:-:S05]  /*9d90*/  IMAD.U32 R192, RZ, RZ, UR22 ;  /* 0x00000016ffc07e24 */ /* 0x000fca000f8e00ff */
[----:B------:R-:W-:-:S13]  /*9da0*/  ISETP.NE.AND P2, PT, R192, 0x1, PT ;  /* 0x00000001c000780c */ /* 0x000fda0003f45270 */
[----:B------:R-:W1:Y:S02]  /*9db0*/  @P2 LDC.64 R194, c[0x0][0x9e8] ;  /* 0x00027a00ffc22b82 */ /* 0x000e640000000a00 */
[----:B-1----:R-:W-:-:S05]  /*9dc0*/  @P2 IMAD.HI.U32 R194, R20, R194, RZ ;  /* 0x000000c214c22227 */ /* 0x002fca00078e00ff */
[----:B------:R-:W-:-:S07]  /*9dd0*/  @P2 SHF.R.U32.HI R20, RZ, R195, R194 ;  /* 0x000000c3ff142219 */ /* 0x000fce00000116c2 */
.L_x_1362:
[----:B------:R-:W-:Y:S05]  /*9de0*/  BSYNC B0 ;  /* 0x0000000000007941 */ /* 0x000fea0003800000 */
.L_x_1360:
[----:B------:R-:W-:-:S04]  /*9df0*/  IMAD R21, R20, R192, -R7 ;  /* 0x000000c014157224 */ /* 0x000fc800078e0a07 */
[----:B------:R-:W-:-:S05]  /*9e00*/  IMAD.IADD R21, R21, 0x1, -R2 ;  /* 0x0000000115157824 */ /* 0x000fca00078e0a02 */
[----:B------:R-:W-:Y:S02]  /*9e10*/  VIADDMNMX R8, R21, R192, R8, PT ;  /* 0x000000c015087246 */ /* 0x000fe40003800108 */
[----:B------:R-:W-:-:S07]  /*9e20*/  VIMNMX R14, R14, R21, !PT ;  /* 0x000000150e0e7248 */ /* 0x000fce0007fe0100 */
.L_x_1359:
        /* <DEDUP_REMOVED lines=67> */
.L_x_1365:
[----:B------:R-:W-:-:S05]  /*a260*/  IMAD.U32 R192, RZ, RZ, UR22 ;  /* 0x00000016ffc07e24 */ /* 0x000fca000f8e00ff */
[----:B------:R-:W-:-:S13]  /*a270*/  ISETP.NE.AND P3, PT, R192, 0x1, PT ;  /* 0x00000001c000780c */ /* 0x000fda0003f65270 */
[----:B------:R-:W1:Y:S02]  /*a280*/  @P3 LDC.64 R14, c[0x0][0x9e8] ;  /* 0x00027a00ff0e3b82 */ /* 0x000e640000000a00 */
[----:B-1----:R-:W-:-:S05]  /*a290*/  @P3 IMAD.HI.U32 R14, R21, R14, RZ ;  /* 0x0000000e150e3227 */ /* 0x002fca00078e00ff */
[----:B------:R-:W-:-:S07]  /*a2a0*/  @P3 SHF.R.U32.HI R21, RZ, R15, R14 ;  /* 0x0000000fff153219 */ /* 0x000fce000001160e */
.L_x_1366:
[----:B------:R-:W-:Y:S05]  /*a2b0*/  BSYNC B0 ;  /* 0x0000000000007941 */ /* 0x000fea0003800000 */
.L_x_1364:
[----:B------:R-:W-:-:S04]  /*a2c0*/  IMAD R21, R21, R192, -R7 ;  /* 0x000000c015157224 */ /* 0x000fc800078e0a07 */
[----:B------:R-:W-:-:S05]  /*a2d0*/  IMAD.IADD R21, R21, 0x1, -R2 ;  /* 0x0000000115157824 */ /* 0x000fca00078e0a02 */
[----:B------:R-:W-:Y:S02]  /*a2e0*/  VIADDMNMX R8, R21, R192, R8, PT ;  /* 0x000000c015087246 */ /* 0x000fe40003800108 */
[----:B------:R-:W-:-:S07]  /*a2f0*/  VIMNMX R20, R20, R21, !PT ;  /* 0x0000001514147248 */ /* 0x000fce0007fe0100 */
.L_x_1363:
        /* <DEDUP_REMOVED lines=8> */
[----:B------:R-:W-:Y:S02]  /*a380*/  ISETP.GT.AND P3, PT, R20, RZ, P2 ;  /* 0x000000ff1400720c */ /* 0x000fe40001764270 */
        /* <DEDUP_REMOVED lines=24> */
[----:B------:R-:W-:Y:S01]  /*a510*/  ISETP.GT.AND P5, PT, R20, 0x20, P2 ;  /* 0x000000201400780c */ /* 0x000fe200017a4270 */
        /* <DEDUP_REMOVED lines=38> */
[--C-:B------:R-:W-:Y:S01]  /*a780*/  FFMA.FTZ R160, R168, UR10, -R14.reuse ;  /* 0x0000000aa8a07c23 */ /* 0x100fe2000801080e */
[----:B------:R-:W-:Y:S01]  /*a790*/  ISETP.GT.AND P3, PT, R20, 0x29, P2 ;  /* 0x000000291400780c */ /* 0x000fe20001764270 */
[--C-:B------:R-:W-:Y:S01]  /*a7a0*/  FFMA.FTZ R152, R152, UR10, -R14.reuse ;  /* 0x0000000a98987c23 */ /* 0x100fe2000801080e */
[----:B------:R-:W-:Y:S01]  /*a7b0*/  FMNMX.FTZ R154, R170, R21, !PT ;  /* 0x00000015aa9a7209 */ /* 0x000fe20007810000 */
[--C-:B------:R-:W-:Y:S01]  /*a7c0*/  FFMA.FTZ R21, R153, UR10, -R14.reuse ;  /* 0x0000000a99157c23 */ /* 0x100fe2000801080e */
[----:B------:R-:W-:Y:S01]  /*a7d0*/  ISETP.LT.OR P3, PT, R8, 0x2a, P3 ;  /* 0x0000002a0800780c */ /* 0x000fe20001f61670 */
[----:B------:R-:W-:Y:S01]  /*a7e0*/  FFMA.FTZ R156, R156, UR10, -R14 ;  /* 0x0000000a9c9c7c23 */ /* 0x000fe2000801080e */
[----:B------:R-:W-:Y:S01]  /*a7f0*/  FMNMX.FTZ R153, R171, R154, !PT ;  /* 0x0000009aab997209 */ /* 0x000fe20007810000 */
[----:B------:R-:W-:Y:S01]  /*a800*/  MUFU.EX2 R152, R152 ;  /* 0x0000009800987308 */ /* 0x000fe20000000800 */
[----:B------:R-:W-:-:S02]  /*a810*/  FSEL R175, R175, -INF , !P3 ;  /* 0xff800000afaf7808 */ /* 0x000fc40005800000 */
[----:B------:R-:W-:Y:S02]  /*a820*/  ISETP.GT.AND P3, PT, R20, 0x31, P2 ;  /* 0x000000311400780c */ /* 0x000fe40001764270 */
[----:B------:R-:W-:Y:S02]  /*a830*/  FMNMX.FTZ R154, R174, R153, !PT ;  /* 0x00000099ae9a7209 */ /* 0x000fe40007810000 */
[----:B------:R-:W-:Y:S01]  /*a840*/  ISETP.LT.OR P3, PT, R8, 0x32, P3 ;  /* 0x000000320800780c */ /* 0x000fe20001f61670 */
[----:B------:R-:W-:Y:S01]  /*a850*/  MUFU.EX2 R21, R21 ;  /* 0x0000001500157308 */ /* 0x000fe20000000800 */
[----:B------:R-:W-:Y:S02]  /*a860*/  FMNMX.FTZ R153, R175, R154, !PT ;  /* 0x0000009aaf997209 */ /* 0x000fe40007810000 */
[----:B------:R-:W-:Y:S02]  /*a870*/  ISETP.GT.AND P2, PT, R20, 0x39, P2 ;  /* 0x000000391400780c */ /* 0x000fe40001744270 */
[----:B------:R-:W-:-:S02]  /*a880*/  FSEL R179, R179, -INF , !P3 ;  /* 0xff800000b3b37808 */ /* 0x000fc40005800000 */
[----:B------:R-:W-:Y:S01]  /*a890*/  FMNMX.FTZ R20, R178, R153, !PT ;  /* 0x00000099b2147209 */ /* 0x000fe20007810000 */
[--C-:B------:R-:W-:Y:S01]  /*a8a0*/  FFMA.FTZ R153, R157, UR10, -R14.reuse ;  /* 0x0000000a9d997c23 */ /* 0x100fe2000801080e */
[----:B------:R-:W-:Y:S01]  /*a8b0*/  ISETP.LT.OR P2, PT, R8, 0x3a, P2 ;  /* 0x0000003a0800780c */ /* 0x000fe20001741670 */
[----:B------:R-:W-:Y:S01]  /*a8c0*/  MUFU.EX2 R154, R156 ;  /* 0x0000009c009a7308 */ /* 0x000fe20000000800 */
[----:B------:R-:W-:Y:S01]  /*a8d0*/  FMNMX.FTZ R157, R179, R20, !PT ;  /* 0x00000014b39d7209 */ /* 0x000fe20007810000 */
[--C-:B------:R-:W-:Y:S01]  /*a8e0*/  FFMA.FTZ R20, R164, UR10, -R14.reuse ;  /* 0x0000000aa4147c23 */ /* 0x100fe2000801080e */
[----:B------:R-:W-:Y:S01]  /*a8f0*/  FSEL R183, R183, -INF , !P2 ;  /* 0xff800000b7b77808 */ /* 0x000fe20005000000 */
[--C-:B------:R-:W-:Y:S01]  /*a900*/  FFMA.FTZ R164, R172, UR10, -R14.reuse ;  /* 0x0000000aaca47c23 */ /* 0x100fe2000801080e */
[----:B------:R-:W-:Y:S01]  /*a910*/  FMNMX.FTZ R8, R182, R157, !PT ;  /* 0x0000009db6087209 */ /* 0x000fe20007810000 */
[--C-:B------:R-:W-:Y:S01]  /*a920*/  FFMA.FTZ R157, R161, UR10, -R14.reuse ;  /* 0x0000000aa19d7c23 */ /* 0x100fe2000801080e */
[----:B------:R-:W-:Y:S01]  /*a930*/  FSEL R168, R7, RZ, P5 ;  /* 0x000000ff07a87208 */ /* 0x000fe20002800000 */
[----:B------:R-:W-:Y:S01]  /*a940*/  MUFU.EX2 R153, R153 ;  /* 0x0000009900997308 */ /* 0x000fe20000000800 */
[----:B------:R-:W-:Y:S01]  /*a950*/  FMNMX.FTZ R8, R183, R8, !PT ;  /* 0x00000008b7087209 */ /* 0x000fe20007810000 */
[--C-:B------:R-:W-:Y:S01]  /*a960*/  FFMA.FTZ R161, R165, UR10, -R14.reuse ;  /* 0x0000000aa5a17c23 */ /* 0x100fe2000801080e */
[--C-:B------:R-:W-:Y:S01]  /*a970*/  FFMA.FTZ R165, R169, UR10, -R14.reuse ;  /* 0x0000000aa9a57c23 */ /* 0x100fe2000801080e */
[----:B------:R-:W-:Y:S01]  /*a980*/  FADD.FTZ R168, -R168, R13 ;  /* 0x0000000da8a87221 */ /* 0x000fe20000010100 */
[--C-:B------:R-:W-:Y:S01]  /*a990*/  FFMA.FTZ R169, R173, UR10, -R14.reuse ;  /* 0x0000000aada97c23 */ /* 0x100fe2000801080e */
[----:B------:R-:W1:Y:S01]  /*a9a0*/  SHFL.BFLY PT, R193, R8, 0x2, 0x1f ;  /* 0x0c401f0008c17f89 */ /* 0x000e6200000e0000 */
[--C-:B------:R-:W-:Y:S01]  /*a9b0*/  FFMA.FTZ R173, R177, UR10, -R14.reuse ;  /* 0x0000000ab1ad7c23 */ /* 0x100fe2000801080e */
[----:B------:R-:W-:Y:S01]  /*a9c0*/  FMUL.FTZ R13, R168, UR10 ;  /* 0x0000000aa80d7c20 */ /* 0x000fe20008410000 */
[----:B------:R-:W-:Y:S01]  /*a9d0*/  MUFU.EX2 R156, R192 ;  /* 0x000000c0009c7308 */ /* 0x000fe20000000800 */
[----:B------:R-:W-:Y:S01]  /*a9e0*/  FFMA.FTZ R168, R176, UR10, -R14 ;  /* 0x0000000ab0a87c23 */ /* 0x000fe2000801080e */
[----:B------:R-:W-:-:S02]  /*a9f0*/  IMAD.MOV R177, RZ, RZ, -R17 ;  /* 0x000000ffffb17224 */ /* 0x000fc400078e0a11 */
[----:B------:R-:W-:-:S03]  /*aa00*/  FFMA.FTZ R172, R180, UR10, -R14 ;  /* 0x0000000ab4ac7c23 */ /* 0x000fc6000801080e */
[----:B------:R-:W-:Y:S01]  /*aa10*/  ISETP.NE.AND P3, PT, R2, R177, PT ;  /* 0x000000b10200720c */ /* 0x000fe20003f65270 */
[----:B------:R-:W2:Y:S01]  /*aa20*/  MUFU.EX2 R13, R13 ;  /* 0x0000000d000d7308 */ /* 0x000ea20000000800 */
[----:B------:R-:W-:-:S07]  /*aa30*/  FFMA.FTZ R177, R181, UR10, -R14 ;  /* 0x0000000ab5b17c23 */ /* 0x000fce000801080e */
[----:B------:R-:W4:Y:S01]  /*aa40*/  MUFU.EX2 R157, R157 ;  /* 0x0000009d009d7308 */ /* 0x000f220000000800 */
[----:B-1----:R-:W-:-:S07]  /*aa50*/  FMNMX.FTZ R193, R8, R193, !PT ;  /* 0x000000c108c17209 */ /* 0x002fce0007810000 */
[----:B------:R-:W1:Y:S01]  /*aa60*/  MUFU.EX2 R20, R20 ;  /* 0x0000001400147308 */ /* 0x000e620000000800 */
[----:B--2---:R-:W-:Y:S01]  /*aa70*/  FFMA.FTZ R176, R13, R5, R152 ;  /* 0x000000050db07223 */ /* 0x004fe20000010098 */
[----:B------:R-:W2:Y:S01]  /*aa80*/  SHFL.BFLY PT, R8, R193, 0x1, 0x1f ;  /* 0x0c201f00c1087f89 */ /* 0x000ea200000e0000 */
[C---:B------:R-:W-:Y:S01]  /*aa90*/  F2FP.F16.F32.PACK_AB R152, R21.reuse, R152 ;  /* 0x000000981598723e */ /* 0x040fe200000000ff */
[-C--:B------:R-:W-:Y:S01]  /*aaa0*/  FMUL.FTZ R24, R24, R13.reuse ;  /* 0x0000000d18187220 */ /* 0x080fe20000410000 */
[----:B------:R-:W-:Y:S01]  /*aab0*/  FADD.FTZ R5, R21, R176 ;  /* 0x000000b015057221 */ /* 0x000fe20000010000 */
[-C--:B------:R-:W-:Y:S01]  /*aac0*/  FMUL.FTZ R25, R25, R13.reuse ;  /* 0x0000000d19197220 */ /* 0x080fe20000410000 */
[-C--:B------:R-:W-:Y:S01]  /*aad0*/  FMUL.FTZ R28, R28, R13.reuse ;  /* 0x0000000d1c1c7220 */ /* 0x080fe20000410000 */
[----:B------:R-:W5:Y:S01]  /*aae0*/  MUFU.EX2 R161, R161 ;  /* 0x000000a100a17308 */ /* 0x000f620000000800 */
[----:B------:R-:W-:Y:S01]  /*aaf0*/  FADD.FTZ R14, R154, R5 ;  /* 0x000000059a0e7221 */ /* 0x000fe20000010000 */
        /* <DEDUP_REMOVED lines=8> */
[----:B----4-:R-:W-:Y:S01]  /*ab80*/  F2FP.F16.F32.PACK_AB R156, R157, R156 ;  /* 0x0000009c9d9c723e */ /* 0x010fe200000000ff */
[-C--:B------:R-:W-:Y:S01]  /*ab90*/  FMUL.FTZ R37, R37, R13.reuse ;  /* 0x0000000d25257220 */ /* 0x080fe20000410000 */
[-C--:B------:R-:W-:Y:S01]  /*aba0*/  FMUL.FTZ R40, R40, R13.reuse ;  /* 0x0000000d28287220 */ /* 0x080fe20000410000 */
[----:B------:R-:W-:Y:S01]  /*abb0*/  FADD.FTZ R181, R157, R192 ;  /* 0x000000c09db57221 */ /* 0x000fe20000010000 */
[-C--:B------:R-:W-:Y:S01]  /*abc0*/  FMUL.FTZ R41, R41, R13.reuse ;  /* 0x0000000d29297220 */ /* 0x080fe20000410000 */
[-C--:B------:R-:W-:Y:S01]  /*abd0*/  FMUL.FTZ R44, R44, R13.reuse ;  /* 0x0000000d2c2c7220 */ /* 0x080fe20000410000 */
[----:B------:R-:W4:Y:S01]  /*abe0*/  MUFU.EX2 R165, R165 ;  /* 0x000000a500a57308 */ /* 0x000f220000000800 */
[-C--:B------:R-:W-:Y:S01]  /*abf0*/  FMUL.FTZ R45, R45, R13.reuse ;  /* 0x0000000d2d2d7220 */ /* 0x080fe20000410000 */
[----:B--2---:R-:W-:Y:S01]  /*ac00*/  FMNMX.FTZ R8, R193, R8, !PT ;  /* 0x00000008c1087209 */ /* 0x004fe20007810000 */
[-C--:B------:R-:W-:Y:S01]  /*ac10*/  FMUL.FTZ R48, R48, R13.reuse ;  /* 0x0000000d30307220 */ /* 0x080fe20000410000 */
[----:B------:R-:W-:Y:S01]  /*ac20*/  MOV R193, UR21 ;  /* 0x0000001500c17c02 */ /* 0x000fe20008000f00 */
[-C--:B------:R-:W-:Y:S01]  /*ac30*/  FMUL.FTZ R49, R49, R13.reuse ;  /* 0x0000000d31317220 */ /* 0x080fe20000410000 */
[C---:B------:R-:W-:Y:S01]  /*ac40*/  FSETP.NEU.FTZ.AND P2, PT, R8.reuse, -INF , PT ;  /* 0xff8000000800780b */ /* 0x040fe20003f5d000 */
[C---:B------:R-:W-:Y:S01]  /*ac50*/  FMUL.FTZ R180, R8.reuse, UR10 ;  /* 0x0000000a08b47c20 */ /* 0x040fe20008410000 */
[----:B------:R-:W2:Y:S01]  /*ac60*/  MUFU.EX2 R164, R164 ;  /* 0x000000a400a47308 */ /* 0x000ea20000000800 */
[----:B------:R-:W-:Y:S01]  /*ac70*/  @!P3 IMAD R14, R193, 0x40, R16 ;  /* 0x00000040c10eb824 */ /* 0x000fe200078e0210 */
[----:B------:R-:W-:Y:S01]  /*ac80*/  FSEL R5, R8, RZ, P2 ;  /* 0x000000ff08057208 */ /* 0x000fe20001000000 */
[-C--:B------:R-:W-:Y:S01]  /*ac90*/  FMUL.FTZ R52, R52, R13.reuse ;  /* 0x0000000d34347220 */ /* 0x080fe20000410000 */
[----:B------:R-:W-:Y:S01]  /*aca0*/  FSEL R176, R180, RZ, P2 ;  /* 0x000000ffb4b07208 */ /* 0x000fe20001000000 */
[-C--:B------:R-:W-:Y:S01]  /*acb0*/  FMUL.FTZ R53, R53, R13.reuse ;  /* 0x0000000d35357220 */ /* 0x080fe20000410000 */
[-C--:B------:R-:W-:Y:S01]  /*acc0*/  FMUL.FTZ R56, R56, R13.reuse ;  /* 0x0000000d38387220 */ /* 0x080fe20000410000 */
[----:B------:R-:W-:Y:S01]  /*acd0*/  FADD.FTZ R5, -R5, R12 ;  /* 0x0000000c05057221 */ /* 0x000fe20000010100 */
[----:B------:R-:W2:Y:S01]  /*ace0*/  MUFU.EX2 R169, R169 ;  /* 0x000000a900a97308 */ /* 0x000ea20000000800 */
[--C-:B------:R-:W-:Y:S01]  /*acf0*/  FFMA.FTZ R180, R155, UR10, -R176.reuse ;  /* 0x0000000a9bb47c23 */ /* 0x100fe200080108b0 */
[----:B------:R-:W-:Y:S01]  /*ad00*/  @!P3 LEA R155, R14, UR48, 0x2 ;  /* 0x000000300e9bbc11 */ /* 0x000fe2000f8e10ff */
[----:B-1----:R-:W-:Y:S01]  /*ad10*/  FADD.FTZ R14, R20, R181 ;  /* 0x000000b5140e7221 */ /* 0x002fe20000010000 */
[--C-:B------:R-:W-:Y:S01]  /*ad20*/  FFMA.FTZ R181, R159, UR10, -R176.reuse ;  /* 0x0000000a9fb57c23 */ /* 0x100fe200080108b0 */
[--C-:B------:R-:W-:Y:S01]  /*ad30*/  FFMA.FTZ R192, R162, UR10, -R176.reuse ;  /* 0x0000000aa2c07c23 */ /* 0x100fe200080108b0 */
[----:B------:R-:W-:Y:S01]  /*ad40*/  FFMA.FTZ R15, R15, UR10, -R176 ;  /* 0x0000000a0f0f7c23 */ /* 0x000fe200080108b0 */
[----:B-----5:R-:W-:Y:S01]  /*ad50*/  FADD.FTZ R159, R161, R14 ;  /* 0x0000000ea19f7221 */ /* 0x020fe20000010000 */
[----:B------:R-:W1:Y:S01]  /*ad60*/  MUFU.EX2 R168, R168 ;  /* 0x000000a800a87308 */ /* 0x000e620000000800 */
[----:B------:R-:W-:Y:S01]  /*ad70*/  FMUL.FTZ R5, R5, UR10 ;  /* 0x0000000a05057c20 */ /* 0x000fe20008410000 */
[--C-:B------:R-:W-:Y:S01]  /*ad80*/  FFMA.FTZ R158, R158, UR10, -R176.reuse ;  /* 0x0000000a9e9e7c23 */ /* 0x100fe200080108b0 */
[----:B---3--:R-:W-:Y:S01]  /*ad90*/  FADD.FTZ R162, R160, R159 ;  /* 0x0000009fa0a27221 */ /* 0x008fe20000010000 */
[--C-:B------:R-:W-:Y:S01]  /*ada0*/  FFMA.FTZ R163, R163, UR10, -R176.reuse ;  /* 0x0000000aa3a37c23 */ /* 0x100fe200080108b0 */
[--C-:B------:R-:W-:Y:S01]  /*adb0*/  FFMA.FTZ R193, R166, UR10, -R176.reuse ;  /* 0x0000000aa6c17c23 */ /* 0x100fe200080108b0 */
[----:B------:R-:W-:Y:S01]  /*adc0*/  FFMA.FTZ R167, R167, UR10, -R176 ;  /* 0x0000000aa7a77c23 */ /* 0x000fe200080108b0 */
[----:B----4-:R-:W-:Y:S01]  /*add0*/  FADD.FTZ R195, R165, R162 ;  /* 0x000000a2a5c37221 */ /* 0x010fe20000010000 */
[----:B------:R-:W3:Y:S01]  /*ade0*/  MUFU.EX2 R173, R173 ;  /* 0x000000ad00ad7308 */ /* 0x000ee20000000800 */
[--C-:B------:R-:W-:Y:S01]  /*adf0*/  FFMA.FTZ R171, R171, UR10, -R176.reuse ;  /* 0x0000000aabab7c23 */ /* 0x100fe200080108b0 */
[--C-:B------:R-:W-:Y:S01]  /*ae00*/  FFMA.FTZ R174, R174, UR10, -R176.reuse ;  /* 0x0000000aaeae7c23 */ /* 0x100fe200080108b0 */
[----:B--2---:R-:W-:Y:S01]  /*ae10*/  FADD.FTZ R162, R164, R195 ;  /* 0x000000c3a4a27221 */ /* 0x004fe20000010000 */
[--C-:B------:R-:W-:Y:S01]  /*ae20*/  FFMA.FTZ R175, R175, UR10, -R176.reuse ;  /* 0x0000000aafaf7c23 */ /* 0x100fe200080108b0 */
[--C-:B------:R-:W-:Y:S01]  /*ae30*/  FFMA.FTZ R178, R178, UR10, -R176.reuse ;  /* 0x0000000ab2b27c23 */ /* 0x100fe200080108b0 */
[----:B------:R-:W-:Y:S01]  /*ae40*/  F2FP.F16.F32.PACK_AB R160, R165, R160 ;  /* 0x000000a0a5a0723e */ /* 0x000fe200000000ff */
[--C-:B------:R-:W-:Y:S01]  /*ae50*/  FFMA.FTZ R179, R179, UR10, -R176.reuse ;  /* 0x0000000ab3b37c23 */ /* 0x100fe200080108b0 */
[----:B------:R-:W-:Y:S01]  /*ae60*/  MUFU.EX2 R172, R172 ;  /* 0x000000ac00ac7308 */ /* 0x000fe20000000800 */
[----:B------:R-:W-:Y:S01]  /*ae70*/  FFMA.FTZ R182, R182, UR10, -R176 ;  /* 0x0000000ab6b67c23 */ /* 0x000fe200080108b0 */
[----:B------:R-:W-:Y:S01]  /*ae80*/  @!P3 STS [R155+0x28800], R13 ;  /* 0x0288000d9b00b388 */ /* 0x000fe20000000800 */
        /* <DEDUP_REMOVED lines=22> */
[----:B--2---:R-:W-:Y:S01]  /*aff0*/  FADD.FTZ R5, R169, R162 ;  /* 0x000000a2a9057221 */ /* 0x004fe20000010000 */
[-C--:B------:R-:W-:Y:S01]  /*b000*/  FMUL.FTZ R96, R96, R13.reuse ;  /* 0x0000000d60607220 */ /* 0x080fe20000410000 */
[-C--:B------:R-:W-:Y:S01]  /*b010*/  FMUL.FTZ R97, R97, R13.reuse ;  /* 0x0000000d61617220 */ /* 0x080fe20000410000 */
[-C--:B------:R-:W-:Y:S01]  /*b020*/  FMUL.FTZ R100, R100, R13.reuse ;  /* 0x0000000d64647220 */ /* 0x080fe20000410000 */
[----:B-1----:R-:W-:Y:S01]  /*b030*/  FADD.FTZ R162, R168, R5 ;  /* 0x00000005a8a27221 */ /* 0x002fe20000010000 */
[-C--:B------:R-:W-:Y:S01]  /*b040*/  FMUL.FTZ R101, R101, R13.reuse ;  /* 0x0000000d65657220 */ /* 0x080fe20000410000 */
[-C--:B------:R-:W-:Y:S01]  /*b050*/  FMUL.FTZ R104, R104, R13.reuse ;  /* 0x0000000d68687220 */ /* 0x080fe20000410000 */
[----:B------:R1:W2:Y:S01]  /*b060*/  MUFU.EX2 R12, R180 ;  /* 0x000000b4000c7308 */ /* 0x0002a20000000800 */
[----:B---3--:R-:W-:Y:S01]  /*b070*/  FADD.FTZ R5, R173, R162 ;  /* 0x000000a2ad057221 */ /* 0x008fe20000010000 */
[----:B----4-:R-:W-:Y:S01]  /*b080*/  FFMA.FTZ R21, R14, R4, R15 ;  /* 0x000000040e157223 */ /* 0x010fe2000001000f */
[----:B------:R-:W-:Y:S01]  /*b090*/  F2FP.F16.F32.PACK_AB R162, R169, R164 ;  /* 0x000000a4a9a2723e */ /* 0x000fe200000000ff */
[----:B------:R3:W-:Y:S01]  /*b0a0*/  @!P3 STS [R155+0x28820], R14 ;  /* 0x0288200e9b00b388 */ /* 0x0007e20000000800 */
[----:B------:R-:W-:Y:S01]  /*b0b0*/  F2FP.F16.F32.PACK_AB R164, R173, R168 ;  /* 0x000000a8ada4723e */ /* 0x000fe200000000ff */
[-C--:B------:R-:W-:Y:S01]  /*b0c0*/  FMUL.FTZ R105, R105, R13.reuse ;  /* 0x0000000d69697220 */ /* 0x080fe20000410000 */
[-C--:B------:R-:W-:Y:S01]  /*b0d0*/  FMUL.FTZ R108, R108, R13.reuse ;  /* 0x0000000d6c6c7220 */ /* 0x080fe20000410000 */
[----:B------:R4:W3:Y:S01]  /*b0e0*/  MUFU.EX2 R159, R158 ;  /* 0x0000009e009f7308 */ /* 0x0008e20000000800 */
[--C-:B-1----:R-:W-:Y:S01]  /*b0f0*/  FFMA.FTZ R180, R170, UR10, -R176.reuse ;  /* 0x0000000aaab47c23 */ /* 0x102fe200080108b0 */
[----:B-----5:R-:W-:Y:S01]  /*b100*/  F2FP.F16.F32.PACK_AB R166, R177, R172 ;  /* 0x000000acb1a6723e */ /* 0x020fe200000000ff */
[----:B------:R-:W-:Y:S01]  /*b110*/  FFMA.FTZ R176, R183, UR10, -R176 ;  /* 0x0000000ab7b07c23 */ /* 0x000fe200080108b0 */
[-C--:B------:R-:W-:Y:S01]  /*b120*/  FMUL.FTZ R109, R109, R13.reuse ;  /* 0x0000000d6d6d7220 */ /* 0x080fe20000410000 */
[-C--:B------:R-:W-:Y:S01]  /*b130*/  FMUL.FTZ R112, R112, R13.reuse ;  /* 0x0000000d70707220 */ /* 0x080fe20000410000 */
[-C--:B------:R-:W-:Y:S01]  /*b140*/  FMUL.FTZ R113, R113, R13.reuse ;  /* 0x0000000d71717220 */ /* 0x080fe20000410000 */
[----:B------:R-:W-:Y:S01]  /*b150*/  FMUL.FTZ R116, R116, R13 ;  /* 0x0000000d74747220 */ /* 0x000fe20000410000 */
[----:B------:R-:W1:Y:S01]  /*b160*/  MUFU.EX2 R170, R181 ;  /* 0x000000b500aa7308 */ /* 0x000e620000000800 */
[----:B----4-:R-:W-:Y:S01]  /*b170*/  F2FP.F16.F32.PACK_AB R158, R161, R20 ;  /* 0x00000014a19e723e */ /* 0x010fe200000000ff */
[----:B------:R-:W-:Y:S01]  /*b180*/  FADD.FTZ R20, R172, R5 ;  /* 0x00000005ac147221 */ /* 0x000fe20000010000 */
[C---:B--2---:R-:W-:Y:S01]  /*b190*/  FADD.FTZ R4, R12.reuse, R21 ;  /* 0x000000150c047221 */ /* 0x044fe20000010000 */
[----:B------:R-:W-:Y:S01]  /*b1a0*/  F2FP.F16.F32.PACK_AB R153, R12, R15 ;  /* 0x0000000f0c99723e */ /* 0x000fe200000000ff */
[-C--:B------:R-:W-:Y:S01]  /*b1b0*/  FMUL.FTZ R117, R117, R13.reuse ;  /* 0x0000000d75757220 */ /* 0x080fe20000410000 */
[----:B------:R-:W-:Y:S01]  /*b1c0*/  FADD.FTZ R5, R177, R20 ;  /* 0x00000014b1057221 */ /* 0x000fe20000010000 */
[-C--:B------:R-:W-:Y:S01]  /*b1d0*/  FMUL.FTZ R120, R120, R13.reuse ;  /* 0x0000000d78787220 */ /* 0x080fe20000410000 */
[----:B------:R-:W-:Y:S01]  /*b1e0*/  MUFU.EX2 R157, R192 ;  /* 0x000000c0009d7308 */ /* 0x000fe20000000800 */
[----:B---3--:R-:W-:Y:S01]  /*b1f0*/  FADD.FTZ R21, R159, R4 ;  /* 0x000000049f157221 */ /* 0x008fe20000010000 */
[-C--:B------:R-:W-:Y:S01]  /*b200*/  FMUL.FTZ R121, R121, R13.reuse ;  /* 0x0000000d79797220 */ /* 0x080fe20000410000 */
[-C--:B------:R-:W-:Y:S01]  /*b210*/  FMUL.FTZ R124, R124, R13.reuse ;  /* 0x0000000d7c7c7220 */ /* 0x080fe20000410000 */
[-C--:B------:R-:W-:Y:S01]  /*b220*/  FMUL.FTZ R125, R125, R13.reuse ;  /* 0x0000000d7d7d7220 */ /* 0x080fe20000410000 */
[-C--:B------:R-:W-:Y:S01]  /*b230*/  FMUL.FTZ R128, R128, R13.reuse ;  /* 0x0000000d80807220 */ /* 0x080fe20000410000 */
[-C--:B------:R-:W-:Y:S01]  /*b240*/  FMUL.FTZ R129, R129, R13.reuse ;  /* 0x0000000d81817220 */ /* 0x080fe20000410000 */
[----:B------:R-:W-:Y:S01]  /*b250*/  FMUL.FTZ R132, R132, R13 ;  /* 0x0000000d84847220 */ /* 0x000fe20000410000 */
[----:B------:R-:W-:Y:S01]  /*b260*/  MUFU.EX2 R20, R163 ;  /* 0x000000a300147308 */ /* 0x000fe20000000800 */
[----:B-1----:R-:W-:Y:S01]  /*b270*/  F2FP.F16.F32.PACK_AB R155, R170, R159 ;  /* 0x0000009faa9b723e */ /* 0x002fe200000000ff */
        /* <DEDUP_REMOVED lines=22> */
[----:B------:R2:W3:Y:S01]  /*b3e0*/  MUFU.EX2 R161, R180 ;  /* 0x000000b400a17308 */ /* 0x0004e20000000800 */
[-C--:B------:R-:W-:Y:S01]  /*b3f0*/  FMUL.FTZ R46, R46, R14.reuse ;  /* 0x0000000e2e2e7220 */ /* 0x080fe20000410000 */
[----:B------:R4:W-:Y:S01]  /*b400*/  STSM.16.M88.4 [R18+0x26800], R152 ;  /* 0x0268009812007844 */ /* 0x0009e20000000200 */
[-C--:B------:R-:W-:Y:S01]  /*b410*/  FMUL.FTZ R47, R47, R14.reuse ;  /* 0x0000000e2f2f7220 */ /* 0x080fe20000410000 */
[-C--:B------:R-:W-:Y:S01]  /*b420*/  FMUL.FTZ R50, R50, R14.reuse ;  /* 0x0000000e32327220 */ /* 0x080fe20000410000 */
[-C--:B------:R-:W-:Y:S01]  /*b430*/  FMUL.FTZ R51, R51, R14.reuse ;  /* 0x0000000e33337220 */ /* 0x080fe20000410000 */
[-C--:B------:R-:W-:Y:S01]  /*b440*/  FMUL.FTZ R54, R54, R14.reuse ;  /* 0x0000000e36367220 */ /* 0x080fe20000410000 */
[-C--:B------:R-:W-:Y:S01]  /*b450*/  FMUL.FTZ R55, R55, R14.reuse ;  /* 0x0000000e37377220 */ /* 0x080fe20000410000 */
[----:B------:R-:W5:Y:S01]  /*b460*/  MUFU.EX2 R172, R171 ;  /* 0x000000ab00ac7308 */ /* 0x000f620000000800 */
[----:B--2---:R-:W-:Y:S01]  /*b470*/  FADD.FTZ R180, R170, R21 ;  /* 0x00000015aab47221 */ /* 0x004fe20000010000 */
[----:B-1----:R-:W-:Y:S01]  /*b480*/  F2FP.F16.F32.PACK_AB R159, R168, R193 ;  /* 0x000000c1a89f723e */ /* 0x002fe200000000ff */
[-C--:B------:R-:W-:Y:S01]  /*b490*/  FMUL.FTZ R58, R58, R14.reuse ;  /* 0x0000000e3a3a7220 */ /* 0x080fe20000410000 */
[-C--:B------:R-:W-:Y:S01]  /*b4a0*/  FMUL.FTZ R59, R59, R14.reuse ;  /* 0x0000000e3b3b7220 */ /* 0x080fe20000410000 */
[----:B------:R-:W-:Y:S01]  /*b4b0*/  FADD.FTZ R21, R157, R180 ;  /* 0x000000b49d157221 */ /* 0x000fe20000010000 */
[----:B------:R-:W-:Y:S01]  /*b4c0*/  F2FP.F16.F32.PACK_AB R157, R20, R157 ;  /* 0x0000009d149d723e */ /* 0x000fe200000000ff */
[-C--:B------:R-:W-:Y:S01]  /*b4d0*/  FMUL.FTZ R62, R62, R14.reuse ;  /* 0x0000000e3e3e7220 */ /* 0x080fe20000410000 */
[----:B------:R1:W2:Y:S01]  /*b4e0*/  MUFU.EX2 R163, R174 ;  /* 0x000000ae00a37308 */ /* 0x0002a20000000800 */
[-C--:B------:R-:W-:Y:S01]  /*b4f0*/  FMUL.FTZ R63, R63, R14.reuse ;  /* 0x0000000e3f3f7220 */ /* 0x080fe20000410000 */
[-C--:B------:R-:W-:Y:S01]  /*b500*/  FMUL.FTZ R66, R66, R14.reuse ;  /* 0x0000000e42427220 */ /* 0x080fe20000410000 */
[----:B------:R4:W-:Y:S01]  /*b510*/  STSM.16.M88.4 [R19], R156 ;  /* 0x0000009c13007844 */ /* 0x0009e20000000200 */
        /* <DEDUP_REMOVED lines=8> */
[-C--:B------:R-:W-:Y:S01]  /*b5a0*/  FMUL.FTZ R79, R79, R14.reuse ;  /* 0x0000000e4f4f7220 */ /* 0x080fe20000410000 */
[----:B------:R-:W-:Y:S01]  /*b5b0*/  FADD.FTZ R21, R193, R174 ;  /* 0x000000aec1157221 */ /* 0x000fe20000010000 */
[-C--:B------:R-:W-:Y:S01]  /*b5c0*/  FMUL.FTZ R82, R82, R14.reuse ;  /* 0x0000000e52527220 */ /* 0x080fe20000410000 */
[-C--:B------:R-:W-:Y:S01]  /*b5d0*/  FMUL.FTZ R83, R83, R14.reuse ;  /* 0x0000000e53537220 */ /* 0x080fe20000410000 */
[----:B------:R1:W4:Y:S01]  /*b5e0*/  MUFU.EX2 R165, R178 ;  /* 0x000000b200a57308 */ /* 0x0003220000000800 */
[----:B------:R-:W-:Y:S01]  /*b5f0*/  FADD.FTZ R180, R168, R21 ;  /* 0x00000015a8b47221 */ /* 0x000fe20000010000 */
[-C--:B------:R-:W-:Y:S01]  /*b600*/  FMUL.FTZ R86, R86, R14.reuse ;  /* 0x0000000e56567220 */ /* 0x080fe20000410000 */
[-C--:B------:R-:W-:Y:S01]  /*b610*/  FMUL.FTZ R87, R87, R14.reuse ;  /* 0x0000000e57577220 */ /* 0x080fe20000410000 */
[-C--:B------:R-:W-:Y:S01]  /*b620*/  FMUL.FTZ R90, R90, R14.reuse ;  /* 0x0000000e5a5a7220 */ /* 0x080fe20000410000 */
[----:B---3--:R-:W-:Y:S01]  /*b630*/  FADD.FTZ R21, R161, R180 ;  /* 0x000000b4a1157221 */ /* 0x008fe20000010000 */
[C---:B-----5:R-:W-:Y:S01]  /*b640*/  F2FP.F16.F32.PACK_AB R161, R172.reuse, R161 ;  /* 0x000000a1aca1723e */ /* 0x060fe200000000ff */
[-C--:B------:R-:W-:Y:S01]  /*b650*/  FMUL.FTZ R91, R91, R14.reuse ;  /* 0x0000000e5b5b7220 */ /* 0x080fe20000410000 */
[----:B------:R-:W3:Y:S01]  /*b660*/  MUFU.EX2 R174, R179 ;  /* 0x000000b300ae7308 */ /* 0x000ee20000000800 */
[----:B-1----:R-:W-:Y:S01]  /*b670*/  FADD.FTZ R178, R172, R21 ;  /* 0x00000015acb27221 */ /* 0x002fe20000010000 */
[-C--:B------:R-:W-:Y:S01]  /*b680*/  FMUL.FTZ R94, R94, R14.reuse ;  /* 0x0000000e5e5e7220 */ /* 0x080fe20000410000 */
[-C--:B------:R-:W-:Y:S01]  /*b690*/  FMUL.FTZ R95, R95, R14.reuse ;  /* 0x0000000e5f5f7220 */ /* 0x080fe20000410000 */
[-C--:B------:R-:W-:Y:S01]  /*b6a0*/  FMUL.FTZ R98, R98, R14.reuse ;  /* 0x0000000e62627220 */ /* 0x080fe20000410000 */
[----:B--2---:R-:W-:Y:S01]  /*b6b0*/  FADD.FTZ R21, R163, R178 ;  /* 0x000000b2a3157221 */ /* 0x004fe20000010000 */
[C---:B----4-:R-:W-:Y:S01]  /*b6c0*/  F2FP.F16.F32.PACK_AB R163, R4.reuse, R163 ;  /* 0x000000a304a3723e */ /* 0x050fe200000000ff */
[-C--:B------:R-:W-:Y:S01]  /*b6d0*/  FMUL.FTZ R99, R99, R14.reuse ;  /* 0x0000000e63637220 */ /* 0x080fe20000410000 */
[----:B------:R-:W1:Y:S01]  /*b6e0*/  MUFU.EX2 R167, R182 ;  /* 0x000000b600a77308 */ /* 0x000e620000000800 */
[----:B------:R-:W-:Y:S01]  /*b6f0*/  FADD.FTZ R178, R4, R21 ;  /* 0x0000001504b27221 */ /* 0x000fe20000010000 */
[-C--:B------:R-:W-:Y:S01]  /*b700*/  FMUL.FTZ R102, R102, R14.reuse ;  /* 0x0000000e66667220 */ /* 0x080fe20000410000 */
[----:B------:R2:W-:Y:S01]  /*b710*/  STSM.16.M88.4 [R23], R160 ;  /* 0x000000a017007844 */ /* 0x0005e20000000200 */
[-C--:B------:R-:W-:Y:S01]  /*b720*/  FMUL.FTZ R103, R103, R14.reuse ;  /* 0x0000000e67677220 */ /* 0x080fe20000410000 */
[----:B------:R-:W-:Y:S01]  /*b730*/  FADD.FTZ R21, R165, R178 ;  /* 0x000000b2a5157221 */ /* 0x000fe20000010000 */
        /* <DEDUP_REMOVED lines=33> */
.L_x_1367:
[----:B------:R1:W3:Y:S01]  /*b950*/  SYNCS.PHASECHK.TRANS64.TRYWAIT P2, [UR26+0x28c50], R10 ;  /* 0x028c500aff0075a7 */ /* 0x0002e2000804015a */
[----:B------:R-:W-:Y:S05]  /*b960*/  @!P0 BRA `(.L_x_1368) ;  /* 0x0000000000048947 */ /* 0x000fea0003800000 */
[----:B------:R-:W-:Y:S01]  /*b970*/  BPT.TRAP 0x1 ;  /* 0x000000040000795c */ /* 0x000fe20000300000 */
.L_x_1368:
[----:B---3--:R-:W-:Y:S05]  /*b980*/  @P2 BRA `(.L_x_1369) ;  /* 0x0000000000082947 */ /* 0x008fea0003800000 */
[----:B------:R-:W3:Y:S02]  /*b990*/  SYNCS.PHASECHK.TRANS64.TRYWAIT P2, [UR26+0x28c50], R10 ;  /* 0x028c500aff0075a7 */ /* 0x000ee4000804015a */
[----:B---3--:R-:W-:Y:S05]  /*b9a0*/  @!P2 BRA `(.L_x_1370) ;  /* 0x0000005c00f4a947 */ /* 0x008fea0003800000 */
.L_x_1369:
[----:B------:R-:W-:Y:S01]  /*b9b0*/  ULEA UR11, UR39, UR45, 0xc ;  /* 0x0000002d270b7291 */ /* 0x000fe2000f8e603f */
[----:B------:R-:W-:Y:S01]  /*b9c0*/  WARPGROUP.ARRIVE ;  /* 0x00000000000079c5 */ /* 0x000fe20000000000 */
[----:B------:R-:W-:Y:S01]  /*b9d0*/  UMOV UR7, 0x40000040 ;  /* 0x4000004000077882 */ /* 0x000fe20000000000 */
[----:B------:R-:W-:Y:S01]  /*b9e0*/  ISETP.GT.AND P2, PT, R9, UR41, PT ;  /* 0x0000002909007c0c */ /* 0x000fe2000bf44270 */
        /* <DEDUP_REMOVED lines=37> */
.L_x_1354:
[----:B------:R-:W5:Y:S01]  /*bc40*/  SHFL.BFLY PT, R0, R5, 0x2, 0x1f ;  /* 0x0c401f0005007f89 */ /* 0x000f6200000e0000 */
[----:B-1----:R-:W-:Y:S01]  /*bc50*/  IMAD.MOV.U32 R10, RZ, RZ, RZ ;  /* 0x000000ffff0a7224 */ /* 0x002fe200078e00ff */
[----:B------:R-:W-:Y:S01]  /*bc60*/  UIADD3 UR37, UR37, 0x1, URZ ;  /* 0x0000000125257890 */ /* 0x000fe2000fffe03f */
[----:B------:R-:W-:Y:S01]  /*bc70*/  IMAD.U32 R14, RZ, RZ, UR10 ;  /* 0x0000000aff0e7e24 */ /* 0x000fe2000f8e00ff */
[----:B------:R-:W1:Y:S01]  /*bc80*/  SHFL.BFLY PT, R9, R4, 0x2, 0x1f ;  /* 0x0c401f0004097f89 */ /* 0x000e6200000e0000 */
[----:B------:R-:W-:Y:S08]  /*bc90*/  BAR.ARV 0x8, 0xa0 ;  /* 0x0202800000007b1d */ /* 0x000ff00000002000 */
[----:B------:R-:W-:Y:S01]  /*bca0*/  BAR.SYNC.DEFER_BLOCKING 0xf, 0x100 ;  /* 0x03c4000000007b1d */ /* 0x000fe20000010000 */
[----:B-----5:R-:W-:Y:S01]  /*bcb0*/  FADD.FTZ R0, R0, R5 ;  /* 0x0000000500007221 */ /* 0x020fe20000010000 */
[----:B-1----:R-:W-:-:S04]  /*bcc0*/  FADD.FTZ R9, R9, R4 ;  /* 0x0000000409097221 */ /* 0x002fc80000010000 */
[----:B------:R-:W3:Y:S01]  /*bcd0*/  SHFL.BFLY PT, R3, R0, 0x1, 0x1f ;  /* 0x0c201f0000037f89 */ /* 0x000ee200000e0000 */
[----:B------:R-:W-:-:S03]  /*bce0*/  IMAD.U32 R4, RZ, RZ, UR10 ;  /* 0x0000000aff047e24 */ /* 0x000fc6000f8e00ff */
[----:B------:R-:W1:Y:S01]  /*bcf0*/  SHFL.BFLY PT, R6, R9, 0x1, 0x1f ;  /* 0x0c201f0009067f89 */ /* 0x000e6200000e0000 */
[----:B---3--:R-:W-:Y:S01]  /*bd00*/  FADD.FTZ R11, R0, R3 ;  /* 0x00000003000b7221 */ /* 0x008fe20000010000 */
[----:B------:R-:W-:Y:S02]  /*bd10*/  IMAD.MOV R3, RZ, RZ, -R17 ;  /* 0x000000ffff037224 */ /* 0x000fe400078e0a11 */
[----:B------:R-:W-:Y:S02]  /*bd20*/  IMAD.MOV.U32 R0, RZ, RZ, RZ ;  /* 0x000000ffff007224 */ /* 0x000fe400078e00ff */
[----:B-1----:R-:W-:Y:S01]  /*bd30*/  FADD.FTZ R12, R9, R6 ;  /* 0x00000006090c7221 */ /* 0x002fe20000010000 */
[----:B------:R-:W-:Y:S02]  /*bd40*/  FSETP.NE.FTZ.AND P1, PT, R11, RZ, PT ;  /* 0x000000ff0b00720b */ /* 0x000fe40003f35000 */
[----:B------:R-:W-:Y:S02]  /*bd50*/  ISETP.NE.AND P0, PT, R2, R3, PT ;  /* 0x000000030200720c */ /* 0x000fe40003f05270 */
[----:B------:R-:W-:-:S02]  /*bd60*/  FSETP.NE.FTZ.AND P2, PT, R12, RZ, PT ;  /* 0x000000ff0c00720b */ /* 0x000fc40003f55000 */
[----:B------:R-:W-:Y:S01]  /*bd70*/  MOV R3, UR39 ;  /* 0x0000002700037c02 */ /* 0x000fe20008000f00 */
[----:B------:R-:W-:-:S04]  /*bd80*/  UIADD3 UR39, UR39, 0x1, URZ ;  /* 0x0000000127277890 */ /* 0x000fc8000fffe03f */
[----:B------:R-:W-:Y:S02]  /*bd90*/  UISETP.NE.AND UP0, UPT, UR39, 0x2, UPT ;  /* 0x000000022700788c */ /* 0x000fe4000bf05270 */
[----:B------:R-:W2:Y:S01]  /*bda0*/  @P1 MUFU.RCP R10, R11 ;  /* 0x0000000b000a1308 */ /* 0x000ea20000001000 */
[----:B------:R-:W-:Y:S01]  /*bdb0*/  @P1 FMUL.FTZ R4, R4, 0.69314718246459960938 ;  /* 0x3f31721804041820 */ /* 0x000fe20000410000 */
[----:B------:R-:W-:Y:S01]  /*bdc0*/  @!P0 IMAD R3, R3, 0x40, R16 ;  /* 0x0000004003038824 */ /* 0x000fe200078e0210 */
[----:B------:R-:W-:Y:S01]  /*bdd0*/  USEL UR4, URZ, 0x1, UP0 ;  /* 0x000000013f047887 */ /* 0x000fe20008000000 */
[----:B------:R-:W-:Y:S01]  /*bde0*/  @P2 FMUL.FTZ R14, R14, 0.69314718246459960938 ;  /* 0x3f3172180e0e2820 */ /* 0x000fe20000410000 */
[----:B------:R-:W-:Y:S02]  /*bdf0*/  USEL UR39, UR39, URZ, UP0 ;  /* 0x0000003f27277287 */ /* 0x000fe40008000000 */
[----:B------:R-:W-:Y:S01]  /*be00*/  @!P0 LEA R5, R3, UR48, 0x2 ;  /* 0x0000003003058c11 */ /* 0x000fe2000f8e10ff */
[----:B------:R-:W-:Y:S01]  /*be10*/  @P2 MUFU.RCP R0, R12 ;  /* 0x0000000c00002308 */ /* 0x000fe20000001000 */
[----:B------:R-:W-:Y:S01]  /*be20*/  MOV R3, 0xff800000 ;  /* 0xff80000000037802 */ /* 0x000fe20000000f00 */
[----:B------:R-:W-:-:S06]  /*be30*/  ULOP3.LUT UR38, UR38, UR4, URZ, 0x3c, !UPT ;  /* 0x0000000426267292 */ /* 0x000fcc000f8e3c3f */
[----:B------:R-:W1:Y:S01]  /*be40*/  @P1 MUFU.LG2 R6, R11 ;  /* 0x0000000b00061308 */ /* 0x000e620000000c00 */
[-C--:B--2-4-:R-:W-:Y:S01]  /*be50*/  FMUL.FTZ R162, R24, R10.reuse ;  /* 0x0000000a18a27220 */ /* 0x094fe20000410000 */
        /* <DEDUP_REMOVED lines=68> */
[----:B------:R-:W-:Y:S01]  /*c2a0*/  PLOP3.LUT P0, PT, PT, PT, PT, 0x8, 0x0 ;  /* 0x000000000000781c */ /* 0x000fe20003f0e170 */
[-C--:B------:R-:W-:Y:S01]  /*c2b0*/  FMUL.FTZ R30, R30, R0.reuse ;  /* 0x000000001e1e7220 */ /* 0x080fe20000410000 */
[-C--:B------:R-:W-:Y:S01]  /*c2c0*/  FMUL.FTZ R31, R31, R0.reuse ;  /* 0x000000001f1f7220 */ /* 0x080fe20000410000 */
[-C--:B------:R-:W-:Y:S01]  /*c2d0*/  FMUL.FTZ R34, R34, R0.reuse ;  /* 0x0000000022227220 */ /* 0x080fe20000410000 */
[-C--:B------:R-:W-:Y:S01]  /*c2e0*/  FMUL.FTZ R35, R35, R0.reuse ;  /* 0x0000000023237220 */ /* 0x080fe20000410000 */
[----:B--2---:R-:W2:Y:S01]  /*c2f0*/  @P2 MUFU.LG2 R10, R12 ;  /* 0x0000000c000a2308 */ /* 0x004ea20000000c00 */
        /* <DEDUP_REMOVED lines=63> */
.L_x_1287:
[----:B------:R-:W1:Y:S08]  /*c6f0*/  S2UR UR4, SR_CgaCtaId ;  /* 0x00000000000479c3 */ /* 0x000e700000008800 */
[----:B------:R-:W-:Y:S06]  /*c700*/  BAR.SYNC.DEFER_BLOCKING 0x5, 0x120 ;  /* 0x0144800000007b1d */ /* 0x000fec0000010000 */
[----:B------:R-:W-:-:S02]  /*c710*/  UMOV UR48, 0x400 ;  /* 0x0000040000307882 */ /* 0x000fc40000000000 */
[----:B-1----:R-:W-:-:S09]  /*c720*/  ULEA UR48, UR4, UR48, 0x18 ;  /* 0x0000003004307291 */ /* 0x002fd2000f8ec03f */
[----:B------:R-:W1:Y:S02]  /*c730*/  LDS R0, [UR48+0x28cd0] ;  /* 0x028cd030ff007984 */ /* 0x000e640008000800 */
[----:B-1----:R-:W-:Y:S01]  /*c740*/  R2UR UR4, R0 ;  /* 0x00000000000472ca */ /* 0x002fe200000e0000 */
[----:B------:R-:W-:Y:S06]  /*c750*/  BAR.ARV 0x4, 0x120 ;  /* 0x0104800000007b1d */ /* 0x000fec0000002000 */
[----:B------:R-:W-:Y:S08]  /*c760*/  @P0 BRA `(.L_x_1372) ;  /* 0x00000010004c0947 */ /* 0x000ff00003800000 */
        /* <DEDUP_REMOVED lines=26> */
[----:B------:R-:W-:Y:S01]  /*c910*/  LOP3.LUT R0, R173, 0x380, RZ, 0xc0, !PT ;  /* 0x00000380ad007812 */ /* 0x000fe200078ec0ff */
[--C-:B------:R-:W-:Y:S01]  /*c920*/  IMAD.X R9, RZ, RZ, R7.reuse, P2 ;  /* 0x000000ffff097224 */ /* 0x100fe200010e0607 */
[----:B------:R-:W-:Y:S01]  /*c930*/  IADD3 R181, P6, R6, 0x2020, RZ ;  /* 0x0000202006b57810 */ /* 0x000fe20007fde0ff */
[----:B------:R-:W-:Y:S01]  /*c940*/  IMAD.X R11, RZ, RZ, R7, P3 ;  /* 0x000000ffff0b7224 */ /* 0x000fe200018e0607 */
[----:B------:R-:W-:-:S02]  /*c950*/  SHF.R.U64 R0, R0, 0x3, RZ ;  /* 0x0000000300007819 */ /* 0x000fc400000012ff */
[----:B------:R-:W-:Y:S01]  /*c960*/  LOP3.LUT R4, R175, 0x380, RZ, 0xc0, !PT ;  /* 0x00000380af047812 */ /* 0x000fe200078ec0ff */
[--C-:B------:R-:W-:Y:S01]  /*c970*/  IMAD.X R21, RZ, RZ, R7.reuse, P6 ;  /* 0x000000ffff157224 */ /* 0x100fe200030e0607 */
[----:B------:R-:W-:Y:S02]  /*c980*/  IADD3 R177, P4, R6, 0x60, RZ ;  /* 0x0000006006b17810 */ /* 0x000fe40007f9e0ff */
[----:B------:R-:W-:Y:S02]  /*c990*/  LOP3.LUT R8, R0, R173, RZ, 0x3c, !PT ;  /* 0x000000ad00087212 */ /* 0x000fe400078e3cff */
[----:B------:R-:W-:Y:S01]  /*c9a0*/  LOP3.LUT R0, R181, 0x380, RZ, 0xc0, !PT ;  /* 0x00000380b5007812 */ /* 0x000fe200078ec0ff */
[----:B------:R-:W-:Y:S01]  /*c9b0*/  IMAD.X R13, RZ, RZ, R7, P4 ;  /* 0x000000ffff0d7224 */ /* 0x000fe200020e0607 */
[----:B------:R-:W-:Y:S02]  /*c9c0*/  SHF.R.U64 R4, R4, 0x3, RZ ;  /* 0x0000000304047819 */ /* 0x000fe400000012ff */
[----:B------:R-:W-:-:S02]  /*c9d0*/  IADD3 R183, P1, R6, 0x2040, RZ ;  /* 0x0000204006b77810 */ /* 0x000fc40007f3e0ff */
[----:B------:R-:W-:Y:S02]  /*c9e0*/  SHF.R.U64 R0, R0, 0x3, RZ ;  /* 0x0000000300007819 */ /* 0x000fe400000012ff */
[----:B------:R-:W-:Y:S01]  /*c9f0*/  IADD3 R197, P4, R6, 0x4020, RZ ;  /* 0x0000402006c57810 */ /* 0x000fe20007f9e0ff */
[--C-:B------:R-:W-:Y:S01]  /*ca00*/  IMAD.X R25, RZ, RZ, R7.reuse, P1 ;  /* 0x000000ffff197224 */ /* 0x100fe200008e0607 */
[----:B------:R-:W-:Y:S02]  /*ca10*/  LOP3.LUT R10, R4, R175, RZ, 0x3c, !PT ;  /* 0x000000af040a7212 */ /* 0x000fe400078e3cff */
[C---:B------:R-:W-:Y:S01]  /*ca20*/  LOP3.LUT R111, R6.reuse, 0x380, RZ, 0xc0, !PT ;  /* 0x00000380066f7812 */ /* 0x040fe200078ec0ff */
[----:B------:R-:W-:Y:S01]  /*ca30*/  IMAD.X R99, RZ, RZ, R7, P4 ;  /* 0x000000ffff637224 */ /* 0x000fe200020e0607 */
[C---:B------:R-:W-:Y:S02]  /*ca40*/  IADD3 R179, P5, R6.reuse, 0x2000, RZ ;  /* 0x0000200006b37810 */ /* 0x040fe40007fbe0ff */
[----:B------:R-:W-:-:S02]  /*ca50*/  IADD3 R193, P2, R6, 0x2060, RZ ;  /* 0x0000206006c17810 */ /* 0x000fc40007f5e0ff */
[----:B------:R-:W-:Y:S02]  /*ca60*/  LOP3.LUT R4, R183, 0x380, RZ, 0xc0, !PT ;  /* 0x00000380b7047812 */ /* 0x000fe400078ec0ff */
[----:B------:R-:W-:Y:S01]  /*ca70*/  IADD3 R195, P3, R6, 0x4000, RZ ;  /* 0x0000400006c37810 */ /* 0x000fe20007f7e0ff */
[----:B------:R-:W-:Y:S01]  /*ca80*/  IMAD.X R91, RZ, RZ, R7, P2 ;  /* 0x000000ffff5b7224 */ /* 0x000fe200010e0607 */
[----:B------:R-:W-:Y:S02]  /*ca90*/  LOP3.LUT R20, R0, R181, RZ, 0x3c, !PT ;  /* 0x000000b500147212 */ /* 0x000fe400078e3cff */
[----:B------:R-:W-:Y:S02]  /*caa0*/  LOP3.LUT R0, R197, 0x380, RZ, 0xc0, !PT ;  /* 0x00000380c5007812 */ /* 0x000fe400078ec0ff */
[----:B------:R-:W-:Y:S02]  /*cab0*/  IADD3.X R15, RZ, R7, RZ, P5, !PT ;  /* 0x00000007ff0f7210 */ /* 0x000fe40002ffe4ff */
[----:B------:R-:W-:-:S02]  /*cac0*/  SHF.R.U64 R111, R111, 0x3, RZ ;  /* 0x000000036f6f7819 */ /* 0x000fc400000012ff */
[----:B------:R-:W-:Y:S02]  /*cad0*/  SHF.R.U64 R4, R4, 0x3, RZ ;  /* 0x0000000304047819 */ /* 0x000fe400000012ff */
[C---:B------:R-:W-:Y:S02]  /*cae0*/  IADD3 R199, P5, R6.reuse, 0x4040, RZ ;  /* 0x0000404006c77810 */ /* 0x040fe40007fbe0ff */
[C---:B------:R-:W-:Y:S02]  /*caf0*/  IADD3 R114, P2, R6.reuse, 0x6020, RZ ;  /* 0x0000602006727810 */ /* 0x040fe40007f5e0ff */
[----:B------:R-:W-:Y:S01]  /*cb00*/  IADD3.X R95, RZ, R7, RZ, P3, !PT ;  /* 0x00000007ff5f7210 */ /* 0x000fe20001ffe4ff */
[--C-:B------:R-:W-:Y:S01]  /*cb10*/  IMAD.X R103, RZ, RZ, R7.reuse, P5 ;  /* 0x000000ffff677224 */ /* 0x100fe200028e0607 */
[C---:B------:R-:W-:Y:S01]  /*cb20*/  IADD3 R201, P6, R6.reuse, 0x4060, RZ ;  /* 0x0000406006c97810 */ /* 0x040fe20007fde0ff */
[----:B------:R-:W-:Y:S01]  /*cb30*/  IMAD.X R115, RZ, RZ, R7, P2 ;  /* 0x000000ffff737224 */ /* 0x000fe200010e0607 */
[----:B------:R-:W-:-:S02]  /*cb40*/  IADD3 R203, P1, R6, 0x6000, RZ ;  /* 0x0000600006cb7810 */ /* 0x000fc40007f3e0ff */
[C---:B------:R-:W-:Y:S01]  /*cb50*/  IADD3 R118, P3, R6.reuse, 0x6040, RZ ;  /* 0x0000604006767810 */ /* 0x040fe20007f7e0ff */
[--C-:B------:R-:W-:Y:S01]  /*cb60*/  IMAD.X R107, RZ, RZ, R7.reuse, P6 ;  /* 0x000000ffff6b7224 */ /* 0x100fe200030e0607 */
[----:B------:R-:W-:Y:S02]  /*cb70*/  IADD3 R205, P4, R6, 0x6060, RZ ;  /* 0x0000606006cd7810 */ /* 0x000fe40007f9e0ff */
[----:B------:R-:W-:Y:S01]  /*cb80*/  SHF.R.U64 R0, R0, 0x3, RZ ;  /* 0x0000000300007819 */ /* 0x000fe200000012ff */
[--C-:B------:R-:W-:Y:S01]  /*cb90*/  IMAD.X R119, RZ, RZ, R7.reuse, P3 ;  /* 0x000000ffff777224 */ /* 0x100fe200018e0607 */
[----:B------:R-:W-:Y:S01]  /*cba0*/  LOP3.LUT R6, R111, R6, RZ, 0x3c, !PT ;  /* 0x000000066f067212 */ /* 0x000fe200078e3cff */
[----:B------:R-:W-:Y:S01]  /*cbb0*/  IMAD.X R123, RZ, RZ, R7, P4 ;  /* 0x000000ffff7b7224 */ /* 0x000fe200020e0607 */
[----:B------:R-:W-:Y:S02]  /*cbc0*/  LOP3.LUT R24, R4, R183, RZ, 0x3c, !PT ;  /* 0x000000b704187212 */ /* 0x000fe400078e3cff */
[----:B------:R-:W-:-:S02]  /*cbd0*/  LOP3.LUT R12, R177, 0x380, RZ, 0xc0, !PT ;  /* 0x00000380b10c7812 */ /* 0x000fc400078ec0ff */
[----:B------:R-:W-:Y:S02]  /*cbe0*/  LOP3.LUT R4, R199, 0x380, RZ, 0xc0, !PT ;  /* 0x00000380c7047812 */ /* 0x000fe400078ec0ff */
[----:B------:R-:W-:Y:S02]  /*cbf0*/  LOP3.LUT R14, R179, 0x380, RZ, 0xc0, !PT ;  /* 0x00000380b30e7812 */ /* 0x000fe400078ec0ff */
[----:B------:R-:W-:Y:S02]  /*cc00*/  LOP3.LUT R27, R114, 0x380, RZ, 0xc0, !PT ;  /* 0x00000380721b7812 */ /* 0x000fe400078ec0ff */
[----:B------:R-:W-:Y:S02]  /*cc10*/  LOP3.LUT R98, R0, R197, RZ, 0x3c, !PT ;  /* 0x000000c500627212 */ /* 0x000fe400078e3cff */
[-C--:B------:R-:W-:Y:S02]  /*cc20*/  IADD3.X R111, RZ, R7.reuse, RZ, P1, !PT ;  /* 0x00000007ff6f7210 */ /* 0x080fe40000ffe4ff */
[----:B------:R-:W-:-:S02]  /*cc30*/  MOV R0, R6 ;  /* 0x0000000600007202 */ /* 0x000fc40000000f00 */
[----:B------:R-:W-:Y:S02]  /*cc40*/  SHF.R.U64 R12, R12, 0x3, RZ ;  /* 0x000000030c0c7819 */ /* 0x000fe400000012ff */
[----:B------:R-:W-:Y:S02]  /*cc50*/  LOP3.LUT R90, R193, 0x380, RZ, 0xc0, !PT ;  /* 0x00000380c15a7812 */ /* 0x000fe400078ec0ff */
[----:B------:R-:W-:Y:S02]  /*cc60*/  SHF.R.U64 R4, R4, 0x3, RZ ;  /* 0x0000000304047819 */ /* 0x000fe400000012ff */
[----:B------:R-:W-:Y:S02]  /*cc70*/  LOP3.LUT R7, R118, 0x380, RZ, 0xc0, !PT ;  /* 0x0000038076077812 */ /* 0x000fe400078ec0ff */
[----:B------:R-:W-:Y:S02]  /*cc80*/  SHF.R.U64 R14, R14, 0x3, RZ ;  /* 0x000000030e0e7819 */ /* 0x000fe400000012ff */
[----:B------:R-:W-:-:S02]  /*cc90*/  LOP3.LUT R94, R195, 0x380, RZ, 0xc0, !PT ;  /* 0x00000380c35e7812 */ /* 0x000fc400078ec0ff */
[----:B------:R-:W-:Y:S02]  /*cca0*/  SHF.R.U64 R27, R27, 0x3, RZ ;  /* 0x000000031b1b7819 */ /* 0x000fe400000012ff */
[----:B------:R-:W-:Y:S02]  /*ccb0*/  LOP3.LUT R106, R201, 0x380, RZ, 0xc0, !PT ;  /* 0x00000380c96a7812 */ /* 0x000fe400078ec0ff */
[----:B------:R-:W-:Y:S02]  /*ccc0*/  F2FP.F16.F32.PACK_AB R6, R29, R156 ;  /* 0x0000009c1d06723e */ /* 0x000fe400000000ff */
[----:B------:R-:W-:Y:S02]  /*ccd0*/  LOP3.LUT R12, R12, R177, RZ, 0x3c, !PT ;  /* 0x000000b10c0c7212 */ /* 0x000fe400078e3cff */
[----:B------:R-:W-:Y:S02]  /*cce0*/  SHF.R.U64 R90, R90, 0x3, RZ ;  /* 0x000000035a5a7819 */ /* 0x000fe400000012ff */
[----:B------:R-:W-:-:S02]  /*ccf0*/  LOP3.LUT R102, R4, R199, RZ, 0x3c, !PT ;  /* 0x000000c704667212 */ /* 0x000fc400078e3cff */
[----:B------:R-:W-:Y:S02]  /*cd00*/  LOP3.LUT R122, R205, 0x380, RZ, 0xc0, !PT ;  /* 0x00000380cd7a7812 */ /* 0x000fe400078ec0ff */
[----:B------:R-:W-:Y:S02]  /*cd10*/  SHF.R.U64 R29, R7, 0x3, RZ ;  /* 0x00000003071d7819 */ /* 0x000fe400000012ff */
[----:B------:R-:W-:Y:S02]  /*cd20*/  LOP3.LUT R14, R14, R179, RZ, 0x3c, !PT ;  /* 0x000000b30e0e7212 */ /* 0x000fe400078e3cff */
[----:B------:R-:W-:Y:S02]  /*cd30*/  SHF.R.U64 R94, R94, 0x3, RZ ;  /* 0x000000035e5e7819 */ /* 0x000fe400000012ff */
[----:B------:R-:W-:Y:S02]  /*cd40*/  LOP3.LUT R110, R203, 0x380, RZ, 0xc0, !PT ;  /* 0x00000380cb6e7812 */ /* 0x000fe400078ec0ff */
[----:B------:R-:W-:-:S02]  /*cd50*/  F2FP.F16.F32.PACK_AB R4, R153, R162 ;  /* 0x000000a29904723e */ /* 0x000fc400000000ff */
[----:B------:R-:W-:Y:S02]  /*cd60*/  F2FP.F16.F32.PACK_AB R7, R31, R30 ;  /* 0x0000001e1f07723e */ /* 0x000fe400000000ff */
[----:B------:R-:W-:Y:S02]  /*cd70*/  LOP3.LUT R114, R27, R114, RZ, 0x3c, !PT ;  /* 0x000000721b727212 */ /* 0x000fe400078e3cff */
[----:B------:R-:W-:Y:S01]  /*cd80*/  SHF.R.U64 R106, R106, 0x3, RZ ;  /* 0x000000036a6a7819 */ /* 0x000fe200000012ff */
[----:B------:R1:W-:Y:S01]  /*cd90*/  STSM.16.M88.4 [R0], R4 ;  /* 0x0000000400007844 */ /* 0x0003e20000000200 */
[----:B------:R-:W-:Y:S02]  /*cda0*/  MOV R27, R8 ;  /* 0x00000008001b7202 */ /* 0x000fe40000000f00 */
[----:B------:R-:W-:Y:S02]  /*cdb0*/  MOV R10, R10 ;  /* 0x0000000a000a7202 */ /* 0x000fe40000000f00 */
[----:B------:R-:W-:Y:S01]  /*cdc0*/  LOP3.LUT R90, R90, R193, RZ, 0x3c, !PT ;  /* 0x000000c15a5a7212 */ /* 0x000fe200078e3cff */
[----:B------:R2:W-:Y:S01]  /*cdd0*/  STSM.16.M88.4 [R27], R32 ;  /* 0x000000201b007844 */ /* 0x0005e20000000200 */
[----:B------:R-:W-:-:S02]  /*cde0*/  SHF.R.U64 R122, R122, 0x3, RZ ;  /* 0x000000037a7a7819 */ /* 0x000fc400000012ff */
[----:B------:R-:W-:Y:S01]  /*cdf0*/  MOV R12, R12 ;  /* 0x0000000c000c7202 */ /* 0x000fe20000000f00 */
[----:B------:R2:W-:Y:S01]  /*ce00*/  STSM.16.M88.4 [R10], R40 ;  /* 0x000000280a007844 */ /* 0x0005e20000000200 */
[----:B------:R-:W-:Y:S02]  /*ce10*/  F2FP.F16.F32.PACK_AB R64, R65, R64 ;  /* 0x000000404140723e */ /* 0x000fe400000000ff */
[----:B------:R-:W-:Y:S01]  /*ce20*/  LOP3.LUT R94, R94, R195, RZ, 0x3c, !PT ;  /* 0x000000c35e5e7212 */ /* 0x000fe200078e3cff */
[----:B------:R2:W-:Y:S01]  /*ce30*/  STSM.16.M88.4 [R12], R48 ;  /* 0x000000300c007844 */ /* 0x0005e20000000200 */
[----:B------:R-:W-:Y:S02]  /*ce40*/  SHF.R.U64 R110, R110, 0x3, RZ ;  /* 0x000000036e6e7819 */ /* 0x000fe400000012ff */
[----:B------:R-:W-:Y:S02]  /*ce50*/  MOV R14, R14 ;  /* 0x0000000e000e7202 */ /* 0x000fe40000000f00 */
[----:B------:R-:W-:-:S02]  /*ce60*/  F2FP.F16.F32.PACK_AB R58, R61, R60 ;  /* 0x0000003c3d3a723e */ /* 0x000fc400000000ff */
[----:B------:R-:W-:Y:S02]  /*ce70*/  F2FP.F16.F32.PACK_AB R59, R63, R62 ;  /* 0x0000003e3f3b723e */ /* 0x000fe400000000ff */
[----:B------:R-:W-:Y:S02]  /*ce80*/  F2FP.F16.F32.PACK_AB R65, R67, R66 ;  /* 0x000000424341723e */ /* 0x000fe400000000ff */
[----:B------:R-:W-:Y:S01]  /*ce90*/  F2FP.F16.F32.PACK_AB R72, R73, R72 ;  /* 0x000000484948723e */ /* 0x000fe200000000ff */
[----:B------:R2:W-:Y:S01]  /*cea0*/  STSM.16.M88.4 [R14], R56 ;  /* 0x000000380e007844 */ /* 0x0005e20000000200 */
[----:B------:R-:W-:Y:S02]  /*ceb0*/  LOP3.LUT R106, R106, R201, RZ, 0x3c, !PT ;  /* 0x000000c96a6a7212 */ /* 0x000fe400078e3cff */
[----:B------:R-:W-:Y:S02]  /*cec0*/  MOV R20, R20 ;  /* 0x0000001400147202 */ /* 0x000fe40000000f00 */
        /* <DEDUP_REMOVED lines=9> */
[----:B------:R-:W-:Y:S01]  /*cf60*/  LOP3.LUT R122, R122, R205, RZ, 0x3c, !PT ;  /* 0x000000cd7a7a7212 */ /* 0x000fe200078e3cff */
[----:B------:R2:W-:Y:S01]  /*cf70*/  STSM.16.M88.4 [R24], R72 ;  /* 0x0000004818007844 */ /* 0x0005e20000000200 */
[----:B------:R-:W-:Y:S02]  /*cf80*/  MOV R9, R90 ;  /* 0x0000005a00097202 */ /* 0x000fe40000000f00 */
[----:B------:R-:W-:Y:S02]  /*cf90*/  F2FP.F16.F32.PACK_AB R82, R85, R84 ;  /* 0x000000545552723e */ /* 0x000fe400000000ff */
[----:B------:R-:W-:Y:S02]  /*cfa0*/  F2FP.F16.F32.PACK_AB R83, R87, R86 ;  /* 0x000000565753723e */ /* 0x000fe400000000ff */
[----:B------:R-:W-:-:S02]  /*cfb0*/  F2FP.F16.F32.PACK_AB R88, R89, R88 ;  /* 0x000000585958723e */ /* 0x000fc400000000ff */
[----:B------:R-:W-:Y:S01]  /*cfc0*/  LOP3.LUT R110, R110, R203, RZ, 0x3c, !PT ;  /* 0x000000cb6e6e7212 */ /* 0x000fe200078e3cff */
[----:B------:R2:W-:Y:S01]  /*cfd0*/  STSM.16.M88.4 [R9], R80 ;  /* 0x0000005009007844 */ /* 0x0005e20000000200 */
[----:B------:R-:W-:Y:S02]  /*cfe0*/  MOV R94, R94 ;  /* 0x0000005e005e7202 */ /* 0x000fe40000000f00 */
[----:B------:R-:W-:Y:S02]  /*cff0*/  MOV R8, R98 ;  /* 0x0000006200087202 */ /* 0x000fe40000000f00 */
[----:B------:R-:W-:Y:S02]  /*d000*/  F2FP.F16.F32.PACK_AB R89, R154, R26 ;  /* 0x0000001a9a59723e */ /* 0x000fe400000000ff */
[----:B------:R-:W-:Y:S02]  /*d010*/  F2FP.F16.F32.PACK_AB R90, R93, R92 ;  /* 0x0000005c5d5a723e */ /* 0x000fe400000000ff */
[----:B------:R-:W-:-:S02]  /*d020*/  F2FP.F16.F32.PACK_AB R91, R157, R155 ;  /* 0x0000009b9d5b723e */ /* 0x000fc400000000ff */
[----:B------:R-:W-:Y:S02]  /*d030*/  F2FP.F16.F32.PACK_AB R96, R97, R96 ;  /* 0x000000606160723e */ /* 0x000fe400000000ff */
[----:B-1----:R-:W-:Y:S01]  /*d040*/  MOV R5, R106 ;  /* 0x0000006a00057202 */ /* 0x002fe20000000f00 */
[----:B------:R2:W-:Y:S01]  /*d050*/  STSM.16.M88.4 [R94], R88 ;  /* 0x000000585e007844 */ /* 0x0005e20000000200 */
[----:B------:R-:W-:Y:S02]  /*d060*/  F2FP.F16.F32.PACK_AB R97, R159, R158 ;  /* 0x0000009e9f61723e */ /* 0x000fe400000000ff */
        /* <DEDUP_REMOVED lines=11> */
[----:B------:R-:W-:Y:S01]  /*d120*/  MOV R0, R122 ;  /* 0x0000007a00007202 */ /* 0x000fe20000000f00 */
[----:B------:R2:W-:Y:S01]  /*d130*/  STSM.16.M88.4 [R102], R104 ;  /* 0x0000006866007844 */ /* 0x0005e20000000200 */
[----:B------:R-:W-:Y:S02]  /*d140*/  F2FP.F16.F32.PACK_AB R113, R168, R167 ;  /* 0x000000a7a871723e */ /* 0x000fe400000000ff */
        /* <DEDUP_REMOVED lines=9> */
[----:B------:R-:W-:-:S02]  /*d1e0*/  F2FP.F16.F32.PACK_AB R129, R131, R130 ;  /* 0x000000828381723e */ /* 0x000fc400000000ff */
[----:B------:R-:W-:Y:S01]  /*d1f0*/  F2FP.F16.F32.PACK_AB R136, R137, R136 ;  /* 0x000000888988723e */ /* 0x000fe200000000ff */
[----:B------:R2:W-:Y:S01]  /*d200*/  STSM.16.M88.4 [R110], R120 ;  /* 0x000000786e007844 */ /* 0x0005e20000000200 */
        /* <DEDUP_REMOVED lines=10> */
[----:B------:R2:W-:Y:S01]  /*d2b0*/  STSM.16.M88.4 [R118], R136 ;  /* 0x0000008876007844 */ /* 0x0005e20000000200 */
        /* <DEDUP_REMOVED lines=10> */
[----:B------:R-:W1:Y:S01]  /*d360*/  LDC.64 R6, c[0x0][0xb78] ;  /* 0x0002de00ff067b82 */ /* 0x000e620000000a00 */
[----:B------:R-:W-:Y:S01]  /*d370*/  USHF.R.S32.HI UR5, URZ, 0x1f, UR43 ;  /* 0x0000001f3f057899 */ /* 0x000fe2000801142b */
[----:B--2---:R-:W-:Y:S01]  /*d380*/  IADD3 R9, -R17, RZ, RZ ;  /* 0x000000ff11097210 */ /* 0x004fe20007ffe1ff */
[----:B------:R-:W-:Y:S02]  /*d390*/  ULDC.64 UR8, c[0x0][0xb70] ;  /* 0x0002dc0000087ab9 */ /* 0x000fe40000000a00 */
[----:B------:R-:W-:Y:S01]  /*d3a0*/  UIMAD UR5, UR5, UR8, URZ ;  /* 0x00000008050572a4 */ /* 0x000fe2000f8e023f */
[----:B------:R-:W-:Y:S01]  /*d3b0*/  ISETP.NE.AND P0, PT, R2, R9, PT ;  /* 0x000000090200720c */ /* 0x000fe20003f05270 */
[----:B------:R-:W-:Y:S01]  /*d3c0*/  UIMAD.WIDE.U32 UR6, UR43, UR8, URZ ;  /* 0x000000082b0672a5 */ /* 0x000fe2000f8e003f */
[----:B------:R-:W-:Y:S01]  /*d3d0*/  IADD3 R9, R16, UR42, RZ ;  /* 0x0000002a10097c10 */ /* 0x000fe2000fffe0ff */
[----:B------:R-:W-:Y:S02]  /*d3e0*/  UIMAD UR5, UR43, UR9, UR5 ;  /* 0x000000092b0572a4 */ /* 0x000fe4000f8e0205 */
[----:B------:R-:W-:-:S02]  /*d3f0*/  USHF.R.S32.HI UR8, URZ, 0x1f, UR44 ;  /* 0x0000001f3f087899 */ /* 0x000fc4000801142c */
[----:B------:R-:W-:Y:S02]  /*d400*/  UIADD3 UR5, UR7, UR5, URZ ;  /* 0x0000000507057290 */ /* 0x000fe4000fffe03f */
[----:B------:R-:W-:Y:S02]  /*d410*/  IMAD.U32 R5, RZ, RZ, UR7 ;  /* 0x00000007ff057e24 */ /* 0x000fe4000f8e00ff */
[----:B------:R-:W-:Y:S01]  /*d420*/  IMAD.U32 R4, RZ, RZ, UR6 ;  /* 0x00000006ff047e24 */ /* 0x000fe2000f8e00ff */
[----:B------:R-:W-:Y:S01]  /*d430*/  ULDC.64 UR6, c[0x0][0xb40] ;  /* 0x0002d00000067ab9 */ /* 0x000fe20000000a00 */
[C---:B------:R-:W-:Y:S02]  /*d440*/  VIADD R8, R9.reuse, 0x8 ;  /* 0x0000000809087836 */ /* 0x040fe40000000000 */
[----:B------:R-:W-:Y:S01]  /*d450*/  IMAD.U32 R5, RZ, RZ, UR5 ;  /* 0x00000005ff057e24 */ /* 0x000fe2000f8e00ff */
[----:B------:R-:W-:Y:S02]  /*d460*/  ULDC UR5, c[0x0][0xa88] ;  /* 0x0002a20000057ab9 */ /* 0x000fe40000000800 */
[----:B------:R-:W-:Y:S01]  /*d470*/  ISETP.GE.OR P1, PT, R9, UR5, P0 ;  /* 0x0000000509007c0c */ /* 0x000fe20008726670 */
[----:B-1----:R-:W-:Y:S01]  /*d480*/  IMAD R0, R6, UR8, RZ ;  /* 0x0000000806007c24 */ /* 0x002fe2000f8e02ff */
[----:B------:R-:W-:Y:S01]  /*d490*/  ISETP.GE.OR P0, PT, R8, UR5, P0 ;  /* 0x0000000508007c0c */ /* 0x000fe20008706670 */
[----:B------:R-:W-:-:S04]  /*d4a0*/  IMAD.WIDE.U32 R4, R6, UR44, R4 ;  /* 0x0000002c06047c25 */ /* 0x000fc8000f8e0004 */
[----:B------:R-:W-:Y:S01]  /*d4b0*/  IMAD R6, R7, UR44, R0 ;  /* 0x0000002c07067c24 */ /* 0x000fe2000f8e0200 */
[----:B------:R-:W-:Y:S02]  /*d4c0*/  SHF.R.S32.HI R7, RZ, 0x1f, R9 ;  /* 0x0000001fff077819 */ /* 0x000fe40000011409 */
[----:B------:R-:W-:-:S04]  /*d4d0*/  IADD3 R0, P2, R9, R4, RZ ;  /* 0x0000000409007210 */ /* 0x000fc80007f5e0ff */
[----:B------:R-:W-:Y:S02]  /*d4e0*/  IADD3.X R7, R7, R5, R6, P2, !PT ;  /* 0x0000000507077210 */ /* 0x000fe400017fe406 */
[----:B------:R-:W-:-:S04]  /*d4f0*/  LEA R4, P2, R0, UR6, 0x2 ;  /* 0x0000000600047c11 */ /* 0x000fc8000f8410ff */
[----:B------:R-:W-:-:S05]  /*d500*/  LEA.HI.X R5, R0, UR7, R7, 0x2, P2 ;  /* 0x0000000700057c11 */ /* 0x000fca00090f1407 */
[----:B------:R1:W-:Y:S04]  /*d510*/  @!P1 STG.E desc[UR50][R4.64], R3 ;  /* 0x0000000304009986 */ /* 0x0003e8000c101932 */
[----:B------:R1:W-:Y:S02]  /*d520*/  @!P0 STG.E desc[UR50][R4.64+0x20], R28 ;  /* 0x0000201c04008986 */ /* 0x0003e4000c101932 */
.L_x_1373:
[----:B--2---:R-:W2:Y:S02]  /*d530*/  SHFL.IDX PT, R0, R189, RZ, 0x1f ;  /* 0x00001fffbd007589 */ /* 0x004ea400000e0000 */
[----:B--2---:R-:W-:-:S13]  /*d540*/  ISETP.NE.AND P0, PT, R0, 0x7, PT ;  /* 0x000000070000780c */ /* 0x004fda0003f05270 */
[----:B------:R-:W-:Y:S05]  /*d550*/  @P0 BRA `(.L_x_1374) ;  /* 0x0000000800f80947 */ /* 0x000fea0003800000 */
[----:B------:R-:W-:Y:S01]  /*d560*/  BAR.SYNC.DEFER_BLOCKING 0x1, 0x120 ;  /* 0x0044800000007b1d */ /* 0x000fe20000010000 */
[----:B------:R-:W-:-:S05]  /*d570*/  ELECT P0, URZ, PT ;  /* 0x00000000003f782f */ /* 0x000fca0003800000 */
[----:B------:R-:W-:Y:S08]  /*d580*/  BSSY B0, `(.L_x_1375) ;  /* 0x0000030000007945 */ /* 0x000ff00003800000 */
[----:B------:R-:W-:Y:S05]  /*d590*/  @!P0 BRA `(.L_x_1376) ;  /* 0x0000000000b88947 */ /* 0x000fea0003800000 */
[----:B------:R-:W-:Y:S02]  /*d5a0*/  UIADD3 UR6, UP0, UR52, 0x9f0, URZ ;  /* 0x000009f034067890 */ /* 0x000fe4000ff1e03f */
[----:B------:R-:W-:Y:S02]  /*d5b0*/  UIADD3 UR5, UR48, 0x2000, URZ ;  /* 0x0000200030057890 */ /* 0x000fe4000fffe03f */
[----:B------:R-:W-:Y:S02]  /*d5c0*/  UIADD3.X UR7, URZ, UR53, URZ, UP0, !UPT ;  /* 0x000000353f077290 */ /* 0x000fe400087fe43f */
[----:B------:R-:W-:Y:S01]  /*d5d0*/  UIADD3 UR9, UR48, 0x4000, URZ ;  /* 0x0000400030097890 */ /* 0x000fe2000fffe03f */
[----:B------:R-:W-:Y:S01]  /*d5e0*/  UMOV UR41, URZ ;  /* 0x0000003f00297c82 */ /* 0x000fe20008000000 */
[----:B------:R-:W-:Y:S01]  /*d5f0*/  UMOV UR45, URZ ;  /* 0x0000003f002d7c82 */ /* 0x000fe20008000000 */
[----:B------:R-:W-:Y:S01]  /*d600*/  UMOV UR40, UR48 ;  /* 0x0000003000287c82 */ /* 0x000fe20008000000 */
[----:B------:R-:W-:Y:S01]  /*d610*/  UMOV UR8, 0x40 ;  /* 0x0000004000087882 */ /* 0x000fe20000000000 */
[----:B------:R-:W-:-:S02]  /*d620*/  UIADD3 UR11, UR48, 0x6000, URZ ;  /* 0x00006000300b7890 */ /* 0x000fc4000fffe03f */
        /* <DEDUP_REMOVED lines=37> */
.L_x_1376:
[----:B------:R-:W-:Y:S05]  /*d880*/  BSYNC B0 ;  /* 0x0000000000007941 */ /* 0x000fea0003800000 */
.L_x_1375:
[----:B------:R-:W-:Y:S05]  /*d890*/  BRA `(.L_x_1374) ;  /* 0x0000000800287947 */ /* 0x000fea0003800000 */
.L_x_1372:
[----:B------:R-:W1:Y:S01]  /*d8a0*/  LDC.64 R8, c[0x0][0xae0] ;  /* 0x0002b800ff087b82 */ /* 0x000e620000000a00 */
[----:B------:R-:W-:Y:S01]  /*d8b0*/  ISETP.GT.AND P0, PT, R191, 0x3f, PT ;  /* 0x0000003fbf00780c */ /* 0x000fe20003f04270 */
[----:B------:R-:W-:Y:S01]  /*d8c0*/  USHF.R.S32.HI UR5, URZ, 0x1f, UR43 ;  /* 0x0000001f3f057899 */ /* 0x000fe2000801142b */
[----:B------:R-:W-:Y:S01]  /*d8d0*/  BSSY B0, `(.L_x_1377) ;  /* 0x000001a000007945 */ /* 0x000fe20003800000 */
[----:B------:R-:W-:Y:S01]  /*d8e0*/  USHF.R.S32.HI UR8, URZ, 0x1f, UR44 ;  /* 0x0000001f3f087899 */ /* 0x000fe2000801142c */
[----:B------:R-:W-:-:S09]  /*d8f0*/  VIADD R12, R184, 0x40 ;  /* 0x00000040b80c7836 */ /* 0x000fd20000000000 */
[----:B------:R-:W-:Y:S05]  /*d900*/  @P0 BRA `(.L_x_1378) ;  /* 0x0000000000580947 */ /* 0x000fea0003800000 */
[----:B------:R-:W2:Y:S01]  /*d910*/  S2R R4, SR_TID.X ;  /* 0x0000000000047919 */ /* 0x000ea20000002100 */
[----:B------:R-:W-:Y:S01]  /*d920*/  IMAD.U32 R5, RZ, RZ, UR42 ;  /* 0x0000002aff057e24 */ /* 0x000fe2000f8e00ff */
[----:B------:R-:W-:-:S04]  /*d930*/  ULDC UR6, c[0x0][0xa88] ;  /* 0x0002a20000067ab9 */ /* 0x000fc80000000800 */
[----:B--2---:R-:W-:-:S04]  /*d940*/  IADD3 R4, R5, -0x80, R4 ;  /* 0xffffff8005047810 */ /* 0x004fc80007ffe004 */
[----:B------:R-:W-:-:S13]  /*d950*/  ISETP.GE.AND P0, PT, R4, UR6, PT ;  /* 0x0000000604007c0c */ /* 0x000fda000bf06270 */
[----:B------:R-:W-:Y:S05]  /*d960*/  @P0 BRA `(.L_x_1378) ;  /* 0x0000000000400947 */ /* 0x000fea0003800000 */
[----:B------:R-:W2:Y:S01]  /*d970*/  LDC.64 R6, c[0x0][0xb70] ;  /* 0x0002dc00ff067b82 */ /* 0x000ea20000000a00 */
[----:B------:R-:W-:Y:S01]  /*d980*/  SHF.R.S32.HI R5, RZ, 0x1f, R4 ;  /* 0x0000001fff057819 */ /* 0x000fe20000011404 */
[----:B------:R-:W-:-:S06]  /*d990*/  ULDC.64 UR6, c[0x0][0xb40] ;  /* 0x0002d00000067ab9 */ /* 0x000fcc0000000a00 */
[----:B------:R-:W3:Y:S01]  /*d9a0*/  LDC.64 R10, c[0x0][0xb78] ;  /* 0x0002de00ff0a7b82 */ /* 0x000ee20000000a00 */
[C---:B--2---:R-:W-:Y:S02]  /*d9b0*/  IMAD R0, R6.reuse, UR5, RZ ;  /* 0x0000000506007c24 */ /* 0x044fe4000f8e02ff */
[----:B------:R-:W-:-:S04]  /*d9c0*/  IMAD.WIDE.U32 R4, R6, UR43, R4 ;  /* 0x0000002b06047c25 */ /* 0x000fc8000f8e0004 */
[----:B------:R-:W-:Y:S02]  /*d9d0*/  IMAD R3, R7, UR43, R0 ;  /* 0x0000002b07037c24 */ /* 0x000fe4000f8e0200 */
[----:B---3--:R-:W-:-:S03]  /*d9e0*/  IMAD R0, R10, UR8, RZ ;  /* 0x000000080a007c24 */ /* 0x008fc6000f8e02ff */
[----:B------:R-:W-:Y:S01]  /*d9f0*/  IADD3 R5, R5, R3, RZ ;  /* 0x0000000305057210 */ /* 0x000fe20007ffe0ff */
[----:B------:R-:W-:Y:S02]  /*da00*/  IMAD R3, R11, UR44, R0 ;  /* 0x0000002c0b037c24 */ /* 0x000fe4000f8e0200 */
[----:B------:R-:W-:-:S04]  /*da10*/  IMAD.WIDE.U32 R4, R10, UR44, R4 ;  /* 0x0000002c0a047c25 */ /* 0x000fc8000f8e0004 */
[----:B------:R-:W-:Y:S01]  /*da20*/  IMAD.IADD R3, R5, 0x1, R3 ;  /* 0x0000000105037824 */ /* 0x000fe200078e0203 */
[----:B------:R-:W-:-:S04]  /*da30*/  LEA R6, P0, R4, UR6, 0x2 ;  /* 0x0000000604067c11 */ /* 0x000fc8000f8010ff */
[----:B------:R-:W-:Y:S01]  /*da40*/  LEA.HI.X R7, R4, UR7, R3, 0x2, P0 ;  /* 0x0000000704077c11 */ /* 0x000fe200080f1403 */
[----:B------:R-:W-:-:S05]  /*da50*/  IMAD.MOV.U32 R3, RZ, RZ, -0x800000 ;  /* 0xff800000ff037424 */ /* 0x000fca00078e00ff */
[----:B------:R2:W-:Y:S03]  /*da60*/  STG.E desc[UR50][R6.64], R3 ;  /* 0x0000000306007986 */ /* 0x0005e6000c101932 */
.L_x_1378:
[----:B------:R-:W-:Y:S05]  /*da70*/  BSYNC B0 ;  /* 0x0000000000007941 */ /* 0x000fea0003800000 */
.L_x_1377:
[----:B------:R-:W-:Y:S01]  /*da80*/  ULDC.64 UR6, c[0x0][0xa88] ;  /* 0x0002a20000067ab9 */ /* 0x000fe20000000a00 */
[----:B-12---:R-:W-:Y:S01]  /*da90*/  IMAD R6, R8, UR5, RZ ;  /* 0x0000000508067c24 */ /* 0x006fe2000f8e02ff */
[----:B------:R-:W-:Y:S01]  /*daa0*/  ISETP.GE.AND P1, PT, R12, UR7, PT ;  /* 0x000000070c007c0c */ /* 0x000fe2000bf26270 */
[----:B------:R-:W1:Y:S01]  /*dab0*/  LDC.64 R10, c[0x0][0xae8] ;  /* 0x0002ba00ff0a7b82 */ /* 0x000e620000000a00 */
[C---:B------:R-:W-:Y:S01]  /*dac0*/  ISETP.GE.AND P0, PT, R184.reuse, UR7, PT ;  /* 0x00000007b8007c0c */ /* 0x040fe2000bf06270 */
[C---:B------:R-:W-:Y:S01]  /*dad0*/  VIADD R14, R184.reuse, 0x80 ;  /* 0x00000080b80e7836 */ /* 0x040fe20000000000 */
[----:B------:R-:W-:Y:S01]  /*dae0*/  SEL R3, RZ, 0xffffffff, P1 ;  /* 0xffffffffff037807 */ /* 0x000fe20000800000 */
[----:B------:R-:W-:Y:S01]  /*daf0*/  VIADD R15, R184, 0xc0 ;  /* 0x000000c0b80f7836 */ /* 0x000fe20000000000 */
[----:B------:R-:W-:Y:S01]  /*db00*/  SEL R0, RZ, 0x1, P0 ;  /* 0x00000001ff007807 */ /* 0x000fe20000000000 */
[----:B------:R-:W-:Y:S01]  /*db10*/  IMAD R7, R9, UR43, R6 ;  /* 0x0000002b09077c24 */ /* 0x000fe2000f8e0206 */
[----:B------:R-:W-:Y:S01]  /*db20*/  ISETP.GE.AND P0, PT, R14, UR7, PT ;  /* 0x000000070e007c0c */ /* 0x000fe2000bf06270 */
[----:B------:R-:W2:Y:S01]  /*db30*/  LDC R9, c[0x0][0xdac] ;  /* 0x00036b00ff097b82 */ /* 0x000ea20000000800 */
[----:B------:R-:W-:Y:S01]  /*db40*/  IMAD.SHL.U32 R3, R3, 0x2, RZ ;  /* 0x0000000203037824 */ /* 0x000fe200078e00ff */
[----:B------:R-:W-:Y:S01]  /*db50*/  ISETP.GE.AND P2, PT, R15, UR7, PT ;  /* 0x000000070f007c0c */ /* 0x000fe2000bf46270 */
[C---:B------:R-:W-:Y:S01]  /*db60*/  VIADD R21, R184.reuse, 0x140 ;  /* 0x00000140b8157836 */ /* 0x040fe20000000000 */
[C---:B------:R-:W-:Y:S01]  /*db70*/  IADD3 R20, R184.reuse, 0x100, RZ ;  /* 0x00000100b8147810 */ /* 0x040fe20007ffe0ff */
[C---:B------:R-:W-:Y:S01]  /*db80*/  VIADD R4, R184.reuse, 0x180 ;  /* 0x00000180b8047836 */ /* 0x040fe20000000000 */
[----:B------:R-:W-:Y:S01]  /*db90*/  LOP3.LUT R0, R3, 0x2, R0, 0xe2, !PT ;  /* 0x0000000203007812 */ /* 0x000fe200078ee200 */
[----:B------:R-:W-:Y:S01]  /*dba0*/  UIADD3 UR42, -UR42, UR6, URZ ;  /* 0x000000062a2a7290 */ /* 0x000fe2000fffe13f */
[----:B------:R-:W-:Y:S01]  /*dbb0*/  SHF.R.S32.HI R185, RZ, 0x1f, R184 ;  /* 0x0000001fffb97819 */ /* 0x000fe200000114b8 */
[----:B------:R-:W-:Y:S01]  /*dbc0*/  ULOP3.LUT UR40, URZ, UR40, URZ, 0x33, !UPT ;  /* 0x000000283f287292 */ /* 0x000fe2000f8e333f */
[----:B------:R-:W-:Y:S01]  /*dbd0*/  IADD3 R5, R184, 0x1c0, RZ ;  /* 0x000001c0b8057810 */ /* 0x000fe20007ffe0ff */
[----:B------:R-:W-:Y:S01]  /*dbe0*/  BSSY B0, `(.L_x_1379) ;  /* 0x0000036000007945 */ /* 0x000fe20003800000 */
[----:B------:R-:W-:-:S02]  /*dbf0*/  SEL R3, RZ, 0x4, P0 ;  /* 0x00000004ff037807 */ /* 0x000fc40000000000 */
[----:B------:R-:W-:Y:S02]  /*dc00*/  SEL R6, RZ, 0x8, P2 ;  /* 0x00000008ff067807 */ /* 0x000fe40001000000 */
[----:B------:R-:W-:Y:S02]  /*dc10*/  ISETP.GE.AND P2, PT, R21, UR7, PT ;  /* 0x0000000715007c0c */ /* 0x000fe4000bf46270 */
[----:B------:R-:W-:Y:S02]  /*dc20*/  ISETP.GE.AND P0, PT, R20, UR7, PT ;  /* 0x0000000714007c0c */ /* 0x000fe4000bf06270 */
[----:B------:R-:W-:Y:S02]  /*dc30*/  ISETP.GE.AND P3, PT, R4, UR7, PT ;  /* 0x0000000704007c0c */ /* 0x000fe4000bf66270 */
[----:B------:R-:W-:Y:S01]  /*dc40*/  ISETP.GE.AND P1, PT, R5, UR7, PT ;  /* 0x0000000705007c0c */ /* 0x000fe2000bf26270 */
[----:B------:R-:W-:Y:S01]  /*dc50*/  IMAD.WIDE.U32 R4, R8, UR43, R184 ;  /* 0x0000002b08047c25 */ /* 0x000fe2000f8e00b8 */
[----:B------:R-:W-:-:S02]  /*dc60*/  LOP3.LUT R0, R6, R0, R3, 0xfe, !PT ;  /* 0x0000000006007212 */ /* 0x000fc400078efe03 */
[----:B------:R-:W-:Y:S01]  /*dc70*/  SEL R6, RZ, 0x20, P2 ;  /* 0x00000020ff067807 */ /* 0x000fe20001000000 */
[C---:B------:R-:W-:Y:S01]  /*dc80*/  VIADD R8, R186.reuse, 0x20 ;  /* 0x00000020ba087836 */ /* 0x040fe20000000000 */
[----:B------:R-:W-:Y:S01]  /*dc90*/  ISETP.GE.AND P2, PT, R186, UR42, PT ;  /* 0x0000002aba007c0c */ /* 0x000fe2000bf46270 */
[----:B------:R-:W-:Y:S01]  /*dca0*/  IMAD.IADD R5, R5, 0x1, R7 ;  /* 0x0000000105057824 */ /* 0x000fe200078e0207 */
[----:B------:R-:W-:Y:S02]  /*dcb0*/  SEL R3, RZ, 0x10, P0 ;  /* 0x00000010ff037807 */ /* 0x000fe40000000000 */
[----:B------:R-:W-:Y:S01]  /*dcc0*/  ISETP.GE.AND P0, PT, R8, UR42, PT ;  /* 0x0000002a08007c0c */ /* 0x000fe2000bf06270 */
[----:B-1----:R-:W-:Y:S01]  /*dcd0*/  IMAD R8, R10, UR8, RZ ;  /* 0x000000080a087c24 */ /* 0x002fe2000f8e02ff */
[----:B------:R-:W-:Y:S02]  /*dce0*/  LOP3.LUT R3, R6, R0, R3, 0xfe, !PT ;  /* 0x0000000006037212 */ /* 0x000fe400078efe03 */
[----:B------:R-:W-:Y:S01]  /*dcf0*/  SEL R0, RZ, 0x40, P3 ;  /* 0x00000040ff007807 */ /* 0x000fe20001800000 */
[----:B------:R-:W-:Y:S01]  /*dd00*/  IMAD R11, R11, UR44, R8 ;  /* 0x0000002c0b0b7c24 */ /* 0x000fe2000f8e0208 */
[----:B------:R-:W-:-:S02]  /*dd10*/  SHF.R.S32.HI R187, RZ, 0x1f, R186 ;  /* 0x0000001fffbb7819 */ /* 0x000fc400000114ba */
[----:B--2---:R-:W-:Y:S01]  /*dd20*/  IADD3 R7, R9, UR40, RZ ;  /* 0x0000002809077c10 */ /* 0x004fe2000fffe0ff */
[----:B------:R-:W-:Y:S01]  /*dd30*/  IMAD.WIDE.U32 R8, R10, UR44, R4 ;  /* 0x0000002c0a087c25 */ /* 0x000fe2000f8e0004 */
[----:B------:R-:W-:Y:S02]  /*dd40*/  LOP3.LUT R3, R3, R0, RZ, 0xfc, !PT ;  /* 0x0000000003037212 */ /* 0x000fe400078efcff */
[----:B------:R-:W-:Y:S01]  /*dd50*/  SEL R0, RZ, 0x80, P1 ;  /* 0x00000080ff007807 */ /* 0x000fe20000800000 */
[----:B------:R-:W-:-:S03]  /*dd60*/  IMAD.WIDE R6, R7, 0x40, R186 ;  /* 0x0000004007067825 */ /* 0x000fc600078e02ba */
[----:B------:R-:W-:Y:S01]  /*dd70*/  LOP3.LUT R0, R3, R0, RZ, 0xfc, !PT ;  /* 0x0000000003007212 */ /* 0x000fe200078efcff */
[----:B------:R-:W-:Y:S01]  /*dd80*/  IMAD.IADD R13, R9, 0x1, R11 ;  /* 0x00000001090d7824 */ /* 0x000fe200078e020b */
        /* <DEDUP_REMOVED lines=13> */
[----:B------:R-:W-:Y:S02]  /*de60*/  LEA R10, P2, R4, UR8, 0x1 ;  /* 0x00000008040a7c11 */ /* 0x000fe4000f8408ff */
[----:B------:R-:W-:-:S04]  /*de70*/  IADD3 R5, R5, R11, RZ ;  /* 0x0000000b05057210 */ /* 0x000fc80007ffe0ff */
        /* <DEDUP_REMOVED lines=12> */
.L_x_1380:
[----:B------:R-:W-:Y:S05]  /*df40*/  BSYNC B0 ;  /* 0x0000000000007941 */ /* 0x000fea0003800000 */
.L_x_1379:
[----:B------:R-:W-:Y:S04]  /*df50*/  BSSY B0, `(.L_x_1374) ;  /* 0x000001e000007945 */ /* 0x000fe80003800000 */
[----:B------:R-:W-:Y:S05]  /*df60*/  @P0 BRA `(.L_x_1381) ;  /* 0x0000000000700947 */ /* 0x000fea0003800000 */
[----:B------:R-:W-:Y:S01]  /*df70*/  IADD3 R9, P0, R6, 0x20, RZ ;  /* 0x0000002006097810 */ /* 0x000fe20007f1e0ff */
[----:B------:R-:W-:Y:S01]  /*df80*/  ULDC.64 UR8, c[0x0][0xad8] ;  /* 0x0002b60000087ab9 */ /* 0x000fe20000000a00 */
[----:B------:R-:W-:Y:S01]  /*df90*/  IMAD.MOV.U32 R4, RZ, RZ, R8 ;  /* 0x000000ffff047224 */ /* 0x000fe200078e0008 */
[----:B------:R-:W-:Y:S01]  /*dfa0*/  ISETP.GE.AND P1, PT, R14, UR7, PT ;  /* 0x000000070e007c0c */ /* 0x000fe2000bf26270 */
        /* <DEDUP_REMOVED lines=8> */
[----:B------:R-:W-:-:S03]  /*e030*/  LOP3.LUT P4, RZ, R3, 0x40, RZ, 0xc0, !PT ;  /* 0x0000004003ff7812 */ /* 0x000fc6000788c0ff */
[----:B------:R-:W-:Y:S01]  /*e040*/  IMAD R9, R9, UR9, R6 ;  /* 0x0000000909097c24 */ /* 0x000fe2000f8e0206 */
[----:B------:R-:W-:Y:S02]  /*e050*/  ULDC.64 UR8, c[0x0][0xa80] ;  /* 0x0002a00000087ab9 */ /* 0x000fe40000000a00 */
[----:B------:R-:W-:Y:S02]  /*e060*/  LEA R6, P3, R4, UR8, 0x1 ;  /* 0x0000000804067c11 */ /* 0x000fe4000f8608ff */
[----:B------:R-:W-:-:S04]  /*e070*/  IADD3 R5, R5, R9, RZ ;  /* 0x0000000905057210 */ /* 0x000fc80007ffe0ff */
        /* <DEDUP_REMOVED lines=11> */
.L_x_1381:
[----:B------:R-:W-:Y:S05]  /*e130*/  BSYNC B0 ;  /* 0x0000000000007941 */ /* 0x000fea0003800000 */
.L_x_1374:
[----:B------:R-:W3:Y:S02]  /*e140*/  LDC R0, c[0x0][0xda8] ;  /* 0x00036a00ff007b82 */ /* 0x000ee40000000800 */
[----:B---3--:R-:W-:-:S13]  /*e150*/  ISETP.LE.AND P0, PT, R0, UR4, PT ;  /* 0x0000000400007c0c */ /* 0x008fda000bf03270 */
[----:B------:R-:W-:Y:S05]  /*e160*/  @!P0 BRA `(.L_x_1382) ;  /* 0xffffff2c00588947 */ /* 0x000fea000383ffff */
[----:B------:R-:W-:Y:S05]  /*e170*/  EXIT ;  /* 0x000000000000794d */ /* 0x000fea0003800000 */
.L_x_1276:
[----:B------:R-:W-:-:S08]  /*e180*/  NOP ;  /* 0x0000000000007918 */ /* 0x000fd00000000000 */
[----:B------:R-:W1:-:S00]  /*e190*/  USETMAXREG.DEALLOC.CTAPOOL 0x18 ;  /* 0x00000018000079c8 */ /* 0x000e4000080e0500 */
[----:B-1----:R-:W-:-:S06]  /*e1a0*/  LOP3.LUT R0, R0, 0x3, RZ, 0xc0, !PT ;  /* 0x0000000300007812 */ /* 0x002fcc00078ec0ff */
[----:B------:R-:W1:Y:S02]  /*e1b0*/  SHFL.IDX PT, R0, R0, RZ, 0x1f ;  /* 0x00001fff00007589 */ /* 0x000e6400000e0000 */
[----:B-1----:R-:W-:-:S13]  /*e1c0*/  ISETP.NE.AND P0, PT, R0, RZ, PT ;  /* 0x000000ff0000720c */ /* 0x002fda0003f05270 */
[----:B------:R-:W-:Y:S05]  /*e1d0*/  @P0 EXIT ;  /* 0x000000000000094d */ /* 0x000fea0003800000 */
[----:B------:R-:W1:Y:S01]  /*e1e0*/  S2UR UR4, SR_CTAID.X ;  /* 0x00000000000479c3 */ /* 0x000e620000002500 */
[----:B------:R-:W-:Y:S01]  /*e1f0*/  UMOV UR45, URZ ;  /* 0x0000003f002d7c82 */ /* 0x000fe20008000000 */
[----:B------:R-:W-:Y:S02]  /*e200*/  IMAD.MOV.U32 R16, RZ, RZ, RZ ;  /* 0x000000ffff107224 */ /* 0x000fe400078e00ff */
[----:B------:R-:W-:-:S04]  /*e210*/  IMAD.MOV.U32 R17, RZ, RZ, 0x1 ;  /* 0x00000001ff117424 */ /* 0x000fc800078e00ff */
[----:B------:R-:W1:Y:S02]  /*e220*/  LDC R0, c[0x0][0xda8] ;  /* 0x00036a00ff007b82 */ /* 0x000e640000000800 */
[----:B-1----:R-:W-:-:S13]  /*e230*/  ISETP.LE.AND P0, PT, R0, UR4, PT ;  /* 0x0000000400007c0c */ /* 0x002fda000bf03270 */
[----:B------:R-:W-:Y:S05]  /*e240*/  @P0 BRA `(.L_x_1383) ;  /* 0x00000030001c0947 */ /* 0x000fea0003800000 */
[----:B------:R-:W-:Y:S01]  /*e250*/  LOP3.LUT R19, R19, 0x1f, RZ, 0xc0, !PT ;  /* 0x0000001f13137812 */ /* 0x000fe200078ec0ff */
[----:B------:R-:W-:Y:S01]  /*e260*/  IMAD.U32 R18, RZ, RZ, UR4 ;  /* 0x00000004ff127e24 */ /* 0x000fe2000f8e00ff */
[----:B------:R-:W-:Y:S01]  /*e270*/  MOV R17, 0x1 ;  /* 0x0000000100117802 */ /* 0x000fe20000000f00 */
[----:B------:R-:W-:Y:S01]  /*e280*/  IMAD.MOV.U32 R16, RZ, RZ, RZ ;  /* 0x000000ffff107224 */ /* 0x000fe200078e00ff */
[----:B------:R-:W-:Y:S01]  /*e290*/  ULDC UR44, c[0x0][0xc] ;  /* 0x00000300002c7ab9 */ /* 0x000fe20000000800 */
[----:B------:R-:W-:Y:S01]  /*e2a0*/  ULDC.64 UR46, c[0x0][0x198] ;  /* 0x00006600002e7ab9 */ /* 0x000fe20000000a00 */
[----:B------:R-:W-:-:S05]  /*e2b0*/  UMOV UR45, URZ ;  /* 0x0000003f002d7c82 */ /* 0x000fca0008000000 */
.L_x_1437:
[----:B------:R-:W-:Y:S01]  /*e2c0*/  ULDC UR10, c[0x0][0xdd0] ;  /* 0x00037400000a7ab9 */ /* 0x000fe20000000800 */
[----:B------:R-:W1:Y:S01]  /*e2d0*/  LDC R0, c[0x0][0xde8] ;  /* 0x00037a00ff007b82 */ /* 0x000e620000000800 */
[C---:B------:R-:W-:Y:S01]  /*e2e0*/  R2UR UR8, R18.reuse ;  /* 0x00000000120872ca */ /* 0x040fe200000e0000 */
[----:B------:R-:W-:Y:S01]  /*e2f0*/  UISETP.NE.AND UP0, UPT, UR10, 0x1, UPT ;  /* 0x000000010a00788c */ /* 0x000fe2000bf05270 */
[----:B------:R-:W-:-:S10]  /*e300*/  R2UR UR9, R18 ;  /* 0x00000000120972ca */ /* 0x000fd400000e0000 */
[----:B------:R-:W-:Y:S01]  /*e310*/  @UP0 ULDC UR6, c[0x0][0xdd4] ;  /* 0x0003750000060ab9 */ /* 0x000fe20000000800 */
[----:B------:R-:W-:Y:S01]  /*e320*/  @UP0 ULDC UR11, c[0x0][0xdd8] ;  /* 0x00037600000b0ab9 */ /* 0x000fe20000000800 */
[----:B------:R-:W-:-:S04]  /*e330*/  UIMAD.WIDE.U32 UR6, UR8, UR6, URZ ;  /* 0x00000006080672a5 */ /* 0x000fc8000f8e003f */
[----:B------:R-:W-:-:S04]  /*e340*/  @UP0 USHF.R.U32.HI UR8, URZ, UR11, UR7 ;  /* 0x0000000b3f080299 */ /* 0x000fc80008011607 */
[----:B------:R-:W-:Y:S02]  /*e350*/  UIADD3 UR6, -UR8, URZ, URZ ;  /* 0x0000003f08067290 */ /* 0x000fe4000fffe13f */
[----:B-1----:R-:W-:Y:S02]  /*e360*/  ISETP.LE.AND P0, PT, R0, UR8, PT ;  /* 0x0000000800007c0c */ /* 0x002fe4000bf03270 */
[----:B------:R-:W-:-:S11]  /*e370*/  UIMAD UR10, UR10, UR6, UR9 ;  /* 0x000000060a0a72a4 */ /* 0x000fd6000f8e0209 */
[----:B------:R-:W-:Y:S05]  /*e380*/  @!P0 BRA `(.L_x_1384) ;  /* 0x0000000000208947 */ /* 0x000fea0003800000 */
        /* <DEDUP_REMOVED lines=8> */
.L_x_1384:
[----:B------:R-:W-:Y:S01]  /*e410*/  ULDC UR11, c[0x0][0xdc4] ;  /* 0x00037100000b7ab9 */ /* 0x000fe20000000800 */
[----:B------:R-:W-:Y:S01]  /*e420*/  UMOV UR9, UR10 ;  /* 0x0000000a00097c82 */ /* 0x000fe20008000000 */
[----:B------:R-:W-:-:S11]  /*e430*/  UISETP.NE.AND UP0, UPT, UR11, 0x1, UPT ;  /* 0x000000010b00788c */ /* 0x000fd6000bf05270 */
[----:B------:R-:W-:Y:S02]  /*e440*/  @UP0 ULDC.64 UR12, c[0x0][0xdc8] ;  /* 0x00037200000c0ab9 */ /* 0x000fe40000000a00 */
[----:B------:R-:W-:-:S04]  /*e450*/  UIMAD.WIDE.U32 UR6, UR10, UR12, URZ ;  /* 0x0000000c0a0672a5 */ /* 0x000fc8000f8e003f */
[----:B------:R-:W-:-:S04]  /*e460*/  @UP0 USHF.R.U32.HI UR9, URZ, UR13, UR7 ;  /* 0x0000000d3f090299 */ /* 0x000fc80008011607 */
[----:B------:R-:W-:-:S12]  /*e470*/  UIMAD UR6, UR9, UR11, URZ ;  /* 0x0000000b090672a4 */ /* 0x000fd8000f8e023f */
.L_x_1385:
[----:B------:R-:W-:Y:S01]  /*e480*/  ULDC.64 UR12, c[0x0][0x3f8] ;  /* 0x0000fe00000c7ab9 */ /* 0x000fe20000000a00 */
[----:B------:R-:W-:Y:S02]  /*e490*/  UIADD3 UR10, UR10, -UR6, URZ ;  /* 0x800000060a0a7290 */ /* 0x000fe4000fffe03f */
[----:B------:R-:W-:Y:S02]  /*e4a0*/  UISETP.NE.U32.AND UP0, UPT, UR12, URZ, UPT ;  /* 0x0000003f0c00728c */ /* 0x000fe4000bf05070 */
[----:B------:R-:W-:Y:S01]  /*e4b0*/  ULOP3.LUT UR9, URZ, UR9, URZ, 0x33, !UPT ;  /* 0x000000093f097292 */ /* 0x000fe2000f8e333f */
[----:B------:R-:W-:Y:S01]  /*e4c0*/  ULDC UR12, c[0x0][0xdb8] ;  /* 0x00036e00000c7ab9 */ /* 0x000fe20000000800 */
[----:B------:R-:W-:Y:S01]  /*e4d0*/  ULDC.64 UR6, c[0x0][0x9e0] ;  /* 0x0002780000067ab9 */ /* 0x000fe20000000a00 */
[----:B------:R-:W-:Y:S01]  /*e4e0*/  UISETP.NE.AND UP1, UPT, UR12, 0x1, UPT ;  /* 0x000000010c00788c */ /* 0x000fe2000bf25270 */
[----:B------:R-:W-:Y:S01]  /*e4f0*/  ULDC UR11, c[0x0][0xdc4] ;  /* 0x00037100000b7ab9 */ /* 0x000fe20000000800 */
[----:B------:R-:W-:Y:S01]  /*e500*/  ULDC UR41, c[0x0][0xdac] ;  /* 0x00036b0000297ab9 */ /* 0x000fe20000000800 */
[----:B------:R-:W-:-:S02]  /*e510*/  UISETP.GE.AND UP2, UPT, UR7, 0x1, UPT ;  /* 0x000000010700788c */ /* 0x000fc4000bf46270 */
[----:B------:R-:W-:Y:S02]  /*e520*/  UIMAD UR11, UR8, UR11, UR10 ;  /* 0x0000000b080b72a4 */ /* 0x000fe4000f8e020a */
[----:B------:R-:W-:Y:S02]  /*e530*/  UIADD3 UR41, UR9, UR41, URZ ;  /* 0x0000002909297290 */ /* 0x000fe4000fffe03f */
[----:B------:R-:W-:Y:S01]  /*e540*/  UISETP.NE.AND.EX UP0, UPT, UR13, URZ, UPT, UP0 ;  /* 0x0000003f0d00728c */ /* 0x000fe2000bf05300 */
[----:B------:R-:W-:Y:S01]  /*e550*/  PLOP3.LUT P1, PT, PT, PT, UP2, 0x80, 0x0 ;  /* 0x000000000000781c */ /* 0x000fe20003f2f028 */
[----:B------:R-:W-:Y:S01]  /*e560*/  @UP1 ULDC UR8, c[0x0][0xdbc] ;  /* 0x00036f0000081ab9 */ /* 0x000fe20000000800 */
[----:B------:R-:W-:Y:S02]  /*e570*/  USHF.L.U32 UR41, UR41, 0x6, URZ ;  /* 0x0000000629297899 */ /* 0x000fe4000800063f */
[----:B------:R-:W-:Y:S01]  /*e580*/  UIMAD.WIDE.U32 UR8, UR11, UR8, URZ ;  /* 0x000000080b0872a5 */ /* 0x000fe2000f8e003f */
[----:B------:R-:W-:Y:S01]  /*e590*/  ULDC UR13, c[0x0][0x404] ;  /* 0x00010100000d7ab9 */ /* 0x000fe20000000800 */
[----:B------:R-:W-:Y:S01]  /*e5a0*/  ULDC UR14, c[0x0][0x288] ;  /* 0x0000a200000e7ab9 */ /* 0x000fe20000000800 */
[----:B------:R-:W-:Y:S01]  /*e5b0*/  @UP1 ULDC UR16, c[0x0][0xdc0] ;  /* 0x0003700000101ab9 */ /* 0x000fe20000000800 */
[----:B------:R-:W-:Y:S01]  /*e5c0*/  UMOV UR43, UR11 ;  /* 0x0000000b002b7c82 */ /* 0x000fe20008000000 */
[----:B------:R-:W-:-:S02]  /*e5d0*/  USEL UR13, UR13, 0x1, UP0 ;  /* 0x000000010d0d7887 */ /* 0x000fc40008000000 */
[----:B------:R-:W-:Y:S02]  /*e5e0*/  UIADD3 UR10, UR41, 0x40, -UR14 ;  /* 0x00000040290a7890 */ /* 0x000fe4000fffe80e */
[----:B------:R-:W-:Y:S01]  /*e5f0*/  @UP1 USHF.R.U32.HI UR43, URZ, UR16, UR9 ;  /* 0x000000103f2b1299 */ /* 0x000fe20008011609 */
[----:B------:R-:W-:Y:S02]  /*e600*/  ULDC UR15, c[0x0][0x2e0] ;  /* 0x0000b800000f7ab9 */ /* 0x000fe40000000800 */
[----:B------:R-:W-:Y:S02]  /*e610*/  UIMAD UR8, UR13, UR15, UR10 ;  /* 0x0000000f0d0872a4 */ /* 0x000fe4000f8e020a */
[----:B------:R-:W-:Y:S02]  /*e620*/  UIADD3 UR42, -UR43, URZ, URZ ;  /* 0x0000003f2b2a7290 */ /* 0x000fe4000fffe13f */
[----:B------:R-:W-:Y:S02]  /*e630*/  UIADD3 UR6, UR8, UR6, URZ ;  /* 0x0000000608067290 */ /* 0x000fe4000fffe03f */
[----:B------:R-:W-:Y:S01]  /*e640*/  UIMAD UR42, UR12, UR42, UR11 ;  /* 0x0000002a0c2a72a4 */ /* 0x000fe2000f8e020b */
[----:B------:R-:W-:Y:S11]  /*e650*/  @!P1 BRA `(.L_x_1386) ;  /* 0x0000000000449947 */ /* 0x000ff60003800000 */
        /* <DEDUP_REMOVED lines=10> */
.L_x_1387:
[----:B------:R-:W-:-:S11]  /*e700*/  UISETP.NE.AND UP0, UPT, UR7, 0x1, UPT ;  /* 0x000000010700788c */ /* 0x000fd6000bf05270 */
[----:B------:R-:W-:Y:S02]  /*e710*/  @UP0 ULDC.64 UR16, c[0x0][0x9e8] ;  /* 0x00027a0000100ab9 */ /* 0x000fe40000000a00 */
[----:B------:R-:W-:-:S04]  /*e720*/  UIMAD.WIDE.U32 UR8, UR10, UR16, URZ ;  /* 0x000000100a0872a5 */ /* 0x000fc8000f8e003f */
[----:B------:R-:W-:-:S12]  /*e730*/  @UP0 USHF.R.U32.HI UR10, URZ, UR17, UR9 ;  /* 0x000000113f0a0299 */ /* 0x000fd80008011609 */
.L_x_1388:
[----:B------:R-:W-:-:S04]  /*e740*/  UIMAD UR10, UR10, UR7, UR7 ;  /* 0x000000070a0a72a4 */ /* 0x000fc8000f8e0207 */
[----:B------:R-:W-:-:S04]  /*e750*/  UISETP.LT.AND UP0, UPT, UR6, UR10, UPT ;  /* 0x0000000a0600728c */ /* 0x000fc8000bf01270 */
[----:B------:R-:W-:-:S12]  /*e760*/  USEL UR6, UR6, UR10, UP0 ;  /* 0x0000000a06067287 */ /* 0x000fd80008000000 */
.L_x_1386:
[----:B------:R-:W-:Y:S02]  /*e770*/  UIMAD UR9, UR13, UR15, 0x3f ;  /* 0x0000003f0d0974a4 */ /* 0x000fe4000f8e020f */
[----:B------:R-:W-:Y:S02]  /*e780*/  UIADD3 UR6, UR6, 0x3f, URZ ;  /* 0x0000003f06067890 */ /* 0x000fe4000fffe03f */
[----:B------:R-:W-:Y:S02]  /*e790*/  USHF.R.S32.HI UR10, URZ, 0x1f, UR9 ;  /* 0x0000001f3f0a7899 */ /* 0x000fe40008011409 */
[----:B------:R-:W-:Y:S02]  /*e7a0*/  USHF.R.S32.HI UR8, URZ, 0x1f, UR6 ;  /* 0x0000001f3f087899 */ /* 0x000fe40008011406 */
[----:B------:R-:W-:Y:S02]  /*e7b0*/  ULEA.HI UR10, UR10, UR9, URZ, 0x6 ;  /* 0x000000090a0a7291 */ /* 0x000fe4000f8f303f */
[----:B------:R-:W-:-:S02]  /*e7c0*/  ULEA.HI UR8, UR8, UR6, URZ, 0x6 ;  /* 0x0000000608087291 */ /* 0x000fc4000f8f303f */
[----:B------:R-:W-:Y:S02]  /*e7d0*/  UIADD3 UR6, UR41, -UR14, URZ ;  /* 0x8000000e29067290 */ /* 0x000fe4000fffe03f */
[----:B------:R-:W-:Y:S02]  /*e7e0*/  USHF.R.S32.HI UR39, URZ, 0x6, UR10 ;  /* 0x000000063f277899 */ /* 0x000fe4000801140a */
[----:B------:R-:W-:Y:S02]  /*e7f0*/  USHF.R.S32.HI UR8, URZ, 0x6, UR8 ;  /* 0x000000063f087899 */ /* 0x000fe40008011408 */
[----:B------:R-:W-:Y:S02]  /*e800*/  UIMAD UR6, UR13, UR15, UR6 ;  /* 0x0000000f0d0672a4 */ /* 0x000fe4000f8e0206 */
[----:B------:R-:W-:Y:S01]  /*e810*/  UISETP.LT.AND UP0, UPT, UR39, UR8, UPT ;  /* 0x000000082700728c */ /* 0x000fe2000bf01270 */
[----:B------:R-:W-:Y:S02]  /*e820*/  ULDC UR10, c[0x0][0x9dc] ;  /* 0x00027700000a7ab9 */ /* 0x000fe40000000800 */
[----:B------:R-:W-:-:S02]  /*e830*/  UIADD3 UR10, UR6, -UR10, URZ ;  /* 0x8000000a060a7290 */ /* 0x000fc4000fffe03f */
[----:B------:R-:W-:Y:S01]  /*e840*/  USEL UR39, UR39, UR8, UP0 ;  /* 0x0000000827277287 */ /* 0x000fe20008000000 */
[----:B------:R-:W-:Y:S11]  /*e850*/  @!P1 BRA `(.L_x_1389) ;  /* 0x0000000000449947 */ /* 0x000ff60003800000 */
        /* <DEDUP_REMOVED lines=10> */
.L_x_1390:
[----:B------:R-:W-:-:S11]  /*e900*/  UISETP.NE.AND UP0, UPT, UR7, 0x1, UPT ;  /* 0x000000010700788c */ /* 0x000fd6000bf05270 */
[----:B------:R-:W-:Y:S02]  /*e910*/  @UP0 ULDC.64 UR12, c[0x0][0x9e8] ;  /* 0x00027a00000c0ab9 */ /* 0x000fe40000000a00 */
[----:B------:R-:W-:-:S04]  /*e920*/  UIMAD.WIDE.U32 UR8, UR6, UR12, URZ ;  /* 0x0000000c060872a5 */ /* 0x000fc8000f8e003f */
[----:B------:R-:W-:-:S12]  /*e930*/  @UP0 USHF.R.U32.HI UR6, URZ, UR13, UR9 ;  /* 0x0000000d3f060299 */ /* 0x000fd80008011609 */
.L_x_1391:
[----:B------:R-:W-:-:S04]  /*e940*/  UIMAD UR6, UR6, UR7, URZ ;  /* 0x00000007060672a4 */ /* 0x000fc8000f8e023f */
[----:B------:R-:W-:-:S04]  /*e950*/  UISETP.LT.AND UP0, UPT, UR10, UR6, UPT ;  /* 0x000000060a00728c */ /* 0x000fc8000bf01270 */
[----:B------:R-:W-:-:S12]  /*e960*/  USEL UR10, UR10, UR6, !UP0 ;  /* 0x000000060a0a7287 */ /* 0x000fd8000c000000 */
.L_x_1389:
[----:B------:R-:W-:Y:S01]  /*e970*/  USHF.R.S32.HI UR6, URZ, 0x1f, UR10 ;  /* 0x0000001f3f067899 */ /* 0x000fe2000801140a */
[----:B------:R-:W-:Y:S03]  /*e980*/  BSSY B6, `(.L_x_1392) ;  /* 0x0000284000067945 */ /* 0x000fe60003800000 */
[----:B------:R-:W-:-:S04]  /*e990*/  ULEA.HI UR6, UR6, UR10, URZ, 0x6 ;  /* 0x0000000a06067291 */ /* 0x000fc8000f8f303f */
[----:B------:R-:W-:-:S04]  /*e9a0*/  USHF.R.S32.HI UR6, URZ, 0x6, UR6 ;  /* 0x000000063f067899 */ /* 0x000fc80008011406 */
[----:B------:R-:W-:-:S04]  /*e9b0*/  UISETP.LT.AND UP0, UPT, URZ, UR6, UPT ;  /* 0x000000063f00728c */ /* 0x000fc8000bf01270 */
[----:B------:R-:W-:-:S04]  /*e9c0*/  USEL UR38, URZ, UR6, !UP0 ;  /* 0x000000063f267287 */ /* 0x000fc8000c000000 */
[----:B------:R-:W-:-:S06]  /*e9d0*/  UISETP.GT.AND UP0, UPT, UR39, UR38, UPT ;  /* 0x000000262700728c */ /* 0x000fcc000bf04270 */
[----:B------:R-:W-:-:S13]  /*e9e0*/  PLOP3.LUT P0, PT, PT, PT, UP0, 0x80, 0x0 ;  /* 0x000000000000781c */ /* 0x000fda0003f0f008 */
[----:B------:R-:W-:Y:S05]  /*e9f0*/  @P0 BRA `(.L_x_1393) ;  /* 0x0000000000400947 */ /* 0x000fea0003800000 */
[----:B------:R-:W-:Y:S01]  /*ea00*/  ISETP.NE.AND P0, PT, R19, RZ, PT ;  /* 0x000000ff1300720c */ /* 0x000fe20003f05270 */
[----:B------:R-:W-:-:S12]  /*ea10*/  IMAD.MOV.U32 R13, RZ, RZ, R18 ;  /* 0x000000ffff0d7224 */ /* 0x000fd800078e0012 */
[----:B------:R-:W-:Y:S05]  /*ea20*/  @P0 BRA `(.L_x_1394) ;  /* 0x0000002400e40947 */ /* 0x000fea0003800000 */
[----:B------:R-:W1:Y:S01]  /*ea30*/  S2R R5, SR_LANEID ;  /* 0x0000000000057919 */ /* 0x000e620000000000 */
[----:B------:R-:W-:Y:S01]  /*ea40*/  VOTEU.ANY UR6, UPT, PT ;  /* 0x0000000000067886 */ /* 0x000fe200038e0100 */
[----:B------:R-:W2:Y:S01]  /*ea50*/  LDC.64 R2, c[0x0][0xdf0] ;  /* 0x00037c00ff027b82 */ /* 0x000ea20000000a00 */
[----:B------:R-:W1:Y:S02]  /*ea60*/  FLO.U32 R0, UR6 ;  /* 0x0000000600007d00 */ /* 0x000e6400080e0000 */
[----:B-1----:R-:W-:-:S06]  /*ea70*/  ISETP.EQ.U32.AND P0, PT, R0, R5, PT ;  /* 0x000000050000720c */ /* 0x002fcc0003f02070 */
[----:B------:R-:W2:Y:S07]  /*ea80*/  POPC R5, UR6 ;  /* 0x0000000600057d09 */ /* 0x000eae0008000000 */
[----:B--2---:R-:W2:Y:S01]  /*ea90*/  @P0 ATOMG.E.ADD.STRONG.GPU PT, R3, desc[UR50][R2.64], R5 ;  /* 0x00000005020309a8 */ /* 0x004ea200081ee1f2 */
[----:B------:R-:W1:Y:S02]  /*eaa0*/  S2R R4, SR_LTMASK ;  /* 0x0000000000047919 */ /* 0x000e640000003900 */
[----:B-1----:R-:W-:-:S04]  /*eab0*/  LOP3.LUT R4, R4, UR6, RZ, 0xc0, !PT ;  /* 0x0000000604047c12 */ /* 0x002fc8000f8ec0ff */
[----:B------:R-:W1:Y:S01]  /*eac0*/  POPC R13, R4 ;  /* 0x00000004000d7309 */ /* 0x000e620000000000 */
[----:B--2---:R-:W1:Y:S02]  /*ead0*/  SHFL.IDX PT, R0, R3, R0, 0x1f ;  /* 0x00001f0003007589 */ /* 0x004e6400000e0000 */
[----:B-1----:R-:W-:Y:S01]  /*eae0*/  IADD3 R13, R0, UR44, R13 ;  /* 0x0000002c000d7c10 */ /* 0x002fe2000fffe00d */
[----:B------:R-:W-:Y:S06]  /*eaf0*/  BRA `(.L_x_1394) ;  /* 0x0000002400b07947 */ /* 0x000fec0003800000 */
.L_x_1393:
[----:B------:R-:W1:Y:S01]  /*eb00*/  S2UR UR4, SR_CgaCtaId ;  /* 0x00000000000479c3 */ /* 0x000e620000008800 */
[----:B------:R-:W-:Y:S02]  /*eb10*/  UMOV UR37, 0x400 ;  /* 0x0000040000257882 */ /* 0x000fe40000000000 */
[----:B-1----:R-:W-:-:S04]  /*eb20*/  ULEA UR37, UR4, UR37, 0x18 ;  /* 0x0000002504257291 */ /* 0x002fc8000f8ec03f */
[----:B------:R-:W-:-:S04]  /*eb30*/  UIADD3 UR4, UR37, 0x22400, URZ ;  /* 0x0002240025047890 */ /* 0x000fc8000fffe03f */
[----:B------:R-:W-:-:S06]  /*eb40*/  ULOP3.LUT UP0, URZ, UR4, 0x3ff, URZ, 0xc0, !UPT ;  /* 0x000003ff043f7892 */ /* 0x000fcc000f80c03f */
[----:B------:R-:W-:-:S13]  /*eb50*/  PLOP3.LUT P0, PT, PT, PT, UP0, 0x80, 0x0 ;  /* 0x000000000000781c */ /* 0x000fda0003f0f008 */
[----:B------:R-:W-:Y:S05]  /*eb60*/  @!P0 BRA `(.L_x_1395) ;  /* 0x0000000000408947 */ /* 0x000fea0003800000 */
        /* <DEDUP_REMOVED lines=9> */
[----:B------:R-:W-:Y:S02]  /*ec00*/  IMAD.U32 R7, RZ, RZ, UR9 ;  /* 0x00000009ff077e24 */ /* 0x000fe4000f8e00ff */
[----:B------:R-:W-:-:S02]  /*ec10*/  IMAD.U32 R10, RZ, RZ, UR4 ;  /* 0x00000004ff0a7e24 */ /* 0x000fc4000f8e00ff */
[----:B------:R-:W-:Y:S02]  /*ec20*/  IMAD.MOV.U32 R8, RZ, RZ, 0x70 ;  /* 0x00000070ff087424 */ /* 0x000fe400078e00ff */
[----:B------:R-:W-:Y:S02]  /*ec30*/  IMAD.MOV.U32 R12, RZ, RZ, 0x1 ;  /* 0x00000001ff0c7424 */ /* 0x000fe400078e00ff */
[----:B------:R-:W-:-:S07]  /*ec40*/  IMAD.MOV.U32 R13, RZ, RZ, RZ ;  /* 0x000000ffff0d7224 */ /* 0x000fce00078e00ff */
[----:B------:R-:W-:-:S07]  /*ec50*/  LEPC R20, `(.L_x_1395) ;  /* 0x000000001014794e */ /* 0x000fce0000000000 */
[----:B-1----:R-:W-:Y:S05]  /*ec60*/  CALL.ABS.NOINC R2 ;  /* 0x0000000002007343 */ /* 0x002fea0003c00000 */
.L_x_1395:
        /* <DEDUP_REMOVED lines=13> */
[----:B------:R-:W-:Y:S01]  /*ed40*/  MOV R13, RZ ;  /* 0x000000ff000d7202 */ /* 0x000fe20000000f00 */
[----:B------:R-:W-:-:S02]  /*ed50*/  IMAD.U32 R7, RZ, RZ, UR9 ;  /* 0x00000009ff077e24 */ /* 0x000fc4000f8e00ff */
[----:B------:R-:W-:Y:S02]  /*ed60*/  IMAD.U32 R11, RZ, RZ, UR5 ;  /* 0x00000005ff0b7e24 */ /* 0x000fe4000f8e00ff */
[----:B------:R-:W-:Y:S02]  /*ed70*/  IMAD.MOV.U32 R8, RZ, RZ, 0x70 ;  /* 0x00000070ff087424 */ /* 0x000fe400078e00ff */
[----:B-1----:R-:W-:-:S07]  /*ed80*/  IMAD.MOV.U32 R12, RZ, RZ, 0x1 ;  /* 0x00000001ff0c7424 */ /* 0x002fce00078e00ff */
[----:B------:R-:W-:-:S07]  /*ed90*/  LEPC R20, `(.L_x_1397) ;  /* 0x000000001014794e */ /* 0x000fce0000000000 */
[----:B--2---:R-:W-:Y:S05]  /*eda0*/  CALL.ABS.NOINC R2 ;  /* 0x0000000002007343 */ /* 0x004fea0003c00000 */
.L_x_1397:
        /* <DEDUP_REMOVED lines=15> */
[----:B-1----:R-:W-:Y:S05]  /*eea0*/  CALL.ABS.NOINC R2 ;  /* 0x0000000002007343 */ /* 0x002fea0003c00000 */
.L_x_1396:
[----:B------:R-:W-:Y:S01]  /*eeb0*/  ULDC.64 UR4, c[0x0][0x9f8] ;  /* 0x00027e0000047ab9 */ /* 0x000fe20000000a00 */
[----:B------:R-:W-:Y:S01]  /*eec0*/  IMAD.U32 R5, RZ, RZ, UR43 ;  /* 0x0000002bff057e24 */ /* 0x000fe2000f8e00ff */
[----:B------:R-:W-:Y:S01]  /*eed0*/  ISETP.NE.U32.AND P0, PT, RZ, UR4, PT ;  /* 0x00000004ff007c0c */ /* 0x000fe2000bf05070 */
[----:B------:R-:W-:Y:S01]  /*eee0*/  IMAD.U32 R6, RZ, RZ, UR43 ;  /* 0x0000002bff067e24 */ /* 0x000fe2000f8e00ff */
[----:B------:R-:W1:Y:S02]  /*eef0*/  LDC R0, c[0x0][0x428] ;  /* 0x00010a00ff007b82 */ /* 0x000e640000000800 */
[----:B------:R-:W-:-:S13]  /*ef00*/  ISETP.NE.AND.EX P0, PT, RZ, UR5, PT, P0 ;  /* 0x00000005ff007c0c */ /* 0x000fda000bf05300 */
[----:B------:R-:W2:Y:S02]  /*ef10*/  @P0 LDC.64 R2, c[0x0][0x9f8] ;  /* 0x00027e00ff020b82 */ /* 0x000ea40000000a00 */
[----:B--2---:R-:W-:-:S05]  /*ef20*/  @P0 IMAD.WIDE R2, R5, 0x4, R2 ;  /* 0x0000000405020825 */ /* 0x004fca00078e0202 */
[----:B------:R2:W3:Y:S01]  /*ef30*/  @P0 LDG.E R6, desc[UR50][R2.64] ;  /* 0x0000003202060981 */ /* 0x0004e2000c1e1900 */
[----:B-1----:R-:W-:Y:S01]  /*ef40*/  ISETP.NE.AND P0, PT, R0, 0x1, PT ;  /* 0x000000010000780c */ /* 0x002fe20003f05270 */
[----:B------:R-:W-:Y:S01]  /*ef50*/  UMOV UR40, URZ ;  /* 0x0000003f00287c82 */ /* 0x000fe20008000000 */
[----:B------:R-:W-:Y:S01]  /*ef60*/  ISETP.NE.AND P1, PT, R19, RZ, PT ;  /* 0x000000ff1300720c */ /* 0x000fe20003f25270 */
[----:B------:R-:W-:Y:S01]  /*ef70*/  UMOV UR6, 0xffffffff ;  /* 0xffffffff00067882 */ /* 0x000fe20000000000 */
[----:B------:R-:W-:Y:S01]  /*ef80*/  MOV R0, UR42 ;  /* 0x0000002a00007c02 */ /* 0x000fe20008000f00 */
[----:B------:R-:W-:Y:S01]  /*ef90*/  IMAD.U32 R10, RZ, RZ, UR39 ;  /* 0x00000027ff0a7e24 */ /* 0x000fe2000f8e00ff */
[----:B--2---:R-:W1:Y:S03]  /*efa0*/  LDC.64 R2, c[0x0][0x3f8] ;  /* 0x0000fe00ff027b82 */ /* 0x004e660000000a00 */
[----:B------:R-:W-:-:S06]  /*efb0*/  VIADD R10, R10, 0xffffffff ;  /* 0xffffffff0a0a7836 */ /* 0x000fcc0000000000 */
[----:B------:R-:W-:Y:S01]  /*efc0*/  VOTEU.ALL UP1, P1 ;  /* 0x00000000003f7886 */ /* 0x000fe20000820000 */
[----:B------:R-:W2:Y:S04]  /*efd0*/  @P0 LDC R4, c[0x0][0x42c] ;  /* 0x00010b00ff040b82 */ /* 0x000ea80000000800 */
[----:B------:R-:W-:-:S04]  /*efe0*/  @!UP1 UIADD3 UR4, UP0, UR46, 0x270, URZ ;  /* 0x000002702e049890 */ /* 0x000fc8000ff1e03f */
[----:B------:R-:W-:Y:S01]  /*eff0*/  @!UP1 UIADD3.X UR5, URZ, UR47, URZ, UP0, !UPT ;  /* 0x0000002f3f059290 */ /* 0x000fe200087fe43f */
[----:B------:R-:W4:Y:S08]  /*f000*/  @P0 LDC R5, c[0x0][0x430] ;  /* 0x00010c00ff050b82 */ /* 0x000f300000000800 */
[----:B------:R1:W-:Y:S01]  /*f010*/  @!UP1 UTMAPF.L2.4D [UR40], [UR4] ;  /* 0x00000028040095b8 */ /* 0x0003e20008018000 */
[----:B--2---:R-:W-:-:S05]  /*f020*/  @P0 IMAD.HI.U32 R4, R4, UR42, RZ ;  /* 0x0000002a04040c27 */ /* 0x004fca000f8e00ff */
[----:B----4-:R-:W-:Y:S02]  /*f030*/  @P0 SHF.R.U32.HI R0, RZ, R5, R4 ;  /* 0x00000005ff000219 */ /* 0x010fe40000011604 */
[----:B-1----:R-:W-:-:S04]  /*f040*/  ISETP.NE.U32.AND P0, PT, R2, RZ, PT ;  /* 0x000000ff0200720c */ /* 0x002fc80003f05070 */
[----:B------:R-:W-:-:S04]  /*f050*/  ISETP.NE.AND.EX P0, PT, R3, RZ, PT, P0 ;  /* 0x000000ff0300720c */ /* 0x000fc80003f05300 */
[----:B---3--:R-:W-:Y:S01]  /*f060*/  SEL R4, R6, RZ, !P0 ;  /* 0x000000ff06047207 */ /* 0x008fe20004000000 */
[----:B------:R-:W-:Y:S08]  /*f070*/  BRA.DIV UR6, `(.L_x_1398) ;  /* 0x0000002a06547947 */ /* 0x000ff0000b800000 */
.L_x_1450:
[----:B------:R-:W-:Y:S01]  /*f080*/  UMOV UR4, 0xffffffff ;  /* 0xffffffff00047882 */ /* 0x000fe20000000000 */
[----:B------:R-:W-:Y:S02]  /*f090*/  SHF.R.S32.HI R7, RZ, 0x1f, R6 ;  /* 0x0000001fff077819 */ /* 0x000fe40000011406 */
[----:B------:R-:W-:Y:S05]  /*f0a0*/  BRA.DIV UR4, `(.L_x_1399) ;  /* 0x0000002a04747947 */ /* 0x000fea000b800000 */
[----:B------:R-:W-:-:S13]  /*f0b0*/  ELECT P6, URZ, PT ;  /* 0x00000000003f782f */ /* 0x000fda00038c0000 */
.L_x_1453:
[----:B------:R-:W-:Y:S05]  /*f0c0*/  @!P6 BRA `(.L_x_1400) ;  /* 0x0000000000c4e947 */ /* 0x000fea0003800000 */
[----:B------:R-:W-:Y:S01]  /*f0d0*/  IMAD.MOV.U32 R4, RZ, RZ, R6 ;  /* 0x000000ffff047224 */ /* 0x000fe200078e0006 */
[----:B------:R-:W-:Y:S06]  /*f0e0*/  @!P0 BRA `(.L_x_1401) ;  /* 0x0000000000488947 */ /* 0x000fec0003800000 */
[----:B------:R-:W1:Y:S01]  /*f0f0*/  LDC R11, c[0x0][0x41c] ;  /* 0x00010700ff0b7b82 */ /* 0x000e620000000800 */
[----:B------:R-:W-:Y:S01]  /*f100*/  MOV R12, R10 ;  /* 0x0000000a000c7202 */ /* 0x000fe20000000f00 */
[----:B------:R-:W-:Y:S02]  /*f110*/  ULDC.64 UR4, c[0x0][0x408] ;  /* 0x0001020000047ab9 */ /* 0x000fe40000000a00 */
        /* <DEDUP_REMOVED lines=11> */
[----:B------:R-:W-:-:S05]  /*f1d0*/  LEA.HI.X R9, R4, R3, R5, 0x2, P2 ;  /* 0x0000000304097211 */ /* 0x000fca00010f1405 */
[----:B------:R1:W5:Y:S01]  /*f1e0*/  LDG.E R4, desc[UR50][R8.64] ;  /* 0x0000003208047981 */ /* 0x000362000c1e1900 */
[----:B------:R-:W-:-:S04]  /*f1f0*/  IMAD.MOV R5, RZ, RZ, -R12 ;  /* 0x000000ffff057224 */ /* 0x000fc800078e0a0c */
[----:B------:R-:W-:-:S07]  /*f200*/  IMAD R10, R11, R5, R10 ;  /* 0x000000050b0a7224 */ /* 0x000fce00078e020a */
.L_x_1401:
[----:B-1----:R-:W-:Y:S01]  /*f210*/  LEA R8, R16, UR37, 0x3 ;  /* 0x0000002510087c11 */ /* 0x002fe2000f8e18ff */
[----:B------:R-:W1:Y:S01]  /*f220*/  S2R R9, SR_TID.X ;  /* 0x0000000000097919 */ /* 0x000e620000002100 */
[----:B------:R-:W-:-:S04]  /*f230*/  SHF.L.U32 R5, R17, 0x1f, RZ ;  /* 0x0000001f11057819 */ /* 0x000fc800000006ff */
[----:B------:R-:W2:Y:S01]  /*f240*/  SYNCS.PHASECHK.TRANS64.TRYWAIT P2, [R8+URZ+0x28c40], R5 ;  /* 0x028c4005080075a7 */ /* 0x000ea2000804017f */
[----:B-1----:R-:W-:-:S04]  /*f250*/  LOP3.LUT R9, R9, 0x7f, RZ, 0xc0, !PT ;  /* 0x0000007f09097812 */ /* 0x002fc800078ec0ff */
[----:B------:R-:W-:Y:S01]  /*f260*/  ISETP.NE.AND P3, PT, R9, RZ, PT ;  /* 0x000000ff0900720c */ /* 0x000fe20003f65270 */
[----:B--2---:R-:W-:-:S12]  /*f270*/  @!P2 BRA `(.L_x_1402) ;  /* 0x000000280020a947 */ /* 0x004fd80003800000 */
.L_x_1454:
[----:B------:R-:W-:Y:S05]  /*f280*/  @P3 BRA `(.L_x_1403) ;  /* 0x0000000000143947 */ /* 0x000fea0003800000 */
[----:B------:R-:W-:Y:S02]  /*f290*/  ISETP.NE.AND P2, PT, R19, RZ, PT ;  /* 0x000000ff1300720c */ /* 0x000fe40003f45270 */
[----:B-1----:R-:W-:-:S04]  /*f2a0*/  MOV R5, 0x2000 ;  /* 0x0000200000057802 */ /* 0x002fc80000000f00 */
[----:B------:R2:W-:Y:S07]  /*f2b0*/  SYNCS.ARRIVE.TRANS64 RZ, [R8+URZ+0x28c30], R5 ;  /* 0x028c300508ff79a7 */ /* 0x0005ee000800003f */
[----:B------:R-:W-:Y:S05]  /*f2c0*/  @!P2 BRA `(.L_x_1403) ;  /* 0x000000000004a947 */ /* 0x000fea0003800000 */
[----:B------:R-:W-:Y:S01]  /*f2d0*/  BPT.TRAP 0x1 ;  /* 0x000000040000795c */ /* 0x000fe20000300000 */
.L_x_1403:
        /* <DEDUP_REMOVED lines=8> */
[----:B-----5:R-:W-:Y:S01]  /*f360*/  R2UR UR13, R4 ;  /* 0x00000000040d72ca */ /* 0x020fe200000e0000 */
[----:B------:R-:W-:-:S04]  /*f370*/  UMOV UR10, URZ ;  /* 0x0000003f000a7c82 */ /* 0x000fc80008000000 */
[----:B------:R-:W-:Y:S02]  /*f380*/  ULEA UR8, UR8, UR37, 0xd ;  /* 0x0000002508087291 */ /* 0x000fe4000f8e683f */
[----:B------:R-:W-:Y:S02]  /*f390*/  UIADD3 UR9, UR9, 0x28c30, URZ ;  /* 0x00028c3009097890 */ /* 0x000fe4000fffe03f */
[----:B------:R-:W-:Y:S02]  /*f3a0*/  USHF.L.U32 UR11, UR11, 0x6, URZ ;  /* 0x000000060b0b7899 */ /* 0x000fe4000800063f */
[----:B------:R-:W-:-:S09]  /*f3b0*/  UIADD3 UR8, UR8, 0x22400, URZ ;  /* 0x0002240008087890 */ /* 0x000fd2000fffe03f */
[----:B------:R3:W-:Y:S02]  /*f3c0*/  UTMALDG.4D [UR8], [UR4], desc[UR6] ;  /* 0x00000608040075b4 */ /* 0x0007e40008019000 */
[----:B---3--:R-:W-:Y:S01]  /*f3d0*/  NOP ;  /* 0x0000000000007918 */ /* 0x008fe20000000000 */
.L_x_1400:
[----:B------:R-:W-:Y:S05]  /*f3e0*/  WARPSYNC.ALL ;  /* 0x0000000000007948 */ /* 0x000fea0003800000 */
[----:B------:R-:W-:Y:S01]  /*f3f0*/  BAR.SYNC.DEFER_BLOCKING 0x8, 0xa0 ;  /* 0x0202800000007b1d */ /* 0x000fe20000010000 */
[----:B------:R-:W-:Y:S01]  /*f400*/  ELECT P2, URZ, PT ;  /* 0x00000000003f782f */ /* 0x000fe20003840000 */
[----:B------:R-:W-:Y:S02]  /*f410*/  UIADD3 UR45, UR45, 0x1, URZ ;  /* 0x000000012d2d7890 */ /* 0x000fe4000fffe03f */
[----:B------:R-:W-:Y:S02]  /*f420*/  UIADD3 UR6, UP0, UR46, 0x270, URZ ;  /* 0x000002702e067890 */ /* 0x000fe4000ff1e03f */
[----:B------:R-:W-:-:S02]  /*f430*/  ULEA.HI UR4, UR45, UR45, URZ, 0x1 ;  /* 0x0000002d2d047291 */ /* 0x000fc4000f8f083f */
[----:B------:R-:W-:Y:S02]  /*f440*/  UIADD3 UR8, UR37, 0x20400, URZ ;  /* 0x0002040025087890 */ /* 0x000fe4000fffe03f */
[----:B------:R-:W-:Y:S02]  /*f450*/  ULOP3.LUT UR4, UR4, 0xfffffffe, URZ, 0xc0, !UPT ;  /* 0xfffffffe04047892 */ /* 0x000fe4000f8ec03f */
[----:B------:R-:W-:Y:S02]  /*f460*/  UIADD3 UR9, UR37, 0x28c00, URZ ;  /* 0x00028c0025097890 */ /* 0x000fe4000fffe03f */
[----:B-12---:R-:W-:Y:S01]  /*f470*/  @P2 IMAD.MOV.U32 R5, RZ, RZ, 0x2000 ;  /* 0x00002000ff052424 */ /* 0x006fe200078e00ff */
[----:B------:R-:W-:Y:S02]  /*f480*/  UIADD3 UR4, UR45, -UR4, URZ ;  /* 0x800000042d047290 */ /* 0x000fe4000fffe03f */
[----:B------:R-:W-:Y:S01]  /*f490*/  UIADD3.X UR7, URZ, UR47, URZ, UP0, !UPT ;  /* 0x0000002f3f077290 */ /* 0x000fe200087fe43f */
[----:B------:R-:W-:Y:S01]  /*f4a0*/  UMOV UR11, UR41 ;  /* 0x00000029000b7c82 */ /* 0x000fe20008000000 */
[----:B------:R-:W-:Y:S01]  /*f4b0*/  UMOV UR12, UR42 ;  /* 0x0000002a000c7c82 */ /* 0x000fe20008000000 */
[----:B------:R-:W-:Y:S01]  /*f4c0*/  UMOV UR13, UR43 ;  /* 0x0000002b000d7c82 */ /* 0x000fe20008000000 */
[----:B------:R-:W-:Y:S01]  /*f4d0*/  UMOV UR5, 0x12f00000 ;  /* 0x12f0000000057882 */ /* 0x000fe20000000000 */
[----:B------:R-:W-:Y:S01]  /*f4e0*/  UMOV UR10, URZ ;  /* 0x0000003f000a7c82 */ /* 0x000fe20008000000 */
[----:B------:R1:W-:Y:S02]  /*f4f0*/  @P2 SYNCS.ARRIVE.TRANS64 RZ, [UR37+0x28c00], R5 ;  /* 0x028c0005ffff29a7 */ /* 0x0003e40008000025 */
[----:B-1----:R-:W-:Y:S01]  /*f500*/  IMAD.U32 R5, RZ, RZ, UR4 ;  /* 0x00000004ff057e24 */ /* 0x002fe2000f8e00ff */
[----:B------:R-:W-:-:S02]  /*f510*/  UMOV UR4, 0x0 ;  /* 0x0000000000047882 */ /* 0x000fc40000000000 */
[----:B------:R1:W-:Y:S02]  /*f520*/  UTMALDG.4D [UR8], [UR6], desc[UR4] ;  /* 0x00000408060075b4 */ /* 0x0003e40008019000 */
[----:B------:R-:W-:-:S04]  /*f530*/  SHF.L.U32 R5, R5, 0x1f, RZ ;  /* 0x0000001f05057819 */ /* 0x000fc800000006ff */
[----:B------:R-:W2:Y:S02]  /*f540*/  SYNCS.PHASECHK.TRANS64.TRYWAIT P2, [UR37+0x28c20], R5 ;  /* 0x028c2005ff0075a7 */ /* 0x000ea40008040165 */
[----:B-12---:R-:W-:Y:S05]  /*f550*/  @!P2 BRA `(.L_x_1404) ;  /* 0x00000024007ca947 */ /* 0x006fea0003800000 */
.L_x_1455:
[----:B------:R-:W-:Y:S01]  /*f560*/  ULDC.64 UR4, c[0x0][0x408] ;  /* 0x0001020000047ab9 */ /* 0x000fe20000000a00 */
[----:B------:R-:W-:Y:S04]  /*f570*/  BSSY B0, `(.L_x_1405) ;  /* 0x0000042000007945 */ /* 0x000fe80003800000 */
[----:B------:R-:W-:Y:S05]  /*f580*/  @!P6 BRA `(.L_x_1406) ;  /* 0x000000040000e947 */ /* 0x000fea0003800000 */
[----:B-1----:R-:W-:Y:S01]  /*f590*/  LEA R8, R16, UR37, 0x3 ;  /* 0x0000002510087c11 */ /* 0x002fe2000f8e18ff */
[----:B------:R-:W1:Y:S01]  /*f5a0*/  S2R R9, SR_TID.X ;  /* 0x0000000000097919 */ /* 0x000e620000002100 */
[----:B------:R-:W-:-:S04]  /*f5b0*/  SHF.L.U32 R5, R17, 0x1f, RZ ;  /* 0x0000001f11057819 */ /* 0x000fc800000006ff */
[----:B------:R-:W2:Y:S01]  /*f5c0*/  SYNCS.PHASECHK.TRANS64.TRYWAIT P2, [R8+URZ+0x28c60], R5 ;  /* 0x028c6005080075a7 */ /* 0x000ea2000804017f */
[----:B-1----:R-:W-:-:S04]  /*f5d0*/  LOP3.LUT R9, R9, 0x7f, RZ, 0xc0, !PT ;  /* 0x0000007f09097812 */ /* 0x002fc800078ec0ff */
[----:B------:R-:W-:Y:S01]  /*f5e0*/  ISETP.NE.AND P3, PT, R9, RZ, PT ;  /* 0x000000ff0900720c */ /* 0x000fe20003f65270 */
[----:B--2---:R-:W-:-:S12]  /*f5f0*/  @!P2 BRA `(.L_x_1407) ;  /* 0x00000024006ca947 */ /* 0x004fd80003800000 */
.L_x_1456:
[----:B------:R-:W-:Y:S05]  /*f600*/  @P3 BRA `(.L_x_1408) ;  /* 0x0000000000143947 */ /* 0x000fea0003800000 */
[----:B------:R-:W-:Y:S01]  /*f610*/  ISETP.NE.AND P2, PT, R19, RZ, PT ;  /* 0x000000ff1300720c */ /* 0x000fe20003f45270 */
[----:B-1----:R-:W-:-:S04]  /*f620*/  IMAD.MOV.U32 R5, RZ, RZ, 0x10000 ;  /* 0x00010000ff057424 */ /* 0x002fc800078e00ff */
[----:B------:R2:W-:Y:S08]  /*f630*/  SYNCS.ARRIVE.TRANS64 RZ, [R8+URZ+0x28c50], R5 ;  /* 0x028c500508ff79a7 */ /* 0x0005f0000800003f */
[----:B------:R-:W-:Y:S05]  /*f640*/  @!P2 BRA `(.L_x_1408) ;  /* 0x000000000004a947 */ /* 0x000fea0003800000 */
[----:B------:R-:W-:Y:S01]  /*f650*/  BPT.TRAP 0x1 ;  /* 0x000000040000795c */ /* 0x000fe20000300000 */
.L_x_1408:
        /* <DEDUP_REMOVED lines=13> */
[----:B------:R-:W-:-:S02]  /*f730*/  ULEA UR16, UR16, UR37, 0x10 ;  /* 0x0000002510107291 */ /* 0x000fc4000f8e803f */
[----:B------:R-:W-:Y:S02]  /*f740*/  USHF.L.U32 UR11, UR11, 0x6, URZ ;  /* 0x000000060b0b7899 */ /* 0x000fe4000800063f */
[----:B------:R-:W-:Y:S02]  /*f750*/  UIADD3 UR9, UR9, 0x28c50, URZ ;  /* 0x00028c5009097890 */ /* 0x000fe4000fffe03f */
[----:B------:R-:W-:Y:S02]  /*f760*/  UIADD3 UR8, UR16, 0x400, URZ ;  /* 0x0000040010087890 */ /* 0x000fe4000fffe03f */
[----:B------:R-:W-:Y:S02]  /*f770*/  UIADD3 UR17, UR16, 0x2400, URZ ;  /* 0x0000240010117890 */ /* 0x000fe4000fffe03f */
[----:B------:R-:W-:Y:S02]  /*f780*/  UIADD3 UR19, UR16, 0x4400, URZ ;  /* 0x0000440010137890 */ /* 0x000fe4000fffe03f */
[----:B------:R-:W-:Y:S01]  /*f790*/  UIADD3 UR21, UR16, 0x6400, URZ ;  /* 0x0000640010157890 */ /* 0x000fe2000fffe03f */
[----:B------:R-:W-:-:S02]  /*f7a0*/  UMOV UR23, 0x100 ;  /* 0x0000010000177882 */ /* 0x000fc40000000000 */
[----:B------:R3:W-:Y:S01]  /*f7b0*/  UTMALDG.4D [UR8], [UR14], desc[UR6] ;  /* 0x000006080e0075b4 */ /* 0x0007e20008019000 */
[----:B------:R-:W-:Y:S01]  /*f7c0*/  UMOV UR24, 0x140 ;  /* 0x0000014000187882 */ /* 0x000fe20000000000 */
[----:B---3--:R-:W-:Y:S01]  /*f7d0*/  UMOV UR8, UR17 ;  /* 0x0000001100087c82 */ /* 0x008fe20008000000 */
[----:B------:R-:W-:Y:S01]  /*f7e0*/  UMOV UR10, UR18 ;  /* 0x00000012000a7c82 */ /* 0x000fe20008000000 */
[----:B------:R-:W-:Y:S01]  /*f7f0*/  UIADD3 UR17, UR16, 0x8400, URZ ;  /* 0x0000840010117890 */ /* 0x000fe2000fffe03f */
[----:B------:R3:W-:Y:S01]  /*f800*/  UTMALDG.4D [UR8], [UR14], desc[UR6] ;  /* 0x000006080e0075b4 */ /* 0x0007e20008019000 */
[----:B------:R-:W-:Y:S01]  /*f810*/  UIADD3 UR18, UR16, 0xa400, URZ ;  /* 0x0000a40010127890 */ /* 0x000fe2000fffe03f */
[----:B---3--:R-:W-:Y:S01]  /*f820*/  UMOV UR8, UR19 ;  /* 0x0000001300087c82 */ /* 0x008fe20008000000 */
[----:B------:R-:W-:Y:S01]  /*f830*/  UMOV UR10, UR20 ;  /* 0x00000014000a7c82 */ /* 0x000fe20008000000 */
[----:B------:R-:W-:Y:S01]  /*f840*/  UIADD3 UR19, UR16, 0xc400, URZ ;  /* 0x0000c40010137890 */ /* 0x000fe2000fffe03f */
[----:B------:R3:W-:Y:S02]  /*f850*/  UTMALDG.4D [UR8], [UR14], desc[UR6] ;  /* 0x000006080e0075b4 */ /* 0x0007e40008019000 */
[----:B---3--:R-:W-:Y:S01]  /*f860*/  UMOV UR8, UR21 ;  /* 0x0000001500087c82 */ /* 0x008fe20008000000 */
[----:B------:R-:W-:-:S02]  /*f870*/  UMOV UR10, UR22 ;  /* 0x00000016000a7c82 */ /* 0x000fc40008000000 */
[----:B------:R3:W-:Y:S02]  /*f880*/  UTMALDG.4D [UR8], [UR14], desc[UR6] ;  /* 0x000006080e0075b4 */ /* 0x0007e40008019000 */
[----:B---3--:R-:W-:Y:S01]  /*f890*/  UMOV UR8, UR17 ;  /* 0x0000001100087c82 */ /* 0x008fe20008000000 */
[----:B------:R-:W-:Y:S01]  /*f8a0*/  UMOV UR10, UR23 ;  /* 0x00000017000a7c82 */ /* 0x000fe20008000000 */
[----:B------:R-:W-:Y:S01]  /*f8b0*/  UIADD3 UR17, UR16, 0xe400, URZ ;  /* 0x0000e40010117890 */ /* 0x000fe2000fffe03f */
[----:B------:R3:W-:Y:S02]  /*f8c0*/  UTMALDG.4D [UR8], [UR14], desc[UR6] ;  /* 0x000006080e0075b4 */ /* 0x0007e40008019000 */
[----:B------:R-:W-:Y:S01]  /*f8d0*/  UMOV UR16, 0x180 ;  /* 0x0000018000107882 */ /* 0x000fe20000000000 */
[----:B---3--:R-:W-:Y:S01]  /*f8e0*/  UMOV UR8, UR18 ;  /* 0x0000001200087c82 */ /* 0x008fe20008000000 */
[----:B------:R-:W-:Y:S02]  /*f8f0*/  UMOV UR10, UR24 ;  /* 0x00000018000a7c82 */ /* 0x000fe40008000000 */
[----:B------:R3:W-:Y:S02]  /*f900*/  UTMALDG.4D [UR8], [UR14], desc[UR6] ;  /* 0x000006080e0075b4 */ /* 0x0007e40008019000 */
[----:B---3--:R-:W-:Y:S01]  /*f910*/  UMOV UR8, UR19 ;  /* 0x0000001300087c82 */ /* 0x008fe20008000000 */
[----:B------:R-:W-:Y:S01]  /*f920*/  UMOV UR10, UR16 ;  /* 0x00000010000a7c82 */ /* 0x000fe20008000000 */
[----:B------:R-:W-:Y:S01]  /*f930*/  UMOV UR16, 0x1c0 ;  /* 0x000001c000107882 */ /* 0x000fe20000000000 */
[----:B------:R3:W-:Y:S02]  /*f940*/  UTMALDG.4D [UR8], [UR14], desc[UR6] ;  /* 0x000006080e0075b4 */ /* 0x0007e40008019000 */
[----:B---3--:R-:W-:Y:S01]  /*f950*/  UMOV UR8, UR17 ;  /* 0x0000001100087c82 */ /* 0x008fe20008000000 */
[----:B------:R-:W-:-:S02]  /*f960*/  UMOV UR10, UR16 ;  /* 0x00000010000a7c82 */ /* 0x000fc40008000000 */
[----:B------:R3:W-:Y:S02]  /*f970*/  UTMALDG.4D [UR8], [UR14], desc[UR6] ;  /* 0x000006080e0075b4 */ /* 0x0007e40008019000 */
[----:B---3--:R-:W-:Y:S01]  /*f980*/  NOP ;  /* 0x0000000000007918 */ /* 0x008fe20000000000 */
.L_x_1406:
[----:B------:R-:W-:Y:S05]  /*f990*/  BSYNC B0 ;  /* 0x0000000000007941 */ /* 0x000fea0003800000 */
.L_x_1405:
[----:B------:R-:W-:-:S04]  /*f9a0*/  UIADD3 UR6, UR39, -0x2, URZ ;  /* 0xfffffffe27067890 */ /* 0x000fc8000fffe03f */
[----:B------:R-:W-:-:S06]  /*f9b0*/  UISETP.GE.AND UP0, UPT, UR6, UR38, UPT ;  /* 0x000000260600728c */ /* 0x000fcc000bf06270 */
[----:B------:R-:W-:-:S13]  /*f9c0*/  PLOP3.LUT P2, PT, PT, PT, UP0, 0x80, 0x0 ;  /* 0x000000000000781c */ /* 0x000fda0003f4f008 */
[----:B------:R-:W-:Y:S05]  /*f9d0*/  @!P2 BRA `(.L_x_1409) ;  /* 0x0000001400a4a947 */ /* 0x000fea0003800000 */
[----:B------:R-:W-:Y:S02]  /*f9e0*/  LOP3.LUT R9, RZ, UR38, RZ, 0x33, !PT ;  /* 0x00000026ff097c12 */ /* 0x000fe4000f8e33ff */
[----:B-12---:R-:W-:-:S04]  /*f9f0*/  IADD3 R8, RZ, -UR39, RZ ;  /* 0x80000027ff087c10 */ /* 0x006fc8000fffe0ff */
[----:B------:R-:W-:Y:S01]  /*fa00*/  VIADDMNMX R9, R8, 0x1, R9, !PT ;  /* 0x0000000108097846 */ /* 0x000fe20007800109 */
[----:B------:R-:W-:-:S04]  /*fa10*/  IMAD.U32 R8, RZ, RZ, UR6 ;  /* 0x00000006ff087e24 */ /* 0x000fc8000f8e00ff */
[----:B------:R-:W-:-:S05]  /*fa20*/  VIADD R5, R9, UR39 ;  /* 0x0000002709057c36 */ /* 0x000fca0008000000 */
[----:B------:R-:W-:-:S04]  /*fa30*/  LOP3.LUT R5, R5, 0x1, RZ, 0xc0, !PT ;  /* 0x0000000105057812 */ /* 0x000fc800078ec0ff */
[----:B------:R-:W-:-:S13]  /*fa40*/  ISETP.NE.U32.AND P2, PT, R5, 0x1, PT ;  /* 0x000000010500780c */ /* 0x000fda0003f45070 */
[----:B------:R-:W-:Y:S05]  /*fa50*/  @P2 BRA `(.L_x_1410) ;  /* 0x0000000400cc2947 */ /* 0x000fea0003800000 */
[----:B------:R-:W-:Y:S01]  /*fa60*/  VIADD R16, R16, 0x1 ;  /* 0x0000000110107836 */ /* 0x000fe20000000000 */
[----:B------:R-:W-:Y:S04]  /*fa70*/  BSSY B0, `(.L_x_1411) ;  /* 0x000006f000007945 */ /* 0x000fe80003800000 */
[----:B------:R-:W-:-:S04]  /*fa80*/  ISETP.NE.AND P2, PT, R16, 0x2, PT ;  /* 0x000000021000780c */ /* 0x000fc80003f45270 */
[----:B------:R-:W-:Y:S02]  /*fa90*/  SEL R10, RZ, 0x1, P2 ;  /* 0x00000001ff0a7807 */ /* 0x000fe40001000000 */
[----:B------:R-:W-:Y:S02]  /*faa0*/  SEL R16, R16, RZ, P2 ;  /* 0x000000ff10107207 */ /* 0x000fe40001000000 */
[----:B------:R-:W-:Y:S01]  /*fab0*/  LOP3.LUT R17, R17, R10, RZ, 0x3c, !PT ;  /* 0x0000000a11117212 */ /* 0x000fe200078e3cff */
[----:B------:R-:W-:Y:S06]  /*fac0*/  @!P6 BRA `(.L_x_1412) ;  /* 0x0000000400a4e947 */ /* 0x000fec0003800000 */
[----:B------:R-:W-:Y:S05]  /*fad0*/  @!P0 BRA `(.L_x_1413) ;  /* 0x0000000000488947 */ /* 0x000fea0003800000 */
        /* <DEDUP_REMOVED lines=18> */
.L_x_1413:
[----:B-1----:R-:W-:Y:S01]  /*fc00*/  LEA R2, R16, UR37, 0x3 ;  /* 0x0000002510027c11 */ /* 0x002fe2000f8e18ff */
[----:B------:R-:W1:Y:S01]  /*fc10*/  S2R R5, SR_TID.X ;  /* 0x0000000000057919 */ /* 0x000e620000002100 */
[----:B------:R-:W-:-:S04]  /*fc20*/  SHF.L.U32 R3, R17, 0x1f, RZ ;  /* 0x0000001f11037819 */ /* 0x000fc800000006ff */
[----:B------:R-:W2:Y:S01]  /*fc30*/  SYNCS.PHASECHK.TRANS64.TRYWAIT P3, [R2+URZ+0x28c40], R3 ;  /* 0x028c4003020075a7 */ /* 0x000ea2000806017f */
[----:B-1----:R-:W-:-:S04]  /*fc40*/  LOP3.LUT R5, R5, 0x7f, RZ, 0xc0, !PT ;  /* 0x0000007f05057812 */ /* 0x002fc800078ec0ff */
[----:B------:R-:W-:Y:S01]  /*fc50*/  ISETP.NE.AND P2, PT, R5, RZ, PT ;  /* 0x000000ff0500720c */ /* 0x000fe20003f45270 */
[----:B--2---:R-:W-:-:S12]  /*fc60*/  @!P3 BRA `(.L_x_1414) ;  /* 0x0000001c00e4b947 */ /* 0x004fd80003800000 */
.L_x_1457:
[----:B------:R-:W-:Y:S05]  /*fc70*/  @P2 BRA `(.L_x_1415) ;  /* 0x0000000000142947 */ /* 0x000fea0003800000 */
[----:B------:R-:W-:Y:S02]  /*fc80*/  ISETP.NE.AND P3, PT, R19, RZ, PT ;  /* 0x000000ff1300720c */ /* 0x000fe40003f65270 */
[----:B------:R-:W-:-:S04]  /*fc90*/  MOV R5, 0x2000 ;  /* 0x0000200000057802 */ /* 0x000fc80000000f00 */
[----:B------:R2:W-:Y:S07]  /*fca0*/  SYNCS.ARRIVE.TRANS64 RZ, [R2+URZ+0x28c30], R5 ;  /* 0x028c300502ff79a7 */ /* 0x0005ee000800003f */
[----:B------:R-:W-:Y:S05]  /*fcb0*/  @!P3 BRA `(.L_x_1415) ;  /* 0x000000000004b947 */ /* 0x000fea0003800000 */
[----:B------:R-:W-:Y:S01]  /*fcc0*/  BPT.TRAP 0x1 ;  /* 0x000000040000795c */ /* 0x000fe20000300000 */
.L_x_1415:
[----:B------:R-:W-:Y:S01]  /*fcd0*/  R2UR UR8, R16 ;  /* 0x00000000100872ca */ /* 0x000fe200000e0000 */
[----:B------:R-:W-:Y:S01]  /*fce0*/  IMAD.SHL.U32 R8, R8, 0x40, RZ ;  /* 0x0000004008087824 */ /* 0x000fe200078e00ff */
[----:B------:R-:W-:Y:S01]  /*fcf0*/  R2UR UR9, R2 ;  /* 0x00000000020972ca */ /* 0x000fe200000e0000 */
[----:B------:R-:W-:Y:S01]  /*fd00*/  UIADD3 UR6, UP0, UR46, 0x370, URZ ;  /* 0x000003702e067890 */ /* 0x000fe2000ff1e03f */
[----:B------:R-:W-:Y:S01]  /*fd10*/  R2UR UR12, R0 ;  /* 0x00000000000c72ca */ /* 0x000fe200000e0000 */
[----:B------:R-:W-:Y:S01]  /*fd20*/  UMOV UR14, 0x0 ;  /* 0x00000000000e7882 */ /* 0x000fe20000000000 */
[----:B-----5:R-:W-:Y:S01]  /*fd30*/  R2UR UR13, R4 ;  /* 0x00000000040d72ca */ /* 0x020fe200000e0000 */
[----:B------:R-:W-:Y:S01]  /*fd40*/  UIADD3.X UR7, URZ, UR47, URZ, UP0, !UPT ;  /* 0x0000002f3f077290 */ /* 0x000fe200087fe43f */
[----:B------:R-:W-:Y:S01]  /*fd50*/  R2UR UR11, R8 ;  /* 0x00000000080b72ca */ /* 0x000fe200000e0000 */
[----:B------:R-:W-:Y:S01]  /*fd60*/  UMOV UR15, 0x14f00000 ;  /* 0x14f00000000f7882 */ /* 0x000fe20000000000 */
[----:B------:R-:W-:-:S03]  /*fd70*/  UMOV UR10, URZ ;  /* 0x0000003f000a7c82 */ /* 0x000fc60008000000 */
[----:B------:R-:W-:Y:S02]  /*fd80*/  ULEA UR8, UR8, UR37, 0xd ;  /* 0x0000002508087291 */ /* 0x000fe4000f8e683f */
[----:B------:R-:W-:Y:S02]  /*fd90*/  UIADD3 UR9, UR9, 0x28c30, URZ ;  /* 0x00028c3009097890 */ /* 0x000fe4000fffe03f */
[----:B------:R-:W-:-:S09]  /*fda0*/  UIADD3 UR8, UR8, 0x22400, URZ ;  /* 0x0002240008087890 */ /* 0x000fd2000fffe03f */
[----:B------:R3:W-:Y:S01]  /*fdb0*/  UTMALDG.4D [UR8], [UR6], desc[UR14] ;  /* 0x00000e08060075b4 */ /* 0x0007e20008019000 */
[----:B------:R-:W4:Y:S02]  /*fdc0*/  SYNCS.PHASECHK.TRANS64.TRYWAIT P3, [R2+URZ+0x28c60], R3 ;  /* 0x028c6003020075a7 */ /* 0x000f24000806017f */
[----:B---34-:R-:W-:Y:S05]  /*fdd0*/  @!P3 BRA `(.L_x_1416) ;  /* 0x0000001c009cb947 */ /* 0x018fea0003800000 */
.L_x_1458:
[----:B------:R-:W-:Y:S05]  /*fde0*/  @P2 BRA `(.L_x_1417) ;  /* 0x0000000000142947 */ /* 0x000fea0003800000 */
[----:B------:R-:W-:Y:S01]  /*fdf0*/  ISETP.NE.AND P2, PT, R19, RZ, PT ;  /* 0x000000ff1300720c */ /* 0x000fe20003f45270 */
[----:B-1-3--:R-:W-:-:S04]  /*fe00*/  IMAD.MOV.U32 R3, RZ, RZ, 0x10000 ;  /* 0x00010000ff037424 */ /* 0x00afc800078e00ff */
[----:B------:R4:W-:Y:S08]  /*fe10*/  SYNCS.ARRIVE.TRANS64 RZ, [R2+URZ+0x28c50], R3 ;  /* 0x028c500302ff79a7 */ /* 0x0009f0000800003f */
[----:B------:R-:W-:Y:S05]  /*fe20*/  @!P2 BRA `(.L_x_1417) ;  /* 0x000000000004a947 */ /* 0x000fea0003800000 */
[----:B------:R-:W-:Y:S01]  /*fe30*/  BPT.TRAP 0x1 ;  /* 0x000000040000795c */ /* 0x000fe20000300000 */
.L_x_1417:
        /* <DEDUP_REMOVED lines=14> */
[----:B------:R-:W-:Y:S02]  /*ff20*/  UIADD3 UR9, UR9, 0x28c50, URZ ;  /* 0x00028c5009097890 */ /* 0x000fe4000fffe03f */
[----:B------:R-:W-:Y:S02]  /*ff30*/  UIADD3 UR8, UR16, 0x400, URZ ;  /* 0x0000040010087890 */ /* 0x000fe4000fffe03f */
[----:B------:R-:W-:Y:S02]  /*ff40*/  UIADD3 UR17, UR16, 0x2400, URZ ;  /* 0x0000240010117890 */ /* 0x000fe4000fffe03f */
[----:B------:R-:W-:Y:S02]  /*ff50*/  UIADD3 UR19, UR16, 0x4400, URZ ;  /* 0x0000440010137890 */ /* 0x000fe4000fffe03f */
[----:B------:R-:W-:Y:S01]  /*ff60*/  UIADD3 UR21, UR16, 0x6400, URZ ;  /* 0x0000640010157890 */ /* 0x000fe2000fffe03f */
[----:B------:R-:W-:Y:S02]  /*ff70*/  UMOV UR23, 0x100 ;  /* 0x0000010000177882 */ /* 0x000fe40000000000 */
[----:B------:R5:W-:Y:S01]  /*ff80*/  UTMALDG.4D [UR8], [UR14], desc[UR6] ;  /* 0x000006080e0075b4 */ /* 0x000be20008019000 */
[----:B------:R-:W-:Y:S01]  /*ff90*/  UMOV UR24, 0x140 ;  /* 0x0000014000187882 */ /* 0x000fe20000000000 */
[----:B-----5:R-:W-:Y:S01]  /*ffa0*/  UMOV UR8, UR17 ;  /* 0x0000001100087c82 */ /* 0x020fe20008000000 */
[----:B------:R-:W-:Y:S01]  /*ffb0*/  UMOV UR10, UR18 ;  /* 0x00000012000a7c82 */ /* 0x000fe20008000000 */
[----:B------:R-:W-:Y:S01]  /*ffc0*/  UIADD3 UR17, UR16, 0x8400, URZ ;  /* 0x0000840010117890 */ /* 0x000fe2000fffe03f */
[----:B------:R5:W-:Y:S01]  /*ffd0*/  UTMALDG.4D [UR8], [UR14], desc[UR6] ;  /* 0x000006080e0075b4 */ /* 0x000be20008019000 */
[----:B------:R-:W-:Y:S01]  /*ffe0*/  UIADD3 UR18, UR16, 0xa400, URZ ;  /* 0x0000a40010127890 */ /* 0x000fe2000fffe03f */
[----:B-----5:R-:W-:Y:S01]  /*fff0*/  UMOV UR8, UR19 ;  /* 0x0000001300087c82 */ /* 0x020fe20008000000 */
[----:B------:R-:W-:Y:S01]  /*10000*/  UMOV UR10, UR20 ;  /* 0x00000014000a7c82 */ /* 0x000fe20008000000 */
[----:B------:R-:W-:Y:S01]  /*10010*/  UIADD3 UR19, UR16, 0xc400, URZ ;  /* 0x0000c40010137890 */ /* 0x000fe2000fffe03f */
[----:B------:R5:W-:Y:S02]  /*10020*/  UTMALDG.4D [UR8], [UR14], desc[UR6] ;  /* 0x000006080e0075b4 */ /* 0x000be40008019000 */
[----:B-----5:R-:W-:Y:S01]  /*10030*/  UMOV UR8, UR21 ;  /* 0x0000001500087c82 */ /* 0x020fe20008000000 */
[----:B------:R-:W-:-:S02]  /*10040*/  UMOV UR10, UR22 ;  /* 0x00000016000a7c82 */ /* 0x000fc40008000000 */
[----:B------:R5:W-:Y:S02]  /*10050*/  UTMALDG.4D [UR8], [UR14], desc[UR6] ;  /* 0x000006080e0075b4 */ /* 0x000be40008019000 */
[----:B-----5:R-:W-:Y:S01]  /*10060*/  UMOV UR8, UR17 ;  /* 0x0000001100087c82 */ /* 0x020fe20008000000 */
[----:B------:R-:W-:Y:S01]  /*10070*/  UMOV UR10, UR23 ;  /* 0x00000017000a7c82 */ /* 0x000fe20008000000 */
[----:B------:R-:W-:Y:S01]  /*10080*/  UIADD3 UR17, UR16, 0xe400, URZ ;  /* 0x0000e40010117890 */ /* 0x000fe2000fffe03f */
[----:B------:R5:W-:Y:S02]  /*10090*/  UTMALDG.4D [UR8], [UR14], desc[UR6] ;  /* 0x000006080e0075b4 */ /* 0x000be40008019000 */
[----:B------:R-:W-:Y:S01]  /*100a0*/  UMOV UR16, 0x180 ;  /* 0x0000018000107882 */ /* 0x000fe20000000000 */
[----:B-----5:R-:W-:Y:S01]  /*100b0*/  UMOV UR8, UR18 ;  /* 0x0000001200087c82 */ /* 0x020fe20008000000 */
[----:B------:R-:W-:Y:S02]  /*100c0*/  UMOV UR10, UR24 ;  /* 0x00000018000a7c82 */ /* 0x000fe40008000000 */
[----:B------:R5:W-:Y:S02]  /*100d0*/  UTMALDG.4D [UR8], [UR14], desc[UR6] ;  /* 0x000006080e0075b4 */ /* 0x000be40008019000 */
[----:B-----5:R-:W-:Y:S01]  /*100e0*/  UMOV UR8, UR19 ;  /* 0x0000001300087c82 */ /* 0x020fe20008000000 */
[----:B------:R-:W-:Y:S01]  /*100f0*/  UMOV UR10, UR16 ;  /* 0x00000010000a7c82 */ /* 0x000fe20008000000 */
[----:B------:R-:W-:Y:S01]  /*10100*/  UMOV UR16, 0x1c0 ;  /* 0x000001c000107882 */ /* 0x000fe20000000000 */
[----:B------:R5:W-:Y:S02]  /*10110*/  UTMALDG.4D [UR8], [UR14], desc[UR6] ;  /* 0x000006080e0075b4 */ /* 0x000be40008019000 */
[----:B-----5:R-:W-:Y:S01]  /*10120*/  UMOV UR8, UR17 ;  /* 0x0000001100087c82 */ /* 0x020fe20008000000 */
[----:B------:R-:W-:-:S02]  /*10130*/  UMOV UR10, UR16 ;  /* 0x00000010000a7c82 */ /* 0x000fc40008000000 */
[----:B------:R1:W-:Y:S02]  /*10140*/  UTMALDG.4D [UR8], [UR14], desc[UR6] ;  /* 0x000006080e0075b4 */ /* 0x0003e40008019000 */
[----:B-1----:R-:W-:Y:S01]  /*10150*/  NOP ;  /* 0x0000000000007918 */ /* 0x002fe20000000000 */
.L_x_1412:
[----:B------:R-:W-:Y:S05]  /*10160*/  BSYNC B0 ;  /* 0x0000000000007941 */ /* 0x000fea0003800000 */
.L_x_1411:
[----:B------:R-:W-:-:S06]  /*10170*/  UIADD3 UR6, UR39, -0x3, URZ ;  /* 0xfffffffd27067890 */ /* 0x000fcc000fffe03f */
[----:B------:R-:W-:-:S07]  /*10180*/  IMAD.U32 R8, RZ, RZ, UR6 ;  /* 0x00000006ff087e24 */ /* 0x000fce000f8e00ff */
.L_x_1410:
[----:B------:R-:W-:Y:S01]  /*10190*/  ULOP3.LUT UR6, URZ, UR39, URZ, 0x33, !UPT ;  /* 0x000000273f067292 */ /* 0x000fe2000f8e333f */
[----:B------:R-:W-:Y:S01]  /*101a0*/  IADD3 R9, R9, -0x2, RZ ;  /* 0xfffffffe09097810 */ /* 0x000fe20007ffe0ff */
[----:B------:R-:W-:Y:S04]  /*101b0*/  BSSY B0, `(.L_x_1409) ;  /* 0x00000eb000007945 */ /* 0x000fe80003800000 */
[----:B------:R-:W-:-:S13]  /*101c0*/  ISETP.NE.AND P2, PT, R9, UR6, PT ;  /* 0x0000000609007c0c */ /* 0x000fda000bf45270 */
[----:B------:R-:W-:Y:S05]  /*101d0*/  @!P2 BRA `(.L_x_1418) ;  /* 0x0000000c00a0a947 */ /* 0x000fea0003800000 */
.L_x_1433:
[----:B------:R-:W-:Y:S01]  /*101e0*/  VIADD R9, R16, 0x1 ;  /* 0x0000000110097836 */ /* 0x000fe20000000000 */
[----:B------:R-:W-:Y:S05]  /*101f0*/  YIELD ;  /* 0x0000000000007946 */ /* 0x000fea0003800000 */
[----:B------:R-:W-:Y:S01]  /*10200*/  ISETP.NE.AND P2, PT, R9, 0x2, PT ;  /* 0x000000020900780c */ /* 0x000fe20003f45270 */
[----:B------:R-:W-:Y:S03]  /*10210*/  BSSY B1, `(.L_x_1419) ;  /* 0x000006f000017945 */ /* 0x000fe60003800000 */
[----:B-1234-:R-:W-:-:S02]  /*10220*/  SEL R2, RZ, 0x1, P2 ;  /* 0x00000001ff027807 */ /* 0x01efc40001000000 */
[----:B------:R-:W-:Y:S02]  /*10230*/  SEL R9, R9, RZ, P2 ;  /* 0x000000ff09097207 */ /* 0x000fe40001000000 */
[----:B------:R-:W-:Y:S01]  /*10240*/  LOP3.LUT R17, R17, R2, RZ, 0x3c, !PT ;  /* 0x0000000211117212 */ /* 0x000fe200078e3cff */
[----:B------:R-:W-:Y:S06]  /*10250*/  @!P6 BRA `(.L_x_1420) ;  /* 0x0000000400a8e947 */ /* 0x000fec0003800000 */
[----:B------:R-:W-:Y:S01]  /*10260*/  IMAD.MOV.U32 R10, RZ, RZ, R8 ;  /* 0x000000ffff0a7224 */ /* 0x000fe200078e0008 */
[----:B------:R-:W-:Y:S06]  /*10270*/  @!P0 BRA `(.L_x_1421) ;  /* 0x0000000000488947 */ /* 0x000fec0003800000 */
[----:B------:R-:W1:Y:S01]  /*10280*/  LDC R10, c[0x0][0x41c] ;  /* 0x00010700ff0a7b82 */ /* 0x000e620000000800 */
[----:B------:R-:W-:Y:S02]  /*10290*/  IMAD.MOV.U32 R11, RZ, RZ, R8 ;  /* 0x000000ffff0b7224 */ /* 0x000fe400078e0008 */
[----:B------:R-:W-:-:S04]  /*102a0*/  IMAD R13, R7, UR4, RZ ;  /* 0x00000004070d7c24 */ /* 0x000fc8000f8e02ff */
[----:B------:R-:W-:Y:S01]  /*102b0*/  IMAD R13, R6, UR5, R13 ;  /* 0x00000005060d7c24 */ /* 0x000fe2000f8e020d */
[----:B------:R-:W2:Y:S01]  /*102c0*/  LDC.64 R4, c[0x0][0x3f8] ;  /* 0x0000fe00ff047b82 */ /* 0x000ea20000000a00 */
[----:B-1----:R-:W-:-:S13]  /*102d0*/  ISETP.NE.AND P2, PT, R10, 0x1, PT ;  /* 0x000000010a00780c */ /* 0x002fda0003f45270 */
[----:B------:R-:W1:Y:S02]  /*102e0*/  @P2 LDC.64 R2, c[0x0][0x420] ;  /* 0x00010800ff022b82 */ /* 0x000e640000000a00 */
[----:B-1----:R-:W-:-:S05]  /*102f0*/  @P2 IMAD.HI.U32 R2, R8, R2, RZ ;  /* 0x0000000208022227 */ /* 0x002fca00078e00ff */
[----:B------:R-:W-:-:S04]  /*10300*/  @P2 SHF.R.U32.HI R11, RZ, R3, R2 ;  /* 0x00000003ff0b2219 */ /* 0x000fc80000011602 */
[----:B------:R-:W-:Y:S02]  /*10310*/  SHF.R.S32.HI R3, RZ, 0x1f, R11 ;  /* 0x0000001fff037819 */ /* 0x000fe4000001140b */
[----:B------:R-:W-:-:S05]  /*10320*/  MOV R2, R11 ;  /* 0x0000000b00027202 */ /* 0x000fca0000000f00 */
[----:B------:R-:W-:-:S04]  /*10330*/  IMAD.WIDE.U32 R2, R6, UR4, R2 ;  /* 0x0000000406027c25 */ /* 0x000fc8000f8e0002 */
[----:B------:R-:W-:Y:S01]  /*10340*/  IMAD.IADD R3, R13, 0x1, R3 ;  /* 0x000000010d037824 */ /* 0x000fe200078e0203 */
[----:B--2---:R-:W-:-:S04]  /*10350*/  LEA R4, P2, R2, R4, 0x2 ;  /* 0x0000000402047211 */ /* 0x004fc800078410ff */
[----:B------:R-:W-:-:S05]  /*10360*/  LEA.HI.X R5, R2, R5, R3, 0x2, P2 ;  /* 0x0000000502057211 */ /* 0x000fca00010f1403 */
[----:B------:R1:W5:Y:S01]  /*10370*/  LDG.E R4, desc[UR50][R4.64] ;  /* 0x0000003204047981 */ /* 0x000362000c1e1900 */
[----:B------:R-:W-:-:S04]  /*10380*/  IMAD.MOV R3, RZ, RZ, -R11 ;  /* 0x000000ffff037224 */ /* 0x000fc800078e0a0b */
[----:B------:R-:W-:-:S07]  /*10390*/  IMAD R10, R10, R3, R8 ;  /* 0x000000030a0a7224 */ /* 0x000fce00078e0208 */
.L_x_1421:
[----:B------:R-:W-:Y:S01]  /*103a0*/  LEA R3, R9, UR37, 0x3 ;  /* 0x0000002509037c11 */ /* 0x000fe2000f8e18ff */
[----:B-1----:R-:W1:Y:S01]  /*103b0*/  S2R R5, SR_TID.X ;  /* 0x0000000000057919 */ /* 0x002e620000002100 */
[----:B------:R-:W-:-:S04]  /*103c0*/  SHF.L.U32 R2, R17, 0x1f, RZ ;  /* 0x0000001f11027819 */ /* 0x000fc800000006ff */
[----:B------:R-:W2:Y:S01]  /*103d0*/  SYNCS.PHASECHK.TRANS64.TRYWAIT P3, [R3+URZ+0x28c40], R2 ;  /* 0x028c4002030075a7 */ /* 0x000ea2000806017f */
[----:B-1----:R-:W-:-:S04]  /*103e0*/  LOP3.LUT R5, R5, 0x7f, RZ, 0xc0, !PT ;  /* 0x0000007f05057812 */ /* 0x002fc800078ec0ff */
[----:B------:R-:W-:Y:S01]  /*103f0*/  ISETP.NE.AND P2, PT, R5, RZ, PT ;  /* 0x000000ff0500720c */ /* 0x000fe20003f45270 */
[----:B--2---:R-:W-:-:S12]  /*10400*/  @!P3 BRA `(.L_x_1422) ;  /* 0x000000180024b947 */ /* 0x004fd80003800000 */
.L_x_1459:
[----:B------:R-:W-:Y:S05]  /*10410*/  @P2 BRA `(.L_x_1423) ;  /* 0x0000000000142947 */ /* 0x000fea0003800000 */
[----:B------:R-:W-:Y:S01]  /*10420*/  ISETP.NE.AND P3, PT, R19, RZ, PT ;  /* 0x000000ff1300720c */ /* 0x000fe20003f65270 */
[----:B------:R-:W-:-:S04]  /*10430*/  IMAD.MOV.U32 R12, RZ, RZ, 0x2000 ;  /* 0x00002000ff0c7424 */ /* 0x000fc800078e00ff */
[----:B------:R2:W-:Y:S08]  /*10440*/  SYNCS.ARRIVE.TRANS64 RZ, [R3+URZ+0x28c30], R12 ;  /* 0x028c300c03ff79a7 */ /* 0x0005f0000800003f */
[----:B------:R-:W-:Y:S05]  /*10450*/  @!P3 BRA `(.L_x_1423) ;  /* 0x000000000004b947 */ /* 0x000fea0003800000 */
[----:B------:R-:W-:Y:S01]  /*10460*/  BPT.TRAP 0x1 ;  /* 0x000000040000795c */ /* 0x000fe20000300000 */
.L_x_1423:
[----:B------:R-:W-:Y:S01]  /*10470*/  R2UR UR8, R9 ;  /* 0x00000000090872ca */ /* 0x000fe200000e0000 */
        /* <DEDUP_REMOVED lines=9> */
[----:B------:R-:W-:-:S03]  /*10510*/  R2UR UR11, R5 ;  /* 0x00000000050b72ca */ /* 0x000fc600000e0000 */
[----:B------:R-:W-:Y:S02]  /*10520*/  ULEA UR8, UR8, UR37, 0xd ;  /* 0x0000002508087291 */ /* 0x000fe4000f8e683f */
[----:B------:R-:W-:Y:S02]  /*10530*/  UIADD3 UR9, UR9, 0x28c30, URZ ;  /* 0x00028c3009097890 */ /* 0x000fe4000fffe03f */
[----:B------:R-:W-:-:S09]  /*10540*/  UIADD3 UR8, UR8, 0x22400, URZ ;  /* 0x0002240008087890 */ /* 0x000fd2000fffe03f */
[----:B------:R3:W-:Y:S01]  /*10550*/  UTMALDG.4D [UR8], [UR6], desc[UR14] ;  /* 0x00000e08060075b4 */ /* 0x0007e20008019000 */
[----:B------:R-:W4:Y:S02]  /*10560*/  SYNCS.PHASECHK.TRANS64.TRYWAIT P3, [R3+URZ+0x28c60], R2 ;  /* 0x028c6002030075a7 */ /* 0x000f24000806017f */
[----:B---34-:R-:W-:Y:S05]  /*10570*/  @!P3 BRA `(.L_x_1424) ;  /* 0x0000001400dcb947 */ /* 0x018fea0003800000 */
.L_x_1460:
[----:B------:R-:W-:Y:S05]  /*10580*/  @P2 BRA `(.L_x_1425) ;  /* 0x0000000000142947 */ /* 0x000fea0003800000 */
[----:B------:R-:W-:Y:S01]  /*10590*/  ISETP.NE.AND P2, PT, R19, RZ, PT ;  /* 0x000000ff1300720c */ /* 0x000fe20003f45270 */
[----:B-1-3--:R-:W-:-:S04]  /*105a0*/  IMAD.MOV.U32 R2, RZ, RZ, 0x10000 ;  /* 0x00010000ff027424 */ /* 0x00afc800078e00ff */
[----:B------:R4:W-:Y:S08]  /*105b0*/  SYNCS.ARRIVE.TRANS64 RZ, [R3+URZ+0x28c50], R2 ;  /* 0x028c500203ff79a7 */ /* 0x0009f0000800003f */
[----:B------:R-:W-:Y:S05]  /*105c0*/  @!P2 BRA `(.L_x_1425) ;  /* 0x000000000004a947 */ /* 0x000fea0003800000 */
[----:B------:R-:W-:Y:S01]  /*105d0*/  BPT.TRAP 0x1 ;  /* 0x000000040000795c */ /* 0x000fe20000300000 */
.L_x_1425:
        /* <DEDUP_REMOVED lines=25> */
[----:B------:R5:W-:Y:S02]  /*10770*/  UTMALDG.4D [UR8], [UR14], desc[UR6] ;  /* 0x000006080e0075b4 */ /* 0x000be40008019000 */
[----:B-----5:R-:W-:Y:S01]  /*10780*/  UMOV UR8, UR18 ;  /* 0x0000001200087c82 */ /* 0x020fe20008000000 */
[----:B------:R-:W-:Y:S01]  /*10790*/  UMOV UR10, UR21 ;  /* 0x00000015000a7c82 */ /* 0x000fe20008000000 */
[----:B------:R-:W-:Y:S01]  /*107a0*/  UIADD3 UR18, UR16, 0xa400, URZ ;  /* 0x0000a40010127890 */ /* 0x000fe2000fffe03f */
[----:B------:R5:W-:Y:S02]  /*107b0*/  UTMALDG.4D [UR8], [UR14], desc[UR6] ;  /* 0x000006080e0075b4 */ /* 0x000be40008019000 */
[----:B-----5:R-:W-:Y:S01]  /*107c0*/  UMOV UR8, UR19 ;  /* 0x0000001300087c82 */ /* 0x020fe20008000000 */
[----:B------:R-:W-:Y:S01]  /*107d0*/  UMOV UR10, UR22 ;  /* 0x00000016000a7c82 */ /* 0x000fe20008000000 */
[----:B------:R-:W-:Y:S01]  /*107e0*/  UIADD3 UR19, UR16, 0xc400, URZ ;  /* 0x0000c40010137890 */ /* 0x000fe2000fffe03f */
[----:B------:R5:W-:Y:S01]  /*107f0*/  UTMALDG.4D [UR8], [UR14], desc[UR6] ;  /* 0x000006080e0075b4 */ /* 0x000be20008019000 */
[----:B------:R-:W-:Y:S01]  /*10800*/  UIADD3 UR16, UR16, 0xe400, URZ ;  /* 0x0000e40010107890 */ /* 0x000fe2000fffe03f */
[----:B-----5:R-:W-:Y:S01]  /*10810*/  UMOV UR8, UR17 ;  /* 0x0000001100087c82 */ /* 0x020fe20008000000 */
[----:B------:R-:W-:Y:S01]  /*10820*/  UMOV UR10, UR23 ;  /* 0x00000017000a7c82 */ /* 0x000fe20008000000 */
[----:B------:R-:W-:Y:S01]  /*10830*/  UMOV UR17, 0x180 ;  /* 0x0000018000117882 */ /* 0x000fe20000000000 */
[----:B------:R5:W-:Y:S02]  /*10840*/  UTMALDG.4D [UR8], [UR14], desc[UR6] ;  /* 0x000006080e0075b4 */ /* 0x000be40008019000 */
[----:B-----5:R-:W-:Y:S01]  /*10850*/  UMOV UR8, UR18 ;  /* 0x0000001200087c82 */ /* 0x020fe20008000000 */
[----:B------:R-:W-:-:S02]  /*10860*/  UMOV UR10, UR24 ;  /* 0x00000018000a7c82 */ /* 0x000fc40008000000 */
[----:B------:R5:W-:Y:S02]  /*10870*/  UTMALDG.4D [UR8], [UR14], desc[UR6] ;  /* 0x000006080e0075b4 */ /* 0x000be40008019000 */
[----:B-----5:R-:W-:Y:S01]  /*10880*/  UMOV UR8, UR19 ;  /* 0x0000001300087c82 */ /* 0x020fe20008000000 */
[----:B------:R-:W-:Y:S01]  /*10890*/  UMOV UR10, UR17 ;  /* 0x00000011000a7c82 */ /* 0x000fe20008000000 */
[----:B------:R-:W-:Y:S01]  /*108a0*/  UMOV UR17, 0x1c0 ;  /* 0x000001c000117882 */ /* 0x000fe20000000000 */
[----:B------:R5:W-:Y:S02]  /*108b0*/  UTMALDG.4D [UR8], [UR14], desc[UR6] ;  /* 0x000006080e0075b4 */ /* 0x000be40008019000 */
[----:B-----5:R-:W-:Y:S01]  /*108c0*/  UMOV UR8, UR16 ;  /* 0x0000001000087c82 */ /* 0x020fe20008000000 */
[----:B------:R-:W-:Y:S02]  /*108d0*/  UMOV UR10, UR17 ;  /* 0x00000011000a7c82 */ /* 0x000fe40008000000 */
[----:B------:R1:W-:Y:S02]  /*108e0*/  UTMALDG.4D [UR8], [UR14], desc[UR6] ;  /* 0x000006080e0075b4 */ /* 0x0003e40008019000 */
[----:B-1----:R-:W-:Y:S01]  /*108f0*/  NOP ;  /* 0x0000000000007918 */ /* 0x002fe20000000000 */
.L_x_1420:
[----:B------:R-:W-:Y:S05]  /*10900*/  BSYNC B1 ;  /* 0x0000000000017941 */ /* 0x000fea0003800000 */
.L_x_1419:
[----:B------:R-:W-:Y:S01]  /*10910*/  VIADD R9, R9, 0x1 ;  /* 0x0000000109097836 */ /* 0x000fe20000000000 */
[----:B------:R-:W-:Y:S04]  /*10920*/  BSSY B1, `(.L_x_1426) ;  /* 0x0000070000017945 */ /* 0x000fe80003800000 */
[----:B------:R-:W-:-:S04]  /*10930*/  ISETP.NE.AND P2, PT, R9, 0x2, PT ;  /* 0x000000020900780c */ /* 0x000fc80003f45270 */
[----:B---34-:R-:W-:Y:S02]  /*10940*/  SEL R2, RZ, 0x1, P2 ;  /* 0x00000001ff027807 */ /* 0x018fe40001000000 */
[----:B------:R-:W-:Y:S01]  /*10950*/  SEL R16, R9, RZ, P2 ;  /* 0x000000ff09107207 */ /* 0x000fe20001000000 */
[----:B------:R-:W-:Y:S01]  /*10960*/  VIADD R9, R8, 0xffffffff ;  /* 0xffffffff08097836 */ /* 0x000fe20000000000 */
[----:B------:R-:W-:Y:S01]  /*10970*/  LOP3.LUT R17, R17, R2, RZ, 0x3c, !PT ;  /* 0x0000000211117212 */ /* 0x000fe200078e3cff */
[----:B------:R-:W-:Y:S06]  /*10980*/  @!P6 BRA `(.L_x_1427) ;  /* 0x0000000400a4e947 */ /* 0x000fec0003800000 */
[----:B------:R-:W-:Y:S01]  /*10990*/  MOV R10, R9 ;  /* 0x00000009000a7202 */ /* 0x000fe20000000f00 */
[----:B------:R-:W-:Y:S06]  /*109a0*/  @!P0 BRA `(.L_x_1428) ;  /* 0x0000000000448947 */ /* 0x000fec0003800000 */
[----:B------:R-:W1:Y:S02]  /*109b0*/  LDC R11, c[0x0][0x41c] ;  /* 0x00010700ff0b7b82 */ /* 0x000e640000000800 */
[----:B-1----:R-:W-:-:S13]  /*109c0*/  ISETP.NE.AND P2, PT, R11, 0x1, PT ;  /* 0x000000010b00780c */ /* 0x002fda0003f45270 */
[----:B--2---:R-:W1:Y:S02]  /*109d0*/  @P2 LDC.64 R2, c[0x0][0x420] ;  /* 0x00010800ff022b82 */ /* 0x004e640000000a00 */
[----:B-1----:R-:W-:-:S04]  /*109e0*/  @P2 IMAD.HI.U32 R4, R10, R2, RZ ;  /* 0x000000020a042227 */ /* 0x002fc800078e00ff */
[----:B------:R-:W-:Y:S01]  /*109f0*/  IMAD.MOV.U32 R2, RZ, RZ, R10 ;  /* 0x000000ffff027224 */ /* 0x000fe200078e000a */
[----:B------:R-:W-:Y:S02]  /*10a00*/  @P2 SHF.R.U32.HI R2, RZ, R3, R4 ;  /* 0x00000003ff022219 */ /* 0x000fe40000011604 */
[----:B------:R-:W1:Y:S03]  /*10a10*/  LDC.64 R4, c[0x0][0x3f8] ;  /* 0x0000fe00ff047b82 */ /* 0x000e660000000a00 */
[----:B------:R-:W-:-:S04]  /*10a20*/  IMAD.MOV R3, RZ, RZ, -R2 ;  /* 0x000000ffff037224 */ /* 0x000fc800078e0a02 */
[----:B------:R-:W-:Y:S01]  /*10a30*/  IMAD R10, R11, R3, R10 ;  /* 0x000000030b0a7224 */ /* 0x000fe200078e020a */
[----:B------:R-:W-:Y:S01]  /*10a40*/  SHF.R.S32.HI R3, RZ, 0x1f, R2 ;  /* 0x0000001fff037819 */ /* 0x000fe20000011402 */
[----:B------:R-:W-:-:S04]  /*10a50*/  IMAD R11, R7, UR4, RZ ;  /* 0x00000004070b7c24 */ /* 0x000fc8000f8e02ff */
[C---:B------:R-:W-:Y:S02]  /*10a60*/  IMAD R11, R6.reuse, UR5, R11 ;  /* 0x00000005060b7c24 */ /* 0x040fe4000f8e020b */
[----:B------:R-:W-:-:S04]  /*10a70*/  IMAD.WIDE.U32 R2, R6, UR4, R2 ;  /* 0x0000000406027c25 */ /* 0x000fc8000f8e0002 */
[----:B------:R-:W-:Y:S01]  /*10a80*/  IMAD.IADD R3, R11, 0x1, R3 ;  /* 0x000000010b037824 */ /* 0x000fe200078e0203 */
[----:B-1----:R-:W-:-:S04]  /*10a90*/  LEA R4, P2, R2, R4, 0x2 ;  /* 0x0000000402047211 */ /* 0x002fc800078410ff */
[----:B------:R-:W-:-:S05]  /*10aa0*/  LEA.HI.X R5, R2, R5, R3, 0x2, P2 ;  /* 0x0000000502057211 */ /* 0x000fca00010f1403 */
[----:B------:R1:W5:Y:S04]  /*10ab0*/  LDG.E R4, desc[UR50][R4.64] ;  /* 0x0000003204047981 */ /* 0x000368000c1e1900 */
.L_x_1428:
[----:B------:R-:W-:Y:S01]  /*10ac0*/  LEA R2, R16, UR37, 0x3 ;  /* 0x0000002510027c11 */ /* 0x000fe2000f8e18ff */
[----:B-1----:R-:W1:Y:S01]  /*10ad0*/  S2R R5, SR_TID.X ;  /* 0x0000000000057919 */ /* 0x002e620000002100 */
[----:B--2---:R-:W-:-:S04]  /*10ae0*/  SHF.L.U32 R3, R17, 0x1f, RZ ;  /* 0x0000001f11037819 */ /* 0x004fc800000006ff */
[----:B------:R-:W2:Y:S01]  /*10af0*/  SYNCS.PHASECHK.TRANS64.TRYWAIT P3, [R2+URZ+0x28c40], R3 ;  /* 0x028c4003020075a7 */ /* 0x000ea2000806017f */
[----:B-1----:R-:W-:-:S04]  /*10b00*/  LOP3.LUT R5, R5, 0x7f, RZ, 0xc0, !PT ;  /* 0x0000007f05057812 */ /* 0x002fc800078ec0ff */
[----:B------:R-:W-:Y:S01]  /*10b10*/  ISETP.NE.AND P2, PT, R5, RZ, PT ;  /* 0x000000ff0500720c */ /* 0x000fe20003f45270 */
[----:B--2---:R-:W-:-:S12]  /*10b20*/  @!P3 BRA `(.L_x_1429) ;  /* 0x000000100084b947 */ /* 0x004fd80003800000 */
.L_x_1461:
[----:B------:R-:W-:Y:S05]  /*10b30*/  @P2 BRA `(.L_x_1430) ;  /* 0x0000000000142947 */ /* 0x000fea0003800000 */
[----:B------:R-:W-:Y:S02]  /*10b40*/  ISETP.NE.AND P3, PT, R19, RZ, PT ;  /* 0x000000ff1300720c */ /* 0x000fe40003f65270 */
[----:B------:R-:W-:-:S04]  /*10b50*/  MOV R5, 0x2000 ;  /* 0x0000200000057802 */ /* 0x000fc80000000f00 */
[----:B------:R2:W-:Y:S07]  /*10b60*/  SYNCS.ARRIVE.TRANS64 RZ, [R2+URZ+0x28c30], R5 ;  /* 0x028c300502ff79a7 */ /* 0x0005ee000800003f */
[----:B------:R-:W-:Y:S05]  /*10b70*/  @!P3 BRA `(.L_x_1430) ;  /* 0x000000000004b947 */ /* 0x000fea0003800000 */
[----:B------:R-:W-:Y:S01]  /*10b80*/  BPT.TRAP 0x1 ;  /* 0x000000040000795c */ /* 0x000fe20000300000 */
.L_x_1430:
[----:B------:R-:W-:Y:S01]  /*10b90*/  R2UR UR8, R16 ;  /* 0x00000000100872ca */ /* 0x000fe200000e0000 */
[----:B--2---:R-:W-:Y:S01]  /*10ba0*/  IMAD.SHL.U32 R5, R10, 0x40, RZ ;  /* 0x000000400a057824 */ /* 0x004fe200078e00ff */
        /* <DEDUP_REMOVED lines=13> */
[----:B------:R-:W3:Y:S02]  /*10c80*/  SYNCS.PHASECHK.TRANS64.TRYWAIT P3, [R2+URZ+0x28c60], R3 ;  /* 0x028c6003020075a7 */ /* 0x000ee4000806017f */
[----:B--23--:R-:W-:Y:S05]  /*10c90*/  @!P3 BRA `(.L_x_1431) ;  /* 0x00000010003cb947 */ /* 0x00cfea0003800000 */
.L_x_1462:
[----:B------:R-:W-:Y:S05]  /*10ca0*/  @P2 BRA `(.L_x_1432) ;  /* 0x0000000000142947 */ /* 0x000fea0003800000 */
[----:B------:R-:W-:Y:S01]  /*10cb0*/  ISETP.NE.AND P2, PT, R19, RZ, PT ;  /* 0x000000ff1300720c */ /* 0x000fe20003f45270 */
[----:B-12---:R-:W-:-:S04]  /*10cc0*/  IMAD.MOV.U32 R3, RZ, RZ, 0x10000 ;  /* 0x00010000ff037424 */ /* 0x006fc800078e00ff */
[----:B------:R3:W-:Y:S08]  /*10cd0*/  SYNCS.ARRIVE.TRANS64 RZ, [R2+URZ+0x28c50], R3 ;  /* 0x028c500302ff79a7 */ /* 0x0007f0000800003f */
[----:B------:R-:W-:Y:S05]  /*10ce0*/  @!P2 BRA `(.L_x_1432) ;  /* 0x000000000004a947 */ /* 0x000fea0003800000 */
[----:B------:R-:W-:Y:S01]  /*10cf0*/  BPT.TRAP 0x1 ;  /* 0x000000040000795c */ /* 0x000fe20000300000 */
.L_x_1432:
        /* <DEDUP_REMOVED lines=22> */
[----:B----4-:R-:W-:Y:S01]  /*10e60*/  UMOV UR8, UR17 ;  /* 0x0000001100087c82 */ /* 0x010fe20008000000 */
[----:B------:R-:W-:Y:S01]  /*10e70*/  UMOV UR10, UR18 ;  /* 0x00000012000a7c82 */ /* 0x000fe20008000000 */
[----:B------:R-:W-:Y:S01]  /*10e80*/  UIADD3 UR17, UR16, 0x8400, URZ ;  /* 0x0000840010117890 */ /* 0x000fe2000fffe03f */
[----:B------:R4:W-:Y:S01]  /*10e90*/  UTMALDG.4D [UR8], [UR14], desc[UR6] ;  /* 0x000006080e0075b4 */ /* 0x0009e20008019000 */
[----:B------:R-:W-:Y:S01]  /*10ea0*/  UIADD3 UR18, UR16, 0xa400, URZ ;  /* 0x0000a40010127890 */ /* 0x000fe2000fffe03f */
[----:B----4-:R-:W-:Y:S01]  /*10eb0*/  UMOV UR8, UR19 ;  /* 0x0000001300087c82 */ /* 0x010fe20008000000 */
[----:B------:R-:W-:Y:S01]  /*10ec0*/  UMOV UR10, UR20 ;  /* 0x00000014000a7c82 */ /* 0x000fe20008000000 */
[----:B------:R-:W-:Y:S01]  /*10ed0*/  UIADD3 UR19, UR16, 0xc400, URZ ;  /* 0x0000c40010137890 */ /* 0x000fe2000fffe03f */
[----:B------:R4:W-:Y:S02]  /*10ee0*/  UTMALDG.4D [UR8], [UR14], desc[UR6] ;  /* 0x000006080e0075b4 */ /* 0x0009e40008019000 */
[----:B----4-:R-:W-:Y:S01]  /*10ef0*/  UMOV UR8, UR21 ;  /* 0x0000001500087c82 */ /* 0x010fe20008000000 */
[----:B------:R-:W-:-:S02]  /*10f00*/  UMOV UR10, UR22 ;  /* 0x00000016000a7c82 */ /* 0x000fc40008000000 */
[----:B------:R4:W-:Y:S02]  /*10f10*/  UTMALDG.4D [UR8], [UR14], desc[UR6] ;  /* 0x000006080e0075b4 */ /* 0x0009e40008019000 */
[----:B----4-:R-:W-:Y:S01]  /*10f20*/  UMOV UR8, UR17 ;  /* 0x0000001100087c82 */ /* 0x010fe20008000000 */
[----:B------:R-:W-:Y:S01]  /*10f30*/  UMOV UR10, UR23 ;  /* 0x00000017000a7c82 */ /* 0x000fe20008000000 */
[----:B------:R-:W-:Y:S01]  /*10f40*/  UIADD3 UR17, UR16, 0xe400, URZ ;  /* 0x0000e40010117890 */ /* 0x000fe2000fffe03f */
[----:B------:R4:W-:Y:S02]  /*10f50*/  UTMALDG.4D [UR8], [UR14], desc[UR6] ;  /* 0x000006080e0075b4 */ /* 0x0009e40008019000 */
[----:B------:R-:W-:Y:S01]  /*10f60*/  UMOV UR16, 0x180 ;  /* 0x0000018000107882 */ /* 0x000fe20000000000 */
[----:B----4-:R-:W-:Y:S01]  /*10f70*/  UMOV UR8, UR18 ;  /* 0x0000001200087c82 */ /* 0x010fe20008000000 */
[----:B------:R-:W-:Y:S02]  /*10f80*/  UMOV UR10, UR24 ;  /* 0x00000018000a7c82 */ /* 0x000fe40008000000 */
[----:B------:R4:W-:Y:S02]  /*10f90*/  UTMALDG.4D [UR8], [UR14], desc[UR6] ;  /* 0x000006080e0075b4 */ /* 0x0009e40008019000 */
[----:B----4-:R-:W-:Y:S01]  /*10fa0*/  UMOV UR8, UR19 ;  /* 0x0000001300087c82 */ /* 0x010fe20008000000 */
[----:B------:R-:W-:Y:S01]  /*10fb0*/  UMOV UR10, UR16 ;  /* 0x00000010000a7c82 */ /* 0x000fe20008000000 */
[----:B------:R-:W-:Y:S01]  /*10fc0*/  UMOV UR16, 0x1c0 ;  /* 0x000001c000107882 */ /* 0x000fe20000000000 */
[----:B------:R4:W-:Y:S02]  /*10fd0*/  UTMALDG.4D [UR8], [UR14], desc[UR6] ;  /* 0x000006080e0075b4 */ /* 0x0009e40008019000 */
[----:B----4-:R-:W-:Y:S01]  /*10fe0*/  UMOV UR8, UR17 ;  /* 0x0000001100087c82 */ /* 0x010fe20008000000 */
[----:B------:R-:W-:-:S02]  /*10ff0*/  UMOV UR10, UR16 ;  /* 0x00000010000a7c82 */ /* 0x000fc40008000000 */
[----:B------:R4:W-:Y:S02]  /*11000*/  UTMALDG.4D [UR8], [UR14], desc[UR6] ;  /* 0x000006080e0075b4 */ /* 0x0009e40008019000 */
[----:B----4-:R-:W-:Y:S01]  /*11010*/  NOP ;  /* 0x0000000000007918 */ /* 0x010fe20000000000 */
.L_x_1427:
[----:B------:R-:W-:Y:S05]  /*11020*/  BSYNC B1 ;  /* 0x0000000000017941 */ /* 0x000fea0003800000 */
.L_x_1426:
[----:B------:R-:W-:Y:S01]  /*11030*/  ISETP.GT.AND P2, PT, R9, UR38, PT ;  /* 0x0000002609007c0c */ /* 0x000fe2000bf44270 */
[----:B------:R-:W-:-:S12]  /*11040*/  VIADD R8, R8, 0xfffffffe ;  /* 0xfffffffe08087836 */ /* 0x000fd80000000000 */
[----:B------:R-:W-:Y:S05]  /*11050*/  @P2 BRA `(.L_x_1433) ;  /* 0xfffffff000602947 */ /* 0x000fea000383ffff */
.L_x_1418:
[----:B------:R-:W-:Y:S05]  /*11060*/  BSYNC B0 ;  /* 0x0000000000007941 */ /* 0x000fea0003800000 */
.L_x_1409:
[----:B------:R-:W-:Y:S01]  /*11070*/  IADD3 R16, R16, 0x1, RZ ;  /* 0x0000000110107810 */ /* 0x000fe20007ffe0ff */
[----:B------:R-:W-:Y:S03]  /*11080*/  BSSY B0, `(.L_x_1434) ;  /* 0x0000011000007945 */ /* 0x000fe60003800000 */
[----:B------:R-:W-:-:S04]  /*11090*/  ISETP.NE.AND P0, PT, R16, 0x2, PT ;  /* 0x000000021000780c */ /* 0x000fc80003f05270 */
[----:B------:R-:W-:-:S04]  /*110a0*/  SEL R0, RZ, 0x1, P0 ;  /* 0x00000001ff007807 */ /* 0x000fc80000000000 */
[----:B------:R-:W-:Y:S01]  /*110b0*/  LOP3.LUT R17, R17, R0, RZ, 0x3c, !PT ;  /* 0x0000000011117212 */ /* 0x000fe200078e3cff */
[----:B------:R-:W-:Y:S06]  /*110c0*/  @P1 BRA `(.L_x_1435) ;  /* 0x0000000000301947 */ /* 0x000fec0003800000 */
[----:B-12---:R-:W1:Y:S01]  /*110d0*/  S2R R5, SR_LANEID ;  /* 0x0000000000057919 */ /* 0x006e620000000000 */
[----:B------:R-:W-:Y:S01]  /*110e0*/  VOTEU.ANY UR6, UPT, PT ;  /* 0x0000000000067886 */ /* 0x000fe200038e0100 */
[----:B---34-:R-:W2:Y:S01]  /*110f0*/  LDC.64 R2, c[0x0][0xdf0] ;  /* 0x00037c00ff027b82 */ /* 0x018ea20000000a00 */
        /* <DEDUP_REMOVED lines=8> */
[----:B-1----:R-:W-:-:S07]  /*11180*/  IADD3 R18, R0, UR44, R7 ;  /* 0x0000002c00127c10 */ /* 0x002fce000fffe007 */
.L_x_1435:
[----:B------:R-:W-:Y:S05]  /*11190*/  BSYNC B0 ;  /* 0x0000000000007941 */ /* 0x000fea0003800000 */
.L_x_1434:
[----:B------:R-:W-:Y:S01]  /*111a0*/  SEL R16, R16, RZ, P0 ;  /* 0x000000ff10107207 */ /* 0x000fe20000000000 */
[----:B------:R-:W-:-:S07]  /*111b0*/  IMAD.MOV.U32 R13, RZ, RZ, R18 ;  /* 0x000000ffff0d7224 */ /* 0x000fce00078e0012 */
.L_x_1394:
[----:B------:R-:W-:Y:S05]  /*111c0*/  BSYNC B6 ;  /* 0x0000000000067941 */ /* 0x000fea0003800000 */
.L_x_1392:
[----:B------:R-:W-:-:S03]  /*111d0*/  UMOV UR6, 0xffffffff ;  /* 0xffffffff00067882 */ /* 0x000fc60000000000 */
[----:B------:R-:W-:Y:S05]  /*111e0*/  BRA.DIV UR6, `(.L_x_1436) ;  /* 0x0000000a06fc7947 */ /* 0x000fea000b800000 */
[----:B------:R1:W1:Y:S02]  /*111f0*/  SHFL.IDX PT, R14, R13, RZ, 0x1f ;  /* 0x00001fff0d0e7589 */ /* 0x00026400000e0000 */
.L_x_1465:
[----:B------:R-:W-:Y:S01]  /*11200*/  ISETP.NE.AND P0, PT, R19, RZ, PT ;  /* 0x000000ff1300720c */ /* 0x000fe20003f05270 */
[----:B------:R-:W-:Y:S05]  /*11210*/  WARPSYNC.ALL ;  /* 0x0000000000007948 */ /* 0x000fea0003800000 */
[----:B------:R-:W-:Y:S01]  /*11220*/  BAR.SYNC.DEFER_BLOCKING 0x4, 0x120 ;  /* 0x0104800000007b1d */ /* 0x000fe20000010000 */
[----:B-1----:R-:W-:-:S05]  /*11230*/  IMAD.MOV.U32 R18, RZ, RZ, R14 ;  /* 0x000000ffff127224 */ /* 0x002fca00078e000e */
[----:B------:R-:W-:Y:S01]  /*11240*/  ULDC UR6, c[0x0][0xda8] ;  /* 0x00036a0000067ab9 */ /* 0x000fe20000000800 */
[----:B------:R-:W-:Y:S01]  /*11250*/  @!P0 MOV R0, 0x400 ;  /* 0x0000040000008802 */ /* 0x000fe20000000f00 */
[----:B--234-:R-:W1:Y:S03]  /*11260*/  @!P0 S2R R3, SR_CgaCtaId ;  /* 0x0000000000038919 */ /* 0x01ce660000008800 */
[----:B-1----:R-:W-:-:S05]  /*11270*/  @!P0 LEA R0, R3, R0, 0x18 ;  /* 0x0000000003008211 */ /* 0x002fca00078ec0ff */
[----:B------:R1:W-:Y:S01]  /*11280*/  @!P0 STS [R0+0x28cd0], R13 ;  /* 0x028cd00d00008388 */ /* 0x0003e20000000800 */
[----:B------:R-:W-:Y:S06]  /*11290*/  BAR.ARV 0x5, 0x120 ;  /* 0x0144800000007b1d */ /* 0x000fec0000002000 */
[----:B------:R-:W-:-:S13]  /*112a0*/  ISETP.GE.AND P0, PT, R18, UR6, PT ;  /* 0x0000000612007c0c */ /* 0x000fda000bf06270 */
[----:B-1----:R-:W-:Y:S05]  /*112b0*/  @!P0 BRA `(.L_x_1437) ;  /* 0xffffffd000008947 */ /* 0x002fea000383ffff */
.L_x_1383:
[----:B------:R-:W1:Y:S01]  /*112c0*/  S2R R3, SR_CgaCtaId ;  /* 0x0000000000037919 */ /* 0x000e620000008800 */
[----:B------:R-:W-:Y:S01]  /*112d0*/  UIADD3 UR45, UR45, 0x1, URZ ;  /* 0x000000012d2d7890 */ /* 0x000fe2000fffe03f */
[----:B------:R-:W-:-:S03]  /*112e0*/  MOV R0, 0x400 ;  /* 0x0000040000007802 */ /* 0x000fc60000000f00 */
[----:B------:R-:W-:-:S04]  /*112f0*/  ULEA.HI UR4, UR45, UR45, URZ, 0x1 ;  /* 0x0000002d2d047291 */ /* 0x000fc8000f8f083f */
[----:B------:R-:W-:-:S04]  /*11300*/  ULOP3.LUT UR4, UR4, 0xfffffffe, URZ, 0xc0, !UPT ;  /* 0xfffffffe04047892 */ /* 0x000fc8000f8ec03f */
[----:B------:R-:W-:Y:S01]  /*11310*/  UIADD3 UR4, UR45, -UR4, URZ ;  /* 0x800000042d047290 */ /* 0x000fe2000fffe03f */
[----:B-1----:R-:W-:-:S05]  /*11320*/  LEA R7, R3, R0, 0x18 ;  /* 0x0000000003077211 */ /* 0x002fca00078ec0ff */
[----:B------:R-:W-:-:S05]  /*11330*/  IMAD.U32 R0, RZ, RZ, UR4 ;  /* 0x00000004ff007e24 */ /* 0x000fca000f8e00ff */
[----:B------:R-:W-:-:S04]  /*11340*/  SHF.L.U32 R0, R0, 0x1f, RZ ;  /* 0x0000001f00007819 */ /* 0x000fc800000006ff */
[----:B------:R-:W1:Y:S02]  /*11350*/  SYNCS.PHASECHK.TRANS64.TRYWAIT P0, [R7+URZ+0x28c20], R0 ;  /* 0x028c2000070075a7 */ /* 0x000e64000800017f */
[----:B-1----:R-:W-:Y:S05]  /*11360*/  @!P0 BRA `(.L_x_1438) ;  /* 0x0000000800c08947 */ /* 0x002fea0003800000 */
.L_x_1466:
[----:B------:R-:W2:Y:S02]  /*11370*/  S2R R2, SR_TID.X ;  /* 0x0000000000027919 */ /* 0x000ea40000002100 */
[----:B--2---:R-:W-:-:S04]  /*11380*/  SHF.R.U32.HI R2, RZ, 0x5, R2 ;  /* 0x00000005ff027819 */ /* 0x004fc80000011602 */
[----:B------:R-:W-:-:S05]  /*11390*/  LOP3.LUT R2, R2, 0x3, RZ, 0xc0, !PT ;  /* 0x0000000302027812 */ /* 0x000fca00078ec0ff */
[----:B-1----:R-:W1:Y:S02]  /*113a0*/  SHFL.IDX PT, R0, R2, RZ, 0x1f ;  /* 0x00001fff02007589 */ /* 0x002e6400000e0000 */
[----:B-1----:R-:W-:-:S13]  /*113b0*/  ISETP.NE.AND P0, PT, R0, RZ, PT ;  /* 0x000000ff0000720c */ /* 0x002fda0003f05270 */
[----:B------:R-:W-:Y:S05]  /*113c0*/  @P0 EXIT ;  /* 0x000000000000094d */ /* 0x000fea0003800000 */
[----:B------:R-:W-:Y:S01]  /*113d0*/  ELECT P0, URZ, PT ;  /* 0x00000000003f782f */ /* 0x000fe20003800000 */
[----:B------:R-:W-:-:S12]  /*113e0*/  BSSY B0, `(.L_x_1439) ;  /* 0x0000020000007945 */ /* 0x000fd80003800000 */
[----:B------:R-:W-:Y:S05]  /*113f0*/  @!P0 BRA `(.L_x_1440) ;  /* 0x0000000000788947 */ /* 0x000fea0003800000 */
[----:B------:R-:W-:-:S06]  /*11400*/  ULOP3.LUT UR4, UR36, 0x2, URZ, 0xfc, !UPT ;  /* 0x0000000224047892 */ /* 0x000fcc000f8efc3f */
[----:B------:R-:W-:-:S04]  /*11410*/  MOV R0, UR4 ;  /* 0x0000000400007c02 */ /* 0x000fc80008000f00 */
[----:B------:R-:W-:-:S13]  /*11420*/  ISETP.NE.AND P2, PT, R0, 0x3, PT ;  /* 0x000000030000780c */ /* 0x000fda0003f45270 */
[----:B------:R-:W-:Y:S05]  /*11430*/  @!P2 BRA `(.L_x_1441) ;  /* 0x000000000004a947 */ /* 0x000fea0003800000 */
[----:B------:R-:W-:Y:S01]  /*11440*/  BPT.TRAP 0x1 ;  /* 0x000000040000795c */ /* 0x000fe20000300000 */
.L_x_1441:
[----:B------:R-:W-:Y:S01]  /*11450*/  VIADD R3, R7, 0x28c40 ;  /* 0x00028c4007037836 */ /* 0x000fe20000000000 */
[----:B------:R-:W-:Y:S01]  /*11460*/  SHF.L.U32 R4, R17, 0x1f, RZ ;  /* 0x0000001f11047819 */ /* 0x000fe200000006ff */
[C---:B------:R-:W-:Y:S02]  /*11470*/  VIADD R0, R16.reuse, 0x1 ;  /* 0x0000000110007836 */ /* 0x040fe40000000000 */
[----:B------:R-:W-:-:S03]  /*11480*/  IMAD R5, R16, 0x8, R3 ;  /* 0x0000000810057824 */ /* 0x000fc600078e0203 */
[----:B------:R-:W-:Y:S01]  /*11490*/  ISETP.NE.AND P1, PT, R0, 0x2, PT ;  /* 0x000000020000780c */ /* 0x000fe20003f25270 */
[----:B------:R-:W1:Y:S03]  /*114a0*/  SYNCS.PHASECHK.TRANS64.TRYWAIT P0, [R5+URZ], R4 ;  /* 0x00000004050075a7 */ /* 0x000e66000800017f */
[----:B------:R-:W-:-:S04]  /*114b0*/  SEL R2, RZ, 0x1, P1 ;  /* 0x00000001ff027807 */ /* 0x000fc80000800000 */
[----:B------:R-:W-:Y:S02]  /*114c0*/  LOP3.LUT R17, R17, R2, RZ, 0x3c, !PT ;  /* 0x0000000211117212 */ /* 0x000fe400078e3cff */
[----:B------:R-:W-:Y:S02]  /*114d0*/  SEL R2, R0, RZ, P1 ;  /* 0x000000ff00027207 */ /* 0x000fe40000800000 */
[----:B------:R-:W-:Y:S02]  /*114e0*/  SHF.L.U32 R0, R17, 0x1f, RZ ;  /* 0x0000001f11007819 */ /* 0x000fe400000006ff */
[----:B------:R-:W-:Y:S01]  /*114f0*/  LEA R3, R2, R3, 0x3 ;  /* 0x0000000302037211 */ /* 0x000fe200078e18ff */
[----:B-1----:R-:W-:Y:S06]  /*11500*/  @!P0 BRA `(.L_x_1442) ;  /* 0x00000008006c8947 */ /* 0x002fec0003800000 */
.L_x_1467:
[----:B------:R-:W2:Y:S02]  /*11510*/  SYNCS.PHASECHK.TRANS64.TRYWAIT P0, [R3+URZ], R0 ;  /* 0x00000000030075a7 */ /* 0x000ea4000800017f */
[----:B--2---:R-:W-:Y:S05]  /*11520*/  @!P0 BRA `(.L_x_1443) ;  /* 0x0000000800788947 */ /* 0x004fea0003800000 */
.L_x_1468:
[----:B------:R-:W-:Y:S05]  /*11530*/  @!P2 BRA `(.L_x_1444) ;  /* 0x000000000004a947 */ /* 0x000fea0003800000 */
[----:B------:R-:W-:Y:S01]  /*11540*/  BPT.TRAP 0x1 ;  /* 0x000000040000795c */ /* 0x000fe20000300000 */
.L_x_1444:
[----:B--2---:R-:W-:-:S04]  /*11550*/  VIADD R3, R7, 0x28c60 ;  /* 0x00028c6007037836 */ /* 0x004fc80000000000 */
[----:B-1----:R-:W-:-:S04]  /*11560*/  IMAD R5, R16, 0x8, R3 ;  /* 0x0000000810057824 */ /* 0x002fc800078e0203 */
[----:B------:R-:W1:Y:S02]  /*11570*/  SYNCS.PHASECHK.TRANS64.TRYWAIT P0, [R5+URZ], R4 ;  /* 0x00000004050075a7 */ /* 0x000e64000800017f */
[----:B-1----:R-:W-:Y:S05]  /*11580*/  @!P0 BRA `(.L_x_1445) ;  /* 0x0000000800748947 */ /* 0x002fea0003800000 */
.L_x_1469:
[----:B------:R-:W-:-:S07]  /*11590*/  IMAD R3, R2, 0x8, R3 ;  /* 0x0000000802037824 */ /* 0x000fce00078e0203 */
.L_x_1446:
[----:B--2---:R2:W3:Y:S02]  /*115a0*/  SYNCS.PHASECHK.TRANS64.TRYWAIT P0, [R3+URZ], R0 ;  /* 0x00000000030075a7 */ /* 0x0044e4000800017f */
[----:B---3--:R-:W-:Y:S05]  /*115b0*/  @!P0 NANOSLEEP.SYNCS 0x989680 ;  /* 0x009896800000895d */ /* 0x008fea0003900000 */
[----:B------:R-:W3:Y:S02]  /*115c0*/  @!P0 SYNCS.PHASECHK.TRANS64 P0, [R3+URZ], R0 ;  /* 0x00000000030085a7 */ /* 0x000ee4000800007f */
[----:B---3--:R-:W-:Y:S05]  /*115d0*/  @!P0 BRA `(.L_x_1446) ;  /* 0xfffffffc00f08947 */ /* 0x008fea000383ffff */
.L_x_1440:
[----:B------:R-:W-:Y:S05]  /*115e0*/  BSYNC B0 ;  /* 0x0000000000007941 */ /* 0x000fea0003800000 */
.L_x_1439:
[----:B------:R-:W-:Y:S05]  /*115f0*/  EXIT ;  /* 0x000000000000794d */ /* 0x000fea0003800000 */
.L_x_1289:
[----:B-1----:R-:W-:-:S04]  /*11600*/  MOV R6, UR21 ;  /* 0x0000001500067c02 */ /* 0x002fc80008000f00 */
[----:B------:R1:W2:Y:S03]  /*11610*/  SYNCS.PHASECHK.TRANS64.TRYWAIT P1, [R6+URZ+0x28c50], R3 ;  /* 0x028c5003060075a7 */ /* 0x0002a6000802017f */
[----:B--2---:R-:W-:Y:S05]  /*11620*/  @!P1 NANOSLEEP.SYNCS 0x989680 ;  /* 0x009896800000995d */ /* 0x004fea0003900000 */
[----:B------:R-:W2:Y:S02]  /*11630*/  @!P1 SYNCS.PHASECHK.TRANS64 P1, [R6+URZ+0x28c50], R3 ;  /* 0x028c5003060095a7 */ /* 0x000ea4000802007f */
[----:B--2---:R-:W-:Y:S05]  /*11640*/  @!P1 BRA `(.L_x_1289) ;  /* 0xfffffffc00ec9947 */ /* 0x004fea000383ffff */
[----:B------:R-:W-:Y:S05]  /*11650*/  BRA `(.L_x_1447) ;  /* 0xffffff0400447947 */ /* 0x000fea000383ffff */
.L_x_1294:
[----:B--2---:R-:W-:-:S04]  /*11660*/  IMAD.U32 R5, RZ, RZ, UR21 ;  /* 0x00000015ff057e24 */ /* 0x004fc8000f8e00ff */
[----:B------:R2:W3:Y:S03]  /*11670*/  SYNCS.PHASECHK.TRANS64.TRYWAIT P1, [R5+URZ+0x28c50], R4 ;  /* 0x028c5004050075a7 */ /* 0x0004e6000802017f */
[----:B---3--:R-:W-:Y:S05]  /*11680*/  @!P1 NANOSLEEP.SYNCS 0x989680 ;  /* 0x009896800000995d */ /* 0x008fea0003900000 */
[----:B------:R-:W3:Y:S02]  /*11690*/  @!P1 SYNCS.PHASECHK.TRANS64 P1, [R5+URZ+0x28c50], R4 ;  /* 0x028c5004050095a7 */ /* 0x000ee4000802007f */
[----:B---3--:R-:W-:Y:S05]  /*116a0*/  @!P1 BRA `(.L_x_1294) ;  /* 0xfffffffc00ec9947 */ /* 0x008fea000383ffff */
[----:B------:R-:W-:Y:S05]  /*116b0*/  BRA `(.L_x_1293) ;  /* 0xffffff1000407947 */ /* 0x000fea000383ffff */
.L_x_1303:
[----:B-1----:R-:W-:-:S04]  /*116c0*/  IMAD.U32 R3, RZ, RZ, UR48 ;  /* 0x00000030ff037e24 */ /* 0x002fc8000f8e00ff */
[----:B------:R1:W2:Y:S03]  /*116d0*/  SYNCS.PHASECHK.TRANS64.TRYWAIT P1, [R3+URZ+0x28c00], R0 ;  /* 0x028c0000030075a7 */ /* 0x0002a6000802017f */
[----:B--2---:R-:W-:Y:S05]  /*116e0*/  @!P1 NANOSLEEP.SYNCS 0x989680 ;  /* 0x009896800000995d */ /* 0x004fea0003900000 */
[----:B------:R-:W2:Y:S02]  /*116f0*/  @!P1 SYNCS.PHASECHK.TRANS64 P1, [R3+URZ+0x28c00], R0 ;  /* 0x028c0000030095a7 */ /* 0x000ea4000802007f */
[----:B--2---:R-:W-:Y:S05]  /*11700*/  @!P1 BRA `(.L_x_1303) ;  /* 0xfffffffc00ec9947 */ /* 0x004fea000383ffff */
[----:B------:R-:W-:Y:S05]  /*11710*/  BRA `(.L_x_1448) ;  /* 0xffffff2400607947 */ /* 0x000fea000383ffff */
.L_x_1307:
[----:B---3--:R3:W4:Y:S02]  /*11720*/  SYNCS.PHASECHK.TRANS64.TRYWAIT P1, [R6+URZ+0x28c30], R13 ;  /* 0x028c300d060075a7 */ /* 0x008724000802017f */
[----:B----4-:R-:W-:Y:S05]  /*11730*/  @!P1 NANOSLEEP.SYNCS 0x989680 ;  /* 0x009896800000995d */ /* 0x010fea0003900000 */
[----:B------:R-:W4:Y:S02]  /*11740*/  @!P1 SYNCS.PHASECHK.TRANS64 P1, [R6+URZ+0x28c30], R13 ;  /* 0x028c300d060095a7 */ /* 0x000f24000802007f */
[----:B----4-:R-:W-:Y:S05]  /*11750*/  @!P1 BRA `(.L_x_1307) ;  /* 0xfffffffc00f09947 */ /* 0x010fea000383ffff */
[----:B------:R-:W-:Y:S05]  /*11760*/  BRA `(.L_x_1306) ;  /* 0xffffff24007c7947 */ /* 0x000fea000383ffff */
.L_x_1319:
[----:B----4-:R4:W1:Y:S02]  /*11770*/  SYNCS.PHASECHK.TRANS64.TRYWAIT P3, [R6+URZ+0x28c50], R13 ;  /* 0x028c500d060075a7 */ /* 0x010864000806017f */
[----:B-1----:R-:W-:Y:S05]  /*11780*/  @!P3 NANOSLEEP.SYNCS 0x989680 ;  /* 0x009896800000b95d */ /* 0x002fea0003900000 */
[----:B------:R-:W1:Y:S02]  /*11790*/  @!P3 SYNCS.PHASECHK.TRANS64 P3, [R6+URZ+0x28c50], R13 ;  /* 0x028c500d0600b5a7 */ /* 0x000e64000806007f */
[----:B-1----:R-:W-:Y:S05]  /*117a0*/  @!P3 BRA `(.L_x_1319) ;  /* 0xfffffffc00f0b947 */ /* 0x002fea000383ffff */
[----:B------:R-:W-:Y:S05]  /*117b0*/  BRA `(.L_x_1318) ;  /* 0xffffff3c00e87947 */ /* 0x000fea000383ffff */
.L_x_1327:
[----:B---3--:R-:W-:-:S04]  /*117c0*/  IMAD.U32 R12, RZ, RZ, UR26 ;  /* 0x0000001aff0c7e24 */ /* 0x008fc8000f8e00ff */
[----:B------:R3:W4:Y:S03]  /*117d0*/  SYNCS.PHASECHK.TRANS64.TRYWAIT P3, [R12+URZ+0x28c30], R11 ;  /* 0x028c300b0c0075a7 */ /* 0x000726000806017f */
[----:B----4-:R-:W-:Y:S05]  /*117e0*/  @!P3 NANOSLEEP.SYNCS 0x989680 ;  /* 0x009896800000b95d */ /* 0x010fea0003900000 */
[----:B------:R-:W4:Y:S02]  /*117f0*/  @!P3 SYNCS.PHASECHK.TRANS64 P3, [R12+URZ+0x28c30], R11 ;  /* 0x028c300b0c00b5a7 */ /* 0x000f24000806007f */
[----:B----4-:R-:W-:Y:S05]  /*11800*/  @!P3 BRA `(.L_x_1327) ;  /* 0xfffffffc00ecb947 */ /* 0x010fea000383ffff */
[----:B------:R-:W-:Y:S05]  /*11810*/  BRA `(.L_x_1326) ;  /* 0xffffff44001c7947 */ /* 0x000fea000383ffff */
.L_x_1339:
[----:B---3--:R3:W4:Y:S02]  /*11820*/  SYNCS.PHASECHK.TRANS64.TRYWAIT P3, [R12+URZ+0x28c50], R11 ;  /* 0x028c500b0c0075a7 */ /* 0x008724000806017f */
[----:B----4-:R-:W-:Y:S05]  /*11830*/  @!P3 NANOSLEEP.SYNCS 0x989680 ;  /* 0x009896800000b95d */ /* 0x010fea0003900000 */
[----:B------:R-:W4:Y:S02]  /*11840*/  @!P3 SYNCS.PHASECHK.TRANS64 P3, [R12+URZ+0x28c50], R11 ;  /* 0x028c500b0c00b5a7 */ /* 0x000f24000806007f */
[----:B----4-:R-:W-:Y:S05]  /*11850*/  @!P3 BRA `(.L_x_1339) ;  /* 0xfffffffc00f0b947 */ /* 0x010fea000383ffff */
[----:B------:R-:W-:Y:S05]  /*11860*/  BRA `(.L_x_1338) ;  /* 0xffffff6000cc7947 */ /* 0x000fea000383ffff */
.L_x_1348:
[----:B---3--:R-:W-:-:S04]  /*11870*/  MOV R8, UR23 ;  /* 0x0000001700087c02 */ /* 0x008fc80008000f00 */
[----:B------:R3:W4:Y:S03]  /*11880*/  SYNCS.PHASECHK.TRANS64.TRYWAIT P3, [R8+URZ+0x28c30], R9 ;  /* 0x028c3009080075a7 */ /* 0x000726000806017f */
[----:B----4-:R-:W-:Y:S05]  /*11890*/  @!P3 NANOSLEEP.SYNCS 0x989680 ;  /* 0x009896800000b95d */ /* 0x010fea0003900000 */
[----:B------:R-:W4:Y:S02]  /*118a0*/  @!P3 SYNCS.PHASECHK.TRANS64 P3, [R8+URZ+0x28c30], R9 ;  /* 0x028c30090800b5a7 */ /* 0x000f24000806007f */
[----:B----4-:R-:W-:Y:S05]  /*118b0*/  @!P3 BRA `(.L_x_1348) ;  /* 0xfffffffc00ecb947 */ /* 0x010fea000383ffff */
[----:B------:R-:W-:Y:S05]  /*118c0*/  BRA `(.L_x_1347) ;  /* 0xffffff6800387947 */ /* 0x000fea000383ffff */
.L_x_1352:
[----:B---3--:R3:W1:Y:S02]  /*118d0*/  SYNCS.PHASECHK.TRANS64.TRYWAIT P3, [R170+URZ+0x28c50], R9 ;  /* 0x028c5009aa0075a7 */ /* 0x008664000806017f */
[----:B-1----:R-:W-:Y:S05]  /*118e0*/  @!P3 NANOSLEEP.SYNCS 0x989680 ;  /* 0x009896800000b95d */ /* 0x002fea0003900000 */
[----:B------:R-:W1:Y:S02]  /*118f0*/  @!P3 SYNCS.PHASECHK.TRANS64 P3, [R170+URZ+0x28c50], R9 ;  /* 0x028c5009aa00b5a7 */ /* 0x000e64000806007f */
[----:B-1----:R-:W-:Y:S05]  /*11900*/  @!P3 BRA `(.L_x_1352) ;  /* 0xfffffffc00f0b947 */ /* 0x002fea000383ffff */
[----:B------:R-:W-:Y:S05]  /*11910*/  BRA `(.L_x_1351) ;  /* 0xffffff7c005c7947 */ /* 0x000fea000383ffff */
.L_x_1358:
[----:B------:R-:W-:-:S04]  /*11920*/  IMAD.U32 R7, RZ, RZ, UR26 ;  /* 0x0000001aff077e24 */ /* 0x000fc8000f8e00ff */
[----:B------:R1:W1:Y:S03]  /*11930*/  SYNCS.PHASECHK.TRANS64.TRYWAIT P2, [R7+URZ+0x28c30], R10 ;  /* 0x028c300a070075a7 */ /* 0x000266000804017f */
[----:B-1----:R-:W-:Y:S05]  /*11940*/  @!P2 NANOSLEEP.SYNCS 0x989680 ;  /* 0x009896800000a95d */ /* 0x002fea0003900000 */
[----:B------:R-:W1:Y:S02]  /*11950*/  @!P2 SYNCS.PHASECHK.TRANS64 P2, [R7+URZ+0x28c30], R10 ;  /* 0x028c300a0700a5a7 */ /* 0x000e64000804007f */
[----:B-1----:R-:W-:Y:S05]  /*11960*/  @!P2 BRA `(.L_x_1358) ;  /* 0xfffffffc00eca947 */ /* 0x002fea000383ffff */
[----:B------:R-:W-:Y:S05]  /*11970*/  BRA `(.L_x_1357) ;  /* 0xffffff80004c7947 */ /* 0x000fea000383ffff */
.L_x_1370:
[----:B---3--:R3:W4:Y:S02]  /*11980*/  SYNCS.PHASECHK.TRANS64.TRYWAIT P2, [R11+URZ+0x28c50], R10 ;  /* 0x028c500a0b0075a7 */ /* 0x008724000804017f */
[----:B----4-:R-:W-:Y:S05]  /*11990*/  @!P2 NANOSLEEP.SYNCS 0x989680 ;  /* 0x009896800000a95d */ /* 0x010fea0003900000 */
[----:B------:R-:W4:Y:S02]  /*119a0*/  @!P2 SYNCS.PHASECHK.TRANS64 P2, [R11+URZ+0x28c50], R10 ;  /* 0x028c500a0b00a5a7 */ /* 0x000f24000804007f */
[----:B----4-:R-:W-:Y:S05]  /*119b0*/  @!P2 BRA `(.L_x_1370) ;  /* 0xfffffffc00f0a947 */ /* 0x010fea000383ffff */
[----:B------:R-:W-:Y:S05]  /*119c0*/  BRA `(.L_x_1369) ;  /* 0xffffff9c00f87947 */ /* 0x000fea000383ffff */
.L_x_1398:
[----:B------:R-:W1:Y:S01]  /*119d0*/  S2R R7, SR_TID.X ;  /* 0x0000000000077919 */ /* 0x000e620000002100 */
        /* <DEDUP_REMOVED lines=9> */
.L_x_1449:
[----:B------:R-:W-:Y:S05]  /*11a70*/  BRA `(.L_x_1450) ;  /* 0xffffffd400807947 */ /* 0x000fea000383ffff */
.L_x_1399:
[----:B------:R-:W-:Y:S01]  /*11a80*/  BSSY B0, `(.L_x_1451) ;  /* 0x0000006000007945 */ /* 0x000fe20003800000 */
[----:B------:R-:W-:-:S07]  /*11a90*/  IMAD.MOV.U32 R15, RZ, RZ, -0x1 ;  /* 0xffffffffff0f7424 */ /* 0x000fce00078e00ff */
[----:B------:R-:W-:Y:S05]  /*11aa0*/  WARPSYNC.COLLECTIVE R15, `(.L_x_1452) ;  /* 0x000000000f0c7348 */ /* 0x000fea0003c00000 */
[----:B------:R-:W-:Y:S02]  /*11ab0*/  ELECT P6, UR62, PT ;  /* 0x00000000003e782f */ /* 0x000fe400038c0000 */
[----:B------:R-:W-:Y:S01]  /*11ac0*/  MOV R14, UR62 ;  /* 0x0000003e000e7c02 */ /* 0x000fe20008000f00 */
[----:B------:R-:W-:Y:S10]  /*11ad0*/  ENDCOLLECTIVE ;  /* 0x000000000000791b */ /* 0x000ff40003800000 */
.L_x_1452:
[----:B------:R-:W-:Y:S05]  /*11ae0*/  BSYNC B0 ;  /* 0x0000000000007941 */ /* 0x000fea0003800000 */
.L_x_1451:
[----:B------:R-:W-:Y:S05]  /*11af0*/  BRA `(.L_x_1453) ;  /* 0xffffffd400707947 */ /* 0x000fea000383ffff */
.L_x_1402:
[----:B-1----:R1:W2:Y:S02]  /*11b00*/  SYNCS.PHASECHK.TRANS64.TRYWAIT P2, [R8+URZ+0x28c40], R5 ;  /* 0x028c4005080075a7 */ /* 0x0022a4000804017f */
[----:B--2---:R-:W-:Y:S05]  /*11b10*/  @!P2 NANOSLEEP.SYNCS 0x989680 ;  /* 0x009896800000a95d */ /* 0x004fea0003900000 */
[----:B------:R-:W2:Y:S02]  /*11b20*/  @!P2 SYNCS.PHASECHK.TRANS64 P2, [R8+URZ+0x28c40], R5 ;  /* 0x028c40050800a5a7 */ /* 0x000ea4000804007f */
[----:B--2---:R-:W-:Y:S05]  /*11b30*/  @!P2 BRA `(.L_x_1402) ;  /* 0xfffffffc00f0a947 */ /* 0x004fea000383ffff */
[----:B------:R-:W-:Y:S05]  /*11b40*/  BRA `(.L_x_1454) ;  /* 0xffffffd400cc7947 */ /* 0x000fea000383ffff */
.L_x_1404:
[----:B-1----:R-:W-:-:S04]  /*11b50*/  IMAD.U32 R8, RZ, RZ, UR37 ;  /* 0x00000025ff087e24 */ /* 0x002fc8000f8e00ff */
[----:B------:R1:W2:Y:S03]  /*11b60*/  SYNCS.PHASECHK.TRANS64.TRYWAIT P2, [R8+URZ+0x28c20], R5 ;  /* 0x028c2005080075a7 */ /* 0x0002a6000804017f */
[----:B--2---:R-:W-:Y:S05]  /*11b70*/  @!P2 NANOSLEEP.SYNCS 0x989680 ;  /* 0x009896800000a95d */ /* 0x004fea0003900000 */
[----:B------:R-:W2:Y:S02]  /*11b80*/  @!P2 SYNCS.PHASECHK.TRANS64 P2, [R8+URZ+0x28c20], R5 ;  /* 0x028c20050800a5a7 */ /* 0x000ea4000804007f */
[----:B--2---:R-:W-:Y:S05]  /*11b90*/  @!P2 BRA `(.L_x_1404) ;  /* 0xfffffffc00eca947 */ /* 0x004fea000383ffff */
[----:B------:R-:W-:Y:S05]  /*11ba0*/  BRA `(.L_x_1455) ;  /* 0xffffffd8006c7947 */ /* 0x000fea000383ffff */
.L_x_1407:
[----:B-1----:R1:W2:Y:S02]  /*11bb0*/  SYNCS.PHASECHK.TRANS64.TRYWAIT P2, [R8+URZ+0x28c60], R5 ;  /* 0x028c6005080075a7 */ /* 0x0022a4000804017f */
[----:B--2---:R-:W-:Y:S05]  /*11bc0*/  @!P2 NANOSLEEP.SYNCS 0x989680 ;  /* 0x009896800000a95d */ /* 0x004fea0003900000 */
[----:B------:R-:W2:Y:S02]  /*11bd0*/  @!P2 SYNCS.PHASECHK.TRANS64 P2, [R8+URZ+0x28c60], R5 ;  /* 0x028c60050800a5a7 */ /* 0x000ea4000804007f */
[----:B--2---:R-:W-:Y:S05]  /*11be0*/  @!P2 BRA `(.L_x_1407) ;  /* 0xfffffffc00f0a947 */ /* 0x004fea000383ffff */
[----:B------:R-:W-:Y:S05]  /*11bf0*/  BRA `(.L_x_1456) ;  /* 0xffffffd800807947 */ /* 0x000fea000383ffff */
.L_x_1414:
[----:B-1----:R1:W2:Y:S02]  /*11c00*/  SYNCS.PHASECHK.TRANS64.TRYWAIT P3, [R2+URZ+0x28c40], R3 ;  /* 0x028c4003020075a7 */ /* 0x0022a4000806017f */
[----:B--2---:R-:W-:Y:S05]  /*11c10*/  @!P3 NANOSLEEP.SYNCS 0x989680 ;  /* 0x009896800000b95d */ /* 0x004fea0003900000 */
[----:B------:R-:W2:Y:S02]  /*11c20*/  @!P3 SYNCS.PHASECHK.TRANS64 P3, [R2+URZ+0x28c40], R3 ;  /* 0x028c40030200b5a7 */ /* 0x000ea4000806007f */
[----:B--2---:R-:W-:Y:S05]  /*11c30*/  @!P3 BRA `(.L_x_1414) ;  /* 0xfffffffc00f0b947 */ /* 0x004fea000383ffff */
[----:B------:R-:W-:Y:S05]  /*11c40*/  BRA `(.L_x_1457) ;  /* 0xffffffe000087947 */ /* 0x000fea000383ffff */
.L_x_1416:
[----:B---3--:R3:W4:Y:S02]  /*11c50*/  SYNCS.PHASECHK.TRANS64.TRYWAIT P3, [R2+URZ+0x28c60], R3 ;  /* 0x028c6003020075a7 */ /* 0x008724000806017f */
[----:B----4-:R-:W-:Y:S05]  /*11c60*/  @!P3 NANOSLEEP.SYNCS 0x989680 ;  /* 0x009896800000b95d */ /* 0x010fea0003900000 */
[----:B------:R-:W4:Y:S02]  /*11c70*/  @!P3 SYNCS.PHASECHK.TRANS64 P3, [R2+URZ+0x28c60], R3 ;  /* 0x028c60030200b5a7 */ /* 0x000f24000806007f */
[----:B----4-:R-:W-:Y:S05]  /*11c80*/  @!P3 BRA `(.L_x_1416) ;  /* 0xfffffffc00f0b947 */ /* 0x010fea000383ffff */
[----:B------:R-:W-:Y:S05]  /*11c90*/  BRA `(.L_x_1458) ;  /* 0xffffffe000507947 */ /* 0x000fea000383ffff */
.L_x_1422:
[----:B-1----:R1:W2:Y:S02]  /*11ca0*/  SYNCS.PHASECHK.TRANS64.TRYWAIT P3, [R3+URZ+0x28c40], R2 ;  /* 0x028c4002030075a7 */ /* 0x0022a4000806017f */
[----:B--2---:R-:W-:Y:S05]  /*11cb0*/  @!P3 NANOSLEEP.SYNCS 0x989680 ;  /* 0x009896800000b95d */ /* 0x004fea0003900000 */
[----:B------:R-:W2:Y:S02]  /*11cc0*/  @!P3 SYNCS.PHASECHK.TRANS64 P3, [R3+URZ+0x28c40], R2 ;  /* 0x028c40020300b5a7 */ /* 0x000ea4000806007f */
[----:B--2---:R-:W-:Y:S05]  /*11cd0*/  @!P3 BRA `(.L_x_1422) ;  /* 0xfffffffc00f0b947 */ /* 0x004fea000383ffff */
[----:B------:R-:W-:Y:S05]  /*11ce0*/  BRA `(.L_x_1459) ;  /* 0xffffffe400c87947 */ /* 0x000fea000383ffff */
.L_x_1424:
[----:B---3--:R3:W4:Y:S02]  /*11cf0*/  SYNCS.PHASECHK.TRANS64.TRYWAIT P3, [R3+URZ+0x28c60], R2 ;  /* 0x028c6002030075a7 */ /* 0x008724000806017f */
[----:B----4-:R-:W-:Y:S05]  /*11d00*/  @!P3 NANOSLEEP.SYNCS 0x989680 ;  /* 0x009896800000b95d */ /* 0x010fea0003900000 */
[----:B------:R-:W4:Y:S02]  /*11d10*/  @!P3 SYNCS.PHASECHK.TRANS64 P3, [R3+URZ+0x28c60], R2 ;  /* 0x028c60020300b5a7 */ /* 0x000f24000806007f */
[----:B----4-:R-:W-:Y:S05]  /*11d20*/  @!P3 BRA `(.L_x_1424) ;  /* 0xfffffffc00f0b947 */ /* 0x010fea000383ffff */
[----:B------:R-:W-:Y:S05]  /*11d30*/  BRA `(.L_x_1460) ;  /* 0xffffffe800107947 */ /* 0x000fea000383ffff */
.L_x_1429:
[----:B-1----:R1:W2:Y:S02]  /*11d40*/  SYNCS.PHASECHK.TRANS64.TRYWAIT P3, [R2+URZ+0x28c40], R3 ;  /* 0x028c4003020075a7 */ /* 0x0022a4000806017f */
[----:B--2---:R-:W-:Y:S05]  /*11d50*/  @!P3 NANOSLEEP.SYNCS 0x989680 ;  /* 0x009896800000b95d */ /* 0x004fea0003900000 */
[----:B------:R-:W2:Y:S02]  /*11d60*/  @!P3 SYNCS.PHASECHK.TRANS64 P3, [R2+URZ+0x28c40], R3 ;  /* 0x028c40030200b5a7 */ /* 0x000ea4000806007f */
[----:B--2---:R-:W-:Y:S05]  /*11d70*/  @!P3 BRA `(.L_x_1429) ;  /* 0xfffffffc00f0b947 */ /* 0x004fea000383ffff */
[----:B------:R-:W-:Y:S05]  /*11d80*/  BRA `(.L_x_1461) ;  /* 0xffffffec00687947 */ /* 0x000fea000383ffff */
.L_x_1431:
[----:B--2---:R2:W3:Y:S02]  /*11d90*/  SYNCS.PHASECHK.TRANS64.TRYWAIT P3, [R2+URZ+0x28c60], R3 ;  /* 0x028c6003020075a7 */ /* 0x0044e4000806017f */
[----:B---3--:R-:W-:Y:S05]  /*11da0*/  @!P3 NANOSLEEP.SYNCS 0x989680 ;  /* 0x009896800000b95d */ /* 0x008fea0003900000 */
[----:B------:R-:W3:Y:S02]  /*11db0*/  @!P3 SYNCS.PHASECHK.TRANS64 P3, [R2+URZ+0x28c60], R3 ;  /* 0x028c60030200b5a7 */ /* 0x000ee4000806007f */
[----:B---3--:R-:W-:Y:S05]  /*11dc0*/  @!P3 BRA `(.L_x_1431) ;  /* 0xfffffffc00f0b947 */ /* 0x008fea000383ffff */
[----:B------:R-:W-:Y:S05]  /*11dd0*/  BRA `(.L_x_1462) ;  /* 0xffffffec00b07947 */ /* 0x000fea000383ffff */
.L_x_1436:
[----:B------:R-:W-:Y:S01]  /*11de0*/  BSSY B0, `(.L_x_1463) ;  /* 0x0000007000007945 */ /* 0x000fe20003800000 */
[----:B--2---:R-:W-:Y:S01]  /*11df0*/  MOV R12, RZ ;  /* 0x000000ff000c7202 */ /* 0x004fe20000000f00 */
[----:B------:R-:W-:Y:S02]  /*11e00*/  IMAD.MOV.U32 R11, RZ, RZ, 0x1f ;  /* 0x0000001fff0b7424 */ /* 0x000fe400078e00ff */
[----:B------:R-:W-:-:S07]  /*11e10*/  IMAD.MOV.U32 R15, RZ, RZ, -0x1 ;  /* 0xffffffffff0f7424 */ /* 0x000fce00078e00ff */
[----:B-1-34-:R-:W-:Y:S05]  /*11e20*/  WARPSYNC.COLLECTIVE R15, `(.L_x_1464) ;  /* 0x000000000f087348 */ /* 0x01afea0003c00000 */
[----:B------:R2:W1:Y:S02]  /*11e30*/  SHFL.IDX P6, R14, R13, R12, R11 ;  /* 0x0000000c0d0e7389 */ /* 0x00046400000c000b */
[----:B-1234-:R-:W-:Y:S01]  /*11e40*/  ENDCOLLECTIVE ;  /* 0x000000000000791b */ /* 0x01efe20003800000 */
.L_x_1464:
[----:B------:R-:W-:Y:S05]  /*11e50*/  BSYNC B0 ;  /* 0x0000000000007941 */ /* 0x000fea0003800000 */
.L_x_1463:
[----:B------:R-:W-:Y:S05]  /*11e60*/  BRA `(.L_x_1465) ;  /* 0xfffffff000e47947 */ /* 0x000fea000383ffff */
.L_x_1438:
[----:B-1----:R1:W2:Y:S02]  /*11e70*/  SYNCS.PHASECHK.TRANS64.TRYWAIT P0, [R7+URZ+0x28c20], R0 ;  /* 0x028c2000070075a7 */ /* 0x0022a4000800017f */
[----:B--2---:R-:W-:Y:S05]  /*11e80*/  @!P0 NANOSLEEP.SYNCS 0x989680 ;  /* 0x009896800000895d */ /* 0x004fea0003900000 */
[----:B------:R-:W2:Y:S02]  /*11e90*/  @!P0 SYNCS.PHASECHK.TRANS64 P0, [R7+URZ+0x28c20], R0 ;  /* 0x028c2000070085a7 */ /* 0x000ea4000800007f */
[----:B--2---:R-:W-:Y:S05]  /*11ea0*/  @!P0 BRA `(.L_x_1438) ;  /* 0xfffffffc00f08947 */ /* 0x004fea000383ffff */
[----:B------:R-:W-:Y:S05]  /*11eb0*/  BRA `(.L_x_1466) ;  /* 0xfffffff4002c7947 */ /* 0x000fea000383ffff */
.L_x_1442:
[----:B-1----:R1:W2:Y:S02]  /*11ec0*/  SYNCS.PHASECHK.TRANS64.TRYWAIT P0, [R5+URZ], R4 ;  /* 0x00000004050075a7 */ /* 0x0022a4000800017f */
[----:B--2---:R-:W-:Y:S05]  /*11ed0*/  @!P0 NANOSLEEP.SYNCS 0x989680 ;  /* 0x009896800000895d */ /* 0x004fea0003900000 */
[----:B------:R-:W2:Y:S02]  /*11ee0*/  @!P0 SYNCS.PHASECHK.TRANS64 P0, [R5+URZ], R4 ;  /* 0x00000004050085a7 */ /* 0x000ea4000800007f */
[----:B--2---:R-:W-:Y:S05]  /*11ef0*/  @!P0 BRA `(.L_x_1442) ;  /* 0xfffffffc00f08947 */ /* 0x004fea000383ffff */
[----:B------:R-:W-:Y:S05]  /*11f00*/  BRA `(.L_x_1467) ;  /* 0xfffffff400807947 */ /* 0x000fea000383ffff */
.L_x_1443:
[----:B--2---:R2:W3:Y:S02]  /*11f10*/  SYNCS.PHASECHK.TRANS64.TRYWAIT P0, [R3+URZ], R0 ;  /* 0x00000000030075a7 */ /* 0x0044e4000800017f */
[----:B---3--:R-:W-:Y:S05]  /*11f20*/  @!P0 NANOSLEEP.SYNCS 0x989680 ;  /* 0x009896800000895d */ /* 0x008fea0003900000 */
[----:B------:R-:W3:Y:S02]  /*11f30*/  @!P0 SYNCS.PHASECHK.TRANS64 P0, [R3+URZ], R0 ;  /* 0x00000000030085a7 */ /* 0x000ee4000800007f */
[----:B---3--:R-:W-:Y:S05]  /*11f40*/  @!P0 BRA `(.L_x_1443) ;  /* 0xfffffffc00f08947 */ /* 0x008fea000383ffff */
[----:B------:R-:W-:Y:S05]  /*11f50*/  BRA `(.L_x_1468) ;  /* 0xfffffff400747947 */ /* 0x000fea000383ffff */
.L_x_1445:
[----:B-1----:R1:W2:Y:S02]  /*11f60*/  SYNCS.PHASECHK.TRANS64.TRYWAIT P0, [R5+URZ], R4 ;  /* 0x00000004050075a7 */ /* 0x0022a4000800017f */
[----:B--2---:R-:W-:Y:S05]  /*11f70*/  @!P0 NANOSLEEP.SYNCS 0x989680 ;  /* 0x009896800000895d */ /* 0x004fea0003900000 */
[----:B------:R-:W2:Y:S02]  /*11f80*/  @!P0 SYNCS.PHASECHK.TRANS64 P0, [R5+URZ], R4 ;  /* 0x00000004050085a7 */ /* 0x000ea4000800007f */
[----:B--2---:R-:W-:Y:S05]  /*11f90*/  @!P0 BRA `(.L_x_1445) ;  /* 0xfffffffc00f08947 */ /* 0x004fea000383ffff */
[----:B------:R-:W-:Y:S05]  /*11fa0*/  BRA `(.L_x_1469) ;  /* 0xfffffff400787947 */ /* 0x000fea000383ffff */
.L_x_1470:
        /* <DEDUP_REMOVED lines=13> */
.L_x_4555:


//--------------------- .text._ZN7cutlass13device_kernelIN5flash11enable_sm90INS1_16FlashAttnFwdSm90INS1_25CollectiveMainloopFwdSm90ILi2EN4cute5tupleIJNS5_1CILi1EEES8_S8_EEENS6_IJNS7_ILi64EEESA_SA_EEELi512ENS_6half_tEfNS_4arch4Sm90ELb0ELb1ELb0ELb0ELb0ELb0ELb1ELb0ELb0ELb0ELb0ELb0EEENS1_21CollectiveEpilogueFwdINS6_IJSA_NS7_ILi512EEESA_EEES9_SC_SE_Li256ELb0ELb0ELb0ELb0EEENS1_30DynamicPersistentTileSchedulerILi256ELi32ELb0ELb0ELb1EEEEEEEEEvNT_6ParamsE --------------------------
	.section	.text._ZN7cutlass13device_kernelIN5flash11enable_sm90INS1_16FlashAttnFwdSm90INS1_25CollectiveMainloopFwdSm90ILi2EN4cute5tupleIJNS5_1CILi1EEES8_S8_EEENS6_IJNS7_ILi64EEESA_SA_EEELi512ENS_6half_tEfNS_4arch4Sm90ELb0ELb1ELb0ELb0ELb0ELb0ELb1ELb0ELb0ELb0ELb0ELb0EEENS1_21CollectiveEpilogueFwdINS6_IJSA_NS7_ILi512EEESA_EEES9_SC_SE_Li256ELb0ELb0ELb0ELb0EEENS1_30DynamicPersistentTileSchedulerILi256ELi32ELb0ELb0ELb1EEEEEEEEEvNT_6ParamsE,"ax",@progbits
	.align	128
.text._ZN7cutlass13device_kernelIN5flash11enable_sm90INS1_16FlashAttnFwdSm90INS1_25CollectiveMainloopFwdSm90ILi2EN4cute5tupleIJNS5_1CILi1EEES8_S8_EEENS6_IJNS7_ILi64EEESA_SA_EEELi512ENS_6half_tEfNS_4arch4Sm90ELb0ELb1ELb0ELb0ELb0ELb0ELb1ELb0ELb0ELb0ELb0ELb0EEENS1_21CollectiveEpilogueFwdINS6_IJSA_NS7_ILi512EEESA_EEES9_SC_SE_Li256ELb0ELb0ELb0ELb0EEENS1_30DynamicPersistentTileSchedulerILi256ELi32ELb0ELb0ELb1EEEEEEEEEvNT_6ParamsE:
        .type           _ZN7cutlass13device_kernelIN5flash11enable_sm90INS1_16FlashAttnFwdSm90INS1_25CollectiveMainloopFwdSm90ILi2EN4cute5tupleIJNS5_1CILi1EEES8_S8_EEENS6_IJNS7_ILi64EEESA_SA_EEELi512ENS_6half_tEfNS_4arch4Sm90ELb0ELb1ELb0ELb0ELb0ELb0ELb1ELb0ELb0ELb0ELb0ELb0EEENS1_21CollectiveEpilogueFwdINS6_IJSA_NS7_ILi512EEESA_EEES9_SC_SE_Li256ELb0ELb0ELb0ELb0EEENS1_30DynamicPersistentTileSchedulerILi256ELi32ELb0ELb0ELb1EEEEEEEEEvNT_6ParamsE,@function
        .size           _ZN7cutlass13device_kernelIN5flash11enable_sm90INS1_16FlashAttnFwdSm90INS1_25CollectiveMainloopFwdSm90ILi2EN4cute5tupleIJNS5_1CILi1EEES8_S8_EEENS6_IJNS7_ILi64EEESA_SA_EEELi512ENS_6half_tEfNS_4arch4Sm90ELb0ELb1ELb0ELb0ELb0ELb0ELb1ELb0ELb0ELb0ELb0ELb0EEENS1_21CollectiveEpilogueFwdINS6_IJSA_NS7_ILi512EEESA_EEES9_SC_SE_Li256ELb0ELb0ELb0ELb0EEENS1_30DynamicPersistentTileSchedulerILi256ELi32ELb0ELb0ELb1EEEEEEEEEvNT_6ParamsE,(.L_x_4556 - _ZN7cutlass13device_kernelIN5flash11enable_sm90INS1_16FlashAttnFwdSm90INS1_25CollectiveMainloopFwdSm90ILi2EN4cute5tupleIJNS5_1CILi1EEES8_S8_EEENS6_IJNS7_ILi64EEESA_SA_EEELi512ENS_6half_tEfNS_4arch4Sm90ELb0ELb1ELb0ELb0ELb0ELb0ELb1ELb0ELb0ELb0ELb0ELb0EEENS1_21CollectiveEpilogueFwdINS6_IJSA_NS7_ILi512EEESA_EEES9_SC_SE_Li256ELb0ELb0ELb0ELb0EEENS1_30DynamicPersistentTileSchedulerILi256ELi32ELb0ELb0ELb1EEEEEEEEEvNT_6ParamsE)
        .other          _ZN7cutlass13device_kernelIN5flash11enable_sm90INS1_16FlashAttnFwdSm90INS1_25CollectiveMainloopFwdSm90ILi2EN4cute5tupleIJNS5_1CILi1EEES8_S8_EEENS6_IJNS7_ILi64EEESA_SA_EEELi512ENS_6half_tEfNS_4arch4Sm90ELb0ELb1ELb0ELb0ELb0ELb0ELb1ELb0ELb0ELb0ELb0ELb0EEENS1_21CollectiveEpilogueFwdINS6_IJSA_NS7_ILi512EEESA_EEES9_SC_SE_Li256ELb0ELb0ELb0ELb0EEENS1_30DynamicPersistentTileSchedulerILi256ELi32ELb0ELb0ELb1EEEEEEEEEvNT_6ParamsE,@"STO_CUDA_ENTRY STV_DEFAULT"
_ZN7cutlass13device_kernelIN5flash11enable_sm90INS1_16FlashAttnFwdSm90INS1_25CollectiveMainloopFwdSm90ILi2EN4cute5tupleIJNS5_1CILi1EEES8_S8_EEENS6_IJNS7_ILi64EEESA_SA_EEELi512ENS_6half_tEfNS_4arch4Sm90ELb0ELb1ELb0ELb0ELb0ELb0ELb1ELb0ELb0ELb0ELb0ELb0EEENS1_21CollectiveEpilogueFwdINS6_IJSA_NS7_ILi512EEESA_EEES9_SC_SE_Li256ELb0ELb0ELb0ELb0EEENS1_30DynamicPersistentTileSchedulerILi256ELi32ELb0ELb0ELb1EEEEEEEEEvNT_6ParamsE:
[----:B------:R-:W1:Y:S02]  /*0000*/  LDC R1, c[0x0][0x28] ;  /* 0x00000a00ff017b82 */ /* 0x000e640000000800 */
[----:B-1----:R-:W-:Y:S01]  /*0010*/  VIADD R1, R1, 0xfffffff8 ;  /* 0xfffffff801017836 */ /* 0x002fe20000000000 */
[----:B------:R-:W1:Y:S01]  /*0020*/  S2R R19, SR_TID.X ;  /* 0x0000000000137919 */ /* 0x000e620000002100 */
[----:B------:R-:W-:Y:S01]  /*0030*/  ELECT P0, URZ, PT ;  /* 0x00000000003f782f */ /* 0x000fe20003800000 */
[----:B------:R-:W-:Y:S01]  /*0040*/  BSSY B0, `(.L_x_1471) ;  /* 0x0000017000007945 */ /* 0x000fe20003800000 */
[--C-:B-1----:R-:W-:Y:S02]  /*0050*/  SHF.R.U32.HI R0, RZ, 0x5, R19.reuse ;  /* 0x00000005ff007819 */ /* 0x102fe40000011613 */
[----:B------:R-:W-:-:S03]  /*0060*/  SHF.R.U32.HI R3, RZ, 0x7, R19 ;  /* 0x00000007ff037819 */ /* 0x000fc60000011613 */
        /* <DEDUP_REMOVED lines=20> */
.L_x_1472:
[----:B------:R-:W-:Y:S05]  /*01b0*/  BSYNC B0 ;  /* 0x0000000000007941 */ /* 0x000fea0003800000 */
.L_x_1471:
        /* <DEDUP_REMOVED lines=11> */
[----:B------:R-:W-:Y:S01]  /*0270*/  VOTEU.ANY UP3, P0 ;  /* 0x00000000003f7886 */ /* 0x000fe20000060100 */
[----:B-1----:R-:W-:Y:S01]  /*0280*/  R2UR UR47, R3 ;  /* 0x00000000032f72ca */ /* 0x002fe200000e0000 */
[----:B--2---:R-:W-:Y:S01]  /*0290*/  @UP0 ULEA UR6, UR7, UR6, 0x18 ;  /* 0x0000000607060291 */ /* 0x004fe2000f8ec03f */
[----:B---3--:R-:W-:-:S11]  /*02a0*/  ISETP.NE.AND P1, PT, R2, RZ, PT ;  /* 0x000000ff0200720c */ /* 0x008fd60003f25270 */
[----:B------:R-:W-:Y:S01]  /*02b0*/  UISETP.NE.AND UP0, UPT, UR47, URZ, UPT ;  /* 0x0000003f2f00728c */ /* 0x000fe2000bf05270 */
[----:B------:R-:W1:Y:S02]  /*02c0*/  FENCE.VIEW.ASYNC.S ;  /* 0x00000000000073c6 */ /* 0x000e640000000000 */
[----:B-1----:R1:W2:Y:S01]  /*02d0*/  @UP1 SYNCS.EXCH.64 URZ, [UR6+0x38800], UR4 ;  /* 0x03880004063f15b2 */ /* 0x0022a20008000100 */
[----:B------:R1:W3:Y:S01]  /*02e0*/  @UP2 SYNCS.EXCH.64 URZ, [UR6+0x38810], UR4 ;  /* 0x03881004063f25b2 */ /* 0x0002e20008000100 */
[----:B------:R1:W4:Y:S01]  /*02f0*/  @UP3 SYNCS.EXCH.64 URZ, [UR6+0x38820], UR4 ;  /* 0x03882004063f35b2 */ /* 0x0003220008000100 */
        /* <DEDUP_REMOVED lines=15> */
.L_x_1473:
        /* <DEDUP_REMOVED lines=22> */
.L_x_1474:
        /* <DEDUP_REMOVED lines=18> */
.L_x_1475:
        /* <DEDUP_REMOVED lines=22> */
.L_x_1476:
        /* <DEDUP_REMOVED lines=22> */
.L_x_1477:
[----:B-1----:R-:W-:Y:S01]  /*0930*/  UMOV UR4, 0x1 ;  /* 0x0000000100047882 */ /* 0x002fe20000000000 */
[----:B------:R-:W-:Y:S01]  /*0940*/  PLOP3.LUT P0, PT, PT, PT, UP0, 0x80, 0x0 ;  /* 0x000000000000781c */ /* 0x000fe20003f0f008 */
[----:B------:R-:W-:Y:S01]  /*0950*/  USEL UR4, UR4, 0x2, !UP0 ;  /* 0x0000000204047887 */ /* 0x000fe2000c000000 */
[----:B------:R-:W-:Y:S01]  /*0960*/  NOP ;  /* 0x0000000000007918 */ /* 0x000fe20000000000 */
[----:B------:R-:W-:-:S04]  /*0970*/  ULDC.64 UR54, c[0x0][0x208] ;  /* 0x0000820000367ab9 */ /* 0x000fc80000000a00 */
[----:B------:R-:W-:-:S05]  /*0980*/  IMAD.U32 R2, RZ, RZ, UR4 ;  /* 0x00000004ff027e24 */ /* 0x000fca000f8e00ff */
[----:B------:R1:W-:Y:S01]  /*0990*/  STL [R1+0x4], R2 ;  /* 0x0000040201007387 */ /* 0x0003e20000100800 */
[----:B--234-:R-:W-:Y:S06]  /*09a0*/  BAR.SYNC.DEFER_BLOCKING 0x0 ;  /* 0x0000000000007b1d */ /* 0x01cfec0000010000 */
[----:B------:R-:W-:Y:S05]  /*09b0*/  @!P0 BRA `(.L_x_1478) ;  /* 0x0000012800888947 */ /* 0x000fea0003800000 */
.L_x_1479:
[----:B------:R-:W-:-:S08]  /*09c0*/  NOP ;  /* 0x0000000000007918 */ /* 0x000fd00000000000 */
[----:B------:R-:W2:Y:S02]  /*09d0*/  USETMAXREG.TRY_ALLOC.CTAPOOL UP0, 0xf0 ;  /* 0x000000f0000079c8 */ /* 0x000ea40008000600 */
[----:B--2---:R-:W-:-:S13]  /*09e0*/  PLOP3.LUT P0, PT, PT, PT, UP0, 0x80, 0x0 ;  /* 0x000000000000781c */ /* 0x004fda0003f0f008 */
[----:B------:R-:W-:Y:S05]  /*09f0*/  @!P0 BRA `(.L_x_1479) ;  /* 0xfffffffc00f08947 */ /* 0x000fea000383ffff */
[----:B------:R-:W-:Y:S01]  /*0a00*/  LOP3.LUT R0, R19, 0xffffff80, RZ, 0xc0, !PT ;  /* 0xffffff8013007812 */ /* 0x000fe200078ec0ff */
[----:B------:R-:W2:Y:S08]  /*0a10*/  S2UR UR4, SR_CTAID.X ;  /* 0x00000000000479c3 */ /* 0x000eb00000002500 */
[----:B------:R-:W-:Y:S06]  /*0a20*/  BAR.ARV 0x4, 0x120 ;  /* 0x0104800000007b1d */ /* 0x000fec0000002000 */
[----:B------:R-:W-:-:S02]  /*0a30*/  ISETP.NE.AND P0, PT, R0, 0x80, PT ;  /* 0x000000800000780c */ /* 0x000fc40003f05270 */
[----:B------:R-:W2:Y:S11]  /*0a40*/  LDC R0, c[0x0][0xea8] ;  /* 0x0003aa00ff007b82 */ /* 0x000eb60000000800 */
[----:B------:R-:W-:Y:S06]  /*0a50*/  @!P0 BAR.ARV 0x8, 0xa0 ;  /* 0x0202800000008b1d */ /* 0x000fec0000002000 */
[----:B------:R-:W-:-:S13]  /*0a60*/  ISETP.GE.U32.AND P0, PT, R19, 0x100, PT ;  /* 0x000001001300780c */ /* 0x000fda0003f06070 */
[----:B------:R-:W-:Y:S06]  /*0a70*/  @P0 BAR.ARV 0xf, 0x100 ;  /* 0x03c4000000000b1d */ /* 0x000fec0000002000 */
[----:B--2---:R-:W-:-:S13]  /*0a80*/  ISETP.LE.AND P0, PT, R0, UR4, PT ;  /* 0x0000000400007c0c */ /* 0x004fda000bf03270 */
[----:B------:R-:W-:Y:S05]  /*0a90*/  @P0 EXIT ;  /* 0x000000000000094d */ /* 0x000fea0003800000 */
[----:B-1----:R-:W2:Y:S01]  /*0aa0*/  LDL R2, [R1+0x4] ;  /* 0x0000040001027983 */ /* 0x002ea20000100800 */
[----:B------:R-:W-:Y:S01]  /*0ab0*/  VIADD R195, R19, 0xffffff80 ;  /* 0xffffff8013c37836 */ /* 0x000fe20000000000 */
[----:B------:R-:W1:Y:S01]  /*0ac0*/  S2UR UR5, SR_CgaCtaId ;  /* 0x00000000000579c3 */ /* 0x000e620000008800 */
[----:B------:R-:W-:Y:S01]  /*0ad0*/  UMOV UR36, 0x400 ;  /* 0x0000040000247882 */ /* 0x000fe20000000000 */
[----:B------:R-:W-:Y:S01]  /*0ae0*/  IMAD.MOV.U32 R186, RZ, RZ, 0x40 ;  /* 0x00000040ffba7424 */ /* 0x000fe200078e00ff */
[----:B------:R-:W-:Y:S02]  /*0af0*/  CS2R R16, SRZ ;  /* 0x0000000000107805 */ /* 0x000fe4000001ff00 */
[----:B------:R-:W-:Y:S01]  /*0b00*/  SHF.R.S32.HI R0, RZ, 0x1f, R195 ;  /* 0x0000001fff007819 */ /* 0x000fe200000114c3 */
[----:B------:R-:W-:Y:S01]  /*0b10*/  ULDC.64 UR50, c[0x0][0x198] ;  /* 0x0000660000327ab9 */ /* 0x000fe20000000a00 */
[----:B------:R-:W-:Y:S02]  /*0b20*/  UMOV UR46, URZ ;  /* 0x0000003f002e7c82 */ /* 0x000fe40008000000 */
[----:B------:R-:W-:-:S02]  /*0b30*/  LEA.HI R5, R0, R195, RZ, 0x5 ;  /* 0x000000c300057211 */ /* 0x000fc400078f28ff */
[----:B------:R-:W-:Y:S02]  /*0b40*/  LEA.HI R3, R0, R195, RZ, 0x7 ;  /* 0x000000c300037211 */ /* 0x000fe400078f38ff */
[--C-:B------:R-:W-:Y:S02]  /*0b50*/  SHF.R.S32.HI R193, RZ, 0x5, R5.reuse ;  /* 0x00000005ffc17819 */ /* 0x100fe40000011405 */
[----:B------:R-:W-:Y:S02]  /*0b60*/  SHF.R.S32.HI R6, RZ, 0x1f, R5 ;  /* 0x0000001fff067819 */ /* 0x000fe40000011405 */
[----:B------:R-:W-:Y:S02]  /*0b70*/  SHF.R.S32.HI R192, RZ, 0x7, R3 ;  /* 0x00000007ffc07819 */ /* 0x000fe40000011403 */
[----:B------:R-:W-:-:S04]  /*0b80*/  LEA.HI R6, R6, R193, RZ, 0x2 ;  /* 0x000000c106067211 */ /* 0x000fc800078f10ff */
[----:B------:R-:W-:Y:S01]  /*0b90*/  LOP3.LUT R6, R6, 0x3ffffc, RZ, 0xc0, !PT ;  /* 0x003ffffc06067812 */ /* 0x000fe200078ec0ff */
[----:B-1----:R-:W-:-:S04]  /*0ba0*/  ULEA UR36, UR5, UR36, 0x18 ;  /* 0x0000002405247291 */ /* 0x002fc8000f8ec03f */
[----:B------:R-:W-:Y:S01]  /*0bb0*/  IMAD.IADD R6, R193, 0x1, -R6 ;  /* 0x00000001c1067824 */ /* 0x000fe200078e0a06 */
[----:B--2---:R-:W-:Y:S02]  /*0bc0*/  R2UR UR6, R2 ;  /* 0x00000000020672ca */ /* 0x004fe400000e0000 */
[CC--:B------:R-:W-:Y:S02]  /*0bd0*/  LEA.HI R2, R0.reuse, R195.reuse, RZ, 0x4 ;  /* 0x000000c300027211 */ /* 0x0c0fe400078f20ff */
[----:B------:R-:W-:Y:S02]  /*0be0*/  LEA.HI R0, R0, R195, RZ, 0x3 ;  /* 0x000000c300007211 */ /* 0x000fe400078f18ff */
[C---:B------:R-:W-:Y:S02]  /*0bf0*/  LOP3.LUT R4, R2.reuse, 0xfffffff0, RZ, 0xc0, !PT ;  /* 0xfffffff002047812 */ /* 0x040fe400078ec0ff */
[----:B------:R-:W-:Y:S02]  /*0c00*/  SHF.R.S32.HI R7, RZ, 0x4, R2 ;  /* 0x00000004ff077819 */ /* 0x000fe40000011402 */
[----:B------:R-:W-:Y:S01]  /*0c10*/  SHF.R.S32.HI R190, RZ, 0x3, R0 ;  /* 0x00000003ffbe7819 */ /* 0x000fe20000011400 */
[----:B------:R-:W-:Y:S01]  /*0c20*/  IMAD.IADD R5, R195, 0x1, -R4 ;  /* 0x00000001c3057824 */ /* 0x000fe200078e0a04 */
[----:B------:R-:W-:Y:S01]  /*0c30*/  LEA.HI R2, R2, R7, RZ, 0x1 ;  /* 0x0000000702027211 */ /* 0x000fe200078f08ff */
[----:B------:R-:W-:Y:S01]  /*0c40*/  ULOP3.LUT UR48, UR6, 0x1, URZ, 0xfc, !UPT ;  /* 0x0000000106307892 */ /* 0x000fe2000f8efc3f */
[----:B------:R-:W-:Y:S01]  /*0c50*/  LOP3.LUT R4, R3, 0xffffff80, RZ, 0xc0, !PT ;  /* 0xffffff8003047812 */ /* 0x000fe200078ec0ff */
[--C-:B------:R-:W-:Y:S01]  /*0c60*/  IMAD R11, R192, 0x100, R5.reuse ;  /* 0x00000100c00b7824 */ /* 0x100fe200078e0205 */
[----:B------:R-:W-:-:S02]  /*0c70*/  SHF.R.S32.HI R8, RZ, 0x1f, R5 ;  /* 0x0000001fff087819 */ /* 0x000fc40000011405 */
[----:B------:R-:W-:Y:S01]  /*0c80*/  LOP3.LUT R2, R2, 0x1ffffffe, RZ, 0xc0, !PT ;  /* 0x1ffffffe02027812 */ /* 0x000fe200078ec0ff */
[----:B------:R-:W-:Y:S01]  /*0c90*/  IMAD R13, R6, 0x10, R11 ;  /* 0x00000010060d7824 */ /* 0x000fe200078e020b */
[----:B------:R-:W-:Y:S01]  /*0ca0*/  LEA.HI R8, R8, R5, RZ, 0x3 ;  /* 0x0000000508087211 */ /* 0x000fe200078f18ff */
[----:B------:R-:W-:Y:S01]  /*0cb0*/  IMAD.IADD R4, R195, 0x1, -R4 ;  /* 0x00000001c3047824 */ /* 0x000fe200078e0a04 */
[----:B------:R-:W-:Y:S01]  /*0cc0*/  LEA.HI R3, R3, R192, RZ, 0x1 ;  /* 0x000000c003037211 */ /* 0x000fe200078f08ff */
[----:B------:R-:W-:Y:S01]  /*0cd0*/  IMAD.IADD R2, R7, 0x1, -R2 ;  /* 0x0000000107027824 */ /* 0x000fe200078e0a02 */
[C---:B------:R-:W-:Y:S01]  /*0ce0*/  LOP3.LUT R10, R8.reuse, 0xfffffff8, RZ, 0xc0, !PT ;  /* 0xfffffff8080a7812 */ /* 0x040fe200078ec0ff */
[----:B------:R-:W-:Y:S01]  /*0cf0*/  IMAD.SHL.U32 R8, R8, 0x40, RZ ;  /* 0x0000004008087824 */ /* 0x000fe200078e00ff */
[----:B------:R-:W-:Y:S01]  /*0d00*/  SHF.R.S32.HI R9, RZ, 0x1f, R4 ;  /* 0x0000001fff097819 */ /* 0x000fe20000011404 */
[----:B------:R-:W-:Y:S01]  /*0d10*/  IMAD.SHL.U32 R2, R2, 0x8, RZ ;  /* 0x0000000802027824 */ /* 0x000fe200078e00ff */
[----:B------:R-:W-:Y:S01]  /*0d20*/  LOP3.LUT R3, R3, 0xfffffe, RZ, 0xc0, !PT ;  /* 0x00fffffe03037812 */ /* 0x000fe200078ec0ff */
[----:B------:R-:W-:Y:S01]  /*0d30*/  IMAD.IADD R10, R5, 0x1, -R10 ;  /* 0x00000001050a7824 */ /* 0x000fe200078e0a0a */
[----:B------:R-:W-:Y:S01]  /*0d40*/  LOP3.LUT R8, R8, 0x7ffffe00, RZ, 0xc0, !PT ;  /* 0x7ffffe0008087812 */ /* 0x000fe200078ec0ff */
[----:B------:R-:W-:Y:S01]  /*0d50*/  IMAD.U32 R194, R13, 0x40, R2 ;  /* 0x000000400dc27824 */ /* 0x000fe200078e0002 */
[----:B------:R-:W-:Y:S01]  /*0d60*/  LEA.HI R6, R9, R4, RZ, 0x2 ;  /* 0x0000000409067211 */ /* 0x000fe200078f10ff */
[C---:B------:R-:W-:Y:S01]  /*0d70*/  IMAD.SHL.U32 R7, R10.reuse, 0x40, RZ ;  /* 0x000000400a077824 */ /* 0x040fe200078e00ff */
[----:B------:R-:W-:Y:S01]  /*0d80*/  R2P PR, R10, 0x6 ;  /* 0x000000060a007804 */ /* 0x000fe20000000000 */
[----:B------:R-:W-:Y:S01]  /*0d90*/  IMAD R8, R193, 0x400, R8 ;  /* 0x00000400c1087824 */ /* 0x000fe200078e0208 */
[----:B------:R-:W-:Y:S01]  /*0da0*/  LOP3.LUT R11, R6, 0x7ffffffc, RZ, 0xc0, !PT ;  /* 0x7ffffffc060b7812 */ /* 0x000fe200078ec0ff */
[----:B------:R-:W-:Y:S01]  /*0db0*/  IMAD.IADD R3, R192, 0x1, -R3 ;  /* 0x00000001c0037824 */ /* 0x000fe200078e0a03 */
[----:B------:R-:W-:-:S02]  /*0dc0*/  LOP3.LUT R7, R7, 0x1c0, RZ, 0xc0, !PT ;  /* 0x000001c007077812 */ /* 0x000fc400078ec0ff */
[----:B------:R-:W-:Y:S01]  /*0dd0*/  SHF.R.S32.HI R5, RZ, 0x2, R6 ;  /* 0x00000002ff057819 */ /* 0x000fe20000011406 */
[----:B------:R-:W-:Y:S01]  /*0de0*/  IMAD.IADD R11, R4, 0x1, -R11 ;  /* 0x00000001040b7824 */ /* 0x000fe200078e0a0b */
[----:B------:R-:W-:Y:S01]  /*0df0*/  LOP3.LUT R2, R7, 0x8, R2, 0xf8, !PT ;  /* 0x0000000807027812 */ /* 0x000fe200078ef802 */
[----:B------:R-:W-:Y:S01]  /*0e00*/  IMAD.SHL.U32 R23, R3, 0x100, RZ ;  /* 0x0000010003177824 */ /* 0x000fe200078e00ff */
[----:B------:R-:W-:Y:S01]  /*0e10*/  SHF.R.U32.HI R7, RZ, 0x3, R7 ;  /* 0x00000003ff077819 */ /* 0x000fe20000011607 */
[----:B------:R-:W-:Y:S01]  /*0e20*/  IMAD.SHL.U32 R18, R11, 0x2, RZ ;  /* 0x000000020b127824 */ /* 0x000fe200078e00ff */
[----:B------:R-:W-:Y:S02]  /*0e30*/  SHF.R.S32.HI R6, RZ, 0x1f, R6 ;  /* 0x0000001fff067819 */ /* 0x000fe40000011406 */
[----:B------:R-:W-:Y:S02]  /*0e40*/  LOP3.LUT R7, R2, R7, RZ, 0x3c, !PT ;  /* 0x0000000702077212 */ /* 0x000fe400078e3cff */
[----:B------:R-:W-:-:S02]  /*0e50*/  LEA.HI R6, R6, R5, RZ, 0x3 ;  /* 0x0000000506067211 */ /* 0x000fc400078f18ff */
[----:B------:R-:W-:Y:S01]  /*0e60*/  LEA.HI R9, R9, R4, RZ, 0x5 ;  /* 0x0000000409097211 */ /* 0x000fe200078f28ff */
[----:B------:R-:W-:Y:S01]  /*0e70*/  IMAD.IADD R7, R8, 0x1, R7 ;  /* 0x0000000108077824 */ /* 0x000fe200078e0207 */
[----:B------:R-:W-:Y:S02]  /*0e80*/  LOP3.LUT R6, R6, 0xfffffff8, RZ, 0xc0, !PT ;  /* 0xfffffff806067812 */ /* 0x000fe400078ec0ff */
[----:B------:R-:W-:Y:S02]  /*0e90*/  LOP3.LUT R2, R0, 0x1ffffff8, RZ, 0xc0, !PT ;  /* 0x1ffffff800027812 */ /* 0x000fe400078ec0ff */
[----:B------:R-:W-:Y:S01]  /*0ea0*/  LEA R184, R7, UR36, 0x1 ;  /* 0x0000002407b87c11 */ /* 0x000fe2000f8e08ff */
[----:B------:R-:W-:Y:S01]  /*0eb0*/  IMAD.IADD R6, R5, 0x1, -R6 ;  /* 0x0000000105067824 */ /* 0x000fe200078e0a06 */
[----:B------:R-:W-:Y:S01]  /*0ec0*/  SEL R186, R186, 0xffffffc0, !P2 ;  /* 0xffffffc0baba7807 */ /* 0x000fe20005000000 */
[----:B------:R-:W-:Y:S01]  /*0ed0*/  IMAD.IADD R2, R195, 0x1, -R2 ;  /* 0x00000001c3027824 */ /* 0x000fe200078e0a02 */
[----:B------:R-:W-:Y:S01]  /*0ee0*/  SHF.R.S32.HI R9, RZ, 0x5, R9 ;  /* 0x00000005ff097819 */ /* 0x000fe20000011409 */
[----:B------:R-:W-:-:S02]  /*0ef0*/  VIADD R187, R184, 0x36400 ;  /* 0x00036400b8bb7836 */ /* 0x000fc40000000000 */
[----:B------:R-:W-:Y:S02]  /*0f00*/  VIADD R185, R184, 0x36420 ;  /* 0x00036420b8b97836 */ /* 0x000fe40000000000 */
[C---:B------:R-:W-:Y:S02]  /*0f10*/  @P1 VIADD R185, R187.reuse, 0xffffffe0 ;  /* 0xffffffe0bbb91836 */ /* 0x040fe40000000000 */
[----:B------:R-:W-:Y:S02]  /*0f20*/  IMAD.IADD R187, R187, 0x1, R186 ;  /* 0x00000001bbbb7824 */ /* 0x000fe400078e02ba */
[----:B------:R-:W-:Y:S02]  /*0f30*/  IMAD R22, R9, 0x10, R6 ;  /* 0x0000001009167824 */ /* 0x000fe400078e0206 */
[----:B------:R-:W-:Y:S02]  /*0f40*/  IMAD.SHL.U32 R188, R2, 0x8, RZ ;  /* 0x0000000802bc7824 */ /* 0x000fe400078e00ff */
[----:B------:R-:W-:-:S07]  /*0f50*/  IMAD.IADD R186, R186, 0x1, R185 ;  /* 0x00000001baba7824 */ /* 0x000fce00078e02b9 */
.L_x_1579:
        /* <DEDUP_REMOVED lines=20> */
.L_x_1480:
[----:B------:R-:W-:Y:S01]  /*10a0*/  ULDC UR6, c[0x0][0xec4] ;  /* 0x0003b10000067ab9 */ /* 0x000fe20000000800 */
[----:B------:R-:W-:Y:S01]  /*10b0*/  UMOV UR39, UR7 ;  /* 0x0000000700277c82 */ /* 0x000fe20008000000 */
[----:B------:R-:W-:-:S11]  /*10c0*/  UISETP.NE.AND UP0, UPT, UR6, 0x1, UPT ;  /* 0x000000010600788c */ /* 0x000fd6000bf05270 */
[----:B------:R-:W-:Y:S02]  /*10d0*/  @UP0 ULDC.64 UR10, c[0x0][0xec8] ;  /* 0x0003b200000a0ab9 */ /* 0x000fe40000000a00 */
[----:B------:R-:W-:-:S04]  /*10e0*/  UIMAD.WIDE.U32 UR4, UR7, UR10, URZ ;  /* 0x0000000a070472a5 */ /* 0x000fc8000f8e003f */
[----:B------:R-:W-:-:S04]  /*10f0*/  @UP0 USHF.R.U32.HI UR39, URZ, UR11, UR5 ;  /* 0x0000000b3f270299 */ /* 0x000fc80008011605 */
[----:B------:R-:W-:-:S12]  /*1100*/  UIMAD UR4, UR39, UR6, URZ ;  /* 0x00000006270472a4 */ /* 0x000fd8000f8e023f */
.L_x_1481:
        /* <DEDUP_REMOVED lines=40> */
[----:B------:R-:W-:-:S06]  /*1390*/  IMAD.U32 R3, RZ, RZ, UR4 ;  /* 0x00000004ff037e24 */ /* 0x000fcc000f8e00ff */
        /* <DEDUP_REMOVED lines=8> */
.L_x_1484:
[----:B------:R-:W-:-:S13]  /*1420*/  ISETP.NE.AND P0, PT, R6, 0x1, PT ;  /* 0x000000010600780c */ /* 0x000fda0003f05270 */
[----:B------:R-:W1:Y:S02]  /*1430*/  @P0 LDC.64 R4, c[0x0][0xae0] ;  /* 0x0002b800ff040b82 */ /* 0x000e640000000a00 */
[----:B-1----:R-:W-:-:S05]  /*1440*/  @P0 IMAD.HI.U32 R2, R3, R4, RZ ;  /* 0x0000000403020227 */ /* 0x002fca00078e00ff */
[----:B------:R-:W-:-:S07]  /*1450*/  @P0 SHF.R.U32.HI R3, RZ, R5, R2 ;  /* 0x00000005ff030219 */ /* 0x000fce0000011602 */
.L_x_1485:
[----:B------:R-:W-:-:S05]  /*1460*/  IMAD R3, R3, R6, R6 ;  /* 0x0000000603037224 */ /* 0x000fca00078e0206 */
[----:B------:R-:W-:-:S07]  /*1470*/  VIMNMX R0, R0, R3, PT ;  /* 0x0000000300007248 */ /* 0x000fce0003fe0100 */
.L_x_1483:
        /* <DEDUP_REMOVED lines=21> */
.L_x_1487:
[----:B------:R-:W-:-:S13]  /*15d0*/  ISETP.NE.AND P0, PT, R6, 0x1, PT ;  /* 0x000000010600780c */ /* 0x000fda0003f05270 */
[----:B------:R-:W1:Y:S02]  /*15e0*/  @P0 LDC.64 R4, c[0x0][0xae0] ;  /* 0x0002b800ff040b82 */ /* 0x000e640000000a00 */
[----:B-1----:R-:W-:-:S05]  /*15f0*/  @P0 IMAD.HI.U32 R4, R3, R4, RZ ;  /* 0x0000000403040227 */ /* 0x002fca00078e00ff */
[----:B------:R-:W-:-:S07]  /*1600*/  @P0 SHF.R.U32.HI R3, RZ, R5, R4 ;  /* 0x00000005ff030219 */ /* 0x000fce0000011604 */
.L_x_1488:
[----:B------:R-:W-:-:S05]  /*1610*/  IMAD R3, R3, R6, RZ ;  /* 0x0000000603037224 */ /* 0x000fca00078e02ff */
[----:B------:R-:W-:-:S07]  /*1620*/  VIMNMX R2, R2, R3, !PT ;  /* 0x0000000302027248 */ /* 0x000fce0007fe0100 */
.L_x_1486:
[----:B------:R-:W-:Y:S02]  /*1630*/  SHF.R.S32.HI R3, RZ, 0x1f, R2 ;  /* 0x0000001fff037819 */ /* 0x000fe40000011402 */
[----:B------:R-:W-:Y:S02]  /*1640*/  CS2R R32, SRZ ;  /* 0x0000000000207805 */ /* 0x000fe4000001ff00 */
[----:B------:R-:W-:Y:S01]  /*1650*/  PLOP3.LUT P0, PT, PT, PT, PT, 0x80, 0x0 ;  /* 0x000000000000781c */ /* 0x000fe20003f0f070 */
[----:B------:R-:W-:Y:S01]  /*1660*/  IMAD.MOV.U32 R19, RZ, RZ, RZ ;  /* 0x000000ffff137224 */ /* 0x000fe200078e00ff */
[----:B------:R-:W-:Y:S02]  /*1670*/  LEA.HI R3, R3, R2, RZ, 0x6 ;  /* 0x0000000203037211 */ /* 0x000fe400078f30ff */
[----:B------:R-:W-:Y:S02]  /*1680*/  CS2R R150, SRZ ;  /* 0x0000000000967805 */ /* 0x000fe4000001ff00 */
[----:B------:R-:W-:-:S02]  /*1690*/  CS2R R148, SRZ ;  /* 0x0000000000947805 */ /* 0x000fc4000001ff00 */
[----:B------:R-:W-:Y:S02]  /*16a0*/  CS2R R146, SRZ ;  /* 0x0000000000927805 */ /* 0x000fe4000001ff00 */
[----:B------:R-:W-:Y:S02]  /*16b0*/  SHF.R.S32.HI R2, RZ, 0x6, R3 ;  /* 0x00000006ff027819 */ /* 0x000fe40000011403 */
[----:B------:R-:W-:Y:S02]  /*16c0*/  CS2R R144, SRZ ;  /* 0x0000000000907805 */ /* 0x000fe4000001ff00 */
[----:B------:R-:W-:Y:S02]  /*16d0*/  CS2R R142, SRZ ;  /* 0x00000000008e7805 */ /* 0x000fe4000001ff00 */
[----:B------:R-:W-:Y:S02]  /*16e0*/  CS2R R140, SRZ ;  /* 0x00000000008c7805 */ /* 0x000fe4000001ff00 */
[----:B------:R-:W-:-:S02]  /*16f0*/  VIMNMX R2, RZ, R2, !PT ;  /* 0x00000002ff027248 */ /* 0x000fc40007fe0100 */
[----:B------:R-:W-:Y:S02]  /*1700*/  CS2R R138, SRZ ;  /* 0x00000000008a7805 */ /* 0x000fe4000001ff00 */
[----:B------:R-:W-:Y:S02]  /*1710*/  CS2R R136, SRZ ;  /* 0x0000000000887805 */ /* 0x000fe4000001ff00 */
[----:B------:R-:W-:Y:S02]  /*1720*/  CS2R R134, SRZ ;  /* 0x0000000000867805 */ /* 0x000fe4000001ff00 */
[----:B------:R-:W-:Y:S02]  /*1730*/  ISETP.GT.AND P1, PT, R0, R2, PT ;  /* 0x000000020000720c */ /* 0x000fe40003f24270 */
        /* <DEDUP_REMOVED lines=54> */
[----:B------:R-:W-:Y:S01]  /*1aa0*/  IMAD.MOV.U32 R169, RZ, RZ, RZ ;  /* 0x000000ffffa97224 */ /* 0x000fe200078e00ff */
[----:B------:R-:W-:Y:S06]  /*1ab0*/  @!P1 BRA `(.L_x_1489) ;  /* 0x000000fc00a49947 */ /* 0x000fec0003800000 */
[----:B------:R-:W1:Y:S01]  /*1ac0*/  SHFL.IDX PT, R3, R192, RZ, 0x1f ;  /* 0x00001fffc0037589 */ /* 0x000e6200000e0000 */
[----:B------:R-:W-:Y:S01]  /*1ad0*/  UIADD3 UR4, UR36, 0x36400, URZ ;  /* 0x0003640024047890 */ /* 0x000fe2000fffe03f */
[----:B------:R-:W-:Y:S01]  /*1ae0*/  VIADD R5, R0, 0xfffffffe ;  /* 0xfffffffe00057836 */ /* 0x000fe20000000000 */
[----:B------:R-:W-:Y:S01]  /*1af0*/  UMOV UR17, 0x40000040 ;  /* 0x4000004000117882 */ /* 0x000fe20000000000 */
[----:B------:R-:W-:Y:S01]  /*1b00*/  BAR.SYNC.DEFER_BLOCKING 0xe, 0x100 ;  /* 0x0384000000007b1d */ /* 0x000fe20000010000 */
[----:B------:R-:W-:Y:S02]  /*1b10*/  USHF.R.U32.HI UR4, URZ, 0x4, UR4 ;  /* 0x000000043f047899 */ /* 0x000fe40008011604 */
[----:B------:R-:W-:Y:S02]  /*1b20*/  ISETP.GE.AND P0, PT, R5, R2, PT ;  /* 0x000000020500720c */ /* 0x000fe40003f06270 */
[----:B------:R-:W-:Y:S01]  /*1b30*/  ULOP3.LUT UR4, UR4, 0x3fff, URZ, 0xc0, !UPT ;  /* 0x00003fff04047892 */ /* 0x000fe2000f8ec03f */
[----:B------:R-:W-:Y:S01]  /*1b40*/  UMOV UR19, 0x40000040 ;  /* 0x4000004000137882 */ /* 0x000fe20000000000 */
[----:B------:R-:W-:-:S02]  /*1b50*/  UMOV UR5, 0x40000040 ;  /* 0x4000004000057882 */ /* 0x000fc40000000000 */
[----:B------:R-:W-:Y:S01]  /*1b60*/  ULOP3.LUT UR16, UR4, 0x10000, URZ, 0xfc, !UPT ;  /* 0x0001000004107892 */ /* 0x000fe2000f8efc3f */
[----:B------:R-:W2:Y:S01]  /*1b70*/  S2R R6, SR_TID.X ;  /* 0x0000000000067919 */ /* 0x000ea20000002100 */
[----:B------:R-:W-:Y:S01]  /*1b80*/  UMOV UR7, 0x40000040 ;  /* 0x4000004000077882 */ /* 0x000fe20000000000 */
[----:B------:R-:W-:Y:S01]  /*1b90*/  UMOV UR9, 0x40000040 ;  /* 0x4000004000097882 */ /* 0x000fe20000000000 */
[----:B------:R-:W-:Y:S02]  /*1ba0*/  UIADD3 UR4, UR16, 0x2, URZ ;  /* 0x0000000210047890 */ /* 0x000fe4000fffe03f */
        /* <DEDUP_REMOVED lines=9> */
[----:B------:R-:W-:-:S04]  /*1c40*/  LEA R4, R4, UR36, 0xf ;  /* 0x0000002404047c11 */ /* 0x000fc8000f8e78ff */
[----:B------:R-:W-:-:S04]  /*1c50*/  IADD3 R4, R4, 0x400, RZ ;  /* 0x0000040004047810 */ /* 0x000fc80007ffe0ff */
[----:B------:R-:W-:Y:S02]  /*1c60*/  SHF.R.U32.HI R4, RZ, 0x4, R4 ;  /* 0x00000004ff047819 */ /* 0x000fe40000011604 */
[----:B--2---:R-:W-:Y:S02]  /*1c70*/  LOP3.LUT R6, R6, 0x7f, RZ, 0xc0, !PT ;  /* 0x0000007f06067812 */ /* 0x004fe400078ec0ff */
[----:B------:R-:W-:Y:S02]  /*1c80*/  LOP3.LUT R4, R4, 0x3fff, RZ, 0xc0, !PT ;  /* 0x00003fff04047812 */ /* 0x000fe400078ec0ff */
[----:B------:R-:W-:Y:S02]  /*1c90*/  ISETP.NE.AND P1, PT, R6, RZ, PT ;  /* 0x000000ff0600720c */ /* 0x000fe40003f25270 */
[----:B------:R-:W-:-:S05]  /*1ca0*/  LOP3.LUT R7, R4, 0x2000000, RZ, 0xfc, !PT ;  /* 0x0200000004077812 */ /* 0x000fca00078efcff */
[----:B------:R-:W-:-:S04]  /*1cb0*/  IMAD R3, R16, 0x1000, R7 ;  /* 0x0000100010037824 */ /* 0x000fc800078e0207 */
[C---:B------:R-:W-:Y:S01]  /*1cc0*/  VIADD R4, R3.reuse, 0x80 ;  /* 0x0000008003047836 */ /* 0x040fe20000000000 */
[----:B------:R-:W-:-:S04]  /*1cd0*/  R2UR UR18, R3 ;  /* 0x00000000031272ca */ /* 0x000fc800000e0000 */
[----:B------:R-:W-:Y:S01]  /*1ce0*/  R2UR UR6, R4 ;  /* 0x00000000040672ca */ /* 0x000fe200000e0000 */
[C---:B------:R-:W-:Y:S02]  /*1cf0*/  VIADD R4, R3.reuse, 0x100 ;  /* 0x0000010003047836 */ /* 0x040fe40000000000 */
[----:B------:R-:W-:-:S03]  /*1d00*/  VIADD R3, R3, 0x180 ;  /* 0x0000018003037836 */ /* 0x000fc60000000000 */
[----:B------:R-:W-:Y:S02]  /*1d10*/  R2UR UR10, R4 ;  /* 0x00000000040a72ca */ /* 0x000fe400000e0000 */
[----:B------:R-:W-:Y:S01]  /*1d20*/  R2UR UR14, R3 ;  /* 0x00000000030e72ca */ /* 0x000fe200000e0000 */
[----:B------:R-:W-:Y:S01]  /*1d30*/  HGMMA.64x256x16.F32 R24, gdesc[UR16].tnspB, RZ, !UPT, gsb0 ;  /* 0x43e00000101879f0 */ /* 0x000fe2000c0008ff */
[----:B------:R-:W-:-:S05]  /*1d40*/  @!P1 LEA R3, R16, UR36, 0x3 ;  /* 0x0000002410039c11 */ /* 0x000fca000f8e18ff */
[----:B------:R-:W-:-:S05]  /*1d50*/  @!P1 VIADD R3, R3, 0x38860 ;  /* 0x0003886003039836 */ /* 0x000fca0000000000 */
        /* <DEDUP_REMOVED lines=16> */
.L_x_1491:
[----:B------:R-:W-:Y:S01]  /*1e60*/  BAR.SYNC.DEFER_BLOCKING 0xe, 0x100 ;  /* 0x0384000000007b1d */ /* 0x000fe20000010000 */
[C---:B------:R-:W-:Y:S01]  /*1e70*/  IMAD R0, R16.reuse, 0x40, R22 ;  /* 0x0000004010007824 */ /* 0x040fe200078e0216 */
[C---:B------:R-:W-:Y:S01]  /*1e80*/  ISETP.GT.AND P2, PT, R5.reuse, R2, PT ;  /* 0x000000020500720c */ /* 0x040fe20003f44270 */
        /* <DEDUP_REMOVED lines=9> */
[----:B-1----:R-:W1:Y:S04]  /*1f20*/  LDS R3, [R0+0x38400] ;  /* 0x0384000000037984 */ /* 0x002e680000000800 */
[----:B------:R2:W3:Y:S02]  /*1f30*/  LDS R4, [R0+0x38420] ;  /* 0x0384200000047984 */ /* 0x0004e40000000800 */
[----:B--2---:R-:W-:-:S05]  /*1f40*/  IMAD R0, R16, 0x1000, R7 ;  /* 0x0000100010007824 */ /* 0x004fca00078e0207 */
        /* <DEDUP_REMOVED lines=137> */
[----:B------:R-:W-:-:S05]  /*27e0*/  @!P1 LEA R0, R16, UR36, 0x3 ;  /* 0x0000002410009c11 */ /* 0x000fca000f8e18ff */
[----:B------:R-:W-:-:S05]  /*27f0*/  @!P1 VIADD R0, R0, 0x38860 ;  /* 0x0003886000009836 */ /* 0x000fca0000000000 */
[----:B------:R-:W-:Y:S01]  /*2800*/  @!P1 PRMT R0, RZ, 0x654, R0 ;  /* 0x00000654ff009816 */ /* 0x000fe20000000000 */
[----:B------:R-:W-:Y:S02]  /*2810*/  WARPGROUP.DEPBAR.LE gsb0, 0x0 ;  /* 0x00008000000079c5 */ /* 0x000fe40000010000 */
[----:B------:R-:W-:-:S10]  /*2820*/  WARPGROUP.ARRIVE ;  /* 0x00000000000079c5 */ /* 0x000fd40000000000 */
        /* <DEDUP_REMOVED lines=15> */
.L_x_1490:
[----:B------:R-:W-:Y:S01]  /*2920*/  BAR.SYNC.DEFER_BLOCKING 0xe, 0x100 ;  /* 0x0384000000007b1d */ /* 0x000fe20000010000 */
[C---:B------:R-:W-:Y:S01]  /*2930*/  IMAD R0, R16.reuse, 0x40, R22 ;  /* 0x0000004010007824 */ /* 0x040fe200078e0216 */
[----:B------:R-:W-:Y:S01]  /*2940*/  PLOP3.LUT P0, PT, PT, PT, PT, 0x8, 0x0 ;  /* 0x000000000000781c */ /* 0x000fe20003f0e170 */
[----:B------:R-:W-:Y:S02]  /*2950*/  VIADD R16, R16, 0x1 ;  /* 0x0000000110107836 */ /* 0x000fe40000000000 */
[----:B------:R-:W-:Y:S01]  /*2960*/  IMAD.MOV.U32 R19, RZ, RZ, RZ ;  /* 0x000000ffff137224 */ /* 0x000fe200078e00ff */
[----:B-1----:R-:W-:Y:S02]  /*2970*/  LEA R3, R0, UR36, 0x2 ;  /* 0x0000002400037c11 */ /* 0x002fe4000f8e10ff */
        /* <DEDUP_REMOVED lines=9> */
[----:B------:R-:W-:Y:S01]  /*2a10*/  FMUL.FTZ R166, R28, R2 ;  /* 0x000000021ca67220 */ /* 0x000fe20000410000 */
[----:B--2---:R-:W-:Y:S01]  /*2a20*/  FMUL.FTZ R5, R26, R0 ;  /* 0x000000001a057220 */ /* 0x004fe20000410000 */
        /* <DEDUP_REMOVED lines=123> */
[----:B------:R-:W-:Y:S01]  /*31e0*/  IMAD.MOV.U32 R32, RZ, RZ, RZ ;  /* 0x000000ffff207224 */ /* 0x000fe200078e00ff */
[----:B------:R-:W-:Y:S06]  /*31f0*/  BAR.ARV 0xf, 0x100 ;  /* 0x03c4000000007b1d */ /* 0x000fec0000002000 */
[----:B------:R-:W-:Y:S05]  /*3200*/  BRA `(.L_x_1489) ;  /* 0x000000e400d07947 */ /* 0x000fea0003800000 */
.L_x_1482:
        /* <DEDUP_REMOVED lines=14> */
.L_x_1493:
[----:B------:R-:W-:-:S11]  /*32f0*/  UISETP.NE.AND UP0, UPT, UR11, 0x1, UPT ;  /* 0x000000010b00788c */ /* 0x000fd6000bf05270 */
[----:B------:R-:W-:Y:S02]  /*3300*/  @UP0 ULDC.64 UR12, c[0x0][0xae0] ;  /* 0x0002b800000c0ab9 */ /* 0x000fe40000000a00 */
[----:B------:R-:W-:-:S04]  /*3310*/  UIMAD.WIDE.U32 UR4, UR6, UR12, URZ ;  /* 0x0000000c060472a5 */ /* 0x000fc8000f8e003f */
[----:B------:R-:W-:-:S12]  /*3320*/  @UP0 USHF.R.U32.HI UR6, URZ, UR13, UR5 ;  /* 0x0000000d3f060299 */ /* 0x000fd80008011605 */
.L_x_1494:
[----:B------:R-:W-:-:S06]  /*3330*/  UIMAD UR6, UR6, UR11, UR11 ;  /* 0x0000000b060672a4 */ /* 0x000fcc000f8e020b */
[----:B------:R-:W-:-:S07]  /*3340*/  VIMNMX R0, R0, UR6, PT ;  /* 0x0000000600007c48 */ /* 0x000fce000bfe0100 */
.L_x_1492:
        /* <DEDUP_REMOVED lines=20> */
.L_x_1496:
[----:B------:R-:W-:-:S11]  /*3490*/  UISETP.NE.AND UP0, UPT, UR11, 0x1, UPT ;  /* 0x000000010b00788c */ /* 0x000fd6000bf05270 */
[----:B------:R-:W-:Y:S02]  /*34a0*/  @UP0 ULDC.64 UR12, c[0x0][0xae0] ;  /* 0x0002b800000c0ab9 */ /* 0x000fe40000000a00 */
[----:B------:R-:W-:-:S04]  /*34b0*/  UIMAD.WIDE.U32 UR4, UR6, UR12, URZ ;  /* 0x0000000c060472a5 */ /* 0x000fc8000f8e003f */
[----:B------:R-:W-:-:S12]  /*34c0*/  @UP0 USHF.R.U32.HI UR6, URZ, UR13, UR5 ;  /* 0x0000000d3f060299 */ /* 0x000fd80008011605 */
.L_x_1497:
[----:B------:R-:W-:-:S04]  /*34d0*/  UIMAD UR6, UR6, UR11, URZ ;  /* 0x0000000b060672a4 */ /* 0x000fc8000f8e023f */
[----:B------:R-:W-:-:S04]  /*34e0*/  UISETP.LT.AND UP0, UPT, UR8, UR6, UPT ;  /* 0x000000060800728c */ /* 0x000fc8000bf01270 */
[----:B------:R-:W-:-:S12]  /*34f0*/  USEL UR8, UR8, UR6, !UP0 ;  /* 0x0000000608087287 */ /* 0x000fd8000c000000 */
.L_x_1495:
        /* <DEDUP_REMOVED lines=73> */
[----:B------:R-:W-:Y:S06]  /*3990*/  @!P1 BRA `(.L_x_1489) ;  /* 0x000000dc00ec9947 */ /* 0x000fec0003800000 */
[----:B------:R-:W1:Y:S01]  /*39a0*/  SHFL.IDX PT, R0, R192, RZ, 0x1f ;  /* 0x00001fffc0007589 */ /* 0x000e6200000e0000 */
[----:B------:R-:W-:-:S04]  /*39b0*/  UIADD3 UR4, UR36, 0x36400, URZ ;  /* 0x0003640024047890 */ /* 0x000fc8000fffe03f */
[----:B------:R-:W-:-:S06]  /*39c0*/  ULOP3.LUT UP0, URZ, UR4, 0x3ff, URZ, 0xc0, !UPT ;  /* 0x000003ff043f7892 */ /* 0x000fcc000f80c03f */
[----:B------:R-:W-:Y:S02]  /*39d0*/  PLOP3.LUT P0, PT, PT, PT, UP0, 0x80, 0x0 ;  /* 0x000000000000781c */ /* 0x000fe40003f0f008 */
[----:B-1----:R-:W-:-:S04]  /*39e0*/  LEA.HI R2, R0, R0, RZ, 0x1 ;  /* 0x0000000000027211 */ /* 0x002fc800078f08ff */
[----:B------:R-:W-:-:S05]  /*39f0*/  LOP3.LUT R3, R2, 0x1fffe, RZ, 0xc0, !PT ;  /* 0x0001fffe02037812 */ /* 0x000fca00078ec0ff */
[----:B------:R-:W-:-:S05]  /*3a00*/  IMAD.IADD R3, R0, 0x1, -R3 ;  /* 0x0000000100037824 */ /* 0x000fca00078e0a03 */
[----:B------:R-:W-:-:S05]  /*3a10*/  LEA R3, R3, UR36, 0xf ;  /* 0x0000002403037c11 */ /* 0x000fca000f8e78ff */
[----:B------:R-:W-:-:S05]  /*3a20*/  VIADD R3, R3, 0x400 ;  /* 0x0000040003037836 */ /* 0x000fca0000000000 */
[----:B------:R-:W-:-:S04]  /*3a30*/  SHF.R.U32.HI R3, RZ, 0x4, R3 ;  /* 0x00000004ff037819 */ /* 0x000fc80000011603 */
[----:B------:R-:W-:-:S04]  /*3a40*/  LOP3.LUT R3, R3, 0x3fff, RZ, 0xc0, !PT ;  /* 0x00003fff03037812 */ /* 0x000fc800078ec0ff */
        /* <DEDUP_REMOVED lines=9> */
[----:B------:R-:W-:Y:S02]  /*3ae0*/  IMAD.U32 R10, RZ, RZ, UR6 ;  /* 0x00000006ff0a7e24 */ /* 0x000fe4000f8e00ff */
[----:B------:R-:W-:Y:S02]  /*3af0*/  IMAD.U32 R6, RZ, RZ, UR4 ;  /* 0x00000004ff067e24 */ /* 0x000fe4000f8e00ff */
[----:B------:R-:W-:-:S02]  /*3b00*/  IMAD.U32 R7, RZ, RZ, UR5 ;  /* 0x00000005ff077e24 */ /* 0x000fc4000f8e00ff */
[----:B------:R-:W-:Y:S02]  /*3b10*/  IMAD.U32 R11, RZ, RZ, UR7 ;  /* 0x00000007ff0b7e24 */ /* 0x000fe4000f8e00ff */
[----:B------:R-:W-:Y:S02]  /*3b20*/  IMAD.MOV.U32 R8, RZ, RZ, 0x70 ;  /* 0x00000070ff087424 */ /* 0x000fe400078e00ff */
[----:B------:R-:W-:Y:S02]  /*3b30*/  IMAD.MOV.U32 R12, RZ, RZ, 0x1 ;  /* 0x00000001ff0c7424 */ /* 0x000fe400078e00ff */
[----:B-1----:R-:W-:-:S07]  /*3b40*/  IMAD.MOV.U32 R13, RZ, RZ, RZ ;  /* 0x000000ffff0d7224 */ /* 0x002fce00078e00ff */
[----:B------:R-:W-:-:S07]  /*3b50*/  LEPC R20, `(.L_x_1498) ;  /* 0x000000001014794e */ /* 0x000fce0000000000 */
[----:B--2---:R-:W-:Y:S05]  /*3b60*/  CALL.ABS.NOINC R2 ;  /* 0x0000000002007343 */ /* 0x004fea0003c00000 */
.L_x_1498:
        /* <DEDUP_REMOVED lines=9> */
.L_x_1646:
[----:B------:R-:W-:Y:S05]  /*3c00*/  @!P0 BRA `(.L_x_1500) ;  /* 0x0000000000048947 */ /* 0x000fea0003800000 */
[----:B------:R-:W-:Y:S01]  /*3c10*/  BPT.TRAP 0x1 ;  /* 0x000000040000795c */ /* 0x000fe20000300000 */
.L_x_1500:
[----:B------:R-:W-:Y:S02]  /*3c20*/  LEA R5, R16, UR36, 0x3 ;  /* 0x0000002410057c11 */ /* 0x000fe4000f8e18ff */
[----:B------:R-:W-:-:S04]  /*3c30*/  SHF.L.U32 R6, R17, 0x1f, RZ ;  /* 0x0000001f11067819 */ /* 0x000fc800000006ff */
[----:B------:R2:W3:Y:S01]  /*3c40*/  SYNCS.PHASECHK.TRANS64.TRYWAIT P1, [R5+URZ+0x38830], R6 ;  /* 0x03883006050075a7 */ /* 0x0004e2000802017f */
[----:B------:R-:W-:Y:S05]  /*3c50*/  @!P0 BRA `(.L_x_1501) ;  /* 0x0000000000048947 */ /* 0x000fea0003800000 */
[----:B------:R-:W-:Y:S01]  /*3c60*/  BPT.TRAP 0x1 ;  /* 0x000000040000795c */ /* 0x000fe20000300000 */
.L_x_1501:
[----:B---3--:R-:W-:Y:S05]  /*3c70*/  @P1 BRA `(.L_x_1502) ;  /* 0x0000000000081947 */ /* 0x008fea0003800000 */
[----:B------:R-:W3:Y:S02]  /*3c80*/  SYNCS.PHASECHK.TRANS64.TRYWAIT P1, [R5+URZ+0x38830], R6 ;  /* 0x03883006050075a7 */ /* 0x000ee4000802017f */
[----:B---3--:R-:W-:Y:S05]  /*3c90*/  @!P1 BRA `(.L_x_1503) ;  /* 0x0000012c00fc9947 */ /* 0x008fea0003800000 */
.L_x_1502:
[----:B------:R-:W-:-:S04]  /*3ca0*/  UIADD3 UR4, UR36, 0x22400, URZ ;  /* 0x0002240024047890 */ /* 0x000fc8000fffe03f */
[----:B------:R-:W-:-:S04]  /*3cb0*/  USHF.R.U32.HI UR4, URZ, 0x4, UR4 ;  /* 0x000000043f047899 */ /* 0x000fc80008011604 */
[----:B------:R-:W-:-:S06]  /*3cc0*/  ULOP3.LUT UR4, UR4, 0x3fff, URZ, 0xc0, !UPT ;  /* 0x00003fff04047892 */ /* 0x000fcc000f8ec03f */
[----:B------:R-:W-:Y:S01]  /*3cd0*/  IMAD.U32 R4, RZ, RZ, UR4 ;  /* 0x00000004ff047e24 */ /* 0x000fe2000f8e00ff */
[----:B------:R-:W-:Y:S05]  /*3ce0*/  WARPSYNC.ALL ;  /* 0x0000000000007948 */ /* 0x000fea0003800000 */
[----:B------:R-:W-:Y:S01]  /*3cf0*/  LOP3.LUT R4, R4, 0x10000, RZ, 0xfc, !PT ;  /* 0x0001000004047812 */ /* 0x000fe200078efcff */
[----:B------:R-:W-:-:S04]  /*3d00*/  UIADD3 UR4, UR36, 0x20400, URZ ;  /* 0x0002040024047890 */ /* 0x000fc8000fffe03f */
[----:B------:R-:W-:Y:S01]  /*3d10*/  IMAD R2, R16, 0x200, R4 ;  /* 0x0000020010027824 */ /* 0x000fe200078e0204 */
        /* <DEDUP_REMOVED lines=30> */
[----:B------:R-:W4:Y:S02]  /*3f00*/  SYNCS.PHASECHK.TRANS64.TRYWAIT P1, [UR36+0x38810], R0 ;  /* 0x03881000ff0075a7 */ /* 0x000f240008020164 */
[----:B----4-:R-:W-:Y:S05]  /*3f10*/  @!P1 BRA `(.L_x_1504) ;  /* 0x0000012c00709947 */ /* 0x010fea0003800000 */
.L_x_1647:
[----:B------:R-:W-:Y:S05]  /*3f20*/  @!P0 BRA `(.L_x_1505) ;  /* 0x0000000000048947 */ /* 0x000fea0003800000 */
[----:B------:R-:W-:Y:S01]  /*3f30*/  BPT.TRAP 0x1 ;  /* 0x000000040000795c */ /* 0x000fe20000300000 */
.L_x_1505:
[----:B------:R4:W1:Y:S01]  /*3f40*/  SYNCS.PHASECHK.TRANS64.TRYWAIT P1, [R5+URZ+0x38850], R6 ;  /* 0x03885006050075a7 */ /* 0x000862000802017f */
[----:B------:R-:W-:Y:S05]  /*3f50*/  @!P0 BRA `(.L_x_1506) ;  /* 0x0000000000048947 */ /* 0x000fea0003800000 */
[----:B------:R-:W-:Y:S01]  /*3f60*/  BPT.TRAP 0x1 ;  /* 0x000000040000795c */ /* 0x000fe20000300000 */
.L_x_1506:
[----:B------:R-:W-:-:S05]  /*3f70*/  IMAD.U32 R2, RZ, RZ, UR36 ;  /* 0x00000024ff027e24 */ /* 0x000fca000f8e00ff */
[C---:B-1----:R-:W-:Y:S01]  /*3f80*/  IADD3 R0, R2.reuse, 0x400, RZ ;  /* 0x0000040002007810 */ /* 0x042fe20007ffe0ff */
[----:B------:R-:W-:-:S03]  /*3f90*/  VIADD R2, R2, 0x26400 ;  /* 0x0002640002027836 */ /* 0x000fc60000000000 */
        /* <DEDUP_REMOVED lines=10> */
.L_x_1507:
[----:B------:R-:W-:Y:S01]  /*4040*/  R2UR UR8, R0 ;  /* 0x00000000000872ca */ /* 0x000fe200000e0000 */
[----:B------:R-:W-:Y:S01]  /*4050*/  WARPGROUP.ARRIVE ;  /* 0x00000000000079c5 */ /* 0x000fe20000000000 */
[----:B------:R-:W-:Y:S01]  /*4060*/  R2UR UR10, R2 ;  /* 0x00000000020a72ca */ /* 0x000fe200000e0000 */
[----:B------:R-:W-:Y:S01]  /*4070*/  UMOV UR9, 0x40000040 ;  /* 0x4000004000097882 */ /* 0x000fe20000000000 */
[----:B------:R-:W-:Y:S01]  /*4080*/  UMOV UR11, 0x40000040 ;  /* 0x40000040000b7882 */ /* 0x000fe20000000000 */
[----:B------:R-:W-:Y:S01]  /*4090*/  VIADD R7, R0, 0x2 ;  /* 0x0000000200077836 */ /* 0x000fe20000000000 */
[----:B------:R-:W-:Y:S01]  /*40a0*/  UMOV UR5, 0x40000040 ;  /* 0x4000004000057882 */ /* 0x000fe20000000000 */
[----:B--234-:R-:W-:Y:S01]  /*40b0*/  VIADD R6, R2, 0x2 ;  /* 0x0000000202067836 */ /* 0x01cfe20000000000 */
[----:B------:R-:W-:Y:S01]  /*40c0*/  UMOV UR7, 0x40000040 ;  /* 0x4000004000077882 */ /* 0x000fe20000000000 */
[----:B------:R-:W1:Y:S01]  /*40d0*/  S2R R8, SR_TID.X ;  /* 0x0000000000087919 */ /* 0x000e620000002100 */
[----:B------:R-:W-:Y:S01]  /*40e0*/  R2UR UR4, R7 ;  /* 0x00000000070472ca */ /* 0x000fe200000e0000 */
[----:B------:R-:W-:Y:S01]  /*40f0*/  VIADD R7, R0, 0x4 ;  /* 0x0000000400077836 */ /* 0x000fe20000000000 */
[----:B------:R-:W-:Y:S01]  /*4100*/  R2UR UR6, R6 ;  /* 0x00000000060672ca */ /* 0x000fe200000e0000 */
[C---:B------:R-:W-:Y:S01]  /*4110*/  VIADD R6, R2.reuse, 0x4 ;  /* 0x0000000402067836 */ /* 0x040fe20000000000 */
[----:B------:R-:W2:Y:S01]  /*4120*/  S2R R13, SR_TID.X ;  /* 0x00000000000d7919 */ /* 0x000ea20000002100 */
[----:B------:R-:W-:Y:S01]  /*4130*/  HGMMA.64x64x16.F32 R24, gdesc[UR8], R24, gsb0 ;  /* 0x00e00000081879f0 */ /* 0x000fe20008000818 */
[----:B------:R-:W-:Y:S01]  /*4140*/  VIADD R9, R2, 0x800 ;  /* 0x0000080002097836 */ /* 0x000fe20000000000 */
[----:B------:R-:W-:-:S02]  /*4150*/  LEA R20, R168, 0xffffffc0, 0x6 ;  /* 0xffffffc0a8147811 */ /* 0x000fc400078e30ff */
[----:B-1----:R-:W-:Y:S02]  /*4160*/  SHF.R.U32.HI R8, RZ, 0x7, R8 ;  /* 0x00000007ff087819 */ /* 0x002fe40000011608 */
[----:B--2---:R-:W-:Y:S01]  /*4170*/  LOP3.LUT R13, R13, 0x7f, RZ, 0xc0, !PT ;  /* 0x0000007f0d0d7812 */ /* 0x004fe200078ec0ff */
        /* <DEDUP_REMOVED lines=124> */
[----:B------:R-:W1:Y:S01]  /*4940*/  SHFL.IDX PT, R6, R8, RZ, 0x1f ;  /* 0x00001fff08067589 */ /* 0x000e6200000e0000 */
[----:B------:R-:W-:Y:S01]  /*4950*/  VIADD R7, R0, 0x800 ;  /* 0x0000080000077836 */ /* 0x000fe20000000000 */
[----:B-1----:R-:W-:-:S04]  /*4960*/  ISETP.GT.AND P1, PT, R6, 0x7f, PT ;  /* 0x0000007f0600780c */ /* 0x002fc80003f24270 */
        /* <DEDUP_REMOVED lines=14> */
[----:B------:R-:W-:Y:S02]  /*4a50*/  IMAD.IADD R12, R9, 0x1, R8 ;  /* 0x00000001090c7824 */ /* 0x000fe400078e0208 */
[--C-:B------:R-:W-:Y:S02]  /*4a60*/  IMAD.IADD R7, R7, 0x1, R10.reuse ;  /* 0x0000000107077824 */ /* 0x100fe400078e020a */
        /* <DEDUP_REMOVED lines=23> */
[----:B------:R-:W-:-:S04]  /*4be0*/  VIADD R9, R2, 0xa00 ;  /* 0x00000a0002097836 */ /* 0x000fc80000000000 */
        /* <DEDUP_REMOVED lines=18> */
[----:B------:R-:W-:Y:S02]  /*4d10*/  IMAD.IADD R12, R8, 0x1, R9 ;  /* 0x00000001080c7824 */ /* 0x000fe400078e0209 */
        /* <DEDUP_REMOVED lines=89> */
[----:B------:R-:W-:-:S02]  /*52b0*/  IMAD.IADD R9, R10, 0x1, R9 ;  /* 0x000000010a097824 */ /* 0x000fc400078e0209 */
[----:B------:R-:W1:Y:S01]  /*52c0*/  LDC R10, c[0x0][0x2e0] ;  /* 0x0000b800ff0a7b82 */ /* 0x000e620000000800 */
[----:B------:R-:W-:-:S04]  /*52d0*/  IMAD.MOV.U32 R11, RZ, RZ, -0x40 ;  /* 0xffffffc0ff0b7424 */ /* 0x000fc800078e00ff */
[----:B------:R-:W-:-:S04]  /*52e0*/  IMAD R11, R168, R11, 0x41 ;  /* 0x00000041a80b7424 */ /* 0x000fc800078e020b */
        /* <DEDUP_REMOVED lines=12> */
[----:B------:R-:W-:Y:S02]  /*53b0*/  ISETP.NE.AND P1, PT, R13, RZ, PT ;  /* 0x000000ff0d00720c */ /* 0x000fe40003f25270 */
[----:B------:R-:W-:Y:S01]  /*53c0*/  LOP3.LUT R8, R8, 0x1e00, RZ, 0xc0, !PT ;  /* 0x00001e0008087812 */ /* 0x000fe200078ec0ff */
[----:B------:R-:W2:Y:S02]  /*53d0*/  LDC.64 R12, c[0x0][0xad8] ;  /* 0x0002b600ff0c7b82 */ /* 0x000ea40000000a00 */
[----:B--2---:R-:W-:Y:S01]  /*53e0*/  ISETP.GE.AND P2, PT, R13, 0x1, PT ;  /* 0x000000010d00780c */ /* 0x004fe20003f46270 */
[----:B------:R-:W-:-:S02]  /*53f0*/  WARPGROUP.DEPBAR.LE gsb0, 0x0 ;  /* 0x00008000000079c5 */ /* 0x000fc40000010000 */
[----:B------:R-:W-:-:S06]  /*5400*/  WARPGROUP.ARRIVE ;  /* 0x00000000000079c5 */ /* 0x000fcc0000000000 */
[----:B------:R-:W-:Y:S01]  /*5410*/  HGMMA.64x64x16.F32 R24, gdesc[UR4], R24, gsb0 ;  /* 0x00e00000041879f0 */ /* 0x000fe20008000818 */
[----:B------:R-:W-:Y:S01]  /*5420*/  R2UR UR4, R7 ;  /* 0x00000000070472ca */ /* 0x000fe200000e0000 */
[----:B------:R-:W-:Y:S01]  /*5430*/  UMOV UR5, 0x40000040 ;  /* 0x4000004000057882 */ /* 0x000fe20000000000 */
[----:B------:R-:W-:Y:S01]  /*5440*/  R2UR UR6, R9 ;  /* 0x00000000090672ca */ /* 0x000fe200000e0000 */
[----:B------:R-:W-:Y:S01]  /*5450*/  UMOV UR7, 0x40000040 ;  /* 0x4000004000077882 */ /* 0x000fe20000000000 */
[----:B------:R-:W-:Y:S01]  /*5460*/  LOP3.LUT R7, R6, 0x6, RZ, 0xc0, !PT ;  /* 0x0000000606077812 */ /* 0x000fe200078ec0ff */
[----:B------:R-:W2:Y:S03]  /*5470*/  LDC R9, c[0x0][0x288] ;  /* 0x0000a200ff097b82 */ /* 0x000ea60000000800 */
[CC--:B------:R-:W-:Y:S02]  /*5480*/  IADD3 R6, R7.reuse, R8.reuse, R0 ;  /* 0x0000000807067210 */ /* 0x0c0fe40007ffe000 */
[----:B------:R-:W-:Y:S01]  /*5490*/  IADD3 R2, R7, R8, R2 ;  /* 0x0000000807027210 */ /* 0x000fe20007ffe002 */
[----:B-1----:R-:W-:-:S04]  /*54a0*/  IMAD R7, R10, UR38, -R20 ;  /* 0x000000260a077c24 */ /* 0x002fc8000f8e0a14 */
[----:B------:R-:W-:Y:S01]  /*54b0*/  IMAD.IADD R21, R7, 0x1, -R18 ;  /* 0x0000000107157824 */ /* 0x000fe200078e0a12 */
[----:B------:R-:W-:Y:S02]  /*54c0*/  WARPGROUP.DEPBAR.LE gsb0, 0x0 ;  /* 0x00008000000079c5 */ /* 0x000fe40000010000 */
[----:B------:R-:W-:-:S06]  /*54d0*/  WARPGROUP.ARRIVE ;  /* 0x00000000000079c5 */ /* 0x000fcc0000000000 */
[----:B------:R-:W-:Y:S01]  /*54e0*/  HGMMA.64x64x16.F32 R24, gdesc[UR4], R24, gsb0 ;  /* 0x00e00000041879f0 */ /* 0x000fe20008000818 */
[----:B------:R-:W-:Y:S01]  /*54f0*/  R2UR UR4, R6 ;  /* 0x00000000060472ca */ /* 0x000fe200000e0000 */
[----:B------:R-:W-:Y:S01]  /*5500*/  UMOV UR5, 0x40000040 ;  /* 0x4000004000057882 */ /* 0x000fe20000000000 */
[----:B------:R-:W-:Y:S01]  /*5510*/  R2UR UR6, R2 ;  /* 0x00000000020672ca */ /* 0x000fe200000e0000 */
[----:B------:R-:W-:Y:S01]  /*5520*/  UMOV UR7, 0x40000040 ;  /* 0x4000004000077882 */ /* 0x000fe20000000000 */
[----:B------:R-:W-:-:S05]  /*5530*/  @!P1 VIADD R2, R5, 0x38840 ;  /* 0x0003884005029836 */ /* 0x000fca0000000000 */
[----:B------:R-:W-:Y:S01]  /*5540*/  @!P1 PRMT R2, RZ, 0x654, R2 ;  /* 0x00000654ff029816 */ /* 0x000fe20000000002 */
[----:B------:R-:W-:Y:S02]  /*5550*/  WARPGROUP.DEPBAR.LE gsb0, 0x0 ;  /* 0x00008000000079c5 */ /* 0x000fe40000010000 */
[----:B------:R-:W-:-:S06]  /*5560*/  WARPGROUP.ARRIVE ;  /* 0x00000000000079c5 */ /* 0x000fcc0000000000 */
[----:B------:R-:W-:Y:S01]  /*5570*/  HGMMA.64x64x16.F32 R24, gdesc[UR4], R24, gsb0 ;  /* 0x00e00000041879f0 */ /* 0x000fe20008000818 */
[----:B------:R-:W-:Y:S02]  /*5580*/  ULDC UR6, c[0x0][0xad4] ;  /* 0x0002b50000067ab9 */ /* 0x000fe40000000800 */
[----:B------:R-:W-:Y:S01]  /*5590*/  ULOP3.LUT UR4, URZ, UR6, URZ, 0x33, !UPT ;  /* 0x000000063f047292 */ /* 0x000fe2000f8e333f */
[----:B------:R-:W-:Y:S02]  /*55a0*/  WARPGROUP.DEPBAR.LE gsb0, 0x0 ;  /* 0x00008000000079c5 */ /* 0x000fe40000010000 */
[----:B------:R1:W-:Y:S02]  /*55b0*/  @!P1 SYNCS.ARRIVE.TRANS64.RED.A1T0 RZ, [R2+URZ], RZ ;  /* 0x000000ff02ff99a7 */ /* 0x0003e4000810043f */
[----:B-1----:R-:W-:-:S05]  /*55c0*/  IMAD R2, R10, UR38, R11 ;  /* 0x000000260a027c24 */ /* 0x002fca000f8e020b */
[----:B--2---:R-:W-:Y:S02]  /*55d0*/  IADD3 R15, R2, -R9, -R18 ;  /* 0x80000009020f7210 */ /* 0x004fe40007ffe812 */
[----:B------:R-:W-:-:S03]  /*55e0*/  IADD3 R2, R22, UR42, RZ ;  /* 0x0000002a16027c10 */ /* 0x000fc6000fffe0ff */
[C---:B------:R-:W-:Y:S02]  /*55f0*/  VIADD R57, R15.reuse, UR4 ;  /* 0x000000040f397c36 */ /* 0x040fe40008000000 */
[----:B------:R-:W-:Y:S02]  /*5600*/  IMAD.IADD R15, R15, 0x1, R12 ;  /* 0x000000010f0f7824 */ /* 0x000fe400078e020c */
[----:B------:R-:W-:-:S03]  /*5610*/  IMAD.IADD R7, R57, 0x1, R2 ;  /* 0x0000000139077824 */ /* 0x000fc600078e0202 */
[----:B------:R-:W-:Y:S01]  /*5620*/  VIADDMNMX R6, R2, R15, R21, PT ;  /* 0x0000000f02067246 */ /* 0x000fe20003800115 */
        /* <DEDUP_REMOVED lines=13> */
.L_x_1511:
[----:B------:R-:W-:-:S13]  /*5700*/  ISETP.NE.AND P3, PT, R13, 0x1, PT ;  /* 0x000000010d00780c */ /* 0x000fda0003f65270 */
[----:B------:R-:W1:Y:S02]  /*5710*/  @P3 LDC.64 R58, c[0x0][0xae0] ;  /* 0x0002b800ff3a3b82 */ /* 0x000e640000000a00 */
[----:B-1----:R-:W-:-:S05]  /*5720*/  @P3 IMAD.HI.U32 R8, R11, R58, RZ ;  /* 0x0000003a0b083227 */ /* 0x002fca00078e00ff */
[----:B------:R-:W-:-:S07]  /*5730*/  @P3 SHF.R.U32.HI R11, RZ, R59, R8 ;  /* 0x0000003bff0b3219 */ /* 0x000fce0000011608 */
.L_x_1512:
[----:B------:R-:W-:Y:S05]  /*5740*/  BSYNC B0 ;  /* 0x0000000000007941 */ /* 0x000fea0003800000 */
.L_x_1510:
[----:B------:R-:W-:-:S04]  /*5750*/  IMAD R11, R11, R13, -R20 ;  /* 0x0000000d0b0b7224 */ /* 0x000fc800078e0a14 */
[----:B------:R-:W-:-:S05]  /*5760*/  IMAD.IADD R8, R11, 0x1, -R18 ;  /* 0x000000010b087824 */ /* 0x000fca00078e0a12 */
[----:B------:R-:W-:Y:S02]  /*5770*/  VIMNMX R7, R7, R8, !PT ;  /* 0x0000000807077248 */ /* 0x000fe40007fe0100 */
[----:B------:R-:W-:-:S07]  /*5780*/  VIADDMNMX R6, R8, R13, R6, PT ;  /* 0x0000000d08067246 */ /* 0x000fce0003800106 */
.L_x_1509:
        /* <DEDUP_REMOVED lines=74> */
[----:B------:R-:W-:-:S04]  /*5c30*/  ISETP.GT.AND P6, PT, R7, 0x39, !P6 ;  /* 0x000000390700780c */ /* 0x000fc800077c4270 */
[----:B------:R-:W-:Y:S01]  /*5c40*/  ISETP.LT.OR P6, PT, R6, 0x3a, P6 ;  /* 0x0000003a0600780c */ /* 0x000fe200037c1670 */
[----:B------:R-:W-:-:S03]  /*5c50*/  VIADD R6, R2, 0x8 ;  /* 0x0000000802067836 */ /* 0x000fc60000000000 */
[----:B------:R-:W-:Y:S02]  /*5c60*/  FSEL R53, R53, -INF , !P6 ;  /* 0xff80000035357808 */ /* 0x000fe40007000000 */
[----:B------:R-:W-:Y:S02]  /*5c70*/  VIADDMNMX R8, R6, R15, R21, PT ;  /* 0x0000000f06087246 */ /* 0x000fe40003800115 */
[----:B------:R-:W-:Y:S01]  /*5c80*/  IADD3 R6, R57, 0x8, R2 ;  /* 0x0000000839067810 */ /* 0x000fe20007ffe002 */
        /* <DEDUP_REMOVED lines=13> */
.L_x_1515:
[----:B------:R-:W-:-:S13]  /*5d60*/  ISETP.NE.AND P6, PT, R13, 0x1, PT ;  /* 0x000000010d00780c */ /* 0x000fda0003fc5270 */
[----:B------:R-:W1:Y:S02]  /*5d70*/  @P6 LDC.64 R14, c[0x0][0xae0] ;  /* 0x0002b800ff0e6b82 */ /* 0x000e640000000a00 */
[----:B-1----:R-:W-:-:S05]  /*5d80*/  @P6 IMAD.HI.U32 R14, R7, R14, RZ ;  /* 0x0000000e070e6227 */ /* 0x002fca00078e00ff */
[----:B------:R-:W-:-:S07]  /*5d90*/  @P6 SHF.R.U32.HI R7, RZ, R15, R14 ;  /* 0x0000000fff076219 */ /* 0x000fce000001160e */
.L_x_1516:
[----:B------:R-:W-:Y:S05]  /*5da0*/  BSYNC B0 ;  /* 0x0000000000007941 */ /* 0x000fea0003800000 */
.L_x_1514:
[----:B------:R-:W-:-:S04]  /*5db0*/  IMAD R7, R7, R13, -R20 ;  /* 0x0000000d07077224 */ /* 0x000fc800078e0a14 */
[----:B------:R-:W-:-:S05]  /*5dc0*/  IMAD.IADD R7, R7, 0x1, -R18 ;  /* 0x0000000107077824 */ /* 0x000fca00078e0a12 */
[----:B------:R-:W-:Y:S02]  /*5dd0*/  VIMNMX R6, R6, R7, !PT ;  /* 0x0000000706067248 */ /* 0x000fe40007fe0100 */
[----:B------:R-:W-:-:S07]  /*5de0*/  VIADDMNMX R8, R7, R13, R8, PT ;  /* 0x0000000d07087246 */ /* 0x000fce0003800108 */
.L_x_1513:
[----:B------:R-:W-:Y:S01]  /*5df0*/  ISETP.GT.AND P3, PT, R6, 0x1, !P3 ;  /* 0x000000010600780c */ /* 0x000fe20005f64270 */
[----:B------:R-:W-:Y:S01]  /*5e00*/  ULDC UR7, c[0x0][0xa80] ;  /* 0x0002a00000077ab9 */ /* 0x000fe20000000800 */
[----:B------:R-:W-:Y:S01]  /*5e10*/  FMNMX.FTZ R7, R25, R59, !PT ;  /* 0x0000003b19077209 */ /* 0x000fe20007810000 */
[----:B------:R-:W-:Y:S01]  /*5e20*/  IMAD R207, R16, 0x1000, R19 ;  /* 0x0000100010cf7824 */ /* 0x000fe200078e0213 */
[----:B------:R-:W-:Y:S01]  /*5e30*/  ISETP.LT.OR P3, PT, R8, 0x2, P3 ;  /* 0x000000020800780c */ /* 0x000fe20001f61670 */
[----:B------:R-:W-:Y:S01]  /*5e40*/  UMOV UR11, 0x40000040 ;  /* 0x40000040000b7882 */ /* 0x000fe20000000000 */
[----:B------:R-:W-:Y:S01]  /*5e50*/  FMNMX.FTZ R7, R61, R7, !PT ;  /* 0x000000073d077209 */ /* 0x000fe20007810000 */
[----:B------:R-:W-:Y:S01]  /*5e60*/  VIADD R208, R207, 0x80 ;  /* 0x00000080cfd07836 */ /* 0x000fe20000000000 */
[----:B------:R-:W-:Y:S01]  /*5e70*/  FSEL R27, R27, -INF , !P3 ;  /* 0xff8000001b1b7808 */ /* 0x000fe20005800000 */
[----:B------:R-:W-:Y:S01]  /*5e80*/  @!P1 VIADD R5, R5, 0x38860 ;  /* 0x0003886005059836 */ /* 0x000fe20000000000 */
[----:B------:R-:W-:Y:S01]  /*5e90*/  ISETP.NE.AND P3, PT, R28, RZ, PT ;  /* 0x000000ff1c00720c */ /* 0x000fe20003f65270 */
[----:B------:R-:W-:Y:S01]  /*5ea0*/  IMAD R10, R10, UR38, -R9 ;  /* 0x000000260a0a7c24 */ /* 0x000fe2000f8e0a09 */
[----:B------:R-:W-:Y:S01]  /*5eb0*/  FMNMX.FTZ R7, R29, R7, !PT ;  /* 0x000000071d077209 */ /* 0x000fe20007810000 */
[----:B------:R-:W-:Y:S01]  /*5ec0*/  VIADD R9, R168, 0xfffffffe ;  /* 0xfffffffea8097836 */ /* 0x000fe20000000000 */
[----:B------:R-:W-:Y:S01]  /*5ed0*/  BAR.SYNC.DEFER_BLOCKING 0xf, 0x100 ;  /* 0x03c4000000007b1d */ /* 0x000fe20000010000 */
[----:B------:R-:W-:-:S02]  /*5ee0*/  ISETP.GT.AND P3, PT, R6, 0x9, !P3 ;  /* 0x000000090600780c */ /* 0x000fc40005f64270 */
[----:B------:R-:W-:Y:S02]  /*5ef0*/  FMNMX.FTZ R7, R63, R7, !PT ;  /* 0x000000073f077209 */ /* 0x000fe40007810000 */
[----:B------:R-:W-:Y:S02]  /*5f00*/  ISETP.LT.OR P3, PT, R8, 0xa, P3 ;  /* 0x0000000a0800780c */ /* 0x000fe40001f61670 */
[----:B------:R-:W-:Y:S02]  /*5f10*/  FMNMX.FTZ R7, R33, R7, !PT ;  /* 0x0000000721077209 */ /* 0x000fe40007810000 */
[----:B------:R-:W-:Y:S02]  /*5f20*/  FSEL R31, R31, -INF , !P3 ;  /* 0xff8000001f1f7808 */ /* 0x000fe40005800000 */
[----:B------:R-:W-:Y:S02]  /*5f30*/  ISETP.NE.AND P3, PT, R56, RZ, PT ;  /* 0x000000ff3800720c */ /* 0x000fe40003f65270 */
[----:B------:R-:W-:-:S02]  /*5f40*/  FMNMX.FTZ R7, R169, R7, !PT ;  /* 0x00000007a9077209 */ /* 0x000fc40007810000 */
[----:B------:R-:W-:Y:S02]  /*5f50*/  ISETP.GT.AND P3, PT, R6, 0x10, !P3 ;  /* 0x000000100600780c */ /* 0x000fe40005f64270 */
[----:B------:R-:W-:Y:S02]  /*5f60*/  FMNMX.FTZ R7, R37, R7, !PT ;  /* 0x0000000725077209 */ /* 0x000fe40007810000 */
[----:B------:R-:W-:Y:S02]  /*5f70*/  ISETP.LT.OR P3, PT, R8, 0x11, P3 ;  /* 0x000000110800780c */ /* 0x000fe40001f61670 */
        /* <DEDUP_REMOVED lines=18> */
[C---:B------:R-:W-:Y:S02]  /*60a0*/  ISETP.GT.AND P3, PT, R6.reuse, 0x19, !P3 ;  /* 0x000000190600780c */ /* 0x040fe40005f64270 */
[----:B------:R-:W-:Y:S01]  /*60b0*/  ISETP.GT.AND P4, PT, R6, 0x8, !P4 ;  /* 0x000000080600780c */ /* 0x000fe20006784270 */
[----:B------:R-:W1:Y:S01]  /*60c0*/  SHFL.BFLY PT, R14, R15, 0x2, 0x1f ;  /* 0x0c401f000f0e7f89 */ /* 0x000e6200000e0000 */
[----:B------:R-:W-:-:S02]  /*60d0*/  ISETP.LT.OR P3, PT, R8, 0x1a, P3 ;  /* 0x0000001a0800780c */ /* 0x000fc40001f61670 */
[----:B------:R-:W-:Y:S02]  /*60e0*/  ISETP.LT.OR P4, PT, R8, 0x9, P4 ;  /* 0x000000090800780c */ /* 0x000fe40002781670 */
[----:B------:R-:W-:Y:S02]  /*60f0*/  FSEL R39, R39, -INF , !P3 ;  /* 0xff80000027277808 */ /* 0x000fe40005800000 */
[----:B------:R-:W-:Y:S02]  /*6100*/  ISETP.NE.AND P3, PT, R60, RZ, PT ;  /* 0x000000ff3c00720c */ /* 0x000fe40003f65270 */
[----:B------:R-:W-:Y:S02]  /*6110*/  FSEL R30, R30, -INF , !P4 ;  /* 0xff8000001e1e7808 */ /* 0x000fe40006000000 */
[----:B------:R-:W-:Y:S02]  /*6120*/  ISETP.GT.AND P3, PT, R6, 0x20, !P3 ;  /* 0x000000200600780c */ /* 0x000fe40005f64270 */
[----:B------:R-:W-:-:S02]  /*6130*/  ISETP.NE.AND P4, PT, R44, RZ, PT ;  /* 0x000000ff2c00720c */ /* 0x000fc40003f85270 */
[----:B------:R-:W-:Y:S02]  /*6140*/  ISETP.LT.OR P3, PT, R8, 0x21, P3 ;  /* 0x000000210800780c */ /* 0x000fe40001f61670 */
[----:B------:R-:W-:Y:S02]  /*6150*/  ISETP.NE.AND P6, PT, R11, RZ, PT ;  /* 0x000000ff0b00720c */ /* 0x000fe40003fc5270 */
[----:B------:R-:W-:Y:S02]  /*6160*/  FSEL R42, R42, -INF , !P3 ;  /* 0xff8000002a2a7808 */ /* 0x000fe40005800000 */
[----:B------:R-:W-:Y:S02]  /*6170*/  ISETP.NE.AND P3, PT, R40, RZ, PT ;  /* 0x000000ff2800720c */ /* 0x000fe40003f65270 */
[C---:B------:R-:W-:Y:S02]  /*6180*/  ISETP.GT.AND P5, PT, R6.reuse, 0x38, !P5 ;  /* 0x000000380600780c */ /* 0x040fe40006fa4270 */
[----:B------:R-:W-:-:S02]  /*6190*/  ISETP.GT.AND P3, PT, R6, 0x21, !P3 ;  /* 0x000000210600780c */ /* 0x000fc40005f64270 */
[----:B-1----:R-:W-:Y:S02]  /*61a0*/  FMNMX.FTZ R20, R15, R14, !PT ;  /* 0x0000000e0f147209 */ /* 0x002fe40007810000 */
[C---:B------:R-:W-:Y:S02]  /*61b0*/  ISETP.LT.OR P3, PT, R8.reuse, 0x22, P3 ;  /* 0x000000220800780c */ /* 0x040fe40001f61670 */
[----:B------:R-:W-:Y:S01]  /*61c0*/  ISETP.LT.OR P5, PT, R8, 0x39, P5 ;  /* 0x000000390800780c */ /* 0x000fe20002fa1670 */
[----:B------:R-:W1:Y:S01]  /*61d0*/  SHFL.BFLY PT, R7, R20, 0x1, 0x1f ;  /* 0x0c201f0014077f89 */ /* 0x000e6200000e0000 */
[----:B------:R-:W-:Y:S02]  /*61e0*/  FSEL R43, R43, -INF , !P3 ;  /* 0xff8000002b2b7808 */ /* 0x000fe40005800000 */
[----:B------:R-:W-:Y:S02]  /*61f0*/  ISETP.NE.AND P3, PT, R62, RZ, PT ;  /* 0x000000ff3e00720c */ /* 0x000fe40003f65270 */
[----:B------:R-:W-:-:S02]  /*6200*/  FSEL R54, R54, -INF , !P5 ;  /* 0xff80000036367808 */ /* 0x000fc40006800000 */
[----:B------:R-:W-:Y:S02]  /*6210*/  ISETP.GT.AND P3, PT, R6, 0x28, !P3 ;  /* 0x000000280600780c */ /* 0x000fe40005f64270 */
[----:B------:R-:W-:Y:S02]  /*6220*/  R2UR UR10, R207 ;  /* 0x00000000cf0a72ca */ /* 0x000fe400000e0000 */
[----:B------:R-:W-:Y:S02]  /*6230*/  ISETP.LT.OR P3, PT, R8, 0x29, P3 ;  /* 0x000000290800780c */ /* 0x000fe40001f61670 */
[----:B------:R-:W-:Y:S02]  /*6240*/  @!P1 PRMT R5, RZ, 0x654, R5 ;  /* 0x00000654ff059816 */ /* 0x000fe40000000005 */
[----:B------:R-:W-:Y:S02]  /*6250*/  FSEL R46, R46, -INF , !P3 ;  /* 0xff8000002e2e7808 */ /* 0x000fe40005800000 */
[----:B------:R-:W-:-:S02]  /*6260*/  ISETP.GT.AND P3, PT, R6, 0x29, !P4 ;  /* 0x000000290600780c */ /* 0x000fc40006764270 */
[----:B------:R-:W-:Y:S02]  /*6270*/  ISETP.NE.AND P4, PT, R48, RZ, PT ;  /* 0x000000ff3000720c */ /* 0x000fe40003f85270 */
[----:B------:R-:W-:Y:S02]  /*6280*/  ISETP.LT.OR P3, PT, R8, 0x2a, P3 ;  /* 0x0000002a0800780c */ /* 0x000fe40001f61670 */
[C---:B------:R-:W-:Y:S02]  /*6290*/  ISETP.GT.AND P4, PT, R6.reuse, 0x31, !P4 ;  /* 0x000000310600780c */ /* 0x040fe40006784270 */
[----:B------:R-:W-:Y:S02]  /*62a0*/  FSEL R47, R47, -INF , !P3 ;  /* 0xff8000002f2f7808 */ /* 0x000fe40005800000 */
[----:B------:R-:W-:Y:S02]  /*62b0*/  ISETP.GT.AND P3, PT, R6, RZ, !P6 ;  /* 0x000000ff0600720c */ /* 0x000fe40007764270 */
[----:B-1----:R-:W-:-:S02]  /*62c0*/  FMNMX.FTZ R7, R20, R7, !PT ;  /* 0x0000000714077209 */ /* 0x002fc40007810000 */
[----:B------:R-:W-:Y:S02]  /*62d0*/  ISETP.LT.OR P3, PT, R8, 0x1, P3 ;  /* 0x000000010800780c */ /* 0x000fe40001f61670 */
[----:B------:R-:W-:Y:S01]  /*62e0*/  ISETP.NE.AND P6, PT, R24, RZ, PT ;  /* 0x000000ff1800720c */ /* 0x000fe20003fc5270 */
[C---:B------:R-:W-:Y:S01]  /*62f0*/  FMUL.FTZ R11, R7.reuse, UR7 ;  /* 0x00000007070b7c20 */ /* 0x040fe20008410000 */
[----:B------:R-:W-:Y:S02]  /*6300*/  FSEL R26, R26, -INF , !P3 ;  /* 0xff8000001a1a7808 */ /* 0x000fe40005800000 */
[----:B------:R-:W-:Y:S02]  /*6310*/  FSETP.NEU.FTZ.AND P3, PT, R7, -INF , PT ;  /* 0xff8000000700780b */ /* 0x000fe40003f7d000 */
[----:B------:R-:W-:Y:S02]  /*6320*/  ISETP.LT.OR P4, PT, R8, 0x32, P4 ;  /* 0x000000320800780c */ /* 0x000fe40002781670 */
[----:B------:R-:W-:-:S02]  /*6330*/  FSEL R24, R11, RZ, P3 ;  /* 0x000000ff0b187208 */ /* 0x000fc40001800000 */
        /* <DEDUP_REMOVED lines=8> */
[--C-:B------:R-:W-:Y:S01]  /*63c0*/  FFMA.FTZ R170, R37, UR7, -R24.reuse ;  /* 0x0000000725aa7c23 */ /* 0x100fe20008010818 */
[----:B------:R-:W-:Y:S01]  /*63d0*/  ISETP.LT.OR P3, PT, R8, 0x31, P3 ;  /* 0x000000310800780c */ /* 0x000fe20001f61670 */
[--C-:B------:R-:W-:Y:S01]  /*63e0*/  FFMA.FTZ R171, R171, UR7, -R24.reuse ;  /* 0x00000007abab7c23 */ /* 0x100fe20008010818 */
[----:B------:R-:W-:Y:S01]  /*63f0*/  FMNMX.FTZ R14, R34, R11, !PT ;  /* 0x0000000b220e7209 */ /* 0x000fe20007810000 */
[--C-:B------:R-:W-:Y:S01]  /*6400*/  FFMA.FTZ R172, R41, UR7, -R24.reuse ;  /* 0x0000000729ac7c23 */ /* 0x100fe20008010818 */
[----:B------:R-:W-:Y:S01]  /*6410*/  FSEL R50, R50, -INF , !P3 ;  /* 0xff80000032327808 */ /* 0x000fe20005800000 */
[--C-:B------:R-:W-:Y:S01]  /*6420*/  FFMA.FTZ R173, R173, UR7, -R24.reuse ;  /* 0x00000007adad7c23 */ /* 0x100fe20008010818 */
[----:B------:R-:W-:Y:S01]  /*6430*/  FMNMX.FTZ R11, R35, R14, !PT ;  /* 0x0000000e230b7209 */ /* 0x000fe20007810000 */
[--C-:B------:R-:W-:Y:S01]  /*6440*/  FFMA.FTZ R174, R45, UR7, -R24.reuse ;  /* 0x000000072dae7c23 */ /* 0x100fe20008010818 */
[----:B------:R-:W-:Y:S01]  /*6450*/  ISETP.GT.AND P6, PT, R6, 0x39, !P6 ;  /* 0x000000390600780c */ /* 0x000fe200077c4270 */
[--C-:B------:R-:W-:Y:S01]  /*6460*/  FFMA.FTZ R6, R25, UR7, -R24.reuse ;  /* 0x0000000719067c23 */ /* 0x100fe20008010818 */
[----:B------:R-:W-:Y:S01]  /*6470*/  FMNMX.FTZ R14, R38, R11, !PT ;  /* 0x0000000b260e7209 */ /* 0x000fe20007810000 */
[--C-:B------:R-:W-:Y:S01]  /*6480*/  FFMA.FTZ R28, R63, UR7, -R24.reuse ;  /* 0x000000073f1c7c23 */ /* 0x100fe20008010818 */
[----:B------:R-:W-:Y:S01]  /*6490*/  FSEL R51, R51, -INF , !P4 ;  /* 0xff80000033337808 */ /* 0x000fe20006000000 */
[--C-:B------:R-:W-:Y:S01]  /*64a0*/  FFMA.FTZ R175, R175, UR7, -R24.reuse ;  /* 0x00000007afaf7c23 */ /* 0x100fe20008010818 */
[----:B------:R-:W-:Y:S01]  /*64b0*/  FMNMX.FTZ R11, R39, R14, !PT ;  /* 0x0000000e270b7209 */ /* 0x000fe20007810000 */
[--C-:B------:R-:W-:Y:S01]  /*64c0*/  FFMA.FTZ R176, R49, UR7, -R24.reuse ;  /* 0x0000000731b07c23 */ /* 0x100fe20008010818 */
[----:B------:R-:W-:Y:S01]  /*64d0*/  ISETP.LT.OR P6, PT, R8, 0x3a, P6 ;  /* 0x0000003a0800780c */ /* 0x000fe200037c1670 */
[--C-:B------:R-:W-:Y:S01]  /*64e0*/  FFMA.FTZ R177, R177, UR7, -R24.reuse ;  /* 0x00000007b1b17c23 */ /* 0x100fe20008010818 */
[----:B------:R-:W-:Y:S01]  /*64f0*/  FMNMX.FTZ R14, R42, R11, !PT ;  /* 0x0000000b2a0e7209 */ /* 0x000fe20007810000 */
[----:B------:R-:W-:Y:S01]  /*6500*/  FFMA.FTZ R178, R53, UR7, -R24 ;  /* 0x0000000735b27c23 */ /* 0x000fe20008010818 */
[----:B------:R-:W-:Y:S01]  /*6510*/  FSEL R55, R55, -INF , !P6 ;  /* 0xff80000037377808 */ /* 0x000fe20007000000 */
[----:B------:R-:W-:Y:S01]  /*6520*/  MUFU.EX2 R6, R6 ;  /* 0x0000000600067308 */ /* 0x000fe20000000800 */
[----:B------:R-:W-:-:S04]  /*6530*/  FMNMX.FTZ R11, R43, R14, !PT ;  /* 0x0000000e2b0b7209 */ /* 0x000fc80007810000 */
[----:B------:R-:W-:-:S03]  /*6540*/  FMNMX.FTZ R14, R46, R11, !PT ;  /* 0x0000000b2e0e7209 */ /* 0x000fc60007810000 */
[----:B------:R-:W-:Y:S01]  /*6550*/  MUFU.EX2 R21, R21 ;  /* 0x0000001500157308 */ /* 0x000fe20000000800 */
[----:B------:R-:W-:-:S04]  /*6560*/  FMNMX.FTZ R11, R47, R14, !PT ;  /* 0x0000000e2f0b7209 */ /* 0x000fc80007810000 */
[----:B------:R-:W-:-:S03]  /*6570*/  FMNMX.FTZ R14, R50, R11, !PT ;  /* 0x0000000b320e7209 */ /* 0x000fc60007810000 */
[----:B------:R-:W1:Y:S01]  /*6580*/  MUFU.EX2 R11, R20 ;  /* 0x00000014000b7308 */ /* 0x000e620000000800 */
[----:B------:R-:W-:Y:S01]  /*6590*/  FMNMX.FTZ R15, R51, R14, !PT ;  /* 0x0000000e330f7209 */ /* 0x000fe20007810000 */
[----:B------:R-:W-:-:S03]  /*65a0*/  FFMA.FTZ R14, R61, UR7, -R24 ;  /* 0x000000073d0e7c23 */ /* 0x000fc60008010818 */
[----:B------:R-:W-:Y:S01]  /*65b0*/  FMNMX.FTZ R8, R54, R15, !PT ;  /* 0x0000000f36087209 */ /* 0x000fe20007810000 */
[----:B------:R-:W-:Y:S02]  /*65c0*/  FFMA.FTZ R15, R29, UR7, -R24 ;  /* 0x000000071d0f7c23 */ /* 0x000fe40008010818 */
[----:B------:R-:W-:Y:S01]  /*65d0*/  MUFU.EX2 R14, R14 ;  /* 0x0000000e000e7308 */ /* 0x000fe20000000800 */
[----:B------:R-:W-:-:S05]  /*65e0*/  FMNMX.FTZ R8, R55, R8, !PT ;  /* 0x0000000837087209 */ /* 0x000fca0007810000 */
[----:B------:R-:W2:Y:S02]  /*65f0*/  SHFL.BFLY PT, R25, R8, 0x2, 0x1f ;  /* 0x0c401f0008197f89 */ /* 0x000ea400000e0000 */
[----:B------:R-:W3:Y:S01]  /*6600*/  MUFU.EX2 R15, R15 ;  /* 0x0000000f000f7308 */ /* 0x000ee20000000800 */
[----:B-1----:R-:W-:Y:S01]  /*6610*/  F2FP.F16.F32.PACK_AB R152, R11, R6 ;  /* 0x000000060b98723e */ /* 0x002fe200000000ff */
[----:B------:R-:W-:-:S06]  /*6620*/  FADD.FTZ R11, R6, R11 ;  /* 0x0000000b060b7221 */ /* 0x000fcc0000010000 */
[----:B------:R-:W1:Y:S08]  /*6630*/  MUFU.EX2 R20, R28 ;  /* 0x0000001c00147308 */ /* 0x000e700000000800 */
[----:B------:R-:W-:Y:S01]  /*6640*/  MUFU.EX2 R169, R169 ;  /* 0x000000a900a97308 */ /* 0x000fe20000000800 */
[----:B---3--:R-:W-:Y:S01]  /*6650*/  F2FP.F16.F32.PACK_AB R154, R15, R14 ;  /* 0x0000000e0f9a723e */ /* 0x008fe200000000ff */
[----:B------:R-:W-:Y:S01]  /*6660*/  FADD.FTZ R14, R14, R11 ;  /* 0x0000000b0e0e7221 */ /* 0x000fe20000010000 */
[----:B--2---:R-:W-:-:S03]  /*6670*/  FMNMX.FTZ R25, R8, R25, !PT ;  /* 0x0000001908197209 */ /* 0x004fc60007810000 */
[----:B------:R-:W-:Y:S02]  /*6680*/  FADD.FTZ R15, R15, R14 ;  /* 0x0000000e0f0f7221 */ /* 0x000fe40000010000 */
[----:B------:R-:W2:Y:S01]  /*6690*/  MUFU.EX2 R170, R170 ;  /* 0x000000aa00aa7308 */ /* 0x000ea20000000800 */
[----:B-1----:R-:W-:Y:S01]  /*66a0*/  F2FP.F16.F32.PACK_AB R156, R21, R20 ;  /* 0x00000014159c723e */ /* 0x002fe200000000ff */
[----:B------:R-:W1:Y:S01]  /*66b0*/  SHFL.BFLY PT, R8, R25, 0x1, 0x1f ;  /* 0x0c201f0019087f89 */ /* 0x000e6200000e0000 */
[----:B------:R-:W-:Y:S01]  /*66c0*/  FADD.FTZ R20, R20, R15 ;  /* 0x0000000f14147221 */ /* 0x000fe20000010000 */
[----:B------:R-:W-:-:S04]  /*66d0*/  VIADD R15, R10, UR42 ;  /* 0x0000002a0a0f7c36 */ /* 0x000fc80008000000 */
[----:B------:R-:W-:Y:S01]  /*66e0*/  MUFU.EX2 R171, R171 ;  /* 0x000000ab00ab7308 */ /* 0x000fe20000000800 */
[----:B------:R-:W-:Y:S01]  /*66f0*/  FADD.FTZ R20, R21, R20 ;  /* 0x0000001415147221 */ /* 0x000fe20000010000 */
[----:B------:R-:W-:-:S06]  /*6700*/  IMAD.IADD R12, R15, 0x1, R12 ;  /* 0x000000010f0c7824 */ /* 0x000fcc00078e020c */
[----:B------:R-:W3:Y:S01]  /*6710*/  MUFU.EX2 R172, R172 ;  /* 0x000000ac00ac7308 */ /* 0x000ee20000000800 */
[----:B--2---:R-:W-:Y:S01]  /*6720*/  F2FP.F16.F32.PACK_AB R158, R170, R169 ;  /* 0x000000a9aa9e723e */ /* 0x004fe200000000ff */
[----:B------:R-:W-:-:S04]  /*6730*/  FADD.FTZ R169, R169, R20 ;  /* 0x00000014a9a97221 */ /* 0x000fc80000010000 */
[----:B------:R-:W-:Y:S02]  /*6740*/  FADD.FTZ R170, R170, R169 ;  /* 0x000000a9aaaa7221 */ /* 0x000fe40000010000 */
[----:B------:R-:W-:Y:S01]  /*6750*/  MUFU.EX2 R173, R173 ;  /* 0x000000ad00ad7308 */ /* 0x000fe20000000800 */
[----:B-1----:R-:W-:-:S04]  /*6760*/  FMNMX.FTZ R8, R25, R8, !PT ;  /* 0x0000000819087209 */ /* 0x002fc80007810000 */
[C---:B------:R-:W-:Y:S01]  /*6770*/  FSETP.NEU.FTZ.AND P3, PT, R8.reuse, -INF , PT ;  /* 0xff8000000800780b */ /* 0x040fe20003f7d000 */
[----:B------:R-:W-:Y:S02]  /*6780*/  FMUL.FTZ R25, R8, UR7 ;  /* 0x0000000708197c20 */ /* 0x000fe40008410000 */
[----:B------:R-:W1:Y:S01]  /*6790*/  MUFU.EX2 R174, R174 ;  /* 0x000000ae00ae7308 */ /* 0x000e620000000800 */
[----:B---3--:R-:W-:Y:S01]  /*67a0*/  F2FP.F16.F32.PACK_AB R160, R172, R171 ;  /* 0x000000abaca0723e */ /* 0x008fe200000000ff */
[----:B------:R-:W-:Y:S01]  /*67b0*/  FADD.FTZ R171, R171, R170 ;  /* 0x000000aaabab7221 */ /* 0x000fe20000010000 */
[----:B------:R-:W-:-:S03]  /*67c0*/  FSEL R25, R25, RZ, P3 ;  /* 0x000000ff19197208 */ /* 0x000fc60001800000 */
[----:B------:R-:W-:Y:S02]  /*67d0*/  FADD.FTZ R172, R172, R171 ;  /* 0x000000abacac7221 */ /* 0x000fe40000010000 */
[----:B------:R-:W-:Y:S01]  /*67e0*/  MUFU.EX2 R175, R175 ;  /* 0x000000af00af7308 */ /* 0x000fe20000000800 */
        /* <DEDUP_REMOVED lines=17> */
[----:B-1----:R-:W-:Y:S01]  /*6900*/  F2FP.F16.F32.PACK_AB R162, R174, R173 ;  /* 0x000000adaea2723e */ /* 0x002fe200000000ff */
[----:B------:R-:W-:-:S04]  /*6910*/  FADD.FTZ R173, R173, R172 ;  /* 0x000000acadad7221 */ /* 0x000fc80000010000 */
[----:B------:R-:W-:Y:S02]  /*6920*/  FADD.FTZ R174, R174, R173 ;  /* 0x000000adaeae7221 */ /* 0x000fe40000010000 */
[----:B------:R-:W1:Y:S08]  /*6930*/  MUFU.EX2 R180, R180 ;  /* 0x000000b400b47308 */ /* 0x000e700000000800 */
[----:B------:R-:W-:Y:S08]  /*6940*/  MUFU.EX2 R181, R181 ;  /* 0x000000b500b57308 */ /* 0x000ff00000000800 */
[----:B------:R-:W2:Y:S01]  /*6950*/  MUFU.EX2 R182, R182 ;  /* 0x000000b600b67308 */ /* 0x000ea20000000800 */
[----:B-1----:R-:W-:Y:S01]  /*6960*/  F2FP.F16.F32.PACK_AB R153, R180, R179 ;  /* 0x000000b3b499723e */ /* 0x002fe200000000ff */
[----:B------:R-:W-:-:S06]  /*6970*/  FADD.FTZ R180, R179, R180 ;  /* 0x000000b4b3b47221 */ /* 0x000fcc0000010000 */
[----:B------:R-:W-:Y:S08]  /*6980*/  MUFU.EX2 R183, R183 ;  /* 0x000000b700b77308 */ /* 0x000ff00000000800 */
[----:B------:R-:W1:Y:S01]  /*6990*/  MUFU.EX2 R196, R196 ;  /* 0x000000c400c47308 */ /* 0x000e620000000800 */
[----:B--2---:R-:W-:Y:S01]  /*69a0*/  F2FP.F16.F32.PACK_AB R155, R182, R181 ;  /* 0x000000b5b69b723e */ /* 0x004fe200000000ff */
[----:B------:R-:W-:-:S04]  /*69b0*/  FADD.FTZ R181, R181, R180 ;  /* 0x000000b4b5b57221 */ /* 0x000fc80000010000 */
[----:B------:R2:W-:Y:S01]  /*69c0*/  STSM.16.M88.4 [R184+0x36400], R152 ;  /* 0x03640098b8007844 */ /* 0x0005e20000000200 */
        /* <DEDUP_REMOVED lines=17> */
[----:B------:R-:W1:Y:S08]  /*6ae0*/  MUFU.EX2 R176, R176 ;  /* 0x000000b000b07308 */ /* 0x000e700000000800 */
        /* <DEDUP_REMOVED lines=20> */
[----:B------:R-:W-:Y:S01]  /*6c30*/  WARPGROUP.ARRIVE ;  /* 0x00000000000079c5 */ /* 0x000fe20000000000 */
[----:B------:R-:W-:-:S05]  /*6c40*/  FADD.FTZ R6, R206, R205 ;  /* 0x000000cdce067221 */ /* 0x000fca0000010000 */
[----:B------:R-:W-:Y:S01]  /*6c50*/  HGMMA.64x256x16.F32 R24, R152, gdesc[UR8].tnspB, RZ, !UPT, gsb0 ;  /* 0x43e0000898187df0 */ /* 0x000fe2000c0008ff */
[----:B------:R-:W-:Y:S01]  /*6c60*/  R2UR UR10, R208 ;  /* 0x00000000d00a72ca */ /* 0x000fe200000e0000 */
[----:B------:R-:W-:Y:S01]  /*6c70*/  UMOV UR11, 0x40000040 ;  /* 0x40000040000b7882 */ /* 0x000fe20000000000 */
[C---:B------:R-:W-:Y:S02]  /*6c80*/  VIADD R208, R207.reuse, 0x100 ;  /* 0x00000100cfd07836 */ /* 0x040fe40000000000 */
[----:B------:R-:W-:Y:S01]  /*6c90*/  VIADD R207, R207, 0x180 ;  /* 0x00000180cfcf7836 */ /* 0x000fe20000000000 */
[----:B------:R-:W-:Y:S02]  /*6ca0*/  WARPGROUP.DEPBAR.LE gsb0, 0x0 ;  /* 0x00008000000079c5 */ /* 0x000fe40000010000 */
[----:B------:R-:W-:-:S15]  /*6cb0*/  WARPGROUP.ARRIVE ;  /* 0x00000000000079c5 */ /* 0x000fde0000000000 */
[----:B------:R-:W-:-:S05]  /*6cc0*/  NOP ;  /* 0x0000000000007918 */ /* 0x000fca0000000000 */
[----:B------:R-:W-:Y:S01]  /*6cd0*/  HGMMA.64x256x16.F32 R24, R156, gdesc[UR8].tnspB, R24, gsb0 ;  /* 0x43e000089c187df0 */ /* 0x000fe20008000818 */
[----:B------:R-:W-:Y:S01]  /*6ce0*/  R2UR UR10, R208 ;  /* 0x00000000d00a72ca */ /* 0x000fe200000e0000 */
[----:B------:R-:W-:Y:S01]  /*6cf0*/  UMOV UR11, 0x40000040 ;  /* 0x40000040000b7882 */ /* 0x000fe20000000000 */
[----:B------:R-:W-:Y:S02]  /*6d00*/  WARPGROUP.DEPBAR.LE gsb0, 0x0 ;  /* 0x00008000000079c5 */ /* 0x000fe40000010000 */
[----:B------:R-:W-:-:S15]  /*6d10*/  WARPGROUP.ARRIVE ;  /* 0x00000000000079c5 */ /* 0x000fde0000000000 */
[----:B------:R-:W-:-:S08]  /*6d20*/  NOP ;  /* 0x0000000000007918 */ /* 0x000fd00000000000 */
[----:B------:R-:W-:Y:S01]  /*6d30*/  HGMMA.64x256x16.F32 R24, R160, gdesc[UR8].tnspB, R24, gsb0 ;  /* 0x43e00008a0187df0 */ /* 0x000fe20008000818 */
[----:B------:R-:W-:Y:S01]  /*6d40*/  R2UR UR10, R207 ;  /* 0x00000000cf0a72ca */ /* 0x000fe200000e0000 */
[----:B------:R-:W-:Y:S01]  /*6d50*/  UMOV UR11, 0x40000040 ;  /* 0x40000040000b7882 */ /* 0x000fe20000000000 */
[----:B------:R-:W-:Y:S02]  /*6d60*/  WARPGROUP.DEPBAR.LE gsb0, 0x0 ;  /* 0x00008000000079c5 */ /* 0x000fe40000010000 */
[----:B------:R-:W-:-:S15]  /*6d70*/  WARPGROUP.ARRIVE ;  /* 0x00000000000079c5 */ /* 0x000fde0000000000 */
[----:B------:R-:W-:-:S08]  /*6d80*/  NOP ;  /* 0x0000000000007918 */ /* 0x000fd00000000000 */
[----:B------:R-:W-:Y:S03]  /*6d90*/  HGMMA.64x256x16.F32 R24, R164, gdesc[UR8].tnspB, R24, gsb0 ;  /* 0x43e00008a4187df0 */ /* 0x000fe60008000818 */
[----:B------:R-:W-:Y:S02]  /*6da0*/  WARPGROUP.DEPBAR.LE gsb0, 0x0 ;  /* 0x00008000000079c5 */ /* 0x000fe40000010000 */
[----:B------:R1:W-:Y:S06]  /*6db0*/  MEMBAR.ALL.CTA ;  /* 0x0000000000007992 */ /* 0x0003ec0000008000 */
[----:B-1----:R-:W1:Y:S02]  /*6dc0*/  FENCE.VIEW.ASYNC.S ;  /* 0x00000000000073c6 */ /* 0x002e640000000000 */
[----:B-1----:R-:W-:Y:S01]  /*6dd0*/  NOP ;  /* 0x0000000000007918 */ /* 0x002fe20000000000 */
[----:B------:R-:W-:Y:S06]  /*6de0*/  BAR.ARV 0xe, 0x100 ;  /* 0x0384000000007b1d */ /* 0x000fec0000002000 */
[----:B------:R1:W-:Y:S02]  /*6df0*/  @!P1 SYNCS.ARRIVE.TRANS64.RED.A1T0 RZ, [R5+URZ], RZ ;  /* 0x000000ff05ff99a7 */ /* 0x0003e4000810043f */
[----:B-1----:R-:W-:-:S04]  /*6e00*/  FADD.FTZ R5, R177, R176 ;  /* 0x000000b0b1057221 */ /* 0x002fc80000010000 */
[----:B------:R-:W-:Y:S01]  /*6e10*/  FADD.FTZ R5, R178, R5 ;  /* 0x00000005b2057221 */ /* 0x000fe20000010000 */
[----:B--2---:R-:W-:Y:S06]  /*6e20*/  @!P2 BRA `(.L_x_1517) ;  /* 0x000000000040a947 */ /* 0x004fec0003800000 */
[C---:B------:R-:W-:Y:S01]  /*6e30*/  ISETP.GT.AND P3, PT, R15.reuse, RZ, PT ;  /* 0x000000ff0f00720c */ /* 0x040fe20003f64270 */
[----:B------:R-:W-:-:S12]  /*6e40*/  VIADD R11, R15, 0xffffffff ;  /* 0xffffffff0f0b7836 */ /* 0x000fd80000000000 */
[----:B------:R-:W-:Y:S05]  /*6e50*/  @P3 BRA `(.L_x_1518) ;  /* 0x00000000001c3947 */ /* 0x000fea0003800000 */
[----:B------:R-:W-:Y:S01]  /*6e60*/  ISETP.NE.AND P3, PT, R13, 0x1, PT ;  /* 0x000000010d00780c */ /* 0x000fe20003f65270 */
[----:B------:R-:W-:-:S12]  /*6e70*/  IMAD.MOV R11, RZ, RZ, -R15 ;  /* 0x000000ffff0b7224 */ /* 0x000fd800078e0a0f */
[----:B------:R-:W1:Y:S02]  /*6e80*/  @P3 LDC.64 R20, c[0x0][0xae0] ;  /* 0x0002b800ff143b82 */ /* 0x000e640000000a00 */
[----:B-1----:R-:W-:-:S05]  /*6e90*/  @P3 IMAD.HI.U32 R14, R11, R20, RZ ;  /* 0x000000140b0e3227 */ /* 0x002fca00078e00ff */
[----:B------:R-:W-:-:S04]  /*6ea0*/  @P3 SHF.R.U32.HI R11, RZ, R21, R14 ;  /* 0x00000015ff0b3219 */ /* 0x000fc8000001160e */
[----:B------:R-:W-:Y:S01]  /*6eb0*/  LOP3.LUT R11, RZ, R11, RZ, 0x33, !PT ;  /* 0x0000000bff0b7212 */ /* 0x000fe200078e33ff */
[----:B------:R-:W-:Y:S06]  /*6ec0*/  BRA `(.L_x_1519) ;  /* 0x0000000000107947 */ /* 0x000fec0003800000 */
.L_x_1518:
[----:B------:R-:W-:-:S13]  /*6ed0*/  ISETP.NE.AND P3, PT, R13, 0x1, PT ;  /* 0x000000010d00780c */ /* 0x000fda0003f65270 */
[----:B------:R-:W1:Y:S02]  /*6ee0*/  @P3 LDC.64 R14, c[0x0][0xae0] ;  /* 0x0002b800ff0e3b82 */ /* 0x000e640000000a00 */
[----:B-1----:R-:W-:-:S05]  /*6ef0*/  @P3 IMAD.HI.U32 R14, R11, R14, RZ ;  /* 0x0000000e0b0e3227 */ /* 0x002fca00078e00ff */
[----:B------:R-:W-:-:S07]  /*6f00*/  @P3 SHF.R.U32.HI R11, RZ, R15, R14 ;  /* 0x0000000fff0b3219 */ /* 0x000fce000001160e */
.L_x_1519:
[----:B------:R-:W-:-:S05]  /*6f10*/  IMAD R11, R11, R13, R13 ;  /* 0x0000000d0b0b7224 */ /* 0x000fca00078e020d */
[----:B------:R-:W-:-:S07]  /*6f20*/  VIMNMX R12, R12, R11, PT ;  /* 0x0000000b0c0c7248 */ /* 0x000fce0003fe0100 */
.L_x_1517:
[----:B------:R-:W-:-:S04]  /*6f30*/  SHF.R.S32.HI R11, RZ, 0x1f, R12 ;  /* 0x0000001fff0b7819 */ /* 0x000fc8000001140c */
[----:B------:R-:W-:-:S04]  /*6f40*/  LEA.HI R11, R11, R12, RZ, 0x6 ;  /* 0x0000000c0b0b7211 */ /* 0x000fc800078f30ff */
[----:B------:R-:W-:-:S04]  /*6f50*/  SHF.R.S32.HI R11, RZ, 0x6, R11 ;  /* 0x00000006ff0b7819 */ /* 0x000fc8000001140b */
[----:B------:R-:W-:-:S04]  /*6f60*/  VIMNMX R14, R11, UR37, !PT ;  /* 0x000000250b0e7c48 */ /* 0x000fc8000ffe0100 */
[----:B------:R-:W-:-:S13]  /*6f70*/  ISETP.GE.AND P3, PT, R9, R14, PT ;  /* 0x0000000e0900720c */ /* 0x000fda0003f66270 */
[----:B------:R-:W-:Y:S05]  /*6f80*/  @!P3 BRA `(.L_x_1520) ;  /* 0x000000380010b947 */ /* 0x000fea0003800000 */
.L_x_1537:
[----:B------:R-:W-:-:S05]  /*6f90*/  VIADD R12, R16, 0x1 ;  /* 0x00000001100c7836 */ /* 0x000fca0000000000 */
[----:B------:R-:W-:-:S04]  /*6fa0*/  ISETP.NE.AND P3, PT, R12, 0x2, PT ;  /* 0x000000020c00780c */ /* 0x000fc80003f65270 */
[----:B------:R-:W-:Y:S02]  /*6fb0*/  SEL R20, RZ, 0x1, P3 ;  /* 0x00000001ff147807 */ /* 0x000fe40001800000 */
[----:B------:R-:W-:Y:S02]  /*6fc0*/  SEL R12, R12, RZ, P3 ;  /* 0x000000ff0c0c7207 */ /* 0x000fe40001800000 */
[----:B------:R-:W-:Y:S01]  /*6fd0*/  LOP3.LUT R17, R17, R20, RZ, 0x3c, !PT ;  /* 0x0000001411117212 */ /* 0x000fe200078e3cff */
[----:B------:R-:W-:Y:S06]  /*6fe0*/  @!P0 BRA `(.L_x_1521) ;  /* 0x0000000000048947 */ /* 0x000fec0003800000 */
[----:B------:R-:W-:Y:S01]  /*6ff0*/  BPT.TRAP 0x1 ;  /* 0x000000040000795c */ /* 0x000fe20000300000 */
.L_x_1521:
[----:B------:R-:W-:Y:S02]  /*7000*/  LEA R11, R12, UR36, 0x3 ;  /* 0x000000240c0b7c11 */ /* 0x000fe4000f8e18ff */
[----:B------:R-:W-:-:S04]  /*7010*/  SHF.L.U32 R20, R17, 0x1f, RZ ;  /* 0x0000001f11147819 */ /* 0x000fc800000006ff */
[----:B------:R1:W2:Y:S01]  /*7020*/  SYNCS.PHASECHK.TRANS64.TRYWAIT P3, [R11+URZ+0x38830], R20 ;  /* 0x038830140b0075a7 */ /* 0x0002a2000806017f */
[----:B------:R-:W-:Y:S05]  /*7030*/  @!P0 BRA `(.L_x_1522) ;  /* 0x0000000000048947 */ /* 0x000fea0003800000 */
[----:B------:R-:W-:Y:S01]  /*7040*/  BPT.TRAP 0x1 ;  /* 0x000000040000795c */ /* 0x000fe20000300000 */
.L_x_1522:
[----:B------:R-:W-:Y:S01]  /*7050*/  IMAD R13, R12, 0x200, R4 ;  /* 0x000002000c0d7824 */ /* 0x000fe200078e0204 */
[----:B--2---:R-:W-:Y:S06]  /*7060*/  @P3 BRA `(.L_x_1523) ;  /* 0x0000000000083947 */ /* 0x004fec0003800000 */
[----:B------:R-:W2:Y:S02]  /*7070*/  SYNCS.PHASECHK.TRANS64.TRYWAIT P3, [R11+URZ+0x38830], R20 ;  /* 0x038830140b0075a7 */ /* 0x000ea4000806017f */
[----:B--2---:R-:W-:Y:S05]  /*7080*/  @!P3 BRA `(.L_x_1524) ;  /* 0x000000fc0040b947 */ /* 0x004fea0003800000 */
.L_x_1523:
[----:B------:R-:W-:Y:S01]  /*7090*/  R2UR UR10, R13 ;  /* 0x000000000d0a72ca */ /* 0x000fe200000e0000 */
[----:B------:R-:W-:Y:S01]  /*70a0*/  WARPGROUP.ARRIVE ;  /* 0x00000000000079c5 */ /* 0x000fe20000000000 */
[----:B------:R-:W-:Y:S01]  /*70b0*/  UMOV UR4, UR24 ;  /* 0x0000001800047c82 */ /* 0x000fe20008000000 */
[----:B------:R-:W-:Y:S01]  /*70c0*/  UMOV UR5, UR25 ;  /* 0x0000001900057c82 */ /* 0x000fe20008000000 */
[----:B------:R-:W-:-:S09]  /*70d0*/  UMOV UR7, 0x40000040 ;  /* 0x4000004000077882 */ /* 0x000fd20000000000 */
[----:B------:R-:W-:Y:S02]  /*70e0*/  UMOV UR6, UR10 ;  /* 0x0000000a00067c82 */ /* 0x000fe40008000000 */
        /* <DEDUP_REMOVED lines=23> */
[----:B------:R-:W-:Y:S05]  /*7260*/  @!P0 BRA `(.L_x_1525) ;  /* 0x0000000000048947 */ /* 0x000fea0003800000 */
[----:B------:R-:W-:Y:S01]  /*7270*/  BPT.TRAP 0x1 ;  /* 0x000000040000795c */ /* 0x000fe20000300000 */
.L_x_1525:
[----:B------:R3:W4:Y:S01]  /*7280*/  SYNCS.PHASECHK.TRANS64.TRYWAIT P3, [R11+URZ+0x38850], R20 ;  /* 0x038850140b0075a7 */ /* 0x000722000806017f */
[----:B------:R-:W-:Y:S05]  /*7290*/  @!P0 BRA `(.L_x_1526) ;  /* 0x0000000000048947 */ /* 0x000fea0003800000 */
[----:B------:R-:W-:Y:S01]  /*72a0*/  BPT.TRAP 0x1 ;  /* 0x000000040000795c */ /* 0x000fe20000300000 */
.L_x_1526:
[----:B------:R-:W-:Y:S01]  /*72b0*/  IMAD R13, R12, 0x1000, R3 ;  /* 0x000010000c0d7824 */ /* 0x000fe200078e0203 */
[----:B----4-:R-:W-:Y:S06]  /*72c0*/  @P3 BRA `(.L_x_1527) ;  /* 0x0000000000083947 */ /* 0x010fec0003800000 */
[----:B------:R-:W4:Y:S02]  /*72d0*/  SYNCS.PHASECHK.TRANS64.TRYWAIT P3, [R11+URZ+0x38850], R20 ;  /* 0x038850140b0075a7 */ /* 0x000f24000806017f */
[----:B----4-:R-:W-:Y:S05]  /*72e0*/  @!P3 BRA `(.L_x_1528) ;  /* 0x000000f800bcb947 */ /* 0x010fea0003800000 */
.L_x_1527:
[C---:B------:R-:W-:Y:S01]  /*72f0*/  R2UR UR6, R13.reuse ;  /* 0x000000000d0672ca */ /* 0x040fe200000e0000 */
[----:B------:R-:W-:Y:S01]  /*7300*/  WARPGROUP.ARRIVE ;  /* 0x00000000000079c5 */ /* 0x000fe20000000000 */
[----:B------:R-:W-:Y:S01]  /*7310*/  UMOV UR4, UR8 ;  /* 0x0000000800047c82 */ /* 0x000fe20008000000 */
[----:B------:R-:W-:Y:S01]  /*7320*/  UMOV UR5, UR9 ;  /* 0x0000000900057c82 */ /* 0x000fe20008000000 */
[----:B------:R-:W-:Y:S01]  /*7330*/  UMOV UR7, 0x40000040 ;  /* 0x4000004000077882 */ /* 0x000fe20000000000 */
[C---:B-1234-:R-:W-:Y:S02]  /*7340*/  VIADD R20, R0.reuse, 0x2 ;  /* 0x0000000200147836 */ /* 0x05efe40000000000 */
[----:B------:R-:W1:Y:S01]  /*7350*/  S2R R21, SR_TID.X ;  /* 0x0000000000157919 */ /* 0x000e620000002100 */
[----:B------:R-:W-:Y:S02]  /*7360*/  VIADD R15, R13, 0x2 ;  /* 0x000000020d0f7836 */ /* 0x000fe40000000000 */
[----:B------:R-:W-:-:S02]  /*7370*/  VIADD R198, R0, 0x800 ;  /* 0x0000080000c67836 */ /* 0x000fc40000000000 */
[----:B------:R-:W-:Y:S01]  /*7380*/  VIADD R196, R13, 0x800 ;  /* 0x000008000dc47836 */ /* 0x000fe20000000000 */
[----:B------:R-:W-:Y:S01]  /*7390*/  HGMMA.64x64x16.F32 R152, gdesc[UR4], R152, gsb0 ;  /* 0x00e00000049879f0 */ /* 0x000fe20008000898 */
[----:B------:R-:W-:Y:S01]  /*73a0*/  R2UR UR4, R20 ;  /* 0x00000000140472ca */ /* 0x000fe200000e0000 */
[----:B------:R-:W-:Y:S01]  /*73b0*/  UMOV UR5, 0x40000040 ;  /* 0x4000004000057882 */ /* 0x000fe20000000000 */
[----:B------:R-:W-:Y:S01]  /*73c0*/  R2UR UR6, R15 ;  /* 0x000000000f0672ca */ /* 0x000fe200000e0000 */
[----:B------:R-:W-:Y:S01]  /*73d0*/  UMOV UR7, 0x40000040 ;  /* 0x4000004000077882 */ /* 0x000fe20000000000 */
[----:B------:R-:W-:Y:S02]  /*73e0*/  VIADD R20, R0, 0x4 ;  /* 0x0000000400147836 */ /* 0x000fe40000000000 */
[----:B------:R-:W-:Y:S01]  /*73f0*/  VIADD R15, R13, 0x4 ;  /* 0x000000040d0f7836 */ /* 0x000fe20000000000 */
[----:B-1----:R-:W-:Y:S01]  /*7400*/  SHF.R.U32.HI R21, RZ, 0x7, R21 ;  /* 0x00000007ff157819 */ /* 0x002fe20000011615 */
        /* <DEDUP_REMOVED lines=124> */
[----:B------:R-:W1:Y:S02]  /*7bd0*/  SHFL.IDX PT, R15, R21, RZ, 0x1f ;  /* 0x00001fff150f7589 */ /* 0x000e6400000e0000 */
[----:B-1----:R-:W-:-:S04]  /*7be0*/  ISETP.GT.AND P3, PT, R15, 0x7f, PT ;  /* 0x0000007f0f00780c */ /* 0x002fc80003f64270 */
[----:B------:R-:W-:-:S05]  /*7bf0*/  SEL R15, RZ, 0x2, !P3 ;  /* 0x00000002ff0f7807 */ /* 0x000fca0005800000 */
        /* <DEDUP_REMOVED lines=11> */
[----:B------:R-:W-:-:S03]  /*7cb0*/  SEL R21, R21, 0x6, !P3 ;  /* 0x0000000615157807 */ /* 0x000fc60005800000 */
[--C-:B------:R-:W-:Y:S02]  /*7cc0*/  IMAD.IADD R197, R198, 0x1, R20.reuse ;  /* 0x00000001c6c57824 */ /* 0x100fe400078e0214 */
        /* <DEDUP_REMOVED lines=10> */
[----:B------:R-:W-:Y:S02]  /*7d70*/  WARPGROUP.DEPBAR.LE gsb0, 0x0 ;  /* 0x00008000000079c5 */ /* 0x000fe40000010000 */
[----:B------:R-:W-:-:S08]  /*7d80*/  WARPGROUP.ARRIVE ;  /* 0x00000000000079c5 */ /* 0x000fd00000000000 */
        /* <DEDUP_REMOVED lines=129> */
[----:B------:R-:W-:Y:S02]  /*85a0*/  IMAD.IADD R21, R21, 0x1, R196 ;  /* 0x0000000115157824 */ /* 0x000fe400078e02c4 */
[----:B------:R-:W-:-:S05]  /*85b0*/  IMAD.MOV.U32 R20, RZ, RZ, 0x1000 ;  /* 0x00001000ff147424 */ /* 0x000fca00078e00ff */
[----:B------:R-:W-:-:S04]  /*85c0*/  SEL R20, R20, 0xf80, P3 ;  /* 0x00000f8014147807 */ /* 0x000fc80001800000 */
        /* <DEDUP_REMOVED lines=9> */
[----:B------:R-:W-:-:S04]  /*8660*/  SEL R15, R15, 0x3e, P3 ;  /* 0x0000003e0f0f7807 */ /* 0x000fc80001800000 */
[----:B------:R-:W-:-:S04]  /*8670*/  LOP3.LUT R15, R15, 0x6, RZ, 0xc0, !PT ;  /* 0x000000060f0f7812 */ /* 0x000fc800078ec0ff */
[CC--:B------:R-:W-:Y:S02]  /*8680*/  IADD3 R21, R15.reuse, R20.reuse, R0 ;  /* 0x000000140f157210 */ /* 0x0c0fe40007ffe000 */
[----:B------:R-:W-:Y:S01]  /*8690*/  IADD3 R13, R15, R20, R13 ;  /* 0x000000140f0d7210 */ /* 0x000fe20007ffe00d */
[----:B------:R-:W-:-:S05]  /*86a0*/  @!P1 VIADD R15, R11, 0x38840 ;  /* 0x000388400b0f9836 */ /* 0x000fca0000000000 */
[----:B------:R-:W-:Y:S01]  /*86b0*/  @!P1 PRMT R15, RZ, 0x654, R15 ;  /* 0x00000654ff0f9816 */ /* 0x000fe2000000000f */
[----:B------:R-:W-:Y:S02]  /*86c0*/  WARPGROUP.DEPBAR.LE gsb0, 0x0 ;  /* 0x00008000000079c5 */ /* 0x000fe40000010000 */
[----:B------:R-:W-:-:S06]  /*86d0*/  WARPGROUP.ARRIVE ;  /* 0x00000000000079c5 */ /* 0x000fcc0000000000 */
[----:B------:R-:W-:Y:S01]  /*86e0*/  HGMMA.64x64x16.F32 R152, gdesc[UR4], R152, gsb0 ;  /* 0x00e00000049879f0 */ /* 0x000fe20008000898 */
[----:B------:R-:W-:Y:S01]  /*86f0*/  R2UR UR4, R21 ;  /* 0x00000000150472ca */ /* 0x000fe200000e0000 */
[----:B------:R-:W-:Y:S01]  /*8700*/  UMOV UR5, 0x40000040 ;  /* 0x4000004000057882 */ /* 0x000fe20000000000 */
[----:B------:R-:W-:Y:S01]  /*8710*/  R2UR UR6, R13 ;  /* 0x000000000d0672ca */ /* 0x000fe200000e0000 */
[----:B------:R-:W-:Y:S01]  /*8720*/  UMOV UR7, 0x40000040 ;  /* 0x4000004000077882 */ /* 0x000fe20000000000 */
[----:B------:R-:W1:Y:S01]  /*8730*/  LDC R21, c[0x0][0x2e0] ;  /* 0x0000b800ff157b82 */ /* 0x000e620000000800 */
[----:B------:R-:W-:-:S05]  /*8740*/  IMAD.SHL.U32 R13, R9, 0x40, RZ ;  /* 0x00000040090d7824 */ /* 0x000fca00078e00ff */
[----:B------:R-:W-:Y:S01]  /*8750*/  IADD3 R20, -R13, 0x1, RZ ;  /* 0x000000010d147810 */ /* 0x000fe20007ffe1ff */
[----:B------:R-:W-:Y:S02]  /*8760*/  WARPGROUP.DEPBAR.LE gsb0, 0x0 ;  /* 0x00008000000079c5 */ /* 0x000fe40000010000 */
[----:B------:R-:W-:-:S06]  /*8770*/  WARPGROUP.ARRIVE ;  /* 0x00000000000079c5 */ /* 0x000fcc0000000000 */
[----:B------:R-:W-:Y:S01]  /*8780*/  HGMMA.64x64x16.F32 R152, gdesc[UR4], R152, gsb0 ;  /* 0x00e00000049879f0 */ /* 0x000fe20008000898 */
[----:B------:R-:W-:Y:S01]  /*8790*/  ULDC UR6, c[0x0][0xad4] ;  /* 0x0002b50000067ab9 */ /* 0x000fe20000000800 */
[----:B------:R-:W-:Y:S01]  /*87a0*/  ULDC UR5, c[0x0][0x288] ;  /* 0x0000a20000057ab9 */ /* 0x000fe20000000800 */
[----:B------:R-:W-:Y:S01]  /*87b0*/  ULOP3.LUT UR4, URZ, UR6, URZ, 0x33, !UPT ;  /* 0x000000063f047292 */ /* 0x000fe2000f8e333f */
[----:B------:R-:W-:Y:S02]  /*87c0*/  WARPGROUP.DEPBAR.LE gsb0, 0x0 ;  /* 0x00008000000079c5 */ /* 0x000fe40000010000 */
[----:B------:R1:W-:Y:S02]  /*87d0*/  @!P1 SYNCS.ARRIVE.TRANS64.RED.A1T0 RZ, [R15+URZ], RZ ;  /* 0x000000ff0fff99a7 */ /* 0x0003e4000810043f */
[----:B-1----:R-:W-:-:S05]  /*87e0*/  IMAD R15, R21, UR38, R20 ;  /* 0x00000026150f7c24 */ /* 0x002fca000f8e0214 */
[----:B------:R-:W-:Y:S01]  /*87f0*/  IADD3 R15, R15, -UR5, -R18 ;  /* 0x800000050f0f7c10 */ /* 0x000fe2000fffe812 */
[----:B------:R-:W-:-:S04]  /*8800*/  ULDC UR5, c[0x0][0xad8] ;  /* 0x0002b60000057ab9 */ /* 0x000fc80000000800 */
[C---:B------:R-:W-:Y:S02]  /*8810*/  VIADD R201, R15.reuse, UR5 ;  /* 0x000000050fc97c36 */ /* 0x040fe40008000000 */
[----:B------:R-:W-:Y:S01]  /*8820*/  VIADD R203, R15, UR4 ;  /* 0x000000040fcb7c36 */ /* 0x000fe20008000000 */
[----:B------:R-:W-:Y:S01]  /*8830*/  ULDC UR4, c[0x0][0xadc] ;  /* 0x0002b70000047ab9 */ /* 0x000fe20000000800 */
[C---:B------:R-:W-:Y:S02]  /*8840*/  IMAD.IADD R199, R2.reuse, 0x1, R201 ;  /* 0x0000000102c77824 */ /* 0x040fe400078e02c9 */
[----:B------:R-:W-:Y:S01]  /*8850*/  IMAD.IADD R200, R2, 0x1, R203 ;  /* 0x0000000102c87824 */ /* 0x000fe200078e02cb */
[----:B------:R-:W-:Y:S06]  /*8860*/  @!P2 BRA `(.L_x_1529) ;  /* 0x00000000005ca947 */ /* 0x000fec0003800000 */
[----:B------:R-:W-:Y:S01]  /*8870*/  IMAD.IADD R15, R2, 0x1, R10 ;  /* 0x00000001020f7824 */ /* 0x000fe200078e020a */
[----:B------:R-:W-:Y:S04]  /*8880*/  BSSY B0, `(.L_x_1530) ;  /* 0x0000011000007945 */ /* 0x000fe80003800000 */
        /* <DEDUP_REMOVED lines=10> */
.L_x_1531:
[----:B------:R-:W-:-:S05]  /*8930*/  IMAD.U32 R198, RZ, RZ, UR4 ;  /* 0x00000004ffc67e24 */ /* 0x000fca000f8e00ff */
[----:B------:R-:W-:-:S13]  /*8940*/  ISETP.NE.AND P3, PT, R198, 0x1, PT ;  /* 0x00000001c600780c */ /* 0x000fda0003f65270 */
[----:B------:R-:W1:Y:S02]  /*8950*/  @P3 LDC.64 R20, c[0x0][0xae0] ;  /* 0x0002b800ff143b82 */ /* 0x000e640000000a00 */
[----:B-1----:R-:W-:-:S04]  /*8960*/  @P3 IMAD.HI.U32 R196, R15, R20, RZ ;  /* 0x000000140fc43227 */ /* 0x002fc800078e00ff */
[----:B------:R-:W-:Y:S01]  /*8970*/  IMAD.MOV.U32 R20, RZ, RZ, R15 ;  /* 0x000000ffff147224 */ /* 0x000fe200078e000f */
[----:B------:R-:W-:-:S07]  /*8980*/  @P3 SHF.R.U32.HI R20, RZ, R21, R196 ;  /* 0x00000015ff143219 */ /* 0x000fce00000116c4 */
.L_x_1532:
[----:B------:R-:W-:Y:S05]  /*8990*/  BSYNC B0 ;  /* 0x0000000000007941 */ /* 0x000fea0003800000 */
.L_x_1530:
[----:B------:R-:W-:-:S04]  /*89a0*/  IMAD R15, R20, R198, -R13 ;  /* 0x000000c6140f7224 */ /* 0x000fc800078e0a0d */
[----:B------:R-:W-:-:S05]  /*89b0*/  IMAD.IADD R15, R15, 0x1, -R18 ;  /* 0x000000010f0f7824 */ /* 0x000fca00078e0a12 */
[----:B------:R-:W-:Y:S02]  /*89c0*/  VIADDMNMX R199, R15, R198, R199, PT ;  /* 0x000000c60fc77246 */ /* 0x000fe400038001c7 */
[----:B------:R-:W-:-:S07]  /*89d0*/  VIMNMX R200, R200, R15, !PT ;  /* 0x0000000fc8c87248 */ /* 0x000fce0007fe0100 */
.L_x_1529:
[----:B------:R-:W-:-:S04]  /*89e0*/  ISETP.GT.AND P3, PT, R9, -0x1, PT ;  /* 0xffffffff0900780c */ /* 0x000fc80003f64270 */
[C---:B------:R-:W-:Y:S02]  /*89f0*/  ISETP.GT.AND P4, PT, R200.reuse, RZ, P3 ;  /* 0x000000ffc800720c */ /* 0x040fe40001f84270 */
[C---:B------:R-:W-:Y:S02]  /*8a00*/  ISETP.GT.AND P6, PT, R200.reuse, 0x1, P3 ;  /* 0x00000001c800780c */ /* 0x040fe40001fc4270 */
[----:B------:R-:W-:Y:S02]  /*8a10*/  ISETP.LT.OR P5, PT, R199, 0x1, P4 ;  /* 0x00000001c700780c */ /* 0x000fe400027a1670 */
[----:B------:R-:W-:Y:S02]  /*8a20*/  ISETP.GT.AND P4, PT, R200, 0x8, P3 ;  /* 0x00000008c800780c */ /* 0x000fe40001f84270 */
[----:B------:R-:W-:Y:S02]  /*8a30*/  FSEL R198, R152, -INF , !P5 ;  /* 0xff80000098c67808 */ /* 0x000fe40006800000 */
[----:B------:R-:W-:-:S02]  /*8a40*/  ISETP.GT.AND P5, PT, R200, 0x9, P3 ;  /* 0x00000009c800780c */ /* 0x000fc40001fa4270 */
[C---:B------:R-:W-:Y:S02]  /*8a50*/  ISETP.LT.OR P6, PT, R199.reuse, 0x2, P6 ;  /* 0x00000002c700780c */ /* 0x040fe400037c1670 */
[C---:B------:R-:W-:Y:S02]  /*8a60*/  ISETP.LT.OR P4, PT, R199.reuse, 0x9, P4 ;  /* 0x00000009c700780c */ /* 0x040fe40002781670 */
[----:B------:R-:W-:Y:S02]  /*8a70*/  ISETP.LT.OR P5, PT, R199, 0xa, P5 ;  /* 0x0000000ac700780c */ /* 0x000fe40002fa1670 */
[----:B------:R-:W-:Y:S02]  /*8a80*/  FSEL R15, R153, -INF , !P6 ;  /* 0xff800000990f7808 */ /* 0x000fe40007000000 */
[----:B------:R-:W-:Y:S02]  /*8a90*/  FSEL R197, R156, -INF , !P4 ;  /* 0xff8000009cc57808 */ /* 0x000fe40006000000 */
[----:B------:R-:W-:-:S02]  /*8aa0*/  FSEL R196, R157, -INF , !P5 ;  /* 0xff8000009dc47808 */ /* 0x000fc40006800000 */
[C---:B------:R-:W-:Y:S02]  /*8ab0*/  ISETP.GT.AND P6, PT, R200.reuse, 0x10, P3 ;  /* 0x00000010c800780c */ /* 0x040fe40001fc4270 */
[C---:B------:R-:W-:Y:S02]  /*8ac0*/  ISETP.GT.AND P4, PT, R200.reuse, 0x11, P3 ;  /* 0x00000011c800780c */ /* 0x040fe40001f84270 */
[----:B------:R-:W-:Y:S02]  /*8ad0*/  ISETP.GT.AND P5, PT, R200, 0x18, P3 ;  /* 0x00000018c800780c */ /* 0x000fe40001fa4270 */
[C---:B------:R-:W-:Y:S02]  /*8ae0*/  ISETP.LT.OR P6, PT, R199.reuse, 0x11, P6 ;  /* 0x00000011c700780c */ /* 0x040fe400037c1670 */
[C---:B------:R-:W-:Y:S02]  /*8af0*/  ISETP.LT.OR P4, PT, R199.reuse, 0x12, P4 ;  /* 0x00000012c700780c */ /* 0x040fe40002781670 */
[----:B------:R-:W-:-:S02]  /*8b00*/  ISETP.LT.OR P5, PT, R199, 0x19, P5 ;  /* 0x00000019c700780c */ /* 0x000fc40002fa1670 */
[----:B------:R-:W-:Y:S02]  /*8b10*/  FSEL R160, R160, -INF , !P6 ;  /* 0xff800000a0a07808 */ /* 0x000fe40007000000 */
[----:B------:R-:W-:Y:S02]  /*8b20*/  FSEL R161, R161, -INF , !P4 ;  /* 0xff800000a1a17808 */ /* 0x000fe40006000000 */
[----:B------:R-:W-:Y:S02]  /*8b30*/  FSEL R164, R164, -INF , !P5 ;  /* 0xff800000a4a47808 */ /* 0x000fe40006800000 */
[C---:B------:R-:W-:Y:S02]  /*8b40*/  ISETP.GT.AND P6, PT, R200.reuse, 0x19, P3 ;  /* 0x00000019c800780c */ /* 0x040fe40001fc4270 */
[C---:B------:R-:W-:Y:S02]  /*8b50*/  ISETP.GT.AND P4, PT, R200.reuse, 0x20, P3 ;  /* 0x00000020c800780c */ /* 0x040fe40001f84270 */
        /* <DEDUP_REMOVED lines=22> */
[--C-:B------:R-:W-:Y:S02]  /*8cc0*/  IADD3 R168, R201, 0x8, R2.reuse ;  /* 0x00000008c9a87810 */ /* 0x100fe40007ffe002 */
[----:B------:R-:W-:Y:S02]  /*8cd0*/  IADD3 R169, R203, 0x8, R2 ;  /* 0x00000008cba97810 */ /* 0x000fe40007ffe002 */
[----:B------:R-:W-:-:S02]  /*8ce0*/  FSEL R177, R177, -INF , !P6 ;  /* 0xff800000b1b17808 */ /* 0x000fc40007000000 */
        /* <DEDUP_REMOVED lines=16> */
.L_x_1535:
[----:B------:R-:W-:Y:S02]  /*8df0*/  IMAD.U32 R200, RZ, RZ, UR4 ;  /* 0x00000004ffc87e24 */ /* 0x000fe4000f8e00ff */
[----:B------:R-:W-:-:S03]  /*8e00*/  VIADD R173, R173, 0x8 ;  /* 0x00000008adad7836 */ /* 0x000fc60000000000 */
[----:B------:R-:W-:-:S13]  /*8e10*/  ISETP.NE.AND P4, PT, R200, 0x1, PT ;  /* 0x00000001c800780c */ /* 0x000fda0003f85270 */
[----:B------:R-:W1:Y:S02]  /*8e20*/  @P4 LDC.64 R20, c[0x0][0xae0] ;  /* 0x0002b800ff144b82 */ /* 0x000e640000000a00 */
[----:B-1----:R-:W-:-:S05]  /*8e30*/  @P4 IMAD.HI.U32 R20, R173, R20, RZ ;  /* 0x00000014ad144227 */ /* 0x002fca00078e00ff */
[----:B------:R-:W-:-:S07]  /*8e40*/  @P4 SHF.R.U32.HI R173, RZ, R21, R20 ;  /* 0x00000015ffad4219 */ /* 0x000fce0000011614 */
.L_x_1536:
[----:B------:R-:W-:Y:S05]  /*8e50*/  BSYNC B0 ;  /* 0x0000000000007941 */ /* 0x000fea0003800000 */
.L_x_1534:
[----:B------:R-:W-:-:S04]  /*8e60*/  IMAD R173, R173, R200, -R13 ;  /* 0x000000c8adad7224 */ /* 0x000fc800078e0a0d */
[----:B------:R-:W-:-:S05]  /*8e70*/  IMAD.IADD R173, R173, 0x1, -R18 ;  /* 0x00000001adad7824 */ /* 0x000fca00078e0a12 */
[----:B------:R-:W-:Y:S02]  /*8e80*/  VIADDMNMX R168, R173, R200, R168, PT ;  /* 0x000000c8ada87246 */ /* 0x000fe400038001a8 */
[----:B------:R-:W-:-:S07]  /*8e90*/  VIMNMX R169, R169, R173, !PT ;  /* 0x000000ada9a97248 */ /* 0x000fce0007fe0100 */
.L_x_1533:
[----:B------:R-:W-:Y:S01]  /*8ea0*/  FMNMX.FTZ R20, R198, R7, !PT ;  /* 0x00000007c6147209 */ /* 0x000fe20007810000 */
[----:B------:R-:W-:Y:S01]  /*8eb0*/  ULDC UR7, c[0x0][0xa80] ;  /* 0x0002a00000077ab9 */ /* 0x000fe20000000800 */
[----:B------:R-:W-:Y:S01]  /*8ec0*/  ISETP.GT.AND P4, PT, R169, 0x1, P3 ;  /* 0x00000001a900780c */ /* 0x000fe20001f84270 */
[----:B------:R-:W-:Y:S01]  /*8ed0*/  UMOV UR11, 0x40000040 ;  /* 0x40000040000b7882 */ /* 0x000fe20000000000 */
[----:B------:R-:W-:Y:S01]  /*8ee0*/  FMNMX.FTZ R20, R15, R20, !PT ;  /* 0x000000140f147209 */ /* 0x000fe20007810000 */
[----:B------:R-:W-:Y:S01]  /*8ef0*/  @!P1 VIADD R11, R11, 0x38860 ;  /* 0x000388600b0b9836 */ /* 0x000fe20000000000 */
[----:B------:R-:W-:Y:S02]  /*8f00*/  ISETP.LT.OR P4, PT, R168, 0x2, P4 ;  /* 0x00000002a800780c */ /* 0x000fe40002781670 */
[----:B------:R-:W-:Y:S02]  /*8f10*/  FMNMX.FTZ R13, R197, R20, !PT ;  /* 0x00000014c50d7209 */ /* 0x000fe40007810000 */
[----:B------:R-:W-:-:S02]  /*8f20*/  FSEL R155, R155, -INF , !P4 ;  /* 0xff8000009b9b7808 */ /* 0x000fc40006000000 */
[----:B------:R-:W-:Y:S02]  /*8f30*/  FMNMX.FTZ R13, R196, R13, !PT ;  /* 0x0000000dc40d7209 */ /* 0x000fe40007810000 */
[----:B------:R-:W-:Y:S02]  /*8f40*/  ISETP.GT.AND P4, PT, R169, RZ, P3 ;  /* 0x000000ffa900720c */ /* 0x000fe40001f84270 */
[----:B------:R-:W-:Y:S02]  /*8f50*/  FMNMX.FTZ R20, R160, R13, !PT ;  /* 0x0000000da0147209 */ /* 0x000fe40007810000 */
[----:B------:R-:W-:Y:S02]  /*8f60*/  ISETP.LT.OR P4, PT, R168, 0x1, P4 ;  /* 0x00000001a800780c */ /* 0x000fe40002781670 */
[----:B------:R-:W-:Y:S02]  /*8f70*/  FMNMX.FTZ R13, R161, R20, !PT ;  /* 0x00000014a10d7209 */ /* 0x000fe40007810000 */
[----:B------:R-:W-:-:S02]  /*8f80*/  ISETP.GT.AND P5, PT, R169, 0x8, P3 ;  /* 0x00000008a900780c */ /* 0x000fc40001fa4270 */
[----:B------:R-:W-:Y:S02]  /*8f90*/  FMNMX.FTZ R20, R164, R13, !PT ;  /* 0x0000000da4147209 */ /* 0x000fe40007810000 */
[----:B------:R-:W-:Y:S02]  /*8fa0*/  FSEL R199, R154, -INF , !P4 ;  /* 0xff8000009ac77808 */ /* 0x000fe40006000000 */
        /* <DEDUP_REMOVED lines=18> */
[C---:B------:R-:W-:Y:S01]  /*90d0*/  ISETP.GT.AND P4, PT, R169.reuse, 0x18, P3 ;  /* 0x00000018a900780c */ /* 0x040fe20001f84270 */
[----:B------:R-:W1:Y:S01]  /*90e0*/  SHFL.BFLY PT, R13, R20, 0x2, 0x1f ;  /* 0x0c401f00140d7f89 */ /* 0x000e6200000e0000 */
[C---:B------:R-:W-:Y:S02]  /*90f0*/  ISETP.LT.OR P6, PT, R168.reuse, 0x12, P6 ;  /* 0x00000012a800780c */ /* 0x040fe400037c1670 */
[----:B------:R-:W-:Y:S02]  /*9100*/  ISETP.GT.AND P5, PT, R169, 0x19, P3 ;  /* 0x00000019a900780c */ /* 0x000fe40001fa4270 */
[----:B------:R-:W-:-:S02]  /*9110*/  ISETP.LT.OR P4, PT, R168, 0x19, P4 ;  /* 0x00000019a800780c */ /* 0x000fc40002781670 */
[----:B------:R-:W-:Y:S02]  /*9120*/  FSEL R163, R163, -INF , !P6 ;  /* 0xff800000a3a37808 */ /* 0x000fe40007000000 */
[----:B------:R-:W-:Y:S02]  /*9130*/  ISETP.LT.OR P5, PT, R168, 0x1a, P5 ;  /* 0x0000001aa800780c */ /* 0x000fe40002fa1670 */
[C---:B------:R-:W-:Y:S02]  /*9140*/  ISETP.GT.AND P6, PT, R169.reuse, 0x20, P3 ;  /* 0x00000020a900780c */ /* 0x040fe40001fc4270 */
[----:B------:R-:W-:Y:S02]  /*9150*/  FSEL R166, R166, -INF , !P4 ;  /* 0xff800000a6a67808 */ /* 0x000fe40006000000 */
[----:B------:R-:W-:Y:S02]  /*9160*/  ISETP.GT.AND P4, PT, R169, 0x21, P3 ;  /* 0x00000021a900780c */ /* 0x000fe40001f84270 */
[----:B------:R-:W-:-:S02]  /*9170*/  FSEL R167, R167, -INF , !P5 ;  /* 0xff800000a7a77808 */ /* 0x000fc40006800000 */
[C---:B------:R-:W-:Y:S02]  /*9180*/  ISETP.LT.OR P6, PT, R168.reuse, 0x21, P6 ;  /* 0x00000021a800780c */ /* 0x040fe400037c1670 */
[----:B------:R-:W-:Y:S02]  /*9190*/  ISETP.GT.AND P5, PT, R169, 0x28, P3 ;  /* 0x00000028a900780c */ /* 0x000fe40001fa4270 */
[----:B------:R-:W-:Y:S02]  /*91a0*/  ISETP.LT.OR P4, PT, R168, 0x22, P4 ;  /* 0x00000022a800780c */ /* 0x000fe40002781670 */
[----:B-1----:R-:W-:Y:S02]  /*91b0*/  FMNMX.FTZ R21, R20, R13, !PT ;  /* 0x0000000d14157209 */ /* 0x002fe40007810000 */
[----:B------:R-:W-:Y:S02]  /*91c0*/  FMNMX.FTZ R20, R199, R8, !PT ;  /* 0x00000008c7147209 */ /* 0x000fe40007810000 */
[----:B------:R-:W-:Y:S01]  /*91d0*/  FSEL R154, R170, -INF , !P6 ;  /* 0xff800000aa9a7808 */ /* 0x000fe20007000000 */
[----:B------:R-:W1:Y:S01]  /*91e0*/  SHFL.BFLY PT, R172, R21, 0x1, 0x1f ;  /* 0x0c201f0015ac7f89 */ /* 0x000e6200000e0000 */
[----:B------:R-:W-:-:S02]  /*91f0*/  ISETP.LT.OR P5, PT, R168, 0x29, P5 ;  /* 0x00000029a800780c */ /* 0x000fc40002fa1670 */
[----:B------:R-:W-:Y:S02]  /*9200*/  FSEL R200, R171, -INF , !P4 ;  /* 0xff800000abc87808 */ /* 0x000fe40006000000 */
[C---:B------:R-:W-:Y:S02]  /*9210*/  ISETP.GT.AND P4, PT, R169.reuse, 0x29, P3 ;  /* 0x00000029a900780c */ /* 0x040fe40001f84270 */
[----:B------:R-:W-:Y:S02]  /*9220*/  FSEL R201, R174, -INF , !P5 ;  /* 0xff800000aec97808 */ /* 0x000fe40006800000 */
[----:B------:R-:W-:Y:S02]  /*9230*/  ISETP.GT.AND P5, PT, R169, 0x30, P3 ;  /* 0x00000030a900780c */ /* 0x000fe40001fa4270 */
[C---:B------:R-:W-:Y:S02]  /*9240*/  ISETP.LT.OR P4, PT, R168.reuse, 0x2a, P4 ;  /* 0x0000002aa800780c */ /* 0x040fe40002781670 */
[----:B------:R-:W-:-:S02]  /*9250*/  ISETP.LT.OR P5, PT, R168, 0x31, P5 ;  /* 0x00000031a800780c */ /* 0x000fc40002fa1670 */
[----:B------:R-:W-:Y:S02]  /*9260*/  @!P1 PRMT R11, RZ, 0x654, R11 ;  /* 0x00000654ff0b9816 */ /* 0x000fe4000000000b */
[----:B------:R-:W-:Y:S02]  /*9270*/  FSEL R202, R178, -INF , !P5 ;  /* 0xff800000b2ca7808 */ /* 0x000fe40006800000 */
[----:B------:R-:W-:-:S04]  /*9280*/  ISETP.GT.AND P5, PT, R169, 0x38, P3 ;  /* 0x00000038a900780c */ /* 0x000fc80001fa4270 */
[----:B------:R-:W-:Y:S02]  /*9290*/  ISETP.LT.OR P5, PT, R168, 0x39, P5 ;  /* 0x00000039a800780c */ /* 0x000fe40002fa1670 */
[----:B-1----:R-:W-:Y:S02]  /*92a0*/  FMNMX.FTZ R13, R21, R172, !PT ;  /* 0x000000ac150d7209 */ /* 0x002fe40007810000 */
[----:B------:R-:W-:Y:S02]  /*92b0*/  FMNMX.FTZ R21, R155, R20, !PT ;  /* 0x000000149b157209 */ /* 0x000fe40007810000 */
[C---:B------:R-:W-:Y:S01]  /*92c0*/  FSETP.NEU.FTZ.AND P6, PT, R13.reuse, -INF , PT ;  /* 0xff8000000d00780b */ /* 0x040fe20003fdd000 */
[----:B------:R-:W-:Y:S01]  /*92d0*/  FMUL.FTZ R203, R13, UR7 ;  /* 0x000000070dcb7c20 */ /* 0x000fe20008410000 */
[----:B------:R-:W-:Y:S02]  /*92e0*/  FMNMX.FTZ R20, R158, R21, !PT ;  /* 0x000000159e147209 */ /* 0x000fe40007810000 */
[----:B------:R-:W-:-:S02]  /*92f0*/  FSEL R182, R182, -INF , !P5 ;  /* 0xff800000b6b67808 */ /* 0x000fc40006800000 */
[----:B------:R-:W-:Y:S02]  /*9300*/  FMNMX.FTZ R21, R159, R20, !PT ;  /* 0x000000149f157209 */ /* 0x000fe40007810000 */
[----:B------:R-:W-:Y:S02]  /*9310*/  FSEL R203, R203, RZ, P6 ;  /* 0x000000ffcbcb7208 */ /* 0x000fe40003000000 */
[----:B------:R-:W-:-:S03]  /*9320*/  FMNMX.FTZ R20, R162, R21, !PT ;  /* 0x00000015a2147209 */ /* 0x000fc60007810000 */
[--C-:B------:R-:W-:Y:S01]  /*9330*/  FFMA.FTZ R171, R198, UR7, -R203.reuse ;  /* 0x00000007c6ab7c23 */ /* 0x100fe200080108cb */
[----:B------:R-:W-:Y:S01]  /*9340*/  FMNMX.FTZ R21, R163, R20, !PT ;  /* 0x00000014a3157209 */ /* 0x000fe20007810000 */
[--C-:B------:R-:W-:Y:S01]  /*9350*/  FFMA.FTZ R173, R152, UR7, -R203.reuse ;  /* 0x0000000798ad7c23 */ /* 0x100fe200080108cb */
        /* <DEDUP_REMOVED lines=8> */
[----:B------:R-:W-:Y:S01]  /*93e0*/  ISETP.GT.AND P3, PT, R169, 0x39, P3 ;  /* 0x00000039a900780c */ /* 0x000fe20001f64270 */
[----:B------:R1:W-:Y:S01]  /*93f0*/  MUFU.EX2 R20, R171 ;  /* 0x000000ab00147308 */ /* 0x0003e20000000800 */
[----:B------:R-:W-:Y:S01]  /*9400*/  FMNMX.FTZ R21, R154, R21, !PT ;  /* 0x000000159a157209 */ /* 0x000fe20007810000 */
[--C-:B------:R-:W-:Y:S01]  /*9410*/  FFMA.FTZ R178, R157, UR7, -R203.reuse ;  /* 0x000000079db27c23 */ /* 0x100fe200080108cb */
[----:B------:R-:W-:Y:S01]  /*9420*/  ISETP.LT.OR P4, PT, R168, 0x32, P4 ;  /* 0x00000032a800780c */ /* 0x000fe20002781670 */
[--C-:B------:R-:W-:Y:S01]  /*9430*/  FFMA.FTZ R176, R176, UR7, -R203.reuse ;  /* 0x00000007b0b07c23 */ /* 0x100fe200080108cb */
[----:B------:R-:W-:Y:S01]  /*9440*/  FMNMX.FTZ R170, R200, R21, !PT ;  /* 0x00000015c8aa7209 */ /* 0x000fe20007810000 */
[--C-:B------:R-:W-:Y:S01]  /*9450*/  FFMA.FTZ R177, R177, UR7, -R203.reuse ;  /* 0x00000007b1b17c23 */ /* 0x100fe200080108cb */
[----:B------:R-:W-:Y:S01]  /*9460*/  ISETP.LT.OR P3, PT, R168, 0x3a, P3 ;  /* 0x0000003aa800780c */ /* 0x000fe20001f61670 */
[--C-:B------:R-:W-:Y:S01]  /*9470*/  FFMA.FTZ R168, R196, UR7, -R203.reuse ;  /* 0x00000007c4a87c23 */ /* 0x100fe200080108cb */
[----:B------:R-:W-:Y:S01]  /*9480*/  FMNMX.FTZ R21, R201, R170, !PT ;  /* 0x000000aac9157209 */ /* 0x000fe20007810000 */
[--C-:B-1----:R-:W-:Y:S01]  /*9490*/  FFMA.FTZ R171, R197, UR7, -R203.reuse ;  /* 0x00000007c5ab7c23 */ /* 0x102fe200080108cb */
[----:B------:R-:W-:Y:S01]  /*94a0*/  FSEL R197, R179, -INF , !P4 ;  /* 0xff800000b3c57808 */ /* 0x000fe20006000000 */
[--C-:B------:R-:W-:Y:S01]  /*94b0*/  FFMA.FTZ R179, R180, UR7, -R203.reuse ;  /* 0x00000007b4b37c23 */ /* 0x100fe200080108cb */
[----:B------:R-:W-:Y:S01]  /*94c0*/  FMNMX.FTZ R169, R198, R21, !PT ;  /* 0x00000015c6a97209 */ /* 0x000fe20007810000 */
[----:B------:R-:W-:Y:S01]  /*94d0*/  FFMA.FTZ R196, R181, UR7, -R203 ;  /* 0x00000007b5c47c23 */ /* 0x000fe200080108cb */
[----:B------:R-:W-:Y:S01]  /*94e0*/  FSEL R183, R183, -INF , !P3 ;  /* 0xff800000b7b77808 */ /* 0x000fe20005800000 */
[----:B------:R1:W-:Y:S01]  /*94f0*/  MUFU.EX2 R21, R171 ;  /* 0x000000ab00157308 */ /* 0x0003e20000000800 */
[----:B------:R-:W-:-:S02]  /*9500*/  FMNMX.FTZ R170, R202, R169, !PT ;  /* 0x000000a9caaa7209 */ /* 0x000fc40007810000 */
[----:B------:R-:W-:Y:S02]  /*9510*/  FSEL R156, R13, RZ, P6 ;  /* 0x000000ff0d9c7208 */ /* 0x000fe40003000000 */
[----:B------:R-:W-:-:S03]  /*9520*/  FMNMX.FTZ R169, R197, R170, !PT ;  /* 0x000000aac5a97209 */ /* 0x000fc60007810000 */
[----:B------:R-:W-:Y:S01]  /*9530*/  FADD.FTZ R156, -R156, R7 ;  /* 0x000000079c9c7221 */ /* 0x000fe20000010100 */
[----:B------:R-:W-:Y:S01]  /*9540*/  FMNMX.FTZ R170, R182, R169, !PT ;  /* 0x000000a9b6aa7209 */ /* 0x000fe20007810000 */
[--C-:B------:R-:W-:Y:S01]  /*9550*/  FFMA.FTZ R169, R160, UR7, -R203.reuse ;  /* 0x00000007a0a97c23 */ /* 0x100fe200080108cb */
[--C-:B-1----:R-:W-:Y:S01]  /*9560*/  FFMA.FTZ R171, R164, UR7, -R203.reuse ;  /* 0x00000007a4ab7c23 */ /* 0x102fe200080108cb */
[----:B------:R-:W-:Y:S01]  /*9570*/  FMUL.FTZ R7, R156, UR7 ;  /* 0x000000079c077c20 */ /* 0x000fe20008410000 */
[----:B------:R-:W-:Y:S01]  /*9580*/  FMNMX.FTZ R160, R183, R170, !PT ;  /* 0x000000aab7a07209 */ /* 0x000fe20007810000 */
[----:B------:R-:W-:Y:S01]  /*9590*/  FFMA.FTZ R170, R161, UR7, -R203 ;  /* 0x00000007a1aa7c23 */ /* 0x000fe200080108cb */
[----:B------:R-:W-:Y:S01]  /*95a0*/  MUFU.EX2 R15, R15 ;  /* 0x0000000f000f7308 */ /* 0x000fe20000000800 */
[----:B------:R-:W-:Y:S02]  /*95b0*/  LEA R203, R12, R19, 0xc ;  /* 0x000000130ccb7211 */ /* 0x000fe400078e60ff */
[----:B------:R-:W1:Y:S02]  /*95c0*/  SHFL.BFLY PT, R161, R160, 0x2, 0x1f ;  /* 0x0c401f00a0a17f89 */ /* 0x000e6400000e0000 */
[C---:B------:R-:W-:Y:S01]  /*95d0*/  R2UR UR10, R203.reuse ;  /* 0x00000000cb0a72ca */ /* 0x040fe200000e0000 */
[----:B------:R-:W-:-:S02]  /*95e0*/  VIADD R210, R203, 0x80 ;  /* 0x00000080cbd27836 */ /* 0x000fc40000000000 */
[----:B------:R-:W2:Y:S08]  /*95f0*/  MUFU.EX2 R7, R7 ;  /* 0x0000000700077308 */ /* 0x000eb00000000800 */
[----:B------:R-:W-:Y:S08]  /*9600*/  MUFU.EX2 R168, R168 ;  /* 0x000000a800a87308 */ /* 0x000ff00000000800 */
[----:B------:R-:W-:Y:S01]  /*9610*/  MUFU.EX2 R169, R169 ;  /* 0x000000a900a97308 */ /* 0x000fe20000000800 */
[-C--:B--2---:R-:W-:Y:S01]  /*9620*/  FMUL.FTZ R24, R24, R7.reuse ;  /* 0x0000000718187220 */ /* 0x084fe20000410000 */
[----:B------:R-:W-:Y:S01]  /*9630*/  FMUL.FTZ R25, R25, R7 ;  /* 0x0000000719197220 */ /* 0x000fe20000410000 */
[----:B-1----:R-:W-:Y:S01]  /*9640*/  FMNMX.FTZ R161, R160, R161, !PT ;  /* 0x000000a1a0a17209 */ /* 0x002fe20007810000 */
[-C--:B------:R-:W-:Y:S01]  /*9650*/  FMUL.FTZ R28, R28, R7.reuse ;  /* 0x000000071c1c7220 */ /* 0x080fe20000410000 */
[-C--:B------:R-:W-:Y:S01]  /*9660*/  FMUL.FTZ R29, R29, R7.reuse ;  /* 0x000000071d1d7220 */ /* 0x080fe20000410000 */
[-C--:B------:R-:W-:Y:S01]  /*9670*/  FMUL.FTZ R32, R32, R7.reuse ;  /* 0x0000000720207220 */ /* 0x080fe20000410000 */
[-C--:B------:R-:W-:Y:S01]  /*9680*/  FMUL.FTZ R33, R33, R7.reuse ;  /* 0x0000000721217220 */ /* 0x080fe20000410000 */
[----:B------:R-:W1:Y:S01]  /*9690*/  SHFL.BFLY PT, R152, R161, 0x1, 0x1f ;  /* 0x0c201f00a1987f89 */ /* 0x000e6200000e0000 */
        /* <DEDUP_REMOVED lines=15> */
[----:B------:R-:W-:Y:S01]  /*9790*/  FMUL.FTZ R61, R61, R7 ;  /* 0x000000073d3d7220 */ /* 0x000fe20000410000 */
[----:B------:R-:W3:Y:S01]  /*97a0*/  MUFU.EX2 R172, R172 ;  /* 0x000000ac00ac7308 */ /* 0x000ee20000000800 */
[----:B--2---:R-:W-:Y:S01]  /*97b0*/  F2FP.F16.F32.PACK_AB R156, R170, R169 ;  /* 0x000000a9aa9c723e */ /* 0x004fe200000000ff */
[-C--:B------:R-:W-:Y:S01]  /*97c0*/  FMUL.FTZ R64, R64, R7.reuse ;  /* 0x0000000740407220 */ /* 0x080fe20000410000 */
[-C--:B------:R-:W-:Y:S01]  /*97d0*/  FMUL.FTZ R65, R65, R7.reuse ;  /* 0x0000000741417220 */ /* 0x080fe20000410000 */
[-C--:B------:R-:W-:Y:S01]  /*97e0*/  FMUL.FTZ R68, R68, R7.reuse ;  /* 0x0000000744447220 */ /* 0x080fe20000410000 */
[-C--:B------:R-:W-:Y:S01]  /*97f0*/  FMUL.FTZ R69, R69, R7.reuse ;  /* 0x0000000745457220 */ /* 0x080fe20000410000 */
[-C--:B------:R-:W-:Y:S01]  /*9800*/  FMUL.FTZ R72, R72, R7.reuse ;  /* 0x0000000748487220 */ /* 0x080fe20000410000 */
[----:B-1----:R-:W-:Y:S01]  /*9810*/  FMNMX.FTZ R180, R161, R152, !PT ;  /* 0x00000098a1b47209 */ /* 0x002fe20007810000 */
[----:B------:R-:W-:Y:S01]  /*9820*/  MUFU.EX2 R173, R173 ;  /* 0x000000ad00ad7308 */ /* 0x000fe20000000800 */
[-C--:B------:R-:W-:Y:S01]  /*9830*/  FMUL.FTZ R73, R73, R7.reuse ;  /* 0x0000000749497220 */ /* 0x080fe20000410000 */
[-C--:B------:R-:W-:Y:S01]  /*9840*/  FMUL.FTZ R76, R76, R7.reuse ;  /* 0x000000074c4c7220 */ /* 0x080fe20000410000 */
[C---:B------:R-:W-:Y:S01]  /*9850*/  FSETP.NEU.FTZ.AND P3, PT, R180.reuse, -INF , PT ;  /* 0xff800000b400780b */ /* 0x040fe20003f7d000 */
[----:B------:R-:W-:Y:S01]  /*9860*/  FMUL.FTZ R152, R180, UR7 ;  /* 0x00000007b4987c20 */ /* 0x000fe20008410000 */
[-C--:B------:R-:W-:Y:S01]  /*9870*/  FMUL.FTZ R77, R77, R7.reuse ;  /* 0x000000074d4d7220 */ /* 0x080fe20000410000 */
[-C--:B------:R-:W-:Y:S01]  /*9880*/  FMUL.FTZ R80, R80, R7.reuse ;  /* 0x0000000750507220 */ /* 0x080fe20000410000 */
[----:B------:R-:W-:Y:S01]  /*9890*/  FSEL R153, R180, RZ, P3 ;  /* 0x000000ffb4997208 */ /* 0x000fe20001800000 */
[----:B------:R-:W1:Y:S01]  /*98a0*/  MUFU.EX2 R174, R174 ;  /* 0x000000ae00ae7308 */ /* 0x000e620000000800 */
[----:B------:R-:W-:Y:S01]  /*98b0*/  FSEL R152, R152, RZ, P3 ;  /* 0x000000ff98987208 */ /* 0x000fe20001800000 */
[-C--:B------:R-:W-:Y:S01]  /*98c0*/  FMUL.FTZ R81, R81, R7.reuse ;  /* 0x0000000751517220 */ /* 0x080fe20000410000 */
[-C--:B------:R-:W-:Y:S01]  /*98d0*/  FMUL.FTZ R84, R84, R7.reuse ;  /* 0x0000000754547220 */ /* 0x080fe20000410000 */
[----:B------:R-:W-:Y:S01]  /*98e0*/  FADD.FTZ R153, -R153, R8 ;  /* 0x0000000899997221 */ /* 0x000fe20000010100 */
[----:B------:R-:W-:Y:S01]  /*98f0*/  FMUL.FTZ R85, R85, R7 ;  /* 0x0000000755557220 */ /* 0x000fe20000410000 */
[----:B------:R-:W-:Y:S01]  /*9900*/  FFMA.FTZ R204, R155, UR7, -R152 ;  /* 0x000000079bcc7c23 */ /* 0x000fe20008010898 */
[----:B------:R-:W-:-:S02]  /*9910*/  IMAD.MOV R155, RZ, RZ, -R23 ;  /* 0x000000ffff9b7224 */ /* 0x000fc400078e0a17 */
[----:B------:R-:W-:Y:S01]  /*9920*/  FMUL.FTZ R153, R153, UR7 ;  /* 0x0000000799997c20 */ /* 0x000fe20008410000 */
[--C-:B------:R-:W-:Y:S01]  /*9930*/  FFMA.FTZ R159, R159, UR7, -R152.reuse ;  /* 0x000000079f9f7c23 */ /* 0x100fe20008010898 */
[--C-:B------:R-:W-:Y:S01]  /*9940*/  FFMA.FTZ R181, R199, UR7, -R152.reuse ;  /* 0x00000007c7b57c23 */ /* 0x100fe20008010898 */
[--C-:B------:R-:W-:Y:S01]  /*9950*/  FFMA.FTZ R199, R158, UR7, -R152.reuse ;  /* 0x000000079ec77c23 */ /* 0x100fe20008010898 */
[----:B------:R-:W-:Y:S01]  /*9960*/  ISETP.NE.AND P3, PT, R18, R155, PT ;  /* 0x0000009b1200720c */ /* 0x000fe20003f65270 */
[----:B------:R2:W4:Y:S01]  /*9970*/  MUFU.EX2 R206, R153 ;  /* 0x0000009900ce7308 */ /* 0x0005220000000800 */
[--C-:B------:R-:W-:Y:S01]  /*9980*/  FFMA.FTZ R209, R166, UR7, -R152.reuse ;  /* 0x00000007a6d17c23 */ /* 0x100fe20008010898 */
[--C-:B------:R-:W-:Y:S01]  /*9990*/  FFMA.FTZ R208, R167, UR7, -R152.reuse ;  /* 0x00000007a7d07c23 */ /* 0x100fe20008010898 */
[--C-:B------:R-:W-:Y:S01]  /*99a0*/  FFMA.FTZ R162, R162, UR7, -R152.reuse ;  /* 0x00000007a2a27c23 */ /* 0x100fe20008010898 */
[--C-:B------:R-:W-:Y:S01]  /*99b0*/  FFMA.FTZ R163, R163, UR7, -R152.reuse ;  /* 0x00000007a3a37c23 */ /* 0x100fe20008010898 */
[--C-:B------:R-:W-:Y:S01]  /*99c0*/  FFMA.FTZ R200, R200, UR7, -R152.reuse ;  /* 0x00000007c8c87c23 */ /* 0x100fe20008010898 */
[--C-:B------:R-:W-:Y:S01]  /*99d0*/  FFMA.FTZ R205, R197, UR7, -R152.reuse ;  /* 0x00000007c5cd7c23 */ /* 0x100fe20008010898 */
[--C-:B------:R-:W-:Y:S01]  /*99e0*/  FFMA.FTZ R207, R183, UR7, -R152.reuse ;  /* 0x00000007b7cf7c23 */ /* 0x100fe20008010898 */
[----:B------:R5:W-:Y:S01]  /*99f0*/  MUFU.EX2 R8, R159 ;  /* 0x0000009f00087308 */ /* 0x000be20000000800 */
[--C-:B------:R-:W-:Y:S01]  /*9a00*/  FFMA.FTZ R157, R154, UR7, -R152.reuse ;  /* 0x000000079a9d7c23 */ /* 0x100fe20008010898 */
[--C-:B--2---:R-:W-:Y:S01]  /*9a10*/  FFMA.FTZ R153, R201, UR7, -R152.reuse ;  /* 0x00000007c9997c23 */ /* 0x104fe20008010898 */
[----:B------:R-:W-:Y:S01]  /*9a20*/  FFMA.FTZ R161, R182, UR7, -R152 ;  /* 0x00000007b6a17c23 */ /* 0x000fe20008010898 */
[----:B------:R-:W-:Y:S01]  /*9a30*/  @!P3 IMAD R16, R16, 0x40, R22 ;  /* 0x000000401010b824 */ /* 0x000fe200078e0216 */
[----:B------:R-:W-:Y:S01]  /*9a40*/  F2FP.F16.F32.PACK_AB R154, R168, R21 ;  /* 0x00000015a89a723e */ /* 0x000fe200000000ff */
[----:B------:R-:W-:Y:S01]  /*9a50*/  FMUL.FTZ R88, R88, R7 ;  /* 0x0000000758587220 */ /* 0x000fe20000410000 */
[----:B---3--:R-:W-:Y:S01]  /*9a60*/  F2FP.F16.F32.PACK_AB R158, R172, R171 ;  /* 0x000000abac9e723e */ /* 0x008fe200000000ff */
[----:B------:R-:W-:Y:S01]  /*9a70*/  MUFU.EX2 R181, R181 ;  /* 0x000000b500b57308 */ /* 0x000fe20000000800 */
[----:B------:R-:W-:Y:S01]  /*9a80*/  @!P3 LEA R155, R16, UR36, 0x2 ;  /* 0x00000024109bbc11 */ /* 0x000fe2000f8e10ff */
[--C-:B-----5:R-:W-:Y:S01]  /*9a90*/  FFMA.FTZ R159, R198, UR7, -R152.reuse ;  /* 0x00000007c69f7c23 */ /* 0x120fe20008010898 */
[----:B------:R-:W-:Y:S01]  /*9aa0*/  FFMA.FTZ R198, R202, UR7, -R152 ;  /* 0x00000007cac67c23 */ /* 0x000fe20008010898 */
[----:B------:R-:W-:Y:S01]  /*9ab0*/  F2FP.F16.F32.PACK_AB R152, R15, R20 ;  /* 0x000000140f98723e */ /* 0x000fe200000000ff */
[----:B------:R-:W-:Y:S01]  /*9ac0*/  FMUL.FTZ R89, R89, R7 ;  /* 0x0000000759597220 */ /* 0x000fe20000410000 */
[----:B------:R-:W-:Y:S01]  /*9ad0*/  @!P3 STS [R155+0x38400], R7 ;  /* 0x038400079b00b388 */ /* 0x000fe20000000800 */
[----:B-1----:R-:W-:Y:S01]  /*9ae0*/  F2FP.F16.F32.PACK_AB R160, R174, R173 ;  /* 0x000000adaea0723e */ /* 0x002fe200000000ff */
[----:B------:R-:W-:Y:S01]  /*9af0*/  MUFU.EX2 R204, R204 ;  /* 0x000000cc00cc7308 */ /* 0x000fe20000000800 */
[-C--:B------:R-:W-:Y:S01]  /*9b00*/  FMUL.FTZ R92, R92, R7.reuse ;  /* 0x000000075c5c7220 */ /* 0x080fe20000410000 */
[----:B----4-:R1:W-:Y:S01]  /*9b10*/  @!P3 STS [R155+0x38420], R206 ;  /* 0x038420ce9b00b388 */ /* 0x0103e20000000800 */
        /* <DEDUP_REMOVED lines=72> */
[----:B-1----:R-:W-:Y:S01]  /*9fa0*/  F2FP.F16.F32.PACK_AB R162, R178, R175 ;  /* 0x000000afb2a2723e */ /* 0x002fe200000000ff */
        /* <DEDUP_REMOVED lines=21> */
[----:B--2---:R-:W-:Y:S01]  /*a100*/  F2FP.F16.F32.PACK_AB R159, R208, R209 ;  /* 0x000000d1d09f723e */ /* 0x004fe200000000ff */
[-C--:B------:R-:W-:Y:S01]  /*a110*/  FMUL.FTZ R122, R122, R206.reuse ;  /* 0x000000ce7a7a7220 */ /* 0x080fe20000410000 */
[-C--:B------:R-:W-:Y:S01]  /*a120*/  FMUL.FTZ R123, R123, R206.reuse ;  /* 0x000000ce7b7b7220 */ /* 0x080fe20000410000 */
[-C--:B------:R-:W-:Y:S01]  /*a130*/  FMUL.FTZ R126, R126, R206.reuse ;  /* 0x000000ce7e7e7220 */ /* 0x080fe20000410000 */
[-C--:B------:R-:W-:Y:S01]  /*a140*/  FMUL.FTZ R127, R127, R206.reuse ;  /* 0x000000ce7f7f7220 */ /* 0x080fe20000410000 */
[-C--:B------:R-:W-:Y:S01]  /*a150*/  FMUL.FTZ R130, R130, R206.reuse ;  /* 0x000000ce82827220 */ /* 0x080fe20000410000 */
[----:B------:R-:W-:Y:S01]  /*a160*/  FMUL.FTZ R131, R131, R206 ;  /* 0x000000ce83837220 */ /* 0x000fe20000410000 */
[----:B------:R-:W1:Y:S01]  /*a170*/  MUFU.EX2 R177, R177 ;  /* 0x000000b100b17308 */ /* 0x000e620000000800 */
[----:B---3--:R-:W-:Y:S01]  /*a180*/  F2FP.F16.F32.PACK_AB R163, R197, R182 ;  /* 0x000000b6c5a3723e */ /* 0x008fe200000000ff */
        /* <DEDUP_REMOVED lines=11> */
[----:B------:R2:W-:Y:S01]  /*a240*/  STSM.16.M88.4 [R184+0x36400], R152 ;  /* 0x03640098b8007844 */ /* 0x0005e20000000200 */
[----:B------:R-:W-:Y:S01]  /*a250*/  FFMA.FTZ R20, R7, R5, R20 ;  /* 0x0000000507147223 */ /* 0x000fe20000010014 */
[----:B------:R-:W-:Y:S01]  /*a260*/  FFMA.FTZ R181, R206, R6, R181 ;  /* 0x00000006ceb57223 */ /* 0x000fe200000100b5 */
[----:B------:R-:W3:Y:S01]  /*a270*/  MUFU.EX2 R196, R196 ;  /* 0x000000c400c47308 */ /* 0x000ee20000000800 */
[----:B-1----:R-:W-:Y:S01]  /*a280*/  F2FP.F16.F32.PACK_AB R164, R177, R176 ;  /* 0x000000b0b1a4723e */ /* 0x002fe200000000ff */
[----:B------:R2:W-:Y:S01]  /*a290*/  STSM.16.M88.4 [R185], R156 ;  /* 0x0000009cb9007844 */ /* 0x0005e20000000200 */
[----:B------:R-:W-:Y:S01]  /*a2a0*/  FADD.FTZ R20, R15, R20 ;  /* 0x000000140f147221 */ /* 0x000fe20000010000 */
[----:B------:R-:W-:Y:S01]  /*a2b0*/  FADD.FTZ R204, R204, R181 ;  /* 0x000000b5cccc7221 */ /* 0x000fe20000010000 */
[----:B------:R-:W-:Y:S01]  /*a2c0*/  ISETP.GT.AND P3, PT, R9, R14, PT ;  /* 0x0000000e0900720c */ /* 0x000fe20003f64270 */
[----:B------:R-:W-:-:S02]  /*a2d0*/  IMAD.MOV.U32 R7, RZ, RZ, R13 ;  /* 0x000000ffff077224 */ /* 0x000fc400078e000d */
[----:B------:R-:W-:Y:S01]  /*a2e0*/  FADD.FTZ R21, R21, R20 ;  /* 0x0000001415157221 */ /* 0x000fe20000010000 */
[----:B------:R-:W-:Y:S01]  /*a2f0*/  MUFU.EX2 R198, R198 ;  /* 0x000000c600c67308 */ /* 0x000fe20000000800 */
[----:B------:R-:W-:Y:S02]  /*a300*/  FADD.FTZ R199, R199, R204 ;  /* 0x000000ccc7c77221 */ /* 0x000fe40000010000 */
[----:B------:R-:W-:Y:S02]  /*a310*/  FADD.FTZ R168, R168, R21 ;  /* 0x00000015a8a87221 */ /* 0x000fe40000010000 */
[----:B------:R-:W-:Y:S01]  /*a320*/  FADD.FTZ R199, R8, R199 ;  /* 0x000000c708c77221 */ /* 0x000fe20000010000 */
[----:B------:R-:W-:Y:S02]  /*a330*/  IMAD.MOV.U32 R8, RZ, RZ, R180 ;  /* 0x000000ffff087224 */ /* 0x000fe400078e00b4 */
[----:B------:R-:W-:Y:S01]  /*a340*/  FADD.FTZ R169, R169, R168 ;  /* 0x000000a8a9a97221 */ /* 0x000fe20000010000 */
[----:B------:R-:W1:Y:S01]  /*a350*/  MUFU.EX2 R205, R205 ;  /* 0x000000cd00cd7308 */ /* 0x000e620000000800 */
[----:B---3--:R-:W-:Y:S01]  /*a360*/  F2FP.F16.F32.PACK_AB R166, R196, R179 ;  /* 0x000000b3c4a6723e */ /* 0x008fe200000000ff */
[----:B------:R-:W-:Y:S01]  /*a370*/  FADD.FTZ R16, R16, R199 ;  /* 0x000000c710107221 */ /* 0x000fe20000010000 */
[----:B------:R-:W-:-:S03]  /*a380*/  FADD.FTZ R170, R170, R169 ;  /* 0x000000a9aaaa7221 */ /* 0x000fc60000010000 */
[----:B------:R-:W-:Y:S01]  /*a390*/  FADD.FTZ R16, R201, R16 ;  /* 0x00000010c9107221 */ /* 0x000fe20000010000 */
[----:B------:R-:W-:Y:S01]  /*a3a0*/  FADD.FTZ R171, R171, R170 ;  /* 0x000000aaabab7221 */ /* 0x000fe20000010000 */
[----:B------:R3:W-:Y:S02]  /*a3b0*/  MUFU.EX2 R200, R161 ;  /* 0x000000a100c87308 */ /* 0x0007e40000000800 */
[----:B------:R-:W-:Y:S01]  /*a3c0*/  FADD.FTZ R209, R209, R16 ;  /* 0x00000010d1d17221 */ /* 0x000fe20000010000 */
[----:B------:R-:W-:Y:S01]  /*a3d0*/  FADD.FTZ R172, R172, R171 ;  /* 0x000000abacac7221 */ /* 0x000fe20000010000 */
[----:B------:R-:W-:Y:S02]  /*a3e0*/  IMAD.MOV.U32 R16, RZ, RZ, R12 ;  /* 0x000000ffff107224 */ /* 0x000fe400078e000c */
[----:B------:R-:W-:Y:S01]  /*a3f0*/  FADD.FTZ R209, R208, R209 ;  /* 0x000000d1d0d17221 */ /* 0x000fe20000010000 */
[----:B------:R-:W-:Y:S01]  /*a400*/  FADD.FTZ R173, R173, R172 ;  /* 0x000000acadad7221 */ /* 0x000fe20000010000 */
[----:B------:R-:W4:Y:S01]  /*a410*/  MUFU.EX2 R207, R207 ;  /* 0x000000cf00cf7308 */ /* 0x000f220000000800 */
[----:B---3--:R-:W-:Y:S01]  /*a420*/  F2FP.F16.F32.PACK_AB R161, R183, R202 ;  /* 0x000000cab7a1723e */ /* 0x008fe200000000ff */
[----:B------:R-:W-:Y:S01]  /*a430*/  FADD.FTZ R202, R202, R209 ;  /* 0x000000d1caca7221 */ /* 0x000fe20000010000 */
[----:B-1----:R-:W-:Y:S01]  /*a440*/  F2FP.F16.F32.PACK_AB R165, R205, R198 ;  /* 0x000000c6cda5723e */ /* 0x002fe200000000ff */
[----:B------:R-:W-:-:S02]  /*a450*/  FADD.FTZ R174, R174, R173 ;  /* 0x000000adaeae7221 */ /* 0x000fc40000010000 */
[----:B------:R2:W-:Y:S01]  /*a460*/  STSM.16.M88.4 [R187], R160 ;  /* 0x000000a0bb007844 */ /* 0x0005e20000000200 */
[----:B------:R-:W-:Y:S01]  /*a470*/  FADD.FTZ R183, R183, R202 ;  /* 0x000000cab7b77221 */ /* 0x000fe20000010000 */
[----:B------:R-:W-:-:S03]  /*a480*/  FADD.FTZ R175, R175, R174 ;  /* 0x000000aeafaf7221 */ /* 0x000fc60000010000 */
[----:B------:R-:W-:Y:S01]  /*a490*/  FADD.FTZ R182, R182, R183 ;  /* 0x000000b7b6b67221 */ /* 0x000fe20000010000 */
[----:B------:R-:W-:-:S03]  /*a4a0*/  FADD.FTZ R175, R178, R175 ;  /* 0x000000afb2af7221 */ /* 0x000fc60000010000 */
[----:B------:R-:W-:Y:S01]  /*a4b0*/  FADD.FTZ R197, R197, R182 ;  /* 0x000000b6c5c57221 */ /* 0x000fe20000010000 */
[----:B------:R-:W-:Y:S01]  /*a4c0*/  FADD.FTZ R176, R176, R175 ;  /* 0x000000afb0b07221 */ /* 0x000fe20000010000 */
[----:B----4-:R-:W-:Y:S02]  /*a4d0*/  F2FP.F16.F32.PACK_AB R167, R207, R200 ;  /* 0x000000c8cfa7723e */ /* 0x010fe400000000ff */
[----:B------:R-:W-:Y:S01]  /*a4e0*/  FADD.FTZ R198, R198, R197 ;  /* 0x000000c5c6c67221 */ /* 0x000fe20000010000 */
[----:B------:R-:W-:Y:S02]  /*a4f0*/  FADD.FTZ R176, R177, R176 ;  /* 0x000000b0b1b07221 */ /* 0x000fe40000010000 */
[----:B------:R2:W-:Y:S01]  /*a500*/  STSM.16.M88.4 [R186], R164 ;  /* 0x000000a4ba007844 */ /* 0x0005e20000000200 */
[----:B------:R-:W-:Y:S01]  /*a510*/  WARPGROUP.ARRIVE ;  /* 0x00000000000079c5 */ /* 0x000fe20000000000 */
[----:B------:R-:W-:Y:S01]  /*a520*/  FADD.FTZ R205, R205, R198 ;  /* 0x000000c6cdcd7221 */ /* 0x000fe20000010000 */
[----:B------:R-:W-:-:S03]  /*a530*/  FADD.FTZ R5, R179, R176 ;  /* 0x000000b0b3057221 */ /* 0x000fc60000010000 */
[----:B------:R-:W-:Y:S01]  /*a540*/  FADD.FTZ R6, R200, R205 ;  /* 0x000000cdc8067221 */ /* 0x000fe20000010000 */
[----:B------:R-:W-:Y:S01]  /*a550*/  HGMMA.64x256x16.F32 R24, R152, gdesc[UR8].tnspB, R24, gsb0 ;  /* 0x43e0000898187df0 */ /* 0x000fe20008000818 */
[----:B------:R-:W-:Y:S01]  /*a560*/  R2UR UR10, R210 ;  /* 0x00000000d20a72ca */ /* 0x000fe200000e0000 */
[----:B------:R-:W-:Y:S01]  /*a570*/  UMOV UR11, 0x40000040 ;  /* 0x40000040000b7882 */ /* 0x000fe20000000000 */
[C---:B------:R-:W-:Y:S02]  /*a580*/  VIADD R210, R203.reuse, 0x100 ;  /* 0x00000100cbd27836 */ /* 0x040fe40000000000 */
[----:B------:R-:W-:Y:S01]  /*a590*/  FADD.FTZ R5, R196, R5 ;  /* 0x00000005c4057221 */ /* 0x000fe20000010000 */
[----:B------:R-:W-:Y:S02]  /*a5a0*/  VIADD R203, R203, 0x180 ;  /* 0x00000180cbcb7836 */ /* 0x000fe40000000000 */
[----:B------:R-:W-:Y:S01]  /*a5b0*/  FADD.FTZ R6, R207, R6 ;  /* 0x00000006cf067221 */ /* 0x000fe20000010000 */
[----:B------:R-:W-:-:S02]  /*a5c0*/  WARPGROUP.DEPBAR.LE gsb0, 0x0 ;  /* 0x00008000000079c5 */ /* 0x000fc40000010000 */
[----:B------:R-:W-:-:S15]  /*a5d0*/  WARPGROUP.ARRIVE ;  /* 0x00000000000079c5 */ /* 0x000fde0000000000 */
[----:B------:R-:W-:-:S02]  /*a5e0*/  NOP ;  /* 0x0000000000007918 */ /* 0x000fc40000000000 */
        /* <DEDUP_REMOVED lines=23> */
[----:B-1----:R-:W-:-:S04]  /*a760*/  VIADD R11, R9, 0xffffffff ;  /* 0xffffffff090b7836 */ /* 0x002fc80000000000 */
[----:B------:R-:W-:Y:S01]  /*a770*/  IMAD.MOV.U32 R9, RZ, RZ, R11 ;  /* 0x000000ffff097224 */ /* 0x000fe200078e000b */
[----:B--2---:R-:W-:Y:S06]  /*a780*/  @P3 BRA `(.L_x_1537) ;  /* 0xffffffc800003947 */ /* 0x004fec000383ffff */
[----:B------:R-:W-:Y:S02]  /*a790*/  IMAD.MOV.U32 R8, RZ, RZ, R180 ;  /* 0x000000ffff087224 */ /* 0x000fe400078e00b4 */
[----:B------:R-:W-:Y:S02]  /*a7a0*/  IMAD.MOV.U32 R7, RZ, RZ, R13 ;  /* 0x000000ffff077224 */ /* 0x000fe400078e000d */
[----:B------:R-:W-:Y:S02]  /*a7b0*/  IMAD.MOV.U32 R16, RZ, RZ, R12 ;  /* 0x000000ffff107224 */ /* 0x000fe400078e000c */
[----:B------:R-:W-:-:S07]  /*a7c0*/  IMAD.MOV.U32 R9, RZ, RZ, R11 ;  /* 0x000000ffff097224 */ /* 0x000fce00078e000b */
.L_x_1520:
        /* <DEDUP_REMOVED lines=15> */
.L_x_1539:
[----:B------:R-:W-:-:S11]  /*a8c0*/  UISETP.NE.AND UP0, UPT, UR10, 0x1, UPT ;  /* 0x000000010a00788c */ /* 0x000fd6000bf05270 */
[----:B------:R-:W-:Y:S02]  /*a8d0*/  @UP0 ULDC.64 UR14, c[0x0][0xae0] ;  /* 0x0002b800000e0ab9 */ /* 0x000fe40000000a00 */
[----:B------:R-:W-:-:S04]  /*a8e0*/  UIMAD.WIDE.U32 UR4, UR40, UR14, URZ ;  /* 0x0000000e280472a5 */ /* 0x000fc8000f8e003f */
[----:B------:R-:W-:-:S12]  /*a8f0*/  @UP0 USHF.R.U32.HI UR40, URZ, UR15, UR5 ;  /* 0x0000000f3f280299 */ /* 0x000fd80008011605 */
.L_x_1540:
[----:B------:R-:W-:-:S04]  /*a900*/  UIMAD UR40, UR40, UR10, URZ ;  /* 0x0000000a282872a4 */ /* 0x000fc8000f8e023f */
[----:B------:R-:W-:-:S04]  /*a910*/  UISETP.LT.AND UP0, UPT, UR6, UR40, UPT ;  /* 0x000000280600728c */ /* 0x000fc8000bf01270 */
[----:B------:R-:W-:-:S12]  /*a920*/  USEL UR6, UR6, UR40, !UP0 ;  /* 0x0000002806067287 */ /* 0x000fd8000c000000 */
.L_x_1538:
        /* <DEDUP_REMOVED lines=8> */
[----:B------:R-:W-:Y:S02]  /*a9b0*/  IMAD.MOV.U32 R201, RZ, RZ, R8 ;  /* 0x000000ffffc97224 */ /* 0x000fe400078e0008 */
[----:B------:R-:W-:Y:S02]  /*a9c0*/  IMAD.MOV.U32 R12, RZ, RZ, R7 ;  /* 0x000000ffff0c7224 */ /* 0x000fe400078e0007 */
[----:B------:R-:W-:Y:S02]  /*a9d0*/  IMAD.MOV.U32 R11, RZ, RZ, R9 ;  /* 0x000000ffff0b7224 */ /* 0x000fe400078e0009 */
[----:B------:R-:W-:-:S07]  /*a9e0*/  IMAD.MOV.U32 R199, RZ, RZ, R16 ;  /* 0x000000ffffc77224 */ /* 0x000fce00078e0010 */
.L_x_1550:
[----:B------:R-:W-:Y:S01]  /*a9f0*/  VIADD R16, R199, 0x1 ;  /* 0x00000001c7107836 */ /* 0x000fe20000000000 */
[C---:B------:R-:W-:Y:S01]  /*aa00*/  ISETP.GT.AND P2, PT, R11.reuse, UR4, PT ;  /* 0x000000040b007c0c */ /* 0x040fe2000bf44270 */
[----:B------:R-:W-:-:S03]  /*aa10*/  VIADD R11, R11, 0xffffffff ;  /* 0xffffffff0b0b7836 */ /* 0x000fc60000000000 */
[----:B------:R-:W-:-:S04]  /*aa20*/  ISETP.NE.AND P3, PT, R16, 0x2, PT ;  /* 0x000000021000780c */ /* 0x000fc80003f65270 */
[----:B------:R-:W-:Y:S02]  /*aa30*/  SEL R8, RZ, 0x1, P3 ;  /* 0x00000001ff087807 */ /* 0x000fe40001800000 */
[----:B------:R-:W-:Y:S02]  /*aa40*/  SEL R16, R16, RZ, P3 ;  /* 0x000000ff10107207 */ /* 0x000fe40001800000 */
[----:B------:R-:W-:Y:S01]  /*aa50*/  LOP3.LUT R17, R17, R8, RZ, 0x3c, !PT ;  /* 0x0000000811117212 */ /* 0x000fe200078e3cff */
[----:B-1----:R-:W-:Y:S06]  /*aa60*/  @!P0 BRA `(.L_x_1542) ;  /* 0x0000000000048947 */ /* 0x002fec0003800000 */
[----:B------:R-:W-:Y:S01]  /*aa70*/  BPT.TRAP 0x1 ;  /* 0x000000040000795c */ /* 0x000fe20000300000 */
.L_x_1542:
[----:B------:R-:W-:Y:S02]  /*aa80*/  LEA R9, R16, UR36, 0x3 ;  /* 0x0000002410097c11 */ /* 0x000fe4000f8e18ff */
[----:B------:R-:W-:-:S04]  /*aa90*/  SHF.L.U32 R8, R17, 0x1f, RZ ;  /* 0x0000001f11087819 */ /* 0x000fc800000006ff */
[----:B------:R1:W2:Y:S01]  /*aaa0*/  SYNCS.PHASECHK.TRANS64.TRYWAIT P3, [R9+URZ+0x38830], R8 ;  /* 0x03883008090075a7 */ /* 0x0002a2000806017f */
[----:B------:R-:W-:Y:S05]  /*aab0*/  @!P0 BRA `(.L_x_1543) ;  /* 0x0000000000048947 */ /* 0x000fea0003800000 */
[----:B------:R-:W-:Y:S01]  /*aac0*/  BPT.TRAP 0x1 ;  /* 0x000000040000795c */ /* 0x000fe20000300000 */
.L_x_1543:
[----:B------:R-:W-:Y:S01]  /*aad0*/  IMAD R7, R16, 0x200, R4 ;  /* 0x0000020010077824 */ /* 0x000fe200078e0204 */
[----:B--2---:R-:W-:Y:S06]  /*aae0*/  @P3 BRA `(.L_x_1544) ;  /* 0x0000000000083947 */ /* 0x004fec0003800000 */
[----:B------:R-:W2:Y:S02]  /*aaf0*/  SYNCS.PHASECHK.TRANS64.TRYWAIT P3, [R9+URZ+0x38830], R8 ;  /* 0x03883008090075a7 */ /* 0x000ea4000806017f */
[----:B--2---:R-:W-:Y:S05]  /*ab00*/  @!P3 BRA `(.L_x_1545) ;  /* 0x000000c000c8b947 */ /* 0x004fea0003800000 */
.L_x_1544:
[----:B------:R-:W-:Y:S01]  /*ab10*/  R2UR UR26, R7 ;  /* 0x00000000071a72ca */ /* 0x000fe200000e0000 */
[----:B------:R-:W-:Y:S01]  /*ab20*/  WARPGROUP.ARRIVE ;  /* 0x00000000000079c5 */ /* 0x000fe20000000000 */
[----:B------:R-:W-:Y:S01]  /*ab30*/  UMOV UR27, 0x40000040 ;  /* 0x40000040001b7882 */ /* 0x000fe20000000000 */
[----:B------:R-:W-:Y:S01]  /*ab40*/  UMOV UR23, 0x40000040 ;  /* 0x4000004000177882 */ /* 0x000fe20000000000 */
[----:B------:R-:W-:Y:S01]  /*ab50*/  UMOV UR19, 0x40000040 ;  /* 0x4000004000137882 */ /* 0x000fe20000000000 */
[----:B------:R-:W-:-:S08]  /*ab60*/  UMOV UR15, 0x40000040 ;  /* 0x40000040000f7882 */ /* 0x000fd00000000000 */
[----:B------:R-:W-:Y:S01]  /*ab70*/  HGMMA.64x64x16.F32 R152, gdesc[UR24], RZ, !UPT, gsb0 ;  /* 0x00e00000189879f0 */ /* 0x000fe2000c0008ff */
[----:B------:R-:W-:Y:S02]  /*ab80*/  UIADD3 UR22, UR26, 0x2, URZ ;  /* 0x000000021a167890 */ /* 0x000fe4000fffe03f */
[----:B------:R-:W-:Y:S02]  /*ab90*/  UIADD3 UR18, UR26, 0x4, URZ ;  /* 0x000000041a127890 */ /* 0x000fe4000fffe03f */
[----:B------:R-:W-:Y:S01]  /*aba0*/  UIADD3 UR14, UR26, 0x6, URZ ;  /* 0x000000061a0e7890 */ /* 0x000fe2000fffe03f */
        /* <DEDUP_REMOVED lines=10> */
[----:B------:R-:W-:Y:S05]  /*ac50*/  @!P0 BRA `(.L_x_1546) ;  /* 0x0000000000048947 */ /* 0x000fea0003800000 */
[----:B------:R-:W-:Y:S01]  /*ac60*/  BPT.TRAP 0x1 ;  /* 0x000000040000795c */ /* 0x000fe20000300000 */
.L_x_1546:
[----:B------:R3:W4:Y:S01]  /*ac70*/  SYNCS.PHASECHK.TRANS64.TRYWAIT P3, [R9+URZ+0x38850], R8 ;  /* 0x03885008090075a7 */ /* 0x000722000806017f */
[----:B------:R-:W-:Y:S05]  /*ac80*/  @!P0 BRA `(.L_x_1547) ;  /* 0x0000000000048947 */ /* 0x000fea0003800000 */
[----:B------:R-:W-:Y:S01]  /*ac90*/  BPT.TRAP 0x1 ;  /* 0x000000040000795c */ /* 0x000fe20000300000 */
.L_x_1547:
[----:B----4-:R-:W-:Y:S05]  /*aca0*/  @P3 BRA `(.L_x_1548) ;  /* 0x0000000000083947 */ /* 0x010fea0003800000 */
[----:B------:R-:W4:Y:S02]  /*acb0*/  SYNCS.PHASECHK.TRANS64.TRYWAIT P3, [R9+URZ+0x38850], R8 ;  /* 0x03885008090075a7 */ /* 0x000f24000806017f */
[----:B----4-:R-:W-:Y:S05]  /*acc0*/  @!P3 BRA `(.L_x_1549) ;  /* 0x000000c0006cb947 */ /* 0x010fea0003800000 */
.L_x_1548:
[----:B------:R-:W-:Y:S01]  /*acd0*/  IMAD R7, R16, 0x1000, R3 ;  /* 0x0000100010077824 */ /* 0x000fe200078e0203 */
[----:B------:R-:W-:Y:S01]  /*ace0*/  WARPGROUP.ARRIVE ;  /* 0x00000000000079c5 */ /* 0x000fe20000000000 */
[----:B------:R-:W-:Y:S01]  /*acf0*/  UMOV UR11, 0x40000040 ;  /* 0x40000040000b7882 */ /* 0x000fe20000000000 */
[C---:B------:R-:W-:Y:S01]  /*ad00*/  VIADD R13, R0.reuse, 0x2 ;  /* 0x00000002000d7836 */ /* 0x040fe20000000000 */
[----:B------:R-:W-:Y:S01]  /*ad10*/  UMOV UR29, 0x40000040 ;  /* 0x40000040001d7882 */ /* 0x000fe20000000000 */
[C---:B------:R-:W-:Y:S01]  /*ad20*/  R2UR UR10, R7.reuse ;  /* 0x00000000070a72ca */ /* 0x040fe200000e0000 */
[----:B-1234-:R-:W-:Y:S01]  /*ad30*/  VIADD R8, R7, 0x2 ;  /* 0x0000000207087836 */ /* 0x01efe20000000000 */
[----:B------:R-:W-:Y:S01]  /*ad40*/  UMOV UR31, 0x40000040 ;  /* 0x40000040001f7882 */ /* 0x000fe20000000000 */
[----:B------:R-:W-:Y:S01]  /*ad50*/  R2UR UR28, R13 ;  /* 0x000000000d1c72ca */ /* 0x000fe200000e0000 */
[----:B------:R-:W-:Y:S01]  /*ad60*/  VIADD R13, R0, 0x4 ;  /* 0x00000004000d7836 */ /* 0x000fe20000000000 */
[----:B------:R-:W1:Y:S01]  /*ad70*/  S2R R14, SR_TID.X ;  /* 0x00000000000e7919 */ /* 0x000e620000002100 */
[----:B------:R-:W-:Y:S01]  /*ad80*/  R2UR UR30, R8 ;  /* 0x00000000081e72ca */ /* 0x000fe200000e0000 */
[----:B------:R-:W-:Y:S01]  /*ad90*/  VIADD R8, R7, 0x4 ;  /* 0x0000000407087836 */ /* 0x000fe20000000000 */
[----:B------:R-:W-:Y:S01]  /*ada0*/  ULDC UR7, c[0x0][0xa80] ;  /* 0x0002a00000077ab9 */ /* 0x000fe20000000800 */
[----:B------:R-:W-:-:S02]  /*adb0*/  VIADD R21, R0, 0x800 ;  /* 0x0000080000157836 */ /* 0x000fc40000000000 */
[----:B------:R-:W-:Y:S02]  /*adc0*/  VIADD R15, R7, 0x800 ;  /* 0x00000800070f7836 */ /* 0x000fe40000000000 */
[----:B------:R-:W-:Y:S01]  /*add0*/  HGMMA.64x64x16.F32 R152, gdesc[UR8], R152, gsb0 ;  /* 0x00e00000089879f0 */ /* 0x000fe20008000898 */
[----:B------:R-:W-:Y:S01]  /*ade0*/  IMAD R208, R16, 0x1000, R19 ;  /* 0x0000100010d07824 */ /* 0x000fe200078e0213 */
[----:B------:R-:W-:-:S04]  /*adf0*/  UMOV UR11, 0x40000040 ;  /* 0x40000040000b7882 */ /* 0x000fc80000000000 */
[----:B------:R-:W-:-:S13]  /*ae00*/  R2UR UR6, R208 ;  /* 0x00000000d00672ca */ /* 0x000fda00000e0000 */
[----:B------:R-:W-:Y:S01]  /*ae10*/  UMOV UR10, UR6 ;  /* 0x00000006000a7c82 */ /* 0x000fe20008000000 */
        /* <DEDUP_REMOVED lines=364> */
[----:B------:R-:W-:Y:S01]  /*c4e0*/  FFMA.FTZ R181, R181, UR7, -R200 ;  /* 0x00000007b5b57c23 */ /* 0x000fe200080108c8 */
[----:B------:R-:W-:Y:S02]  /*c4f0*/  MUFU.EX2 R13, R13 ;  /* 0x0000000d000d7308 */ /* 0x000fe40000000800 */
[----:B------:R-:W2:Y:S01]  /*c500*/  SHFL.BFLY PT, R153, R8, 0x2, 0x1f ;  /* 0x0c401f0008997f89 */ /* 0x000ea200000e0000 */
[-C--:B-1----:R-:W-:Y:S01]  /*c510*/  FMUL.FTZ R24, R24, R12.reuse ;  /* 0x0000000c18187220 */ /* 0x082fe20000410000 */
        /* <DEDUP_REMOVED lines=22> */
[----:B--2---:R-:W-:Y:S01]  /*c680*/  FMNMX.FTZ R153, R8, R153, !PT ;  /* 0x0000009908997209 */ /* 0x004fe20007810000 */
[-C--:B------:R-:W-:Y:S01]  /*c690*/  FMUL.FTZ R64, R64, R12.reuse ;  /* 0x0000000c40407220 */ /* 0x080fe20000410000 */
[-C--:B------:R-:W-:Y:S01]  /*c6a0*/  FMUL.FTZ R65, R65, R12.reuse ;  /* 0x0000000c41417220 */ /* 0x080fe20000410000 */
[-C--:B------:R-:W-:Y:S01]  /*c6b0*/  FMUL.FTZ R68, R68, R12.reuse ;  /* 0x0000000c44447220 */ /* 0x080fe20000410000 */
[-C--:B------:R-:W-:Y:S01]  /*c6c0*/  FMUL.FTZ R69, R69, R12.reuse ;  /* 0x0000000c45457220 */ /* 0x080fe20000410000 */
[----:B------:R-:W2:Y:S01]  /*c6d0*/  SHFL.BFLY PT, R8, R153, 0x1, 0x1f ;  /* 0x0c201f0099087f89 */ /* 0x000ea200000e0000 */
        /* <DEDUP_REMOVED lines=23> */
[----:B--2---:R-:W-:Y:S01]  /*c850*/  FMNMX.FTZ R8, R153, R8, !PT ;  /* 0x0000000899087209 */ /* 0x004fe20007810000 */
[----:B------:R-:W-:Y:S01]  /*c860*/  IMAD.MOV R153, RZ, RZ, -R23 ;  /* 0x000000ffff997224 */ /* 0x000fe200078e0a17 */
[----:B------:R-:W-:Y:S01]  /*c870*/  MUFU.EX2 R198, R198 ;  /* 0x000000c600c67308 */ /* 0x000fe20000000800 */
[-C--:B------:R-:W-:Y:S01]  /*c880*/  FMUL.FTZ R112, R112, R12.reuse ;  /* 0x0000000c70707220 */ /* 0x080fe20000410000 */
[-C--:B------:R-:W-:Y:S01]  /*c890*/  FMUL.FTZ R113, R113, R12.reuse ;  /* 0x0000000c71717220 */ /* 0x080fe20000410000 */
[----:B------:R-:W-:Y:S01]  /*c8a0*/  FADD.FTZ R152, -R8, R201 ;  /* 0x000000c908987221 */ /* 0x000fe20000010100 */
[----:B------:R-:W-:Y:S01]  /*c8b0*/  ISETP.NE.AND P3, PT, R18, R153, PT ;  /* 0x000000991200720c */ /* 0x000fe20003f65270 */
[----:B------:R-:W-:Y:S01]  /*c8c0*/  FMUL.FTZ R156, R8, UR7 ;  /* 0x00000007089c7c20 */ /* 0x000fe20008410000 */
[----:B------:R-:W-:Y:S01]  /*c8d0*/  FMUL.FTZ R116, R116, R12 ;  /* 0x0000000c74747220 */ /* 0x000fe20000410000 */
[----:B------:R-:W-:Y:S01]  /*c8e0*/  FMUL.FTZ R152, R152, UR7 ;  /* 0x0000000798987c20 */ /* 0x000fe20008410000 */
        /* <DEDUP_REMOVED lines=8> */
[----:B------:R2:W3:Y:S01]  /*c970*/  MUFU.EX2 R201, R152 ;  /* 0x0000009800c97308 */ /* 0x0004e20000000800 */
[----:B------:R-:W-:-:S02]  /*c980*/  @!P3 IMAD R153, R199, 0x40, R22 ;  /* 0x00000040c799b824 */ /* 0x000fc400078e0216 */
[--C-:B------:R-:W-:Y:S01]  /*c990*/  FFMA.FTZ R209, R167, UR7, -R156.reuse ;  /* 0x00000007a7d17c23 */ /* 0x100fe2000801089c */
[--C-:B------:R-:W-:Y:S01]  /*c9a0*/  FFMA.FTZ R170, R170, UR7, -R156.reuse ;  /* 0x00000007aaaa7c23 */ /* 0x100fe2000801089c */
[--C-:B------:R-:W-:Y:S01]  /*c9b0*/  FFMA.FTZ R171, R171, UR7, -R156.reuse ;  /* 0x00000007abab7c23 */ /* 0x100fe2000801089c */
[--C-:B------:R-:W-:Y:S01]  /*c9c0*/  FFMA.FTZ R174, R174, UR7, -R156.reuse ;  /* 0x00000007aeae7c23 */ /* 0x100fe2000801089c */
[----:B------:R-:W-:Y:S01]  /*c9d0*/  @!P3 LEA R153, R153, UR36, 0x2 ;  /* 0x000000249999bc11 */ /* 0x000fe2000f8e10ff */
[--C-:B------:R-:W-:Y:S01]  /*c9e0*/  FFMA.FTZ R175, R175, UR7, -R156.reuse ;  /* 0x00000007afaf7c23 */ /* 0x100fe2000801089c */
[--C-:B------:R-:W-:Y:S01]  /*c9f0*/  FFMA.FTZ R178, R178, UR7, -R156.reuse ;  /* 0x00000007b2b27c23 */ /* 0x100fe2000801089c */
[----:B--2---:R-:W-:Y:S02]  /*ca00*/  @!P1 VIADD R152, R9, 0x38840 ;  /* 0x0003884009989836 */ /* 0x004fe40000000000 */
[--C-:B------:R-:W-:Y:S01]  /*ca10*/  FFMA.FTZ R179, R179, UR7, -R156.reuse ;  /* 0x00000007b3b37c23 */ /* 0x100fe2000801089c */
[--C-:B------:R-:W-:Y:S01]  /*ca20*/  FFMA.FTZ R182, R182, UR7, -R156.reuse ;  /* 0x00000007b6b67c23 */ /* 0x100fe2000801089c */
[----:B------:R-:W-:Y:S01]  /*ca30*/  FFMA.FTZ R183, R183, UR7, -R156 ;  /* 0x00000007b7b77c23 */ /* 0x000fe2000801089c */
[----:B------:R-:W-:Y:S01]  /*ca40*/  MUFU.EX2 R200, R200 ;  /* 0x000000c800c87308 */ /* 0x000fe20000000800 */
[----:B------:R-:W-:Y:S01]  /*ca50*/  @!P1 PRMT R152, RZ, 0x654, R152 ;  /* 0x00000654ff989816 */ /* 0x000fe20000000098 */
[----:B------:R-:W-:Y:S01]  /*ca60*/  FMUL.FTZ R117, R117, R12 ;  /* 0x0000000c75757220 */ /* 0x000fe20000410000 */
[----:B-1----:R-:W-:Y:S01]  /*ca70*/  F2FP.F16.F32.PACK_AB R154, R20, R15 ;  /* 0x0000000f149a723e */ /* 0x002fe200000000ff */
[----:B---3--:R-:W-:Y:S01]  /*ca80*/  FMUL.FTZ R26, R26, R201 ;  /* 0x000000c91a1a7220 */ /* 0x008fe20000410000 */
[----:B------:R1:W-:Y:S01]  /*ca90*/  @!P1 SYNCS.ARRIVE.TRANS64.RED.A1T0 RZ, [R152+URZ], RZ ;  /* 0x000000ff98ff99a7 */ /* 0x0003e2000810043f */
[----:B------:R-:W-:Y:S01]  /*caa0*/  @!P3 STS [R153+0x38400], R12 ;  /* 0x0384000c9900b388 */ /* 0x000fe20000000800 */
[----:B------:R-:W-:Y:S01]  /*cab0*/  F2FP.F16.F32.PACK_AB R156, R196, R21 ;  /* 0x00000015c49c723e */ /* 0x000fe200000000ff */
[----:B------:R-:W2:Y:S01]  /*cac0*/  MUFU.EX2 R203, R203 ;  /* 0x000000cb00cb7308 */ /* 0x000ea20000000800 */
[----:B------:R-:W-:Y:S01]  /*cad0*/  F2FP.F16.F32.PACK_AB R158, R198, R197 ;  /* 0x000000c5c69e723e */ /* 0x000fe200000000ff */
[----:B------:R2:W-:Y:S01]  /*cae0*/  @!P3 STS [R153+0x38420], R201 ;  /* 0x038420c99900b388 */ /* 0x0005e20000000800 */
[-C--:B------:R-:W-:Y:S01]  /*caf0*/  FMUL.FTZ R27, R27, R201.reuse ;  /* 0x000000c91b1b7220 */ /* 0x080fe20000410000 */
[----:B------:R-:W-:Y:S01]  /*cb00*/  FMUL.FTZ R30, R30, R201 ;  /* 0x000000c91e1e7220 */ /* 0x000fe20000410000 */
[----:B-1----:R-:W-:Y:S01]  /*cb10*/  F2FP.F16.F32.PACK_AB R152, R14, R13 ;  /* 0x0000000d0e98723e */ /* 0x002fe200000000ff */
        /* <DEDUP_REMOVED lines=60> */
[-C--:B------:R-:W-:Y:S01]  /*cee0*/  FMUL.FTZ R122, R122, R201.reuse ;  /* 0x000000c97a7a7220 */ /* 0x080fe20000410000 */
[-C--:B------:R-:W-:Y:S01]  /*cef0*/  FMUL.FTZ R123, R123, R201.reuse ;  /* 0x000000c97b7b7220 */ /* 0x080fe20000410000 */
[-C--:B------:R-:W-:Y:S01]  /*cf00*/  FMUL.FTZ R124, R124, R12.reuse ;  /* 0x0000000c7c7c7220 */ /* 0x080fe20000410000 */
[----:B------:R-:W-:Y:S01]  /*cf10*/  FMUL.FTZ R125, R125, R12 ;  /* 0x0000000c7d7d7220 */ /* 0x000fe20000410000 */
        /* <DEDUP_REMOVED lines=30> */
[-C--:B------:R-:W-:Y:S01]  /*d100*/  FMUL.FTZ R150, R150, R201.reuse ;  /* 0x000000c996967220 */ /* 0x080fe20000410000 */
[----:B------:R-:W-:Y:S01]  /*d110*/  FMUL.FTZ R151, R151, R201 ;  /* 0x000000c997977220 */ /* 0x000fe20000410000 */
[----:B------:R1:W-:Y:S01]  /*d120*/  STSM.16.M88.4 [R184+0x36400], R152 ;  /* 0x03640098b8007844 */ /* 0x0003e20000000200 */
[----:B------:R-:W-:Y:S01]  /*d130*/  VIADD R199, R208, 0x80 ;  /* 0x00000080d0c77836 */ /* 0x000fe20000000000 */
[----:B------:R-:W3:Y:S01]  /*d140*/  MUFU.EX2 R175, R175 ;  /* 0x000000af00af7308 */ /* 0x000ee20000000800 */
[----:B--2---:R-:W-:Y:S01]  /*d150*/  F2FP.F16.F32.PACK_AB R161, R171, R170 ;  /* 0x000000aaaba1723e */ /* 0x004fe200000000ff */
[----:B------:R1:W-:Y:S01]  /*d160*/  STSM.16.M88.4 [R185], R156 ;  /* 0x0000009cb9007844 */ /* 0x0003e20000000200 */
[----:B------:R-:W-:Y:S01]  /*d170*/  FFMA.FTZ R5, R12, R5, R13 ;  /* 0x000000050c057223 */ /* 0x000fe2000001000d */
[----:B------:R-:W-:Y:S01]  /*d180*/  R2UR UR6, R199 ;  /* 0x00000000c70672ca */ /* 0x000fe200000e0000 */
[----:B------:R-:W-:-:S02]  /*d190*/  VIADD R199, R208, 0x100 ;  /* 0x00000100d0c77836 */ /* 0x000fc40000000000 */
[----:B------:R-:W-:Y:S01]  /*d1a0*/  FFMA.FTZ R6, R201, R6, R200 ;  /* 0x00000006c9067223 */ /* 0x000fe200000100c8 */
[----:B------:R-:W-:Y:S01]  /*d1b0*/  VIADD R208, R208, 0x180 ;  /* 0x00000180d0d07836 */ /* 0x000fe20000000000 */
[----:B------:R-:W-:Y:S01]  /*d1c0*/  MUFU.EX2 R176, R176 ;  /* 0x000000b000b07308 */ /* 0x000fe20000000800 */
[----:B------:R-:W-:Y:S01]  /*d1d0*/  FADD.FTZ R14, R14, R5 ;  /* 0x000000050e0e7221 */ /* 0x000fe20000010000 */
[----:B------:R-:W-:Y:S01]  /*d1e0*/  FADD.FTZ R203, R203, R6 ;  /* 0x00000006cbcb7221 */ /* 0x000fe20000010000 */
[----:B------:R-:W-:Y:S02]  /*d1f0*/  @!P1 VIADD R9, R9, 0x38860 ;  /* 0x0003886009099836 */ /* 0x000fe40000000000 */
[----:B------:R-:W-:Y:S01]  /*d200*/  FADD.FTZ R15, R15, R14 ;  /* 0x0000000e0f0f7221 */ /* 0x000fe20000010000 */
[----:B------:R-:W-:Y:S01]  /*d210*/  FADD.FTZ R202, R202, R203 ;  /* 0x000000cbcaca7221 */ /* 0x000fe20000010000 */
[----:B------:R-:W-:Y:S01]  /*d220*/  IMAD.MOV.U32 R201, RZ, RZ, R8 ;  /* 0x000000ffffc97224 */ /* 0x000fe200078e0008 */
[----:B------:R-:W2:Y:S01]  /*d230*/  MUFU.EX2 R177, R177 ;  /* 0x000000b100b17308 */ /* 0x000ea20000000800 */
[----:B---3--:R-:W-:Y:S01]  /*d240*/  F2FP.F16.F32.PACK_AB R163, R175, R174 ;  /* 0x000000aeafa3723e */ /* 0x008fe200000000ff */
[----:B------:R-:W-:Y:S01]  /*d250*/  FADD.FTZ R20, R20, R15 ;  /* 0x0000000f14147221 */ /* 0x000fe20000010000 */
[----:B------:R-:W-:Y:S01]  /*d260*/  FADD.FTZ R205, R205, R202 ;  /* 0x000000cacdcd7221 */ /* 0x000fe20000010000 */
[----:B------:R-:W-:Y:S01]  /*d270*/  @!P1 PRMT R9, RZ, 0x654, R9 ;  /* 0x00000654ff099816 */ /* 0x000fe20000000009 */
[----:B------:R-:W-:Y:S01]  /*d280*/  IMAD.MOV.U32 R12, RZ, RZ, R7 ;  /* 0x000000ffff0c7224 */ /* 0x000fe200078e0007 */
[----:B------:R1:W-:Y:S01]  /*d290*/  STSM.16.M88.4 [R187], R160 ;  /* 0x000000a0bb007844 */ /* 0x0003e20000000200 */
[----:B------:R-:W-:Y:S01]  /*d2a0*/  FADD.FTZ R21, R21, R20 ;  /* 0x0000001415157221 */ /* 0x000fe20000010000 */
[----:B------:R-:W-:Y:S01]  /*d2b0*/  MUFU.EX2 R180, R180 ;  /* 0x000000b400b47308 */ /* 0x000fe20000000800 */
[----:B------:R-:W-:-:S02]  /*d2c0*/  FADD.FTZ R204, R204, R205 ;  /* 0x000000cdcccc7221 */ /* 0x000fc40000010000 */
[----:B------:R-:W-:Y:S02]  /*d2d0*/  FADD.FTZ R196, R196, R21 ;  /* 0x00000015c4c47221 */ /* 0x000fe40000010000 */
[----:B------:R-:W-:Y:S02]  /*d2e0*/  FADD.FTZ R207, R207, R204 ;  /* 0x000000cccfcf7221 */ /* 0x000fe40000010000 */
[----:B------:R-:W-:Y:S01]  /*d2f0*/  FADD.FTZ R197, R197, R196 ;  /* 0x000000c4c5c57221 */ /* 0x000fe20000010000 */
[----:B------:R-:W3:Y:S01]  /*d300*/  MUFU.EX2 R181, R181 ;  /* 0x000000b500b57308 */ /* 0x000ee20000000800 */
[----:B--2---:R-:W-:Y:S01]  /*d310*/  F2FP.F16.F32.PACK_AB R164, R177, R176 ;  /* 0x000000b0b1a4723e */ /* 0x004fe200000000ff */
[----:B------:R-:W-:Y:S01]  /*d320*/  FADD.FTZ R206, R206, R207 ;  /* 0x000000cfcece7221 */ /* 0x000fe20000010000 */
[----:B------:R-:W-:-:S03]  /*d330*/  FADD.FTZ R197, R198, R197 ;  /* 0x000000c5c6c57221 */ /* 0x000fc60000010000 */
[----:B------:R-:W-:Y:S01]  /*d340*/  FADD.FTZ R209, R209, R206 ;  /* 0x000000ced1d17221 */ /* 0x000fe20000010000 */
[----:B------:R-:W-:Y:S01]  /*d350*/  FADD.FTZ R168, R168, R197 ;  /* 0x000000c5a8a87221 */ /* 0x000fe20000010000 */
[----:B------:R-:W-:Y:S02]  /*d360*/  MUFU.EX2 R178, R178 ;  /* 0x000000b200b27308 */ /* 0x000fe40000000800 */
[----:B------:R-:W-:Y:S01]  /*d370*/  FADD.FTZ R170, R170, R209 ;  /* 0x000000d1aaaa7221 */ /* 0x000fe20000010000 */
[----:B------:R-:W-:-:S03]  /*d380*/  FADD.FTZ R169, R169, R168 ;  /* 0x000000a8a9a97221 */ /* 0x000fc60000010000 */
[----:B------:R-:W-:Y:S01]  /*d390*/  FADD.FTZ R171, R171, R170 ;  /* 0x000000aaabab7221 */ /* 0x000fe20000010000 */
[----:B------:R-:W-:Y:S01]  /*d3a0*/  FADD.FTZ R172, R172, R169 ;  /* 0x000000a9acac7221 */ /* 0x000fe20000010000 */
[----:B------:R-:W2:Y:S01]  /*d3b0*/  MUFU.EX2 R179, R179 ;  /* 0x000000b300b37308 */ /* 0x000ea20000000800 */
[----:B---3--:R-:W-:Y:S01]  /*d3c0*/  F2FP.F16.F32.PACK_AB R166, R181, R180 ;  /* 0x000000b4b5a6723e */ /* 0x008fe200000000ff */
[----:B------:R-:W-:Y:S01]  /*d3d0*/  FADD.FTZ R174, R174, R171 ;  /* 0x000000abaeae7221 */ /* 0x000fe20000010000 */
[----:B------:R-:W-:-:S03]  /*d3e0*/  FADD.FTZ R173, R173, R172 ;  /* 0x000000acadad7221 */ /* 0x000fc60000010000 */
[----:B------:R-:W-:Y:S01]  /*d3f0*/  FADD.FTZ R175, R175, R174 ;  /* 0x000000aeafaf7221 */ /* 0x000fe20000010000 */
[----:B------:R-:W-:Y:S01]  /*d400*/  FADD.FTZ R176, R176, R173 ;  /* 0x000000adb0b07221 */ /* 0x000fe20000010000 */
[----:B------:R-:W3:Y:S03]  /*d410*/  MUFU.EX2 R182, R182 ;  /* 0x000000b600b67308 */ /* 0x000ee60000000800 */
[----:B------:R-:W-:-:S04]  /*d420*/  FADD.FTZ R177, R177, R176 ;  /* 0x000000b0b1b17221 */ /* 0x000fc80000010000 */
[----:B------:R-:W-:Y:S01]  /*d430*/  FADD.FTZ R180, R180, R177 ;  /* 0x000000b1b4b47221 */ /* 0x000fe20000010000 */
[----:B------:R-:W4:Y:S01]  /*d440*/  MUFU.EX2 R183, R183 ;  /* 0x000000b700b77308 */ /* 0x000f220000000800 */
[----:B--2---:R-:W-:Y:S01]  /*d450*/  F2FP.F16.F32.PACK_AB R165, R179, R178 ;  /* 0x000000b2b3a5723e */ /* 0x004fe200000000ff */
[----:B------:R-:W-:Y:S01]  /*d460*/  FADD.FTZ R178, R178, R175 ;  /* 0x000000afb2b27221 */ /* 0x000fe20000010000 */
[----:B------:R-:W-:-:S03]  /*d470*/  FADD.FTZ R5, R181, R180 ;  /* 0x000000b4b5057221 */ /* 0x000fc60000010000 */
[----:B------:R-:W-:-:S04]  /*d480*/  FADD.FTZ R179, R179, R178 ;  /* 0x000000b2b3b37221 */ /* 0x000fc80000010000 */
[----:B---3--:R-:W-:Y:S01]  /*d490*/  FADD.FTZ R6, R182, R179 ;  /* 0x000000b3b6067221 */ /* 0x008fe20000010000 */
[----:B----4-:R-:W-:-:S03]  /*d4a0*/  F2FP.F16.F32.PACK_AB R167, R183, R182 ;  /* 0x000000b6b7a7723e */ /* 0x010fc600000000ff */
[----:B------:R-:W-:Y:S02]  /*d4b0*/  FADD.FTZ R6, R183, R6 ;  /* 0x00000006b7067221 */ /* 0x000fe40000010000 */
[----:B------:R1:W-:Y:S01]  /*d4c0*/  STSM.16.M88.4 [R186], R164 ;  /* 0x000000a4ba007844 */ /* 0x0003e20000000200 */
[----:B------:R-:W-:-:S06]  /*d4d0*/  WARPGROUP.ARRIVE ;  /* 0x00000000000079c5 */ /* 0x000fcc0000000000 */
[----:B------:R-:W-:Y:S01]  /*d4e0*/  HGMMA.64x256x16.F32 R24, R152, gdesc[UR8].tnspB, R24, gsb0 ;  /* 0x43e0000898187df0 */ /* 0x000fe20008000818 */
[----:B------:R-:W-:Y:S01]  /*d4f0*/  UMOV UR10, UR6 ;  /* 0x00000006000a7c82 */ /* 0x000fe20008000000 */
[----:B------:R-:W-:Y:S01]  /*d500*/  UMOV UR11, 0x40000040 ;  /* 0x40000040000b7882 */ /* 0x000fe20000000000 */
[----:B------:R-:W-:Y:S01]  /*d510*/  R2UR UR6, R199 ;  /* 0x00000000c70672ca */ /* 0x000fe200000e0000 */
[----:B------:R-:W-:Y:S01]  /*d520*/  IMAD.MOV.U32 R199, RZ, RZ, R16 ;  /* 0x000000ffffc77224 */ /* 0x000fe200078e0010 */
[----:B------:R-:W-:Y:S02]  /*d530*/  WARPGROUP.DEPBAR.LE gsb0, 0x0 ;  /* 0x00008000000079c5 */ /* 0x000fe40000010000 */
[----:B------:R-:W-:-:S15]  /*d540*/  WARPGROUP.ARRIVE ;  /* 0x00000000000079c5 */ /* 0x000fde0000000000 */
[----:B------:R-:W-:-:S06]  /*d550*/  NOP ;  /* 0x0000000000007918 */ /* 0x000fcc0000000000 */
        /* <DEDUP_REMOVED lines=24> */
[----:B------:R-:W-:Y:S05]  /*d6e0*/  @P2 BRA `(.L_x_1550) ;  /* 0xffffffd000c02947 */ /* 0x000fea000383ffff */
[----:B-1----:R-:W-:-:S07]  /*d6f0*/  IMAD.MOV.U32 R9, RZ, RZ, R11 ;  /* 0x000000ffff097224 */ /* 0x002fce00078e000b */
.L_x_1541:
[----:B------:R-:W-:-:S13]  /*d700*/  ISETP.GE.AND P2, PT, R9, UR37, PT ;  /* 0x0000002509007c0c */ /* 0x000fda000bf46270 */
[----:B------:R-:W-:Y:S05]  /*d710*/  @!P2 BRA `(.L_x_1551) ;  /* 0x0000003400e4a947 */ /* 0x000fea0003800000 */
[----:B------:R-:W-:Y:S01]  /*d720*/  IMAD.MOV.U32 R15, RZ, RZ, R8 ;  /* 0x000000ffff0f7224 */ /* 0x000fe200078e0008 */
[----:B------:R-:W-:Y:S01]  /*d730*/  ULDC UR4, c[0x0][0xadc] ;  /* 0x0002b70000047ab9 */ /* 0x000fe20000000800 */
[----:B------:R-:W-:Y:S02]  /*d740*/  IMAD.MOV.U32 R14, RZ, RZ, R7 ;  /* 0x000000ffff0e7224 */ /* 0x000fe400078e0007 */
[----:B------:R-:W-:-:S07]  /*d750*/  IMAD.MOV.U32 R21, RZ, RZ, R16 ;  /* 0x000000ffff157224 */ /* 0x000fce00078e0010 */
.L_x_1568:
[----:B------:R-:W-:-:S05]  /*d760*/  VIADD R16, R21, 0x1 ;  /* 0x0000000115107836 */ /* 0x000fca0000000000 */
[----:B------:R-:W-:-:S04]  /*d770*/  ISETP.NE.AND P2, PT, R16, 0x2, PT ;  /* 0x000000021000780c */ /* 0x000fc80003f45270 */
[----:B------:R-:W-:Y:S02]  /*d780*/  SEL R8, RZ, 0x1, P2 ;  /* 0x00000001ff087807 */ /* 0x000fe40001000000 */
[----:B------:R-:W-:Y:S02]  /*d790*/  SEL R16, R16, RZ, P2 ;  /* 0x000000ff10107207 */ /* 0x000fe40001000000 */
[----:B------:R-:W-:Y:S01]  /*d7a0*/  LOP3.LUT R17, R17, R8, RZ, 0x3c, !PT ;  /* 0x0000000811117212 */ /* 0x000fe200078e3cff */
[----:B------:R-:W-:Y:S06]  /*d7b0*/  @!P0 BRA `(.L_x_1552) ;  /* 0x0000000000048947 */ /* 0x000fec0003800000 */
[----:B------:R-:W-:Y:S01]  /*d7c0*/  BPT.TRAP 0x1 ;  /* 0x000000040000795c */ /* 0x000fe20000300000 */
.L_x_1552:
[----:B------:R-:W-:Y:S02]  /*d7d0*/  LEA R11, R16, UR36, 0x3 ;  /* 0x00000024100b7c11 */ /* 0x000fe4000f8e18ff */
[----:B------:R-:W-:-:S04]  /*d7e0*/  SHF.L.U32 R8, R17, 0x1f, RZ ;  /* 0x0000001f11087819 */ /* 0x000fc800000006ff */
[----:B------:R1:W2:Y:S01]  /*d7f0*/  SYNCS.PHASECHK.TRANS64.TRYWAIT P2, [R11+URZ+0x38830], R8 ;  /* 0x038830080b0075a7 */ /* 0x0002a2000804017f */
[----:B------:R-:W-:Y:S05]  /*d800*/  @!P0 BRA `(.L_x_1553) ;  /* 0x0000000000048947 */ /* 0x000fea0003800000 */
[----:B------:R-:W-:Y:S01]  /*d810*/  BPT.TRAP 0x1 ;  /* 0x000000040000795c */ /* 0x000fe20000300000 */
.L_x_1553:
[----:B------:R-:W-:Y:S01]  /*d820*/  IMAD R7, R16, 0x200, R4 ;  /* 0x0000020010077824 */ /* 0x000fe200078e0204 */
[----:B--2---:R-:W-:Y:S06]  /*d830*/  @P2 BRA `(.L_x_1554) ;  /* 0x0000000000082947 */ /* 0x004fec0003800000 */
[----:B------:R-:W2:Y:S02]  /*d840*/  SYNCS.PHASECHK.TRANS64.TRYWAIT P2, [R11+URZ+0x38830], R8 ;  /* 0x038830080b0075a7 */ /* 0x000ea4000804017f */
[----:B--2---:R-:W-:Y:S05]  /*d850*/  @!P2 BRA `(.L_x_1555) ;  /* 0x00000094009ca947 */ /* 0x004fea0003800000 */
.L_x_1554:
        /* <DEDUP_REMOVED lines=22> */
.L_x_1556:
[----:B------:R3:W4:Y:S01]  /*d9c0*/  SYNCS.PHASECHK.TRANS64.TRYWAIT P2, [R11+URZ+0x38850], R8 ;  /* 0x038850080b0075a7 */ /* 0x000722000804017f */
[----:B------:R-:W-:Y:S05]  /*d9d0*/  @!P0 BRA `(.L_x_1557) ;  /* 0x0000000000048947 */ /* 0x000fea0003800000 */
[----:B------:R-:W-:Y:S01]  /*d9e0*/  BPT.TRAP 0x1 ;  /* 0x000000040000795c */ /* 0x000fe20000300000 */
.L_x_1557:
[----:B------:R-:W-:Y:S01]  /*d9f0*/  LEA R7, R16, R3, 0xc ;  /* 0x0000000310077211 */ /* 0x000fe200078e60ff */
[----:B----4-:R-:W-:Y:S06]  /*da00*/  @P2 BRA `(.L_x_1558) ;  /* 0x0000000000082947 */ /* 0x010fec0003800000 */
[----:B------:R-:W4:Y:S02]  /*da10*/  SYNCS.PHASECHK.TRANS64.TRYWAIT P2, [R11+URZ+0x38850], R8 ;  /* 0x038850080b0075a7 */ /* 0x000f24000804017f */
[----:B----4-:R-:W-:Y:S05]  /*da20*/  @!P2 BRA `(.L_x_1559) ;  /* 0x00000094003ca947 */ /* 0x010fea0003800000 */
.L_x_1558:
[C---:B------:R-:W-:Y:S01]  /*da30*/  R2UR UR10, R7.reuse ;  /* 0x00000000070a72ca */ /* 0x040fe200000e0000 */
[----:B------:R-:W-:Y:S01]  /*da40*/  WARPGROUP.ARRIVE ;  /* 0x00000000000079c5 */ /* 0x000fe20000000000 */
[----:B------:R-:W-:Y:S01]  /*da50*/  UMOV UR11, 0x40000040 ;  /* 0x40000040000b7882 */ /* 0x000fe20000000000 */
[----:B-1234-:R-:W-:Y:S01]  /*da60*/  VIADD R8, R0, 0x2 ;  /* 0x0000000200087836 */ /* 0x01efe20000000000 */
[----:B------:R-:W-:Y:S01]  /*da70*/  UMOV UR29, 0x40000040 ;  /* 0x40000040001d7882 */ /* 0x000fe20000000000 */
[C---:B------:R-:W-:Y:S01]  /*da80*/  VIADD R12, R7.reuse, 0x2 ;  /* 0x00000002070c7836 */ /* 0x040fe20000000000 */
[----:B------:R-:W-:Y:S01]  /*da90*/  UMOV UR31, 0x40000040 ;  /* 0x40000040001f7882 */ /* 0x000fe20000000000 */
[----:B------:R-:W1:Y:S01]  /*daa0*/  S2R R13, SR_TID.X ;  /* 0x00000000000d7919 */ /* 0x000e620000002100 */
[----:B------:R-:W-:Y:S01]  /*dab0*/  R2UR UR28, R8 ;  /* 0x00000000081c72ca */ /* 0x000fe200000e0000 */
[----:B------:R-:W-:Y:S01]  /*dac0*/  VIADD R8, R0, 0x4 ;  /* 0x0000000400087836 */ /* 0x000fe20000000000 */
[----:B------:R-:W-:Y:S01]  /*dad0*/  R2UR UR30, R12 ;  /* 0x000000000c1e72ca */ /* 0x000fe200000e0000 */
[C---:B------:R-:W-:Y:S01]  /*dae0*/  VIADD R12, R7.reuse, 0x4 ;  /* 0x00000004070c7836 */ /* 0x040fe20000000000 */
[----:B------:R-:W-:Y:S01]  /*daf0*/  ULDC UR5, c[0x0][0xad4] ;  /* 0x0002b50000057ab9 */ /* 0x000fe20000000800 */
[----:B------:R-:W-:Y:S01]  /*db00*/  HGMMA.64x64x16.F32 R152, gdesc[UR8], R152, gsb0 ;  /* 0x00e00000089879f0 */ /* 0x000fe20008000898 */
[----:B------:R-:W-:Y:S01]  /*db10*/  VIADD R197, R0, 0x800 ;  /* 0x0000080000c57836 */ /* 0x000fe20000000000 */
[----:B------:R-:W-:Y:S01]  /*db20*/  ULDC UR6, c[0x0][0x288] ;  /* 0x0000a20000067ab9 */ /* 0x000fe20000000800 */
[----:B------:R-:W-:Y:S01]  /*db30*/  VIADD R199, R7, 0x800 ;  /* 0x0000080007c77836 */ /* 0x000fe20000000000 */
[----:B------:R-:W-:Y:S01]  /*db40*/  ULOP3.LUT UR5, URZ, UR5, URZ, 0x33, !UPT ;  /* 0x000000053f057292 */ /* 0x000fe2000f8e333f */
        /* <DEDUP_REMOVED lines=128> */
[--C-:B------:R-:W-:Y:S02]  /*e350*/  IMAD.IADD R12, R197, 0x1, R8.reuse ;  /* 0x00000001c50c7824 */ /* 0x100fe400078e0208 */
        /* <DEDUP_REMOVED lines=154> */
[----:B------:R-:W-:-:S05]  /*ed00*/  IMAD.MOV.U32 R12, RZ, RZ, 0x1000 ;  /* 0x00001000ff0c7424 */ /* 0x000fca00078e00ff */
[----:B------:R-:W-:Y:S01]  /*ed10*/  SEL R12, R12, 0xf80, P2 ;  /* 0x00000f800c0c7807 */ /* 0x000fe20001000000 */
        /* <DEDUP_REMOVED lines=8> */
[----:B------:R-:W-:-:S04]  /*eda0*/  LOP3.LUT R13, R12, 0x1e00, RZ, 0xc0, !PT ;  /* 0x00001e000c0d7812 */ /* 0x000fc800078ec0ff */
[----:B------:R-:W-:-:S04]  /*edb0*/  SEL R8, R8, 0x3e, P2 ;  /* 0x0000003e08087807 */ /* 0x000fc80001000000 */
[----:B------:R-:W-:-:S04]  /*edc0*/  LOP3.LUT R8, R8, 0x6, RZ, 0xc0, !PT ;  /* 0x0000000608087812 */ /* 0x000fc800078ec0ff */
[CC--:B------:R-:W-:Y:S02]  /*edd0*/  IADD3 R12, R8.reuse, R13.reuse, R0 ;  /* 0x0000000d080c7210 */ /* 0x0c0fe40007ffe000 */
[----:B------:R-:W-:Y:S01]  /*ede0*/  IADD3 R7, R8, R13, R7 ;  /* 0x0000000d08077210 */ /* 0x000fe20007ffe007 */
[----:B------:R-:W-:Y:S01]  /*edf0*/  @!P1 VIADD R8, R11, 0x38840 ;  /* 0x000388400b089836 */ /* 0x000fe20000000000 */
[----:B------:R-:W1:Y:S04]  /*ee00*/  LDC R13, c[0x0][0x2e0] ;  /* 0x0000b800ff0d7b82 */ /* 0x000e680000000800 */
        /* <DEDUP_REMOVED lines=8> */
[----:B------:R-:W-:-:S05]  /*ee90*/  IMAD.SHL.U32 R7, R9, 0x40, RZ ;  /* 0x0000004009077824 */ /* 0x000fca00078e00ff */
[----:B------:R-:W-:-:S05]  /*eea0*/  IADD3 R12, -R7, 0x1, RZ ;  /* 0x00000001070c7810 */ /* 0x000fca0007ffe1ff */
[----:B-1----:R-:W-:-:S05]  /*eeb0*/  IMAD R13, R13, UR38, R12 ;  /* 0x000000260d0d7c24 */ /* 0x002fca000f8e020c */
[----:B------:R-:W-:Y:S01]  /*eec0*/  IADD3 R13, R13, -UR6, -R18 ;  /* 0x800000060d0d7c10 */ /* 0x000fe2000fffe812 */
[----:B------:R-:W-:-:S03]  /*eed0*/  ULDC UR6, c[0x0][0xad8] ;  /* 0x0002b60000067ab9 */ /* 0x000fc60000000800 */
[C---:B------:R-:W-:Y:S01]  /*eee0*/  IADD3 R201, R13.reuse, UR6, RZ ;  /* 0x000000060dc97c10 */ /* 0x040fe2000fffe0ff */
[----:B------:R-:W-:-:S04]  /*eef0*/  VIADD R203, R13, UR5 ;  /* 0x000000050dcb7c36 */ /* 0x000fc80008000000 */
[C---:B------:R-:W-:Y:S02]  /*ef00*/  IMAD.IADD R198, R2.reuse, 0x1, R201 ;  /* 0x0000000102c67824 */ /* 0x040fe400078e02c9 */
[----:B------:R-:W-:Y:S01]  /*ef10*/  IMAD.IADD R199, R2, 0x1, R203 ;  /* 0x0000000102c77824 */ /* 0x000fe200078e02cb */
[----:B------:R-:W-:Y:S02]  /*ef20*/  WARPGROUP.DEPBAR.LE gsb0, 0x0 ;  /* 0x00008000000079c5 */ /* 0x000fe40000010000 */
[----:B------:R-:W-:-:S06]  /*ef30*/  WARPGROUP.ARRIVE ;  /* 0x00000000000079c5 */ /* 0x000fcc0000000000 */
[----:B------:R-:W-:Y:S03]  /*ef40*/  HGMMA.64x64x16.F32 R152, gdesc[UR28], R152, gsb0 ;  /* 0x00e000001c9879f0 */ /* 0x000fe60008000898 */
[----:B------:R-:W-:Y:S02]  /*ef50*/  WARPGROUP.DEPBAR.LE gsb0, 0x0 ;  /* 0x00008000000079c5 */ /* 0x000fe40000010000 */
[----:B------:R1:W-:Y:S01]  /*ef60*/  @!P1 SYNCS.ARRIVE.TRANS64.RED.A1T0 RZ, [R8+URZ], RZ ;  /* 0x000000ff08ff99a7 */ /* 0x0003e2000810043f */
[----:B------:R-:W-:Y:S05]  /*ef70*/  @!P6 BRA `(.L_x_1560) ;  /* 0x000000000058e947 */ /* 0x000fea0003800000 */
[----:B-1----:R-:W-:Y:S01]  /*ef80*/  IMAD.IADD R8, R2, 0x1, R10 ;  /* 0x0000000102087824 */ /* 0x002fe200078e020a */
        /* <DEDUP_REMOVED lines=11> */
.L_x_1562:
[----:B------:R-:W-:-:S05]  /*f040*/  IMAD.U32 R20, RZ, RZ, UR4 ;  /* 0x00000004ff147e24 */ /* 0x000fca000f8e00ff */
[----:B------:R-:W-:-:S13]  /*f050*/  ISETP.NE.AND P2, PT, R20, 0x1, PT ;  /* 0x000000011400780c */ /* 0x000fda0003f45270 */
[----:B------:R-:W1:Y:S02]  /*f060*/  @P2 LDC.64 R12, c[0x0][0xae0] ;  /* 0x0002b800ff0c2b82 */ /* 0x000e640000000a00 */
[----:B-1----:R-:W-:-:S05]  /*f070*/  @P2 IMAD.HI.U32 R12, R8, R12, RZ ;  /* 0x0000000c080c2227 */ /* 0x002fca00078e00ff */
[----:B------:R-:W-:-:S07]  /*f080*/  @P2 SHF.R.U32.HI R8, RZ, R13, R12 ;  /* 0x0000000dff082219 */ /* 0x000fce000001160c */
.L_x_1563:
[----:B------:R-:W-:Y:S05]  /*f090*/  BSYNC B0 ;  /* 0x0000000000007941 */ /* 0x000fea0003800000 */
.L_x_1561:
[----:B------:R-:W-:-:S04]  /*f0a0*/  IMAD R13, R8, R20, -R7 ;  /* 0x00000014080d7224 */ /* 0x000fc800078e0a07 */
[----:B------:R-:W-:-:S05]  /*f0b0*/  IMAD.IADD R13, R13, 0x1, -R18 ;  /* 0x000000010d0d7824 */ /* 0x000fca00078e0a12 */
[----:B------:R-:W-:Y:S02]  /*f0c0*/  VIADDMNMX R198, R13, R20, R198, PT ;  /* 0x000000140dc67246 */ /* 0x000fe400038001c6 */
[----:B------:R-:W-:-:S07]  /*f0d0*/  VIMNMX R199, R199, R13, !PT ;  /* 0x0000000dc7c77248 */ /* 0x000fce0007fe0100 */
.L_x_1560:
[----:B------:R-:W-:-:S04]  /*f0e0*/  ISETP.GT.AND P2, PT, R9, -0x1, PT ;  /* 0xffffffff0900780c */ /* 0x000fc80003f44270 */
[C---:B------:R-:W-:Y:S02]  /*f0f0*/  ISETP.GT.AND P3, PT, R199.reuse, RZ, P2 ;  /* 0x000000ffc700720c */ /* 0x040fe40001764270 */
[C---:B------:R-:W-:Y:S02]  /*f100*/  ISETP.GT.AND P5, PT, R199.reuse, 0x1, P2 ;  /* 0x00000001c700780c */ /* 0x040fe400017a4270 */
[----:B------:R-:W-:Y:S02]  /*f110*/  ISETP.LT.OR P4, PT, R198, 0x1, P3 ;  /* 0x00000001c600780c */ /* 0x000fe40001f81670 */
[C---:B------:R-:W-:Y:S02]  /*f120*/  ISETP.GT.AND P3, PT, R199.reuse, 0x8, P2 ;  /* 0x00000008c700780c */ /* 0x040fe40001764270 */
        /* <DEDUP_REMOVED lines=33> */
[----:B-1----:R-:W-:Y:S02]  /*f340*/  FSEL R8, R173, -INF , !P3 ;  /* 0xff800000ad087808 */ /* 0x002fe40005800000 */
        /* <DEDUP_REMOVED lines=26> */
.L_x_1566:
[----:B------:R-:W-:-:S05]  /*f4f0*/  IMAD.U32 R172, RZ, RZ, UR4 ;  /* 0x00000004ffac7e24 */ /* 0x000fca000f8e00ff */
[----:B------:R-:W-:-:S13]  /*f500*/  ISETP.NE.AND P3, PT, R172, 0x1, PT ;  /* 0x00000001ac00780c */ /* 0x000fda0003f65270 */
[----:B------:R-:W1:Y:S02]  /*f510*/  @P3 LDC.64 R12, c[0x0][0xae0] ;  /* 0x0002b800ff0c3b82 */ /* 0x000e640000000a00 */
[----:B-1----:R-:W-:-:S05]  /*f520*/  @P3 IMAD.HI.U32 R12, R173, R12, RZ ;  /* 0x0000000cad0c3227 */ /* 0x002fca00078e00ff */
[----:B------:R-:W-:-:S07]  /*f530*/  @P3 SHF.R.U32.HI R173, RZ, R13, R12 ;  /* 0x0000000dffad3219 */ /* 0x000fce000001160c */
.L_x_1567:
[----:B------:R-:W-:Y:S05]  /*f540*/  BSYNC B0 ;  /* 0x0000000000007941 */ /* 0x000fea0003800000 */
.L_x_1565:
[----:B------:R-:W-:-:S04]  /*f550*/  IMAD R173, R173, R172, -R7 ;  /* 0x000000acadad7224 */ /* 0x000fc800078e0a07 */
[----:B------:R-:W-:-:S05]  /*f560*/  IMAD.IADD R173, R173, 0x1, -R18 ;  /* 0x00000001adad7824 */ /* 0x000fca00078e0a12 */
[----:B------:R-:W-:Y:S02]  /*f570*/  VIADDMNMX R168, R173, R172, R168, PT ;  /* 0x000000acada87246 */ /* 0x000fe400038001a8 */
[----:B------:R-:W-:-:S07]  /*f580*/  VIMNMX R169, R169, R173, !PT ;  /* 0x000000ada9a97248 */ /* 0x000fce0007fe0100 */
.L_x_1564:
[----:B------:R-:W-:Y:S01]  /*f590*/  FMNMX.FTZ R7, R197, R14, !PT ;  /* 0x0000000ec5077209 */ /* 0x000fe20007810000 */
[----:B------:R-:W-:Y:S01]  /*f5a0*/  ULDC UR7, c[0x0][0xa80] ;  /* 0x0002a00000077ab9 */ /* 0x000fe20000000800 */
[----:B------:R-:W-:Y:S01]  /*f5b0*/  ISETP.GT.AND P3, PT, R169, 0x1, P2 ;  /* 0x00000001a900780c */ /* 0x000fe20001764270 */
[----:B------:R-:W-:Y:S01]  /*f5c0*/  IMAD R205, R16, 0x1000, R19 ;  /* 0x0000100010cd7824 */ /* 0x000fe200078e0213 */
[----:B------:R-:W-:Y:S01]  /*f5d0*/  FMNMX.FTZ R7, R196, R7, !PT ;  /* 0x00000007c4077209 */ /* 0x000fe20007810000 */
[----:B------:R-:W-:Y:S01]  /*f5e0*/  UMOV UR11, 0x40000040 ;  /* 0x40000040000b7882 */ /* 0x000fe20000000000 */
[----:B------:R-:W-:Y:S01]  /*f5f0*/  ISETP.LT.OR P3, PT, R168, 0x2, P3 ;  /* 0x00000002a800780c */ /* 0x000fe20001f61670 */
[----:B------:R-:W-:Y:S01]  /*f600*/  VIADD R208, R205, 0x80 ;  /* 0x00000080cdd07836 */ /* 0x000fe20000000000 */
[----:B------:R-:W-:Y:S01]  /*f610*/  FMNMX.FTZ R12, R20, R7, !PT ;  /* 0x00000007140c7209 */ /* 0x000fe20007810000 */
[----:B------:R-:W-:Y:S01]  /*f620*/  @!P1 VIADD R11, R11, 0x38860 ;  /* 0x000388600b0b9836 */ /* 0x000fe20000000000 */
        /* <DEDUP_REMOVED lines=52> */
[----:B------:R-:W-:Y:S02]  /*f970*/  R2UR UR6, R205 ;  /* 0x00000000cd0672ca */ /* 0x000fe400000e0000 */
[----:B------:R-:W-:Y:S02]  /*f980*/  @!P1 PRMT R11, RZ, 0x654, R11 ;  /* 0x00000654ff0b9816 */ /* 0x000fe4000000000b */
[----:B-1----:R-:W-:Y:S02]  /*f990*/  FMNMX.FTZ R7, R13, R172, !PT ;  /* 0x000000ac0d077209 */ /* 0x002fe40007810000 */
[----:B------:R-:W-:Y:S02]  /*f9a0*/  FMNMX.FTZ R13, R155, R12, !PT ;  /* 0x0000000c9b0d7209 */ /* 0x000fe40007810000 */
[C---:B------:R-:W-:Y:S01]  /*f9b0*/  FSETP.NEU.FTZ.AND P5, PT, R7.reuse, -INF , PT ;  /* 0xff8000000700780b */ /* 0x040fe20003fbd000 */
[----:B------:R-:W-:Y:S01]  /*f9c0*/  FMUL.FTZ R201, R7, UR7 ;  /* 0x0000000707c97c20 */ /* 0x000fe20008410000 */
[----:B------:R-:W-:-:S03]  /*f9d0*/  FMNMX.FTZ R12, R158, R13, !PT ;  /* 0x0000000d9e0c7209 */ /* 0x000fc60007810000 */
[----:B------:R-:W-:Y:S01]  /*f9e0*/  UMOV UR10, UR6 ;  /* 0x00000006000a7c82 */ /* 0x000fe20008000000 */
[----:B------:R-:W-:Y:S01]  /*f9f0*/  R2UR UR6, R208 ;  /* 0x00000000d00672ca */ /* 0x000fe200000e0000 */
[----:B------:R-:W-:Y:S01]  /*fa00*/  VIADD R208, R205, 0x100 ;  /* 0x00000100cdd07836 */ /* 0x000fe20000000000 */
[----:B------:R-:W-:Y:S01]  /*fa10*/  FMNMX.FTZ R13, R159, R12, !PT ;  /* 0x0000000c9f0d7209 */ /* 0x000fe20007810000 */
[----:B------:R-:W-:Y:S01]  /*fa20*/  VIADD R205, R205, 0x180 ;  /* 0x00000180cdcd7836 */ /* 0x000fe20000000000 */
        /* <DEDUP_REMOVED lines=14> */
[----:B------:R1:W-:Y:S01]  /*fb10*/  MUFU.EX2 R12, R172 ;  /* 0x000000ac000c7308 */ /* 0x0003e20000000800 */
        /* <DEDUP_REMOVED lines=9> */
[--C-:B-1----:R-:W-:Y:S01]  /*fbb0*/  FFMA.FTZ R172, R157, UR7, -R201.reuse ;  /* 0x000000079dac7c23 */ /* 0x102fe200080108c9 */
[----:B------:R-:W-:Y:S01]  /*fbc0*/  ISETP.GT.AND P2, PT, R169, 0x39, P2 ;  /* 0x00000039a900780c */ /* 0x000fe20001744270 */
[--C-:B------:R-:W-:Y:S01]  /*fbd0*/  FFMA.FTZ R171, R161, UR7, -R201.reuse ;  /* 0x00000007a1ab7c23 */ /* 0x100fe200080108c9 */
[----:B------:R-:W-:Y:S01]  /*fbe0*/  FMNMX.FTZ R169, R197, R170, !PT ;  /* 0x000000aac5a97209 */ /* 0x000fe20007810000 */
[--C-:B------:R-:W-:Y:S01]  /*fbf0*/  FFMA.FTZ R170, R164, UR7, -R201.reuse ;  /* 0x00000007a4aa7c23 */ /* 0x100fe200080108c9 */
[----:B------:R-:W-:Y:S01]  /*fc00*/  ISETP.LT.OR P4, PT, R168, 0x39, P4 ;  /* 0x00000039a800780c */ /* 0x000fe20002781670 */
[----:B------:R-:W-:Y:S01]  /*fc10*/  MUFU.EX2 R13, R13 ;  /* 0x0000000d000d7308 */ /* 0x000fe20000000800 */
[----:B------:R-:W-:Y:S01]  /*fc20*/  FSEL R200, R179, -INF , !P3 ;  /* 0xff800000b3c87808 */ /* 0x000fe20005800000 */
[----:B------:R-:W-:Y:S01]  /*fc30*/  FFMA.FTZ R179, R8, UR7, -R201 ;  /* 0x0000000708b37c23 */ /* 0x000fe200080108c9 */
[----:B------:R-:W-:-:S02]  /*fc40*/  FMNMX.FTZ R169, R196, R169, !PT ;  /* 0x000000a9c4a97209 */ /* 0x000fc40007810000 */
[----:B------:R-:W-:Y:S02]  /*fc50*/  ISETP.LT.OR P2, PT, R168, 0x3a, P2 ;  /* 0x0000003aa800780c */ /* 0x000fe40001741670 */
[----:B------:R-:W-:Y:S01]  /*fc60*/  FSEL R182, R182, -INF , !P4 ;  /* 0xff800000b6b67808 */ /* 0x000fe20006000000 */
[----:B------:R-:W-:Y:S01]  /*fc70*/  MUFU.EX2 R20, R20 ;  /* 0x0000001400147308 */ /* 0x000fe20000000800 */
[----:B------:R-:W-:Y:S02]  /*fc80*/  FMNMX.FTZ R157, R200, R169, !PT ;  /* 0x000000a9c89d7209 */ /* 0x000fe40007810000 */
[----:B------:R-:W-:Y:S02]  /*fc90*/  FSEL R183, R183, -INF , !P2 ;  /* 0xff800000b7b77808 */ /* 0x000fe40005000000 */
[----:B------:R-:W-:-:S03]  /*fca0*/  FMNMX.FTZ R168, R182, R157, !PT ;  /* 0x0000009db6a87209 */ /* 0x000fc60007810000 */
[----:B------:R1:W-:Y:S01]  /*fcb0*/  MUFU.EX2 R169, R172 ;  /* 0x000000ac00a97308 */ /* 0x0003e20000000800 */
[----:B------:R-:W-:-:S05]  /*fcc0*/  FMNMX.FTZ R157, R183, R168, !PT ;  /* 0x000000a8b79d7209 */ /* 0x000fca0007810000 */
[----:B------:R-:W2:Y:S02]  /*fcd0*/  SHFL.BFLY PT, R160, R157, 0x2, 0x1f ;  /* 0x0c401f009da07f89 */ /* 0x000ea400000e0000 */
[----:B------:R-:W-:Y:S01]  /*fce0*/  MUFU.EX2 R168, R175 ;  /* 0x000000af00a87308 */ /* 0x000fe20000000800 */
[--C-:B-1----:R-:W-:Y:S01]  /*fcf0*/  FFMA.FTZ R172, R156, UR7, -R201.reuse ;  /* 0x000000079cac7c23 */ /* 0x102fe200080108c9 */
[----:B------:R-:W-:-:S06]  /*fd00*/  FFMA.FTZ R156, R153, UR7, -R201 ;  /* 0x00000007999c7c23 */ /* 0x000fcc00080108c9 */
[----:B------:R-:W-:Y:S08]  /*fd10*/  MUFU.EX2 R171, R171 ;  /* 0x000000ab00ab7308 */ /* 0x000ff00000000800 */
[----:B------:R-:W-:Y:S01]  /*fd20*/  MUFU.EX2 R170, R170 ;  /* 0x000000aa00aa7308 */ /* 0x000fe20000000800 */
[----:B--2---:R-:W-:Y:S02]  /*fd30*/  FMNMX.FTZ R160, R157, R160, !PT ;  /* 0x000000a09da07209 */ /* 0x004fe40007810000 */
[----:B------:R-:W-:-:S05]  /*fd40*/  FSEL R157, R7, RZ, P5 ;  /* 0x000000ff079d7208 */ /* 0x000fca0002800000 */
[----:B------:R-:W-:Y:S01]  /*fd50*/  MUFU.EX2 R173, R173 ;  /* 0x000000ad00ad7308 */ /* 0x000fe20000000800 */
[----:B------:R-:W1:Y:S01]  /*fd60*/  SHFL.BFLY PT, R153, R160, 0x1, 0x1f ;  /* 0x0c201f00a0997f89 */ /* 0x000e6200000e0000 */
[----:B------:R-:W-:-:S04]  /*fd70*/  FADD.FTZ R157, -R157, R14 ;  /* 0x0000000e9d9d7221 */ /* 0x000fc80000010100 */
[----:B------:R-:W-:Y:S02]  /*fd80*/  FMUL.FTZ R157, R157, UR7 ;  /* 0x000000079d9d7c20 */ /* 0x000fe40008410000 */
[----:B------:R-:W-:Y:S08]  /*fd90*/  MUFU.EX2 R172, R172 ;  /* 0x000000ac00ac7308 */ /* 0x000ff00000000800 */
[----:B------:R-:W2:Y:S08]  /*fda0*/  MUFU.EX2 R201, R157 ;  /* 0x0000009d00c97308 */ /* 0x000eb00000000800 */
[----:B------:R3:W-:Y:S01]  /*fdb0*/  MUFU.EX2 R175, R156 ;  /* 0x0000009c00af7308 */ /* 0x0007e20000000800 */
[----:B-1----:R-:W-:Y:S01]  /*fdc0*/  FMNMX.FTZ R8, R160, R153, !PT ;  /* 0x00000099a0087209 */ /* 0x002fe20007810000 */
[----:B------:R-:W-:-:S03]  /*fdd0*/  IMAD.MOV R153, RZ, RZ, -R23 ;  /* 0x000000ffff997224 */ /* 0x000fc600078e0a17 */
[C---:B------:R-:W-:Y:S01]  /*fde0*/  FSETP.NEU.FTZ.AND P2, PT, R8.reuse, -INF , PT ;  /* 0xff8000000800780b */ /* 0x040fe20003f5d000 */
[C---:B------:R-:W-:Y:S02]  /*fdf0*/  FMUL.FTZ R161, R8.reuse, UR7 ;  /* 0x0000000708a17c20 */ /* 0x040fe40008410000 */
[----:B------:R-:W-:Y:S01]  /*fe00*/  MUFU.EX2 R178, R178 ;  /* 0x000000b200b27308 */ /* 0x000fe20000000800 */
[----:B------:R-:W-:Y:S01]  /*fe10*/  FSEL R152, R8, RZ, P2 ;  /* 0x000000ff08987208 */ /* 0x000fe20001000000 */
[-C--:B--2---:R-:W-:Y:S01]  /*fe20*/  FMUL.FTZ R24, R24, R201.reuse ;  /* 0x000000c918187220 */ /* 0x084fe20000410000 */
[----:B------:R-:W-:Y:S01]  /*fe30*/  FSEL R161, R161, RZ, P2 ;  /* 0x000000ffa1a17208 */ /* 0x000fe20001000000 */
[----:B------:R-:W-:Y:S01]  /*fe40*/  FMUL.FTZ R25, R25, R201 ;  /* 0x000000c919197220 */ /* 0x000fe20000410000 */
[----:B------:R-:W-:Y:S01]  /*fe50*/  ISETP.NE.AND P2, PT, R18, R153, PT ;  /* 0x000000991200720c */ /* 0x000fe20003f45270 */
[----:B------:R-:W-:Y:S01]  /*fe60*/  FADD.FTZ R152, -R152, R15 ;  /* 0x0000000f98987221 */ /* 0x000fe20000010100 */
[----:B---3--:R-:W-:Y:S01]  /*fe70*/  F2FP.F16.F32.PACK_AB R156, R171, R168 ;  /* 0x000000a8ab9c723e */ /* 0x008fe200000000ff */
[--C-:B------:R-:W-:Y:S01]  /*fe80*/  FFMA.FTZ R159, R159, UR7, -R161.reuse ;  /* 0x000000079f9f7c23 */ /* 0x100fe200080108a1 */
[--C-:B------:R-:W-:Y:S01]  /*fe90*/  FFMA.FTZ R203, R154, UR7, -R161.reuse ;  /* 0x000000079acb7c23 */ /* 0x100fe200080108a1 */
[----:B------:R-:W-:Y:S01]  /*fea0*/  FMUL.FTZ R152, R152, UR7 ;  /* 0x0000000798987c20 */ /* 0x000fe20008410000 */
[--C-:B------:R-:W-:Y:S01]  /*feb0*/  FFMA.FTZ R14, R155, UR7, -R161.reuse ;  /* 0x000000079b0e7c23 */ /* 0x100fe200080108a1 */
[--C-:B------:R-:W-:Y:S01]  /*fec0*/  FFMA.FTZ R202, R158, UR7, -R161.reuse ;  /* 0x000000079eca7c23 */ /* 0x100fe200080108a1 */
[--C-:B------:R-:W-:Y:S01]  /*fed0*/  FFMA.FTZ R206, R167, UR7, -R161.reuse ;  /* 0x00000007a7ce7c23 */ /* 0x100fe200080108a1 */
[----:B------:R1:W2:Y:S01]  /*fee0*/  MUFU.EX2 R204, R152 ;  /* 0x0000009800cc7308 */ /* 0x0002a20000000800 */
[--C-:B------:R-:W-:Y:S01]  /*fef0*/  FFMA.FTZ R207, R198, UR7, -R161.reuse ;  /* 0x00000007c6cf7c23 */ /* 0x100fe200080108a1 */
[--C-:B------:R-:W-:Y:S01]  /*ff00*/  FFMA.FTZ R162, R162, UR7, -R161.reuse ;  /* 0x00000007a2a27c23 */ /* 0x100fe200080108a1 */
[----:B------:R-:W-:Y:S01]  /*ff10*/  FFMA.FTZ R163, R163, UR7, -R161 ;  /* 0x00000007a3a37c23 */ /* 0x000fe200080108a1 */
[----:B------:R-:W-:-:S02]  /*ff20*/  @!P2 IMAD R21, R21, 0x40, R22 ;  /* 0x000000401515a824 */ /* 0x000fc400078e0216 */
[--C-:B------:R-:W-:Y:S01]  /*ff30*/  FFMA.FTZ R155, R166, UR7, -R161.reuse ;  /* 0x00000007a69b7c23 */ /* 0x100fe200080108a1 */
[--C-:B------:R-:W-:Y:S01]  /*ff40*/  FFMA.FTZ R199, R199, UR7, -R161.reuse ;  /* 0x00000007c7c77c23 */ /* 0x100fe200080108a1 */
[--C-:B------:R-:W-:Y:S01]  /*ff50*/  FFMA.FTZ R197, R197, UR7, -R161.reuse ;  /* 0x00000007c5c57c23 */ /* 0x100fe200080108a1 */
[----:B------:R3:W-:Y:S01]  /*ff60*/  MUFU.EX2 R15, R159 ;  /* 0x0000009f000f7308 */ /* 0x0007e20000000800 */
[----:B------:R-:W-:Y:S01]  /*ff70*/  @!P2 LEA R153, R21, UR36, 0x2 ;  /* 0x000000241599ac11 */ /* 0x000fe2000f8e10ff */
[--C-:B------:R-:W-:Y:S01]  /*ff80*/  FFMA.FTZ R196, R196, UR7, -R161.reuse ;  /* 0x00000007c4c47c23 */ /* 0x100fe200080108a1 */
[--C-:B------:R-:W-:Y:S01]  /*ff90*/  FFMA.FTZ R198, R182, UR7, -R161.reuse ;  /* 0x00000007b6c67c23 */ /* 0x100fe200080108a1 */
[--C-:B------:R-:W-:Y:S01]  /*ffa0*/  FFMA.FTZ R157, R174, UR7, -R161.reuse ;  /* 0x00000007ae9d7c23 */ /* 0x100fe200080108a1 */
[----:B-1----:R-:W-:Y:S01]  /*ffb0*/  F2FP.F16.F32.PACK_AB R152, R13, R12 ;  /* 0x0000000c0d98723e */ /* 0x002fe200000000ff */
[----:B------:R-:W-:Y:S01]  /*ffc0*/  @!P2 STS [R153+0x38400], R201 ;  /* 0x038400c99900a388 */ /* 0x000fe20000000800 */
[----:B------:R-:W-:Y:S01]  /*ffd0*/  F2FP.F16.F32.PACK_AB R154, R169, R20 ;  /* 0x00000014a99a723e */ /* 0x000fe200000000ff */
[----:B------:R-:W-:Y:S01]  /*ffe0*/  MUFU.EX2 R203, R203 ;  /* 0x000000cb00cb7308 */ /* 0x000fe20000000800 */
[--C-:B---3--:R-:W-:Y:S01]  /*fff0*/  FFMA.FTZ R159, R200, UR7, -R161.reuse ;  /* 0x00000007c89f7c23 */ /* 0x108fe200080108a1 */
[----:B--2---:R1:W-:Y:S01]  /*10000*/  @!P2 STS [R153+0x38420], R204 ;  /* 0x038420cc9900a388 */ /* 0x0043e20000000800 */
[----:B------:R-:W-:Y:S01]  /*10010*/  FFMA.FTZ R161, R183, UR7, -R161 ;  /* 0x00000007b7a17c23 */ /* 0x000fe200080108a1 */
[----:B------:R-:W-:Y:S01]  /*10020*/  F2FP.F16.F32.PACK_AB R158, R173, R170 ;  /* 0x000000aaad9e723e */ /* 0x000fe200000000ff */
[-C--:B------:R-:W-:Y:S01]  /*10030*/  FMUL.FTZ R28, R28, R201.reuse ;  /* 0x000000c91c1c7220 */ /* 0x080fe20000410000 */
[----:B------:R-:W-:Y:S01]  /*10040*/  F2FP.F16.F32.PACK_AB R160, R175, R172 ;  /* 0x000000acafa0723e */ /* 0x000fe200000000ff */
        /* <DEDUP_REMOVED lines=42> */
[----:B--2---:R-:W-:Y:S01]  /*102f0*/  F2FP.F16.F32.PACK_AB R155, R15, R202 ;  /* 0x000000ca0f9b723e */ /* 0x004fe200000000ff */
[----:B------:R-:W-:Y:S01]  /*10300*/  BAR.SYNC.DEFER_BLOCKING 0xf, 0x100 ;  /* 0x03c4000000007b1d */ /* 0x000fe20000010000 */
        /* <DEDUP_REMOVED lines=29> */
[----:B------:R1:W-:Y:S01]  /*104e0*/  MUFU.EX2 R183, R157 ;  /* 0x0000009d00b77308 */ /* 0x0003e20000000800 */
[----:B------:R-:W-:Y:S01]  /*104f0*/  FMUL.FTZ R149, R149, R201 ;  /* 0x000000c995957220 */ /* 0x000fe20000410000 */
        /* <DEDUP_REMOVED lines=54> */
[----:B------:R1:W3:Y:S01]  /*10860*/  MUFU.EX2 R197, R159 ;  /* 0x0000009f00c57308 */ /* 0x0002e20000000800 */
        /* <DEDUP_REMOVED lines=14> */
[----:B------:R-:W-:Y:S01]  /*10950*/  FMUL.FTZ R138, R138, R204 ;  /* 0x000000cc8a8a7220 */ /* 0x000fe20000410000 */
[----:B------:R1:W2:Y:S01]  /*10960*/  MUFU.EX2 R199, R161 ;  /* 0x000000a100c77308 */ /* 0x0002a20000000800 */
[----:B---3--:R-:W-:Y:S01]  /*10970*/  F2FP.F16.F32.PACK_AB R165, R197, R196 ;  /* 0x000000c4c5a5723e */ /* 0x008fe200000000ff */
[-C--:B------:R-:W-:Y:S01]  /*10980*/  FMUL.FTZ R139, R139, R204.reuse ;  /* 0x000000cc8b8b7220 */ /* 0x080fe20000410000 */
[-C--:B------:R-:W-:Y:S01]  /*10990*/  FMUL.FTZ R142, R142, R204.reuse ;  /* 0x000000cc8e8e7220 */ /* 0x080fe20000410000 */
[-C--:B------:R-:W-:Y:S01]  /*109a0*/  FMUL.FTZ R143, R143, R204.reuse ;  /* 0x000000cc8f8f7220 */ /* 0x080fe20000410000 */
[-C--:B------:R-:W-:Y:S01]  /*109b0*/  FMUL.FTZ R146, R146, R204.reuse ;  /* 0x000000cc92927220 */ /* 0x080fe20000410000 */
[-C--:B------:R-:W-:Y:S01]  /*109c0*/  FMUL.FTZ R147, R147, R204.reuse ;  /* 0x000000cc93937220 */ /* 0x080fe20000410000 */
[-C--:B------:R-:W-:Y:S01]  /*109d0*/  FMUL.FTZ R150, R150, R204.reuse ;  /* 0x000000cc96967220 */ /* 0x080fe20000410000 */
[----:B------:R-:W-:Y:S01]  /*109e0*/  FMUL.FTZ R151, R151, R204 ;  /* 0x000000cc97977220 */ /* 0x000fe20000410000 */
[----:B-1----:R-:W-:Y:S01]  /*109f0*/  F2FP.F16.F32.PACK_AB R161, R200, R207 ;  /* 0x000000cfc8a1723e */ /* 0x002fe200000000ff */
[----:B------:R1:W-:Y:S01]  /*10a00*/  STSM.16.M88.4 [R184+0x36400], R152 ;  /* 0x03640098b8007844 */ /* 0x0003e20000000200 */
[----:B------:R-:W-:Y:S01]  /*10a10*/  FFMA.FTZ R12, R201, R5, R12 ;  /* 0x00000005c90c7223 */ /* 0x000fe2000001000c */
[----:B------:R-:W-:Y:S01]  /*10a20*/  FFMA.FTZ R203, R204, R6, R203 ;  /* 0x00000006cccb7223 */ /* 0x000fe200000100cb */
[----:B------:R-:W-:Y:S01]  /*10a30*/  ISETP.GT.AND P2, PT, R9, UR37, PT ;  /* 0x0000002509007c0c */ /* 0x000fe2000bf44270 */
[----:B------:R1:W-:Y:S01]  /*10a40*/  STSM.16.M88.4 [R185], R156 ;  /* 0x0000009cb9007844 */ /* 0x0003e20000000200 */
[----:B------:R-:W-:Y:S01]  /*10a50*/  FADD.FTZ R13, R13, R12 ;  /* 0x0000000c0d0d7221 */ /* 0x000fe20000010000 */
[----:B------:R-:W-:Y:S01]  /*10a60*/  FADD.FTZ R203, R14, R203 ;  /* 0x000000cb0ecb7221 */ /* 0x000fe20000010000 */
[----:B--2---:R-:W-:Y:S01]  /*10a70*/  F2FP.F16.F32.PACK_AB R167, R199, R198 ;  /* 0x000000c6c7a7723e */ /* 0x004fe200000000ff */
[----:B------:R1:W-:Y:S01]  /*10a80*/  STSM.16.M88.4 [R187], R160 ;  /* 0x000000a0bb007844 */ /* 0x0003e20000000200 */
[----:B------:R-:W-:Y:S01]  /*10a90*/  FADD.FTZ R20, R20, R13 ;  /* 0x0000000d14147221 */ /* 0x000fe20000010000 */
[----:B------:R-:W-:Y:S01]  /*10aa0*/  FADD.FTZ R202, R202, R203 ;  /* 0x000000cbcaca7221 */ /* 0x000fe20000010000 */
[----:B------:R-:W-:Y:S01]  /*10ab0*/  IMAD.MOV.U32 R14, RZ, RZ, R7 ;  /* 0x000000ffff0e7224 */ /* 0x000fe200078e0007 */
[----:B------:R1:W-:Y:S01]  /*10ac0*/  STSM.16.M88.4 [R186], R164 ;  /* 0x000000a4ba007844 */ /* 0x0003e20000000200 */
[----:B------:R-:W-:Y:S01]  /*10ad0*/  WARPGROUP.ARRIVE ;  /* 0x00000000000079c5 */ /* 0x000fe20000000000 */
[----:B------:R-:W-:Y:S01]  /*10ae0*/  FADD.FTZ R169, R169, R20 ;  /* 0x00000014a9a97221 */ /* 0x000fe20000010000 */
[----:B------:R-:W-:Y:S01]  /*10af0*/  FADD.FTZ R202, R15, R202 ;  /* 0x000000ca0fca7221 */ /* 0x000fe20000010000 */
[----:B------:R-:W-:-:S02]  /*10b00*/  IMAD.MOV.U32 R15, RZ, RZ, R8 ;  /* 0x000000ffff0f7224 */ /* 0x000fc400078e0008 */
[----:B------:R-:W-:Y:S01]  /*10b10*/  FADD.FTZ R168, R168, R169 ;  /* 0x000000a9a8a87221 */ /* 0x000fe20000010000 */
[----:B------:R-:W-:Y:S01]  /*10b20*/  HGMMA.64x256x16.F32 R24, R152, gdesc[UR8].tnspB, R24, gsb0 ;  /* 0x43e0000898187df0 */ /* 0x000fe20008000818 */
[----:B------:R-:W-:Y:S01]  /*10b30*/  UMOV UR10, UR6 ;  /* 0x00000006000a7c82 */ /* 0x000fe20008000000 */
[----:B------:R-:W-:Y:S01]  /*10b40*/  UMOV UR11, 0x40000040 ;  /* 0x40000040000b7882 */ /* 0x000fe20000000000 */
[----:B------:R-:W-:Y:S01]  /*10b50*/  R2UR UR6, R208 ;  /* 0x00000000d00672ca */ /* 0x000fe200000e0000 */
[----:B------:R-:W-:Y:S01]  /*10b60*/  FADD.FTZ R21, R21, R202 ;  /* 0x000000ca15157221 */ /* 0x000fe20000010000 */
[----:B------:R-:W-:-:S03]  /*10b70*/  FADD.FTZ R171, R171, R168 ;  /* 0x000000a8abab7221 */ /* 0x000fc60000010000 */
[----:B------:R-:W-:Y:S01]  /*10b80*/  FADD.FTZ R174, R174, R21 ;  /* 0x00000015aeae7221 */ /* 0x000fe20000010000 */
[----:B------:R-:W-:Y:S01]  /*10b90*/  FADD.FTZ R170, R170, R171 ;  /* 0x000000abaaaa7221 */ /* 0x000fe20000010000 */
[----:B------:R-:W-:Y:S02]  /*10ba0*/  IMAD.MOV.U32 R21, RZ, RZ, R16 ;  /* 0x000000ffff157224 */ /* 0x000fe400078e0010 */
[----:B------:R-:W-:Y:S01]  /*10bb0*/  FADD.FTZ R209, R209, R174 ;  /* 0x000000aed1d17221 */ /* 0x000fe20000010000 */
[----:B------:R-:W-:-:S03]  /*10bc0*/  FADD.FTZ R173, R173, R170 ;  /* 0x000000aaadad7221 */ /* 0x000fc60000010000 */
        /* <DEDUP_REMOVED lines=17> */
[----:B------:R-:W-:Y:S02]  /*10ce0*/  WARPGROUP.DEPBAR.LE gsb0, 0x0 ;  /* 0x00008000000079c5 */ /* 0x000fe40000010000 */
        /* <DEDUP_REMOVED lines=25> */
[----:B--2---:R-:W-:-:S04]  /*10e80*/  VIADD R11, R9, 0xffffffff ;  /* 0xffffffff090b7836 */ /* 0x004fc80000000000 */
[----:B------:R-:W-:Y:S01]  /*10e90*/  IMAD.MOV.U32 R9, RZ, RZ, R11 ;  /* 0x000000ffff097224 */ /* 0x000fe200078e000b */
[----:B-1----:R-:W-:Y:S06]  /*10ea0*/  @P2 BRA `(.L_x_1568) ;  /* 0xffffffc8002c2947 */ /* 0x002fec000383ffff */
.L_x_1551:
[----:B------:R-:W1:Y:S01]  /*10eb0*/  SHFL.BFLY PT, R0, R5, 0x2, 0x1f ;  /* 0x0c401f0005007f89 */ /* 0x000e6200000e0000 */
[----:B------:R-:W-:Y:S01]  /*10ec0*/  VIADD R2, R16, 0x1 ;  /* 0x0000000110027836 */ /* 0x000fe20000000000 */
[----:B------:R-:W-:Y:S01]  /*10ed0*/  UIADD3 UR46, UR46, 0x1, URZ ;  /* 0x000000012e2e7890 */ /* 0x000fe2000fffe03f */
[----:B------:R-:W-:Y:S01]  /*10ee0*/  IMAD.U32 R12, RZ, RZ, UR7 ;  /* 0x00000007ff0c7e24 */ /* 0x000fe2000f8e00ff */
[----:B------:R-:W2:Y:S01]  /*10ef0*/  SHFL.BFLY PT, R9, R6, 0x2, 0x1f ;  /* 0x0c401f0006097f89 */ /* 0x000ea200000e0000 */
[----:B------:R-:W-:Y:S01]  /*10f00*/  IMAD.MOV.U32 R19, RZ, RZ, -0x800000 ;  /* 0xff800000ff137424 */ /* 0x000fe200078e00ff */
[----:B------:R-:W-:Y:S08]  /*10f10*/  BAR.ARV 0x8, 0xa0 ;  /* 0x0202800000007b1d */ /* 0x000ff00000002000 */
[----:B------:R-:W-:Y:S01]  /*10f20*/  BAR.SYNC.DEFER_BLOCKING 0xf, 0x100 ;  /* 0x03c4000000007b1d */ /* 0x000fe20000010000 */
[----:B------:R-:W-:Y:S01]  /*10f30*/  ISETP.NE.AND P1, PT, R2, 0x2, PT ;  /* 0x000000020200780c */ /* 0x000fe20003f25270 */
[----:B-1----:R-:W-:Y:S01]  /*10f40*/  FADD.FTZ R0, R0, R5 ;  /* 0x0000000500007221 */ /* 0x002fe20000010000 */
[----:B--2---:R-:W-:-:S04]  /*10f50*/  FADD.FTZ R9, R9, R6 ;  /* 0x0000000609097221 */ /* 0x004fc80000010000 */
[----:B------:R-:W1:Y:S01]  /*10f60*/  SHFL.BFLY PT, R3, R0, 0x1, 0x1f ;  /* 0x0c201f0000037f89 */ /* 0x000e6200000e0000 */
[----:B------:R-:W-:-:S03]  /*10f70*/  IMAD.U32 R6, RZ, RZ, UR7 ;  /* 0x00000007ff067e24 */ /* 0x000fc6000f8e00ff */
[----:B------:R-:W2:Y:S01]  /*10f80*/  SHFL.BFLY PT, R4, R9, 0x1, 0x1f ;  /* 0x0c201f0009047f89 */ /* 0x000ea200000e0000 */
[----:B-1----:R-:W-:Y:S01]  /*10f90*/  FADD.FTZ R11, R0, R3 ;  /* 0x00000003000b7221 */ /* 0x002fe20000010000 */
[----:B------:R-:W-:Y:S01]  /*10fa0*/  IMAD.MOV R3, RZ, RZ, -R23 ;  /* 0x000000ffff037224 */ /* 0x000fe200078e0a17 */
[----:B------:R-:W-:Y:S01]  /*10fb0*/  SEL R0, RZ, 0x1, P1 ;  /* 0x00000001ff007807 */ /* 0x000fe20000800000 */
[----:B--2---:R-:W-:Y:S02]  /*10fc0*/  FADD.FTZ R10, R9, R4 ;  /* 0x00000004090a7221 */ /* 0x004fe40000010000 */
[----:B------:R-:W-:Y:S02]  /*10fd0*/  FSETP.NE.FTZ.AND P2, PT, R11, RZ, PT ;  /* 0x000000ff0b00720b */ /* 0x000fe40003f55000 */
[----:B------:R-:W-:Y:S01]  /*10fe0*/  ISETP.NE.AND P0, PT, R18, R3, PT ;  /* 0x000000031200720c */ /* 0x000fe20003f05270 */
[----:B------:R-:W-:Y:S01]  /*10ff0*/  IMAD.MOV.U32 R3, RZ, RZ, RZ ;  /* 0x000000ffff037224 */ /* 0x000fe200078e00ff */
[----:B------:R-:W-:-:S02]  /*11000*/  FSETP.NE.FTZ.AND P3, PT, R10, RZ, PT ;  /* 0x000000ff0a00720b */ /* 0x000fc40003f75000 */
[----:B------:R-:W-:Y:S01]  /*11010*/  LOP3.LUT R17, R17, R0, RZ, 0x3c, !PT ;  /* 0x0000000011117212 */ /* 0x000fe200078e3cff */
[----:B------:R-:W-:-:S06]  /*11020*/  IMAD.MOV.U32 R0, RZ, RZ, RZ ;  /* 0x000000ffff007224 */ /* 0x000fcc00078e00ff */
[----:B------:R-:W1:Y:S01]  /*11030*/  @P2 MUFU.RCP R3, R11 ;  /* 0x0000000b00032308 */ /* 0x000e620000001000 */
[----:B------:R-:W-:Y:S01]  /*11040*/  @P2 FMUL.FTZ R6, R6, 0.69314718246459960938 ;  /* 0x3f31721806062820 */ /* 0x000fe20000410000 */
[----:B------:R-:W-:Y:S02]  /*11050*/  @!P0 IMAD R16, R16, 0x40, R22 ;  /* 0x0000004010108824 */ /* 0x000fe400078e0216 */
[----:B------:R-:W-:-:S03]  /*11060*/  @P3 FMUL.FTZ R12, R12, 0.69314718246459960938 ;  /* 0x3f3172180c0c3820 */ /* 0x000fc60000410000 */
[----:B------:R-:W-:Y:S01]  /*11070*/  @!P0 LEA R16, R16, UR36, 0x2 ;  /* 0x0000002410108c11 */ /* 0x000fe2000f8e10ff */
        /* <DEDUP_REMOVED lines=9> */
[----:B------:R-:W1:Y:S01]  /*11110*/  @P3 MUFU.LG2 R10, R10 ;  /* 0x0000000a000a3308 */ /* 0x000e620000000c00 */
        /* <DEDUP_REMOVED lines=59> */
[----:B---3--:R-:W-:Y:S01]  /*114d0*/  @P2 FMUL.FTZ R9, R9, 0.69314718246459960938 ;  /* 0x3f31721809092820 */ /* 0x008fe20000410000 */
[----:B-1----:R-:W-:Y:S01]  /*114e0*/  @P3 FMUL.FTZ R3, R10, 0.69314718246459960938 ;  /* 0x3f3172180a033820 */ /* 0x002fe20000410000 */
[----:B------:R-:W-:-:S02]  /*114f0*/  IMAD.MOV.U32 R32, RZ, RZ, -0x800000 ;  /* 0xff800000ff207424 */ /* 0x000fc400078e00ff */
        /* <DEDUP_REMOVED lines=67> */
[----:B--2---:R-:W-:Y:S01]  /*11930*/  SEL R16, R2, RZ, P1 ;  /* 0x000000ff02107207 */ /* 0x004fe20000800000 */
[----:B------:R-:W-:Y:S06]  /*11940*/  BAR.ARV 0xe, 0x100 ;  /* 0x0384000000007b1d */ /* 0x000fec0000002000 */
.L_x_1489:
        /* <DEDUP_REMOVED lines=26> */
[----:B------:R-:W-:Y:S01]  /*11af0*/  F2FP.F16.F32.PACK_AB R57, R59, R58 ;  /* 0x0000003a3b39723e */ /* 0x000fe200000000ff */
[----:B------:R-:W-:Y:S01]  /*11b00*/  IMAD.U32 R7, RZ, RZ, UR7 ;  /* 0x00000007ff077e24 */ /* 0x000fe2000f8e00ff */
        /* <DEDUP_REMOVED lines=12> */
[----:B------:R-:W-:Y:S01]  /*11bd0*/  IADD3 R173, P3, R6, 0x40, RZ ;  /* 0x0000004006ad7810 */ /* 0x000fe20007f7e0ff */
[--C-:B------:R-:W-:Y:S01]  /*11be0*/  IMAD.X R11, RZ, RZ, R7.reuse, P4 ;  /* 0x000000ffff0b7224 */ /* 0x100fe200020e0607 */
[----:B------:R-:W-:Y:S02]  /*11bf0*/  LOP3.LUT R2, R0, R171, RZ, 0x3c, !PT ;  /* 0x000000ab00027212 */ /* 0x000fe400078e3cff */
[----:B------:R-:W-:Y:S02]  /*11c00*/  LOP3.LUT R0, R179, 0x380, RZ, 0xc0, !PT ;  /* 0x00000380b3007812 */ /* 0x000fe400078ec0ff */
[----:B------:R-:W-:Y:S02]  /*11c10*/  IADD3 R199, P4, R6, 0x4020, RZ ;  /* 0x0000402006c77810 */ /* 0x000fe40007f9e0ff */
[----:B------:R-:W-:Y:S02]  /*11c20*/  SHF.R.U64 R0, R0, 0x3, RZ ;  /* 0x0000000300007819 */ /* 0x000fe400000012ff */
[C---:B------:R-:W-:Y:S01]  /*11c30*/  LOP3.LUT R103, R6.reuse, 0x380, RZ, 0xc0, !PT ;  /* 0x0000038006677812 */ /* 0x040fe200078ec0ff */
[----:B------:R-:W-:Y:S01]  /*11c40*/  IMAD.X R91, RZ, RZ, R7, P4 ;  /* 0x000000ffff5b7224 */ /* 0x000fe200020e0607 */
[----:B------:R-:W-:-:S02]  /*11c50*/  IADD3 R183, P2, R6, 0x2060, RZ ;  /* 0x0000206006b77810 */ /* 0x000fc40007f5e0ff */
[----:B------:R-:W-:Y:S02]  /*11c60*/  IADD3.X R9, RZ, R7, RZ, P3, !PT ;  /* 0x00000007ff097210 */ /* 0x000fe40001ffe4ff */
[C---:B------:R-:W-:Y:S01]  /*11c70*/  IADD3 R177, P5, R6.reuse, 0x2000, RZ ;  /* 0x0000200006b17810 */ /* 0x040fe20007fbe0ff */
[--C-:B------:R-:W-:Y:S01]  /*11c80*/  IMAD.X R25, RZ, RZ, R7.reuse, P2 ;  /* 0x000000ffff197224 */ /* 0x100fe200010e0607 */
[C---:B------:R-:W-:Y:S02]  /*11c90*/  IADD3 R181, P1, R6.reuse, 0x2040, RZ ;  /* 0x0000204006b57810 */ /* 0x040fe40007f3e0ff */
[----:B------:R-:W-:Y:S01]  /*11ca0*/  IADD3 R197, P3, R6, 0x4000, RZ ;  /* 0x0000400006c57810 */ /* 0x000fe20007f7e0ff */
[--C-:B------:R-:W-:Y:S01]  /*11cb0*/  IMAD.X R13, RZ, RZ, R7.reuse, P5 ;  /* 0x000000ffff0d7224 */ /* 0x100fe200028e0607 */
[----:B------:R-:W-:Y:S01]  /*11cc0*/  LOP3.LUT R14, R0, R179, RZ, 0x3c, !PT ;  /* 0x000000b3000e7212 */ /* 0x000fe200078e3cff */
[--C-:B------:R-:W-:Y:S01]  /*11cd0*/  IMAD.X R21, RZ, RZ, R7.reuse, P1 ;  /* 0x000000ffff157224 */ /* 0x100fe200008e0607 */
[----:B------:R-:W-:Y:S01]  /*11ce0*/  LOP3.LUT R0, R199, 0x380, RZ, 0xc0, !PT ;  /* 0x00000380c7007812 */ /* 0x000fe200078ec0ff */
[----:B------:R-:W-:Y:S01]  /*11cf0*/  IMAD.X R29, RZ, RZ, R7, P3 ;  /* 0x000000ffff1d7224 */ /* 0x000fe200018e0607 */
[----:B------:R-:W-:-:S02]  /*11d00*/  SHF.R.U64 R103, R103, 0x3, RZ ;  /* 0x0000000367677819 */ /* 0x000fc400000012ff */
[C---:B------:R-:W-:Y:S02]  /*11d10*/  IADD3 R106, P2, R6.reuse, 0x6020, RZ ;  /* 0x00006020066a7810 */ /* 0x040fe40007f5e0ff */
[C---:B------:R-:W-:Y:S02]  /*11d20*/  IADD3 R201, P5, R6.reuse, 0x4040, RZ ;  /* 0x0000404006c97810 */ /* 0x040fe40007fbe0ff */
[C---:B------:R-:W-:Y:S01]  /*11d30*/  IADD3 R203, P6, R6.reuse, 0x4060, RZ ;  /* 0x0000406006cb7810 */ /* 0x040fe20007fde0ff */
[--C-:B------:R-:W-:Y:S01]  /*11d40*/  IMAD.X R107, RZ, RZ, R7.reuse, P2 ;  /* 0x000000ffff6b7224 */ /* 0x100fe200010e0607 */
[C---:B------:R-:W-:Y:S01]  /*11d50*/  IADD3 R205, P1, R6.reuse, 0x6000, RZ ;  /* 0x0000600006cd7810 */ /* 0x040fe20007f3e0ff */
[--C-:B------:R-:W-:Y:S01]  /*11d60*/  IMAD.X R95, RZ, RZ, R7.reuse, P5 ;  /* 0x000000ffff5f7224 */ /* 0x100fe200028e0607 */
[C---:B------:R-:W-:Y:S01]  /*11d70*/  IADD3 R207, P3, R6.reuse, 0x6040, RZ ;  /* 0x0000604006cf7810 */ /* 0x040fe20007f7e0ff */
[----:B------:R-:W-:Y:S01]  /*11d80*/  IMAD.X R99, RZ, RZ, R7, P6 ;  /* 0x000000ffff637224 */ /* 0x000fe200030e0607 */
[----:B------:R-:W-:-:S02]  /*11d90*/  IADD3 R209, P4, R6, 0x6060, RZ ;  /* 0x0000606006d17810 */ /* 0x000fc40007f9e0ff */
[----:B------:R-:W-:Y:S01]  /*11da0*/  SHF.R.U64 R0, R0, 0x3, RZ ;  /* 0x0000000300007819 */ /* 0x000fe200000012ff */
[--C-:B------:R-:W-:Y:S01]  /*11db0*/  IMAD.X R111, RZ, RZ, R7.reuse, P3 ;  /* 0x000000ffff6f7224 */ /* 0x100fe200018e0607 */
[----:B------:R-:W-:Y:S01]  /*11dc0*/  LOP3.LUT R6, R103, R6, RZ, 0x3c, !PT ;  /* 0x0000000667067212 */ /* 0x000fe200078e3cff */
[--C-:B------:R-:W-:Y:S01]  /*11dd0*/  IMAD.X R103, RZ, RZ, R7.reuse, P1 ;  /* 0x000000ffff677224 */ /* 0x100fe200008e0607 */
[----:B------:R-:W-:Y:S01]  /*11de0*/  LOP3.LUT R8, R173, 0x380, RZ, 0xc0, !PT ;  /* 0x00000380ad087812 */ /* 0x000fe200078ec0ff */
[----:B------:R-:W-:Y:S01]  /*11df0*/  IMAD.X R115, RZ, RZ, R7, P4 ;  /* 0x000000ffff737224 */ /* 0x000fe200020e0607 */
[----:B------:R-:W-:Y:S02]  /*11e00*/  LOP3.LUT R10, R175, 0x380, RZ, 0xc0, !PT ;  /* 0x00000380af0a7812 */ /* 0x000fe400078ec0ff */
[----:B------:R-:W-:Y:S02]  /*11e10*/  LOP3.LUT R12, R177, 0x380, RZ, 0xc0, !PT ;  /* 0x00000380b10c7812 */ /* 0x000fe400078ec0ff */
[----:B------:R-:W-:-:S02]  /*11e20*/  LOP3.LUT R27, R106, 0x380, RZ, 0xc0, !PT ;  /* 0x000003806a1b7812 */ /* 0x000fc400078ec0ff */
[----:B------:R-:W-:Y:S02]  /*11e30*/  LOP3.LUT R90, R0, R199, RZ, 0x3c, !PT ;  /* 0x000000c7005a7212 */ /* 0x000fe400078e3cff */
[----:B------:R-:W-:Y:S02]  /*11e40*/  SHF.R.U64 R8, R8, 0x3, RZ ;  /* 0x0000000308087819 */ /* 0x000fe400000012ff */
[----:B------:R-:W-:Y:S02]  /*11e50*/  LOP3.LUT R20, R181, 0x380, RZ, 0xc0, !PT ;  /* 0x00000380b5147812 */ /* 0x000fe400078ec0ff */
[----:B------:R-:W-:Y:S02]  /*11e60*/  MOV R0, R6 ;  /* 0x0000000600007202 */ /* 0x000fe40000000f00 */
[----:B------:R-:W-:Y:S02]  /*11e70*/  SHF.R.U64 R10, R10, 0x3, RZ ;  /* 0x000000030a0a7819 */ /* 0x000fe400000012ff */
[----:B------:R-:W-:-:S02]  /*11e80*/  LOP3.LUT R24, R183, 0x380, RZ, 0xc0, !PT ;  /* 0x00000380b7187812 */ /* 0x000fc400078ec0ff */
[----:B------:R-:W-:Y:S02]  /*11e90*/  F2FP.F16.F32.PACK_AB R6, R157, R166 ;  /* 0x000000a69d06723e */ /* 0x000fe400000000ff */
[----:B------:R-:W-:Y:S02]  /*11ea0*/  F2FP.F16.F32.PACK_AB R7, R31, R30 ;  /* 0x0000001e1f07723e */ /* 0x000fe400000000ff */
[----:B------:R-:W-:Y:S02]  /*11eb0*/  SHF.R.U64 R12, R12, 0x3, RZ ;  /* 0x000000030c0c7819 */ /* 0x000fe400000012ff */
[----:B------:R-:W-:Y:S01]  /*11ec0*/  LOP3.LUT R28, R197, 0x380, RZ, 0xc0, !PT ;  /* 0x00000380c51c7812 */ /* 0x000fe200078ec0ff */
[----:B------:R1:W-:Y:S01]  /*11ed0*/  STSM.16.M88.4 [R0], R4 ;  /* 0x0000000400007844 */ /* 0x0003e20000000200 */
[----:B------:R-:W-:Y:S02]  /*11ee0*/  LOP3.LUT R98, R203, 0x380, RZ, 0xc0, !PT ;  /* 0x00000380cb627812 */ /* 0x000fe400078ec0ff */
[----:B------:R-:W-:-:S02]  /*11ef0*/  SHF.R.U64 R27, R27, 0x3, RZ ;  /* 0x000000031b1b7819 */ /* 0x000fc400000012ff */
[----:B------:R-:W-:Y:S02]  /*11f00*/  LOP3.LUT R8, R8, R173, RZ, 0x3c, !PT ;  /* 0x000000ad08087212 */ /* 0x000fe400078e3cff */
[----:B------:R-:W-:Y:S02]  /*11f10*/  SHF.R.U64 R20, R20, 0x3, RZ ;  /* 0x0000000314147819 */ /* 0x000fe400000012ff */
[----:B------:R-:W-:Y:S02]  /*11f20*/  LOP3.LUT R94, R201, 0x380, RZ, 0xc0, !PT ;  /* 0x00000380c95e7812 */ /* 0x000fe400078ec0ff */
[----:B------:R-:W-:Y:S02]  /*11f30*/  LOP3.LUT R114, R209, 0x380, RZ, 0xc0, !PT ;  /* 0x00000380d1727812 */ /* 0x000fe400078ec0ff */
[----:B------:R-:W-:Y:S02]  /*11f40*/  LOP3.LUT R10, R10, R175, RZ, 0x3c, !PT ;  /* 0x000000af0a0a7212 */ /* 0x000fe400078e3cff */
[----:B------:R-:W-:-:S02]  /*11f50*/  SHF.R.U64 R24, R24, 0x3, RZ ;  /* 0x0000000318187819 */ /* 0x000fc400000012ff */
[----:B------:R-:W-:Y:S02]  /*11f60*/  LOP3.LUT R12, R12, R177, RZ, 0x3c, !PT ;  /* 0x000000b10c0c7212 */ /* 0x000fe400078e3cff */
[----:B------:R-:W-:Y:S02]  /*11f70*/  SHF.R.U64 R28, R28, 0x3, RZ ;  /* 0x000000031c1c7819 */ /* 0x000fe400000012ff */
[----:B------:R-:W-:Y:S02]  /*11f80*/  LOP3.LUT R102, R205, 0x380, RZ, 0xc0, !PT ;  /* 0x00000380cd667812 */ /* 0x000fe400078ec0ff */
[----:B------:R-:W-:Y:S02]  /*11f90*/  SHF.R.U64 R98, R98, 0x3, RZ ;  /* 0x0000000362627819 */ /* 0x000fe400000012ff */
[----:B------:R-:W-:Y:S02]  /*11fa0*/  LOP3.LUT R106, R27, R106, RZ, 0x3c, !PT ;  /* 0x0000006a1b6a7212 */ /* 0x000fe400078e3cff */
[----:B------:R-:W-:-:S02]  /*11fb0*/  MOV R27, R2 ;  /* 0x00000002001b7202 */ /* 0x000fc40000000f00 */
[----:B-1----:R-:W-:Y:S02]  /*11fc0*/  F2FP.F16.F32.PACK_AB R4, R33, R159 ;  /* 0x0000009f2104723e */ /* 0x002fe400000000ff */
[----:B------:R-:W-:Y:S02]  /*11fd0*/  F2FP.F16.F32.PACK_AB R5, R35, R34 ;  /* 0x000000222305723e */ /* 0x000fe400000000ff */
[----:B------:R-:W-:Y:S02]  /*11fe0*/  F2FP.F16.F32.PACK_AB R6, R37, R36 ;  /* 0x000000242506723e */ /* 0x000fe400000000ff */
[----:B------:R-:W-:Y:S02]  /*11ff0*/  F2FP.F16.F32.PACK_AB R7, R39, R38 ;  /* 0x000000262707723e */ /* 0x000fe400000000ff */
[----:B------:R-:W-:Y:S02]  /*12000*/  LOP3.LUT R20, R20, R181, RZ, 0x3c, !PT ;  /* 0x000000b514147212 */ /* 0x000fe400078e3cff */
[----:B------:R-:W-:Y:S01]  /*12010*/  SHF.R.U64 R94, R94, 0x3, RZ ;  /* 0x000000035e5e7819 */ /* 0x000fe200000012ff */
[----:B------:R1:W-:Y:S01]  /*12020*/  STSM.16.M88.4 [R27], R4 ;  /* 0x000000041b007844 */ /* 0x0003e20000000200 */
[----:B------:R-:W-:-:S02]  /*12030*/  LOP3.LUT R110, R207, 0x380, RZ, 0xc0, !PT ;  /* 0x00000380cf6e7812 */ /* 0x000fc400078ec0ff */
[----:B------:R-:W-:Y:S02]  /*12040*/  SHF.R.U64 R114, R114, 0x3, RZ ;  /* 0x0000000372727819 */ /* 0x000fe400000012ff */
[----:B------:R-:W-:Y:S02]  /*12050*/  MOV R8, R8 ;  /* 0x0000000800087202 */ /* 0x000fe40000000f00 */
[----:B------:R-:W-:Y:S02]  /*12060*/  LOP3.LUT R24, R24, R183, RZ, 0x3c, !PT ;  /* 0x000000b718187212 */ /* 0x000fe400078e3cff */
[----:B------:R-:W-:Y:S01]  /*12070*/  MOV R10, R10 ;  /* 0x0000000a000a7202 */ /* 0x000fe20000000f00 */
[----:B------:R1:W-:Y:S01]  /*12080*/  STSM.16.M88.4 [R8], R40 ;  /* 0x0000002808007844 */ /* 0x0003e20000000200 */
[----:B------:R-:W-:Y:S02]  /*12090*/  LOP3.LUT R28, R28, R197, RZ, 0x3c, !PT ;  /* 0x000000c51c1c7212 */ /* 0x000fe400078e3cff */
[----:B------:R-:W-:Y:S01]  /*120a0*/  SHF.R.U64 R102, R102, 0x3, RZ ;  /* 0x0000000366667819 */ /* 0x000fe200000012ff */
[----:B------:R1:W-:Y:S01]  /*120b0*/  STSM.16.M88.4 [R10], R48 ;  /* 0x000000300a007844 */ /* 0x0003e20000000200 */
[----:B------:R-:W-:-:S02]  /*120c0*/  LOP3.LUT R98, R98, R203, RZ, 0x3c, !PT ;  /* 0x000000cb62627212 */ /* 0x000fc400078e3cff */
[----:B------:R-:W-:Y:S02]  /*120d0*/  MOV R12, R12 ;  /* 0x0000000c000c7202 */ /* 0x000fe40000000f00 */
[----:B------:R-:W-:Y:S02]  /*120e0*/  F2FP.F16.F32.PACK_AB R72, R73, R72 ;  /* 0x000000484948723e */ /* 0x000fe400000000ff */
[----:B------:R-:W-:Y:S01]  /*120f0*/  MOV R14, R14 ;  /* 0x0000000e000e7202 */ /* 0x000fe20000000f00 */
[----:B------:R1:W-:Y:S01]  /*12100*/  STSM.16.M88.4 [R12], R56 ;  /* 0x000000380c007844 */ /* 0x0003e20000000200 */
[----:B------:R-:W-:Y:S02]  /*12110*/  F2FP.F16.F32.PACK_AB R66, R69, R68 ;  /* 0x000000444542723e */ /* 0x000fe400000000ff */
[----:B------:R-:W-:Y:S02]  /*12120*/  F2FP.F16.F32.PACK_AB R67, R71, R70 ;  /* 0x000000464743723e */ /* 0x000fe400000000ff */
[----:B------:R-:W-:-:S02]  /*12130*/  F2FP.F16.F32.PACK_AB R73, R75, R74 ;  /* 0x0000004a4b49723e */ /* 0x000fc400000000ff */
[----:B------:R-:W-:Y:S01]  /*12140*/  F2FP.F16.F32.PACK_AB R80, R81, R80 ;  /* 0x000000505150723e */ /* 0x000fe200000000ff */
[----:B------:R1:W-:Y:S01]  /*12150*/  STSM.16.M88.4 [R14], R64 ;  /* 0x000000400e007844 */ /* 0x0003e20000000200 */
[----:B------:R-:W-:Y:S02]  /*12160*/  LOP3.LUT R94, R94, R201, RZ, 0x3c, !PT ;  /* 0x000000c95e5e7212 */ /* 0x000fe400078e3cff */
[----:B------:R-:W-:Y:S02]  /*12170*/  SHF.R.U64 R110, R110, 0x3, RZ ;  /* 0x000000036e6e7819 */ /* 0x000fe400000012ff */
[----:B------:R-:W-:Y:S02]  /*12180*/  LOP3.LUT R114, R114, R209, RZ, 0x3c, !PT ;  /* 0x000000d172727212 */ /* 0x000fe400078e3cff */
[----:B------:R-:W-:Y:S02]  /*12190*/  MOV R20, R20 ;  /* 0x0000001400147202 */ /* 0x000fe40000000f00 */
[----:B------:R-:W-:-:S02]  /*121a0*/  F2FP.F16.F32.PACK_AB R74, R77, R76 ;  /* 0x0000004c4d4a723e */ /* 0x000fc400000000ff */
[----:B------:R-:W-:Y:S02]  /*121b0*/  F2FP.F16.F32.PACK_AB R75, R79, R78 ;  /* 0x0000004e4f4b723e */ /* 0x000fe400000000ff */
[----:B------:R-:W-:Y:S02]  /*121c0*/  F2FP.F16.F32.PACK_AB R81, R83, R82 ;  /* 0x000000525351723e */ /* 0x000fe400000000ff */
[----:B------:R-:W-:Y:S01]  /*121d0*/  MOV R24, R24 ;  /* 0x0000001800187202 */ /* 0x000fe20000000f00 */
        /* <DEDUP_REMOVED lines=8> */
[----:B------:R-:W-:Y:S02]  /*12260*/  MOV R2, R98 ;  /* 0x0000006200027202 */ /* 0x000fe40000000f00 */
[----:B------:R-:W-:Y:S02]  /*12270*/  F2FP.F16.F32.PACK_AB R89, R152, R26 ;  /* 0x0000001a9859723e */ /* 0x000fe400000000ff */
[----:B------:R-:W-:-:S02]  /*12280*/  F2FP.F16.F32.PACK_AB R90, R93, R92 ;  /* 0x0000005c5d5a723e */ /* 0x000fc400000000ff */
[----:B------:R-:W-:Y:S02]  /*12290*/  F2FP.F16.F32.PACK_AB R91, R154, R153 ;  /* 0x000000999a5b723e */ /* 0x000fe400000000ff */
[----:B------:R-:W-:Y:S02]  /*122a0*/  F2FP.F16.F32.PACK_AB R96, R97, R96 ;  /* 0x000000606160723e */ /* 0x000fe400000000ff */
[----:B------:R-:W-:Y:S01]  /*122b0*/  F2FP.F16.F32.PACK_AB R97, R156, R155 ;  /* 0x0000009b9c61723e */ /* 0x000fe200000000ff */
[----:B------:R1:W-:Y:S01]  /*122c0*/  STSM.16.M88.4 [R28], R88 ;  /* 0x000000581c007844 */ /* 0x0003e20000000200 */
        /* <DEDUP_REMOVED lines=11> */
[----:B------:R-:W-:Y:S01]  /*12380*/  F2FP.F16.F32.PACK_AB R120, R121, R120 ;  /* 0x000000787978723e */ /* 0x000fe200000000ff */
        /* <DEDUP_REMOVED lines=19> */
[----:B------:R-:W-:Y:S02]  /*124c0*/  MOV R110, R110 ;  /* 0x0000006e006e7202 */ /* 0x000fe40000000f00 */
[----:B------:R-:W-:-:S02]  /*124d0*/  F2FP.F16.F32.PACK_AB R138, R141, R140 ;  /* 0x0000008c8d8a723e */ /* 0x000fc400000000ff */
        /* <DEDUP_REMOVED lines=11> */
[----:B--2---:R-:W2:Y:S02]  /*12590*/  FENCE.VIEW.ASYNC.S ;  /* 0x00000000000073c6 */ /* 0x004ea40000000000 */
[----:B--2---:R-:W-:Y:S06]  /*125a0*/  BAR.ARV 0x1, 0x120 ;  /* 0x0044800000007b1d */ /* 0x004fec0000002000 */
[----:B------:R-:W-:Y:S05]  /*125b0*/  @P0 BRA `(.L_x_1570) ;  /* 0x0000000000740947 */ /* 0x000fea0003800000 */
[----:B-1----:R-:W1:Y:S01]  /*125c0*/  LDC.64 R4, c[0x0][0xc78] ;  /* 0x00031e00ff047b82 */ /* 0x002e620000000a00 */
[----:B------:R-:W-:Y:S01]  /*125d0*/  USHF.R.S32.HI UR5, URZ, 0x1f, UR43 ;  /* 0x0000001f3f057899 */ /* 0x000fe2000801142b */
[----:B------:R-:W-:Y:S01]  /*125e0*/  IMAD.MOV R7, RZ, RZ, -R23 ;  /* 0x000000ffff077224 */ /* 0x000fe200078e0a17 */
[----:B------:R-:W-:Y:S02]  /*125f0*/  ULDC.64 UR8, c[0x0][0xc70] ;  /* 0x00031c0000087ab9 */ /* 0x000fe40000000a00 */
[----:B------:R-:W-:Y:S02]  /*12600*/  UIMAD UR5, UR5, UR8, URZ ;  /* 0x00000008050572a4 */ /* 0x000fe4000f8e023f */
[----:B------:R-:W-:Y:S01]  /*12610*/  UIMAD.WIDE.U32 UR6, UR43, UR8, URZ ;  /* 0x000000082b0672a5 */ /* 0x000fe2000f8e003f */
[----:B------:R-:W-:Y:S01]  /*12620*/  ISETP.NE.AND P0, PT, R18, R7, PT ;  /* 0x000000071200720c */ /* 0x000fe20003f05270 */
[----:B------:R-:W-:Y:S01]  /*12630*/  UIMAD UR5, UR43, UR9, UR5 ;  /* 0x000000092b0572a4 */ /* 0x000fe2000f8e0205 */
[----:B------:R-:W-:Y:S01]  /*12640*/  VIADD R7, R22, UR42 ;  /* 0x0000002a16077c36 */ /* 0x000fe20008000000 */
        /* <DEDUP_REMOVED lines=20> */
.L_x_1570:
[----:B-1----:R-:W1:Y:S02]  /*12790*/  SHFL.IDX PT, R0, R193, RZ, 0x1f ;  /* 0x00001fffc1007589 */ /* 0x002e6400000e0000 */
[----:B-1----:R-:W-:-:S13]  /*127a0*/  ISETP.NE.AND P0, PT, R0, 0x7, PT ;  /* 0x000000070000780c */ /* 0x002fda0003f05270 */
        /* <DEDUP_REMOVED lines=19> */
[----:B-1----:R-:W-:Y:S01]  /*128e0*/  UMOV UR40, UR5 ;  /* 0x0000000500287c82 */ /* 0x002fe20008000000 */
[----:B------:R-:W-:Y:S01]  /*128f0*/  UMOV UR41, UR8 ;  /* 0x0000000800297c82 */ /* 0x000fe20008000000 */
[----:B------:R-:W-:Y:S01]  /*12900*/  UIADD3 UR5, UR36, 0xa000, URZ ;  /* 0x0000a00024057890 */ /* 0x000fe2000fffe03f */
[----:B------:R1:W-:Y:S01]  /*12910*/  UTMASTG.5D [UR40], [UR6] ;  /* 0x00000028060073b5 */ /* 0x0003e20008020000 */
[----:B------:R-:W-:Y:S01]  /*12920*/  UMOV UR8, 0x140 ;  /* 0x0000014000087882 */ /* 0x000fe20000000000 */
[----:B-1----:R-:W-:Y:S01]  /*12930*/  UMOV UR40, UR9 ;  /* 0x0000000900287c82 */ /* 0x002fe20008000000 */
[----:B------:R-:W-:Y:S01]  /*12940*/  UMOV UR41, UR10 ;  /* 0x0000000a00297c82 */ /* 0x000fe20008000000 */
[----:B------:R-:W-:Y:S01]  /*12950*/  UIADD3 UR9, UR36, 0xc000, URZ ;  /* 0x0000c00024097890 */ /* 0x000fe2000fffe03f */
[----:B------:R1:W-:Y:S01]  /*12960*/  UTMASTG.5D [UR40], [UR6] ;  /* 0x00000028060073b5 */ /* 0x0003e20008020000 */
[----:B------:R-:W-:Y:S01]  /*12970*/  UIADD3 UR10, UR36, 0xe000, URZ ;  /* 0x0000e000240a7890 */ /* 0x000fe2000fffe03f */
[----:B-1----:R-:W-:Y:S01]  /*12980*/  UMOV UR40, UR11 ;  /* 0x0000000b00287c82 */ /* 0x002fe20008000000 */
[----:B------:R-:W-:-:S02]  /*12990*/  UMOV UR41, UR12 ;  /* 0x0000000c00297c82 */ /* 0x000fc40008000000 */
[----:B------:R1:W-:Y:S02]  /*129a0*/  UTMASTG.5D [UR40], [UR6] ;  /* 0x00000028060073b5 */ /* 0x0003e40008020000 */
[----:B-1----:R-:W-:Y:S01]  /*129b0*/  UMOV UR40, UR13 ;  /* 0x0000000d00287c82 */ /* 0x002fe20008000000 */
[----:B------:R-:W-:Y:S02]  /*129c0*/  UMOV UR41, UR14 ;  /* 0x0000000e00297c82 */ /* 0x000fe40008000000 */
[----:B------:R1:W-:Y:S02]  /*129d0*/  UTMASTG.5D [UR40], [UR6] ;  /* 0x00000028060073b5 */ /* 0x0003e40008020000 */
[----:B-1----:R-:W-:Y:S01]  /*129e0*/  UMOV UR40, UR5 ;  /* 0x0000000500287c82 */ /* 0x002fe20008000000 */
[----:B------:R-:W-:Y:S01]  /*129f0*/  UMOV UR41, UR8 ;  /* 0x0000000800297c82 */ /* 0x000fe20008000000 */
[----:B------:R-:W-:Y:S01]  /*12a00*/  UMOV UR5, 0x180 ;  /* 0x0000018000057882 */ /* 0x000fe20000000000 */
[----:B------:R1:W-:Y:S02]  /*12a10*/  UTMASTG.5D [UR40], [UR6] ;  /* 0x00000028060073b5 */ /* 0x0003e40008020000 */
[----:B-1----:R-:W-:Y:S01]  /*12a20*/  UMOV UR40, UR9 ;  /* 0x0000000900287c82 */ /* 0x002fe20008000000 */
[----:B------:R-:W-:Y:S01]  /*12a30*/  UMOV UR41, UR5 ;  /* 0x0000000500297c82 */ /* 0x000fe20008000000 */
[----:B------:R-:W-:Y:S01]  /*12a40*/  UMOV UR5, 0x1c0 ;  /* 0x000001c000057882 */ /* 0x000fe20000000000 */
[----:B------:R1:W-:Y:S02]  /*12a50*/  UTMASTG.5D [UR40], [UR6] ;  /* 0x00000028060073b5 */ /* 0x0003e40008020000 */
[----:B-1----:R-:W-:Y:S01]  /*12a60*/  UMOV UR40, UR10 ;  /* 0x0000000a00287c82 */ /* 0x002fe20008000000 */
[----:B------:R-:W-:Y:S01]  /*12a70*/  UMOV UR41, UR5 ;  /* 0x0000000500297c82 */ /* 0x000fe20008000000 */
[----:B------:R-:W-:Y:S01]  /*12a80*/  UIADD3 UR5, UR36, 0x38820, URZ ;  /* 0x0003882024057890 */ /* 0x000fe2000fffe03f */
[----:B------:R1:W-:Y:S03]  /*12a90*/  UTMASTG.5D [UR40], [UR6] ;  /* 0x00000028060073b5 */ /* 0x0003e60008020000 */
[----:B------:R-:W-:Y:S01]  /*12aa0*/  UPRMT UR5, URZ, 0x654, UR5 ;  /* 0x000006543f057896 */ /* 0x000fe20008000005 */
[----:B------:R0:W-:Y:S01]  /*12ab0*/  UTMACMDFLUSH ;  /* 0x00000000000079b7 */ /* 0x0001e20000000000 */
[----:B------:R-:W-:-:S07]  /*12ac0*/  DEPBAR.LE SB0, 0x0 ;  /* 0x000080000000791a */ /* 0x000fce0000000000 */
[----:B-1----:R-:W-:Y:S03]  /*12ad0*/  SYNCS.ARRIVE.TRANS64.RED.A1T0 RZ, [UR5], RZ ;  /* 0x000000ffffff79a7 */ /* 0x002fe60008100405 */
.L_x_1573:
[----:B------:R-:W-:Y:S05]  /*12ae0*/  BSYNC B0 ;  /* 0x0000000000007941 */ /* 0x000fea0003800000 */
.L_x_1572:
[----:B------:R-:W-:Y:S05]  /*12af0*/  BRA `(.L_x_1571) ;  /* 0x0000000800287947 */ /* 0x000fea0003800000 */
.L_x_1569:
        /* <DEDUP_REMOVED lines=20> */
[C---:B---3--:R-:W-:Y:S02]  /*12c40*/  IMAD R0, R8.reuse, UR8, RZ ;  /* 0x0000000808007c24 */ /* 0x048fe4000f8e02ff */
[----:B------:R-:W-:Y:S02]  /*12c50*/  IMAD.IADD R3, R3, 0x1, R5 ;  /* 0x0000000103037824 */ /* 0x000fe400078e0205 */
[----:B------:R-:W-:Y:S02]  /*12c60*/  IMAD R5, R9, UR44, R0 ;  /* 0x0000002c09057c24 */ /* 0x000fe4000f8e0200 */
[----:B------:R-:W-:-:S04]  /*12c70*/  IMAD.WIDE.U32 R2, R8, UR44, R2 ;  /* 0x0000002c08027c25 */ /* 0x000fc8000f8e0002 */
[----:B------:R-:W-:Y:S01]  /*12c80*/  IMAD.IADD R3, R3, 0x1, R5 ;  /* 0x0000000103037824 */ /* 0x000fe200078e0205 */
[----:B------:R-:W-:-:S04]  /*12c90*/  LEA R4, P0, R2, UR6, 0x2 ;  /* 0x0000000602047c11 */ /* 0x000fc8000f8010ff */
[----:B------:R-:W-:Y:S01]  /*12ca0*/  LEA.HI.X R5, R2, UR7, R3, 0x2, P0 ;  /* 0x0000000702057c11 */ /* 0x000fe200080f1403 */
[----:B------:R-:W-:-:S05]  /*12cb0*/  IMAD.MOV.U32 R3, RZ, RZ, -0x800000 ;  /* 0xff800000ff037424 */ /* 0x000fca00078e00ff */
[----:B------:R2:W-:Y:S03]  /*12cc0*/  STG.E desc[UR54][R4.64], R3 ;  /* 0x0000000304007986 */ /* 0x0005e6000c101936 */
.L_x_1575:
[----:B------:R-:W-:Y:S05]  /*12cd0*/  BSYNC B0 ;  /* 0x0000000000007941 */ /* 0x000fea0003800000 */
.L_x_1574:
[----:B------:R-:W-:Y:S01]  /*12ce0*/  ULDC.64 UR6, c[0x0][0xb88] ;  /* 0x0002e20000067ab9 */ /* 0x000fe20000000a00 */
[----:B------:R-:W3:Y:S01]  /*12cf0*/  LDC.64 R10, c[0x0][0xbe8] ;  /* 0x0002fa00ff0a7b82 */ /* 0x000ee20000000a00 */
[----:B------:R-:W-:Y:S01]  /*12d00*/  ISETP.GE.AND P1, PT, R12, UR7, PT ;  /* 0x000000070c007c0c */ /* 0x000fe2000bf26270 */
[C---:B--2---:R-:W-:Y:S01]  /*12d10*/  VIADD R4, R188.reuse, 0x180 ;  /* 0x00000180bc047836 */ /* 0x044fe20000000000 */
[C---:B------:R-:W-:Y:S01]  /*12d20*/  ISETP.GE.AND P0, PT, R188.reuse, UR7, PT ;  /* 0x00000007bc007c0c */ /* 0x040fe2000bf06270 */
[C---:B------:R-:W-:Y:S01]  /*12d30*/  VIADD R14, R188.reuse, 0x80 ;  /* 0x00000080bc0e7836 */ /* 0x040fe20000000000 */
[----:B------:R-:W-:Y:S01]  /*12d40*/  SEL R2, RZ, 0xffffffff, P1 ;  /* 0xffffffffff027807 */ /* 0x000fe20000800000 */
[----:B------:R-:W-:Y:S01]  /*12d50*/  VIADD R15, R188, 0xc0 ;  /* 0x000000c0bc0f7836 */ /* 0x000fe20000000000 */
[----:B------:R-:W-:Y:S01]  /*12d60*/  ISETP.GE.AND P3, PT, R4, UR7, PT ;  /* 0x0000000704007c0c */ /* 0x000fe2000bf66270 */
[----:B------:R-:W2:Y:S01]  /*12d70*/  LDC R8, c[0x0][0xeac] ;  /* 0x0003ab00ff087b82 */ /* 0x000ea20000000800 */
[----:B------:R-:W-:Y:S01]  /*12d80*/  VIADD R5, R188, 0x1c0 ;  /* 0x000001c0bc057836 */ /* 0x000fe20000000000 */
[----:B------:R-:W-:Y:S01]  /*12d90*/  SEL R0, RZ, 0x1, P0 ;  /* 0x00000001ff007807 */ /* 0x000fe20000000000 */
[----:B------:R-:W-:Y:S01]  /*12da0*/  IMAD.SHL.U32 R3, R2, 0x2, RZ ;  /* 0x0000000202037824 */ /* 0x000fe200078e00ff */
[----:B------:R-:W-:Y:S01]  /*12db0*/  ISETP.GE.AND P0, PT, R14, UR7, PT ;  /* 0x000000070e007c0c */ /* 0x000fe2000bf06270 */
[----:B-1----:R-:W-:Y:S01]  /*12dc0*/  IMAD R4, R6, UR5, RZ ;  /* 0x0000000506047c24 */ /* 0x002fe2000f8e02ff */
[----:B------:R-:W-:Y:S01]  /*12dd0*/  ISETP.GE.AND P2, PT, R15, UR7, PT ;  /* 0x000000070f007c0c */ /* 0x000fe2000bf46270 */
[C---:B------:R-:W-:Y:S01]  /*12de0*/  VIADD R20, R188.reuse, 0x140 ;  /* 0x00000140bc147836 */ /* 0x040fe20000000000 */
[----:B------:R-:W-:Y:S01]  /*12df0*/  ISETP.GE.AND P1, PT, R5, UR7, PT ;  /* 0x0000000705007c0c */ /* 0x000fe2000bf26270 */
[----:B------:R-:W-:Y:S01]  /*12e00*/  VIADD R19, R188, 0x100 ;  /* 0x00000100bc137836 */ /* 0x000fe20000000000 */
[----:B------:R-:W-:Y:S01]  /*12e10*/  SHF.R.S32.HI R189, RZ, 0x1f, R188 ;  /* 0x0000001fffbd7819 */ /* 0x000fe200000114bc */
[----:B------:R-:W-:Y:S01]  /*12e20*/  IMAD R7, R7, UR43, R4 ;  /* 0x0000002b07077c24 */ /* 0x000fe2000f8e0204 */
[----:B------:R-:W-:Y:S01]  /*12e30*/  LOP3.LUT R0, R3, 0x2, R0, 0xe2, !PT ;  /* 0x0000000203007812 */ /* 0x000fe200078ee200 */
[----:B------:R-:W-:Y:S01]  /*12e40*/  UIADD3 UR42, -UR42, UR6, URZ ;  /* 0x000000062a2a7290 */ /* 0x000fe2000fffe13f */
[----:B------:R-:W-:Y:S01]  /*12e50*/  SEL R5, RZ, 0x4, P0 ;  /* 0x00000004ff057807 */ /* 0x000fe20000000000 */
[----:B------:R-:W-:Y:S01]  /*12e60*/  IMAD.WIDE.U32 R2, R6, UR43, R188 ;  /* 0x0000002b06027c25 */ /* 0x000fe2000f8e00bc */
[----:B------:R-:W-:Y:S01]  /*12e70*/  SEL R4, RZ, 0x8, P2 ;  /* 0x00000008ff047807 */ /* 0x000fe20001000000 */
[----:B------:R-:W-:Y:S01]  /*12e80*/  ULOP3.LUT UR39, URZ, UR39, URZ, 0x33, !UPT ;  /* 0x000000273f277292 */ /* 0x000fe2000f8e333f */
[----:B------:R-:W-:Y:S01]  /*12e90*/  ISETP.GE.AND P2, PT, R20, UR7, PT ;  /* 0x0000000714007c0c */ /* 0x000fe2000bf46270 */
[----:B------:R-:W-:Y:S01]  /*12ea0*/  VIADD R6, R190, 0x20 ;  /* 0x00000020be067836 */ /* 0x000fe20000000000 */
[----:B------:R-:W-:Y:S01]  /*12eb0*/  ISETP.GE.AND P0, PT, R19, UR7, PT ;  /* 0x0000000713007c0c */ /* 0x000fe2000bf06270 */
[----:B------:R-:W-:Y:S01]  /*12ec0*/  IMAD.IADD R3, R3, 0x1, R7 ;  /* 0x0000000103037824 */ /* 0x000fe200078e0207 */
[----:B------:R-:W-:Y:S01]  /*12ed0*/  LOP3.LUT R0, R4, R0, R5, 0xfe, !PT ;  /* 0x0000000004007212 */ /* 0x000fe200078efe05 */
[----:B------:R-:W-:Y:S01]  /*12ee0*/  BSSY B0, `(.L_x_1576) ;  /* 0x000002c000007945 */ /* 0x000fe20003800000 */
[----:B------:R-:W-:Y:S01]  /*12ef0*/  SEL R4, RZ, 0x20, P2 ;  /* 0x00000020ff047807 */ /* 0x000fe20001000000 */
[----:B--2---:R-:W-:Y:S01]  /*12f00*/  VIADD R13, R8, UR39 ;  /* 0x00000027080d7c36 */ /* 0x004fe20008000000 */
[----:B------:R-:W-:-:S02]  /*12f10*/  ISETP.GE.AND P2, PT, R190, UR42, PT ;  /* 0x0000002abe007c0c */ /* 0x000fc4000bf46270 */
[----:B------:R-:W-:Y:S02]  /*12f20*/  SEL R5, RZ, 0x10, P0 ;  /* 0x00000010ff057807 */ /* 0x000fe40000000000 */
[----:B------:R-:W-:Y:S01]  /*12f30*/  ISETP.GE.AND P0, PT, R6, UR42, PT ;  /* 0x0000002a06007c0c */ /* 0x000fe2000bf06270 */
[----:B---3--:R-:W-:Y:S01]  /*12f40*/  IMAD R6, R10, UR8, RZ ;  /* 0x000000080a067c24 */ /* 0x008fe2000f8e02ff */
[----:B------:R-:W-:Y:S02]  /*12f50*/  LOP3.LUT R5, R4, R0, R5, 0xfe, !PT ;  /* 0x0000000004057212 */ /* 0x000fe400078efe05 */
[----:B------:R-:W-:Y:S01]  /*12f60*/  SEL R0, RZ, 0x40, P3 ;  /* 0x00000040ff007807 */ /* 0x000fe20001800000 */
[----:B------:R-:W-:Y:S01]  /*12f70*/  IMAD R11, R11, UR44, R6 ;  /* 0x0000002c0b0b7c24 */ /* 0x000fe2000f8e0206 */
[----:B------:R-:W-:Y:S01]  /*12f80*/  SHF.R.S32.HI R191, RZ, 0x1f, R190 ;  /* 0x0000001fffbf7819 */ /* 0x000fe200000114be */
[----:B------:R-:W-:Y:S01]  /*12f90*/  IMAD.WIDE.U32 R6, R10, UR44, R2 ;  /* 0x0000002c0a067c25 */ /* 0x000fe2000f8e0002 */
[----:B------:R-:W-:-:S02]  /*12fa0*/  LOP3.LUT R9, R5, R0, RZ, 0xfc, !PT ;  /* 0x0000000005097212 */ /* 0x000fc400078efcff */
[----:B------:R-:W-:Y:S01]  /*12fb0*/  SEL R0, RZ, 0x80, P1 ;  /* 0x00000080ff007807 */ /* 0x000fe20000800000 */
[----:B------:R-:W-:-:S03]  /*12fc0*/  IMAD.WIDE R4, R13, 0x40, R190 ;  /* 0x000000400d047825 */ /* 0x000fc600078e02be */
[----:B------:R-:W-:Y:S01]  /*12fd0*/  LOP3.LUT R0, R9, R0, RZ, 0xfc, !PT ;  /* 0x0000000009007212 */ /* 0x000fe200078efcff */
[----:B------:R-:W-:Y:S01]  /*12fe0*/  IMAD.IADD R13, R7, 0x1, R11 ;  /* 0x00000001070d7824 */ /* 0x000fe200078e020b */
[----:B------:R-:W-:Y:S06]  /*12ff0*/  @P2 BRA `(.L_x_1577) ;  /* 0x0000000000682947 */ /* 0x000fec0003800000 */
[----:B------:R-:W-:Y:S01]  /*13000*/  ULDC.64 UR8, c[0x0][0xbd8] ;  /* 0x0002f60000087ab9 */ /* 0x000fe20000000a00 */
[----:B------:R-:W-:Y:S01]  /*13010*/  MOV R3, R13 ;  /* 0x0000000d00037202 */ /* 0x000fe20000000f00 */
[----:B------:R-:W-:Y:S01]  /*13020*/  IMAD R11, R5, UR8, RZ ;  /* 0x00000008050b7c24 */ /* 0x000fe2000f8e02ff */
[----:B------:R-:W-:Y:S01]  /*13030*/  ISETP.GE.AND P6, PT, R188, UR7, PT ;  /* 0x00000007bc007c0c */ /* 0x000fe2000bfc6270 */
[----:B------:R-:W-:Y:S01]  /*13040*/  IMAD.MOV.U32 R2, RZ, RZ, R6 ;  /* 0x000000ffff027224 */ /* 0x000fe200078e0006 */
[----:B------:R-:W-:Y:S01]  /*13050*/  ISETP.GE.AND P1, PT, R12, UR7, PT ;  /* 0x000000070c007c0c */ /* 0x000fe2000bf26270 */
[C---:B------:R-:W-:Y:S01]  /*13060*/  IMAD R11, R4.reuse, UR9, R11 ;  /* 0x00000009040b7c24 */ /* 0x040fe2000f8e020b */
[----:B------:R-:W-:Y:S01]  /*13070*/  ISETP.GE.AND P3, PT, R15, UR7, PT ;  /* 0x000000070f007c0c */ /* 0x000fe2000bf66270 */
[----:B------:R-:W-:Y:S01]  /*13080*/  IMAD.WIDE.U32 R2, R4, UR8, R2 ;  /* 0x0000000804027c25 */ /* 0x000fe2000f8e0002 */
[----:B------:R-:W-:Y:S01]  /*13090*/  ULDC.64 UR8, c[0x0][0xb80] ;  /* 0x0002e00000087ab9 */ /* 0x000fe20000000a00 */
[----:B------:R-:W-:-:S02]  /*130a0*/  ISETP.GE.AND P4, PT, R19, UR7, PT ;  /* 0x0000000713007c0c */ /* 0x000fc4000bf86270 */
[----:B------:R-:W-:Y:S01]  /*130b0*/  IMAD.IADD R3, R3, 0x1, R11 ;  /* 0x0000000103037824 */ /* 0x000fe200078e020b */
[----:B------:R-:W-:Y:S02]  /*130c0*/  LEA R10, P2, R2, UR8, 0x1 ;  /* 0x00000008020a7c11 */ /* 0x000fe4000f8408ff */
        /* <DEDUP_REMOVED lines=13> */
.L_x_1577:
[----:B------:R-:W-:Y:S05]  /*131a0*/  BSYNC B0 ;  /* 0x0000000000007941 */ /* 0x000fea0003800000 */
.L_x_1576:
        /* <DEDUP_REMOVED lines=30> */
.L_x_1578:
[----:B------:R-:W-:Y:S05]  /*13390*/  BSYNC B0 ;  /* 0x0000000000007941 */ /* 0x000fea0003800000 */
.L_x_1571:
[----:B------:R-:W3:Y:S02]  /*133a0*/  LDC R0, c[0x0][0xea8] ;  /* 0x0003aa00ff007b82 */ /* 0x000ee40000000800 */
[----:B---3--:R-:W-:-:S13]  /*133b0*/  ISETP.LE.AND P0, PT, R0, UR4, PT ;  /* 0x0000000400007c0c */ /* 0x008fda000bf03270 */
[----:B------:R-:W-:Y:S05]  /*133c0*/  @!P0 BRA `(.L_x_1579) ;  /* 0xfffffed800e48947 */ /* 0x000fea000383ffff */
[----:B------:R-:W-:Y:S05]  /*133d0*/  EXIT ;  /* 0x000000000000794d */ /* 0x000fea0003800000 */
.L_x_1478:
[----:B------:R-:W-:-:S08]  /*133e0*/  NOP ;  /* 0x0000000000007918 */ /* 0x000fd00000000000 */
[----:B-1----:R-:W1:-:S00]  /*133f0*/  USETMAXREG.DEALLOC.CTAPOOL 0x18 ;  /* 0x00000018000079c8 */ /* 0x002e4000080e0500 */
        /* <DEDUP_REMOVED lines=11> */
[----:B------:R-:W-:Y:S01]  /*134b0*/  ULDC UR5, c[0x0][0xc] ;  /* 0x0000030000057ab9 */ /* 0x000fe20000000800 */
[----:B------:R-:W-:Y:S01]  /*134c0*/  LOP3.LUT R19, R19, 0x1f, RZ, 0xc0, !PT ;  /* 0x0000001f13137812 */ /* 0x000fe200078ec0ff */
[----:B------:R-:W-:Y:S01]  /*134d0*/  IMAD.U32 R0, RZ, RZ, UR5 ;  /* 0x00000005ff007e24 */ /* 0x000fe2000f8e00ff */
[----:B------:R-:W-:Y:S01]  /*134e0*/  ULDC.64 UR46, c[0x0][0x198] ;  /* 0x00006600002e7ab9 */ /* 0x000fe20000000a00 */
[----:B------:R-:W-:Y:S01]  /*134f0*/  IMAD.U32 R18, RZ, RZ, UR4 ;  /* 0x00000004ff127e24 */ /* 0x000fe2000f8e00ff */
[----:B------:R-:W-:Y:S01]  /*13500*/  UMOV UR61, URZ ;  /* 0x0000003f003d7c82 */ /* 0x000fe20008000000 */
[----:B------:R-:W-:Y:S01]  /*13510*/  IMAD.MOV.U32 R17, RZ, RZ, 0x1 ;  /* 0x00000001ff117424 */ /* 0x000fe200078e00ff */
[----:B------:R1:W-:Y:S01]  /*13520*/  STL [R1], R0 ;  /* 0x0000000001007387 */ /* 0x0003e20000100800 */
[----:B------:R-:W-:-:S07]  /*13530*/  IMAD.MOV.U32 R16, RZ, RZ, RZ ;  /* 0x000000ffff107224 */ /* 0x000fce00078e00ff */
.L_x_1636:
[----:B------:R-:W-:Y:S01]  /*13540*/  ULDC UR10, c[0x0][0xed0] ;  /* 0x0003b400000a7ab9 */ /* 0x000fe20000000800 */
[----:B-1----:R-:W1:Y:S01]  /*13550*/  LDC R0, c[0x0][0xee8] ;  /* 0x0003ba00ff007b82 */ /* 0x002e620000000800 */
        /* <DEDUP_REMOVED lines=19> */
.L_x_1581:
[----:B------:R-:W-:Y:S01]  /*13690*/  ULDC UR11, c[0x0][0xec4] ;  /* 0x0003b100000b7ab9 */ /* 0x000fe20000000800 */
[----:B------:R-:W-:Y:S01]  /*136a0*/  UMOV UR9, UR10 ;  /* 0x0000000a00097c82 */ /* 0x000fe20008000000 */
[----:B------:R-:W-:-:S11]  /*136b0*/  UISETP.NE.AND UP0, UPT, UR11, 0x1, UPT ;  /* 0x000000010b00788c */ /* 0x000fd6000bf05270 */
[----:B------:R-:W-:Y:S02]  /*136c0*/  @UP0 ULDC.64 UR12, c[0x0][0xec8] ;  /* 0x0003b200000c0ab9 */ /* 0x000fe40000000a00 */
[----:B------:R-:W-:-:S04]  /*136d0*/  UIMAD.WIDE.U32 UR6, UR10, UR12, URZ ;  /* 0x0000000c0a0672a5 */ /* 0x000fc8000f8e003f */
[----:B------:R-:W-:-:S04]  /*136e0*/  @UP0 USHF.R.U32.HI UR9, URZ, UR13, UR7 ;  /* 0x0000000d3f090299 */ /* 0x000fc80008011607 */
[----:B------:R-:W-:-:S12]  /*136f0*/  UIMAD UR6, UR9, UR11, URZ ;  /* 0x0000000b090672a4 */ /* 0x000fd8000f8e023f */
.L_x_1582:
        /* <DEDUP_REMOVED lines=40> */
.L_x_1584:
[----:B------:R-:W-:-:S11]  /*13980*/  UISETP.NE.AND UP0, UPT, UR7, 0x1, UPT ;  /* 0x000000010700788c */ /* 0x000fd6000bf05270 */
[----:B------:R-:W-:Y:S02]  /*13990*/  @UP0 ULDC.64 UR16, c[0x0][0xae0] ;  /* 0x0002b80000100ab9 */ /* 0x000fe40000000a00 */
[----:B------:R-:W-:-:S04]  /*139a0*/  UIMAD.WIDE.U32 UR8, UR10, UR16, URZ ;  /* 0x000000100a0872a5 */ /* 0x000fc8000f8e003f */
[----:B------:R-:W-:-:S12]  /*139b0*/  @UP0 USHF.R.U32.HI UR10, URZ, UR17, UR9 ;  /* 0x000000113f0a0299 */ /* 0x000fd80008011609 */
.L_x_1585:
[----:B------:R-:W-:-:S04]  /*139c0*/  UIMAD UR10, UR10, UR7, UR7 ;  /* 0x000000070a0a72a4 */ /* 0x000fc8000f8e0207 */
[----:B------:R-:W-:-:S04]  /*139d0*/  UISETP.LT.AND UP0, UPT, UR6, UR10, UPT ;  /* 0x0000000a0600728c */ /* 0x000fc8000bf01270 */
[----:B------:R-:W-:-:S12]  /*139e0*/  USEL UR6, UR6, UR10, UP0 ;  /* 0x0000000a06067287 */ /* 0x000fd80008000000 */
.L_x_1583:
        /* <DEDUP_REMOVED lines=25> */
.L_x_1587:
[----:B------:R-:W-:-:S11]  /*13b80*/  UISETP.NE.AND UP0, UPT, UR7, 0x1, UPT ;  /* 0x000000010700788c */ /* 0x000fd6000bf05270 */
[----:B------:R-:W-:Y:S02]  /*13b90*/  @UP0 ULDC.64 UR12, c[0x0][0xae0] ;  /* 0x0002b800000c0ab9 */ /* 0x000fe40000000a00 */
[----:B------:R-:W-:-:S04]  /*13ba0*/  UIMAD.WIDE.U32 UR8, UR6, UR12, URZ ;  /* 0x0000000c060872a5 */ /* 0x000fc8000f8e003f */
[----:B------:R-:W-:-:S12]  /*13bb0*/  @UP0 USHF.R.U32.HI UR6, URZ, UR13, UR9 ;  /* 0x0000000d3f060299 */ /* 0x000fd80008011609 */
.L_x_1588:
[----:B------:R-:W-:-:S04]  /*13bc0*/  UIMAD UR6, UR6, UR7, URZ ;  /* 0x00000007060672a4 */ /* 0x000fc8000f8e023f */
[----:B------:R-:W-:-:S04]  /*13bd0*/  UISETP.LT.AND UP0, UPT, UR10, UR6, UPT ;  /* 0x000000060a00728c */ /* 0x000fc8000bf01270 */
[----:B------:R-:W-:-:S12]  /*13be0*/  USEL UR10, UR10, UR6, !UP0 ;  /* 0x000000060a0a7287 */ /* 0x000fd8000c000000 */
.L_x_1586:
        /* <DEDUP_REMOVED lines=12> */
[----:B------:R-:W2:Y:S01]  /*13cb0*/  LDL R0, [R1] ;  /* 0x0000000001007983 */ /* 0x000ea20000100800 */
[----:B------:R-:W-:Y:S01]  /*13cc0*/  VOTEU.ANY UR6, UPT, PT ;  /* 0x0000000000067886 */ /* 0x000fe200038e0100 */
[----:B------:R-:W1:Y:S01]  /*13cd0*/  LDC.64 R2, c[0x0][0xef0] ;  /* 0x0003bc00ff027b82 */ /* 0x000e620000000a00 */
[----:B------:R-:W3:Y:S01]  /*13ce0*/  S2R R5, SR_LANEID ;  /* 0x0000000000057919 */ /* 0x000ee20000000000 */
[----:B--2---:R-:W-:Y:S02]  /*13cf0*/  R2UR UR7, R0 ;  /* 0x00000000000772ca */ /* 0x004fe400000e0000 */
[----:B------:R-:W3:Y:S02]  /*13d00*/  FLO.U32 R0, UR6 ;  /* 0x0000000600007d00 */ /* 0x000ee400080e0000 */
[----:B---3--:R-:W-:-:S06]  /*13d10*/  ISETP.EQ.U32.AND P0, PT, R0, R5, PT ;  /* 0x000000050000720c */ /* 0x008fcc0003f02070 */
[----:B------:R-:W1:Y:S07]  /*13d20*/  POPC R5, UR6 ;  /* 0x0000000600057d09 */ /* 0x000e6e0008000000 */
[----:B-1----:R-:W2:Y:S01]  /*13d30*/  @P0 ATOMG.E.ADD.STRONG.GPU PT, R3, desc[UR54][R2.64], R5 ;  /* 0x00000005020309a8 */ /* 0x002ea200081ee1f6 */
[----:B------:R-:W1:Y:S02]  /*13d40*/  S2R R4, SR_LTMASK ;  /* 0x0000000000047919 */ /* 0x000e640000003900 */
[----:B-1----:R-:W-:-:S04]  /*13d50*/  LOP3.LUT R4, R4, UR6, RZ, 0xc0, !PT ;  /* 0x0000000604047c12 */ /* 0x002fc8000f8ec0ff */
[----:B------:R-:W1:Y:S01]  /*13d60*/  POPC R13, R4 ;  /* 0x00000004000d7309 */ /* 0x000e620000000000 */
[----:B--2---:R-:W1:Y:S02]  /*13d70*/  SHFL.IDX PT, R0, R3, R0, 0x1f ;  /* 0x00001f0003007589 */ /* 0x004e6400000e0000 */
[----:B-1----:R-:W-:Y:S01]  /*13d80*/  IADD3 R13, R0, UR7, R13 ;  /* 0x00000007000d7c10 */ /* 0x002fe2000fffe00d */
[----:B------:R-:W-:Y:S06]  /*13d90*/  BRA `(.L_x_1591) ;  /* 0x00000028008c7947 */ /* 0x000fec0003800000 */
.L_x_1590:
        /* <DEDUP_REMOVED lines=11> */
[----:B------:R-:W-:Y:S02]  /*13e50*/  IMAD.U32 R4, RZ, RZ, UR6 ;  /* 0x00000006ff047e24 */ /* 0x000fe4000f8e00ff */
[----:B------:R-:W1:Y:S01]  /*13e60*/  LDC.64 R2, c[0x4][R2] ;  /* 0x0100000002027b82 */ /* 0x000e620000000a00 */
[----:B------:R-:W-:Y:S02]  /*13e70*/  IMAD.U32 R5, RZ, RZ, UR7 ;  /* 0x00000007ff057e24 */ /* 0x000fe4000f8e00ff */
[----:B------:R-:W-:Y:S02]  /*13e80*/  IMAD.U32 R6, RZ, RZ, UR8 ;  /* 0x00000008ff067e24 */ /* 0x000fe4000f8e00ff */
[----:B------:R-:W-:-:S02]  /*13e90*/  IMAD.U32 R7, RZ, RZ, UR9 ;  /* 0x00000009ff077e24 */ /* 0x000fc4000f8e00ff */
[----:B------:R-:W-:Y:S02]  /*13ea0*/  IMAD.U32 R10, RZ, RZ, UR4 ;  /* 0x00000004ff0a7e24 */ /* 0x000fe4000f8e00ff */
[----:B------:R-:W-:Y:S02]  /*13eb0*/  IMAD.U32 R11, RZ, RZ, UR5 ;  /* 0x00000005ff0b7e24 */ /* 0x000fe4000f8e00ff */
[----:B------:R-:W-:Y:S02]  /*13ec0*/  IMAD.MOV.U32 R8, RZ, RZ, 0x70 ;  /* 0x00000070ff087424 */ /* 0x000fe400078e00ff */
[----:B------:R-:W-:Y:S02]  /*13ed0*/  IMAD.MOV.U32 R12, RZ, RZ, 0x1 ;  /* 0x00000001ff0c7424 */ /* 0x000fe400078e00ff */
[----:B------:R-:W-:-:S07]  /*13ee0*/  IMAD.MOV.U32 R13, RZ, RZ, RZ ;  /* 0x000000ffff0d7224 */ /* 0x000fce00078e00ff */
[----:B------:R-:W-:-:S07]  /*13ef0*/  LEPC R20, `(.L_x_1592) ;  /* 0x000000001014794e */ /* 0x000fce0000000000 */
[----:B-1----:R-:W-:Y:S05]  /*13f00*/  CALL.ABS.NOINC R2 ;  /* 0x0000000002007343 */ /* 0x002fea0003c00000 */
.L_x_1592:
        /* <DEDUP_REMOVED lines=9> */
[----:B------:R-:W-:Y:S02]  /*13fa0*/  IMAD.U32 R4, RZ, RZ, UR6 ;  /* 0x00000006ff047e24 */ /* 0x000fe4000f8e00ff */
[----:B------:R-:W-:Y:S02]  /*13fb0*/  IMAD.U32 R5, RZ, RZ, UR7 ;  /* 0x00000007ff057e24 */ /* 0x000fe4000f8e00ff */
[----:B------:R-:W-:Y:S02]  /*13fc0*/  IMAD.U32 R6, RZ, RZ, UR8 ;  /* 0x00000008ff067e24 */ /* 0x000fe4000f8e00ff */
[----:B------:R-:W-:-:S02]  /*13fd0*/  IMAD.U32 R7, RZ, RZ, UR9 ;  /* 0x00000009ff077e24 */ /* 0x000fc4000f8e00ff */
[----:B------:R-:W-:Y:S02]  /*13fe0*/  IMAD.U32 R10, RZ, RZ, UR4 ;  /* 0x00000004ff0a7e24 */ /* 0x000fe4000f8e00ff */
[----:B------:R-:W-:Y:S02]  /*13ff0*/  IMAD.U32 R11, RZ, RZ, UR5 ;  /* 0x00000005ff0b7e24 */ /* 0x000fe4000f8e00ff */
[----:B------:R-:W-:Y:S02]  /*14000*/  IMAD.MOV.U32 R8, RZ, RZ, 0x70 ;  /* 0x00000070ff087424 */ /* 0x000fe400078e00ff */
[----:B------:R-:W-:Y:S02]  /*14010*/  IMAD.MOV.U32 R12, RZ, RZ, 0x1 ;  /* 0x00000001ff0c7424 */ /* 0x000fe400078e00ff */
[----:B-1----:R-:W-:-:S07]  /*14020*/  IMAD.MOV.U32 R13, RZ, RZ, RZ ;  /* 0x000000ffff0d7224 */ /* 0x002fce00078e00ff */
[----:B------:R-:W-:-:S07]  /*14030*/  LEPC R20, `(.L_x_1594) ;  /* 0x000000001014794e */ /* 0x000fce0000000000 */
[----:B--2---:R-:W-:Y:S05]  /*14040*/  CALL.ABS.NOINC R2 ;  /* 0x0000000002007343 */ /* 0x004fea0003c00000 */
.L_x_1594:
[----:B------:R-:W-:Y:S01]  /*14050*/  MOV R2, 0x0 ;  /* 0x0000000000027802 */ /* 0x000fe20000000f00 */
[----:B------:R-:W-:Y:S01]  /*14060*/  ULDC.64 UR6, c[0x4][0x88] ;  /* 0x0100220000067ab9 */ /* 0x000fe20000000a00 */
[----:B------:R-:W-:Y:S01]  /*14070*/  ULDC.64 UR8, c[0x4][0x90] ;  /* 0x0100240000087ab9 */ /* 0x000fe20000000a00 */
[----:B------:R-:W-:Y:S01]  /*14080*/  ULDC.64 UR4, c[0x4][0x18] ;  /* 0x0100060000047ab9 */ /* 0x000fe20000000a00 */
[----:B------:R-:W-:Y:S01]  /*14090*/  IMAD.U32 R4, RZ, RZ, UR6 ;  /* 0x00000006ff047e24 */ /* 0x000fe2000f8e00ff */
[----:B------:R-:W-:Y:S01]  /*140a0*/  MOV R8, 0x70 ;  /* 0x0000007000087802 */ /* 0x000fe20000000f00 */
[----:B------:R-:W1:Y:S01]  /*140b0*/  LDC.64 R2, c[0x4][R2] ;  /* 0x0100000002027b82 */ /* 0x000e620000000a00 */
[----:B------:R-:W-:Y:S02]  /*140c0*/  IMAD.U32 R5, RZ, RZ, UR7 ;  /* 0x00000007ff057e24 */ /* 0x000fe4000f8e00ff */
[----:B------:R-:W-:Y:S02]  /*140d0*/  IMAD.U32 R6, RZ, RZ, UR8 ;  /* 0x00000008ff067e24 */ /* 0x000fe4000f8e00ff */
[----:B------:R-:W-:-:S02]  /*140e0*/  IMAD.U32 R7, RZ, RZ, UR9 ;  /* 0x00000009ff077e24 */ /* 0x000fc4000f8e00ff */
[----:B------:R-:W-:Y:S02]  /*140f0*/  IMAD.U32 R10, RZ, RZ, UR4 ;  /* 0x00000004ff0a7e24 */ /* 0x000fe4000f8e00ff */
[----:B------:R-:W-:Y:S02]  /*14100*/  IMAD.U32 R11, RZ, RZ, UR5 ;  /* 0x00000005ff0b7e24 */ /* 0x000fe4000f8e00ff */
[----:B------:R-:W-:Y:S02]  /*14110*/  IMAD.MOV.U32 R12, RZ, RZ, 0x1 ;  /* 0x00000001ff0c7424 */ /* 0x000fe400078e00ff */
[----:B------:R-:W-:-:S07]  /*14120*/  IMAD.MOV.U32 R13, RZ, RZ, RZ ;  /* 0x000000ffff0d7224 */ /* 0x000fce00078e00ff */
[----:B------:R-:W-:-:S07]  /*14130*/  LEPC R20, `(.L_x_1593) ;  /* 0x000000001014794e */ /* 0x000fce0000000000 */
[----:B-1----:R-:W-:Y:S05]  /*14140*/  CALL.ABS.NOINC R2 ;  /* 0x0000000002007343 */ /* 0x002fea0003c00000 */
.L_x_1593:
        /* <DEDUP_REMOVED lines=10> */
[----:B------:R-:W-:Y:S01]  /*141f0*/  IMAD.U32 R0, RZ, RZ, UR58 ;  /* 0x0000003aff007e24 */ /* 0x000fe2000f8e00ff */
[----:B------:R-:W-:Y:S01]  /*14200*/  ISETP.NE.AND P1, PT, R19, RZ, PT ;  /* 0x000000ff1300720c */ /* 0x000fe20003f25270 */
[----:B------:R-:W-:Y:S01]  /*14210*/  UMOV UR56, URZ ;  /* 0x0000003f00387c82 */ /* 0x000fe20008000000 */
[----:B------:R-:W-:Y:S01]  /*14220*/  UMOV UR6, 0xffffffff ;  /* 0xffffffff00067882 */ /* 0x000fe20000000000 */
        /* <DEDUP_REMOVED lines=15> */
.L_x_1649:
[----:B------:R-:W-:Y:S01]  /*14320*/  UMOV UR4, 0xffffffff ;  /* 0xffffffff00047882 */ /* 0x000fe20000000000 */
[----:B------:R-:W-:Y:S02]  /*14330*/  SHF.R.S32.HI R7, RZ, 0x1f, R6 ;  /* 0x0000001fff077819 */ /* 0x000fe40000011406 */
[----:B------:R-:W-:Y:S05]  /*14340*/  BRA.DIV UR4, `(.L_x_1596) ;  /* 0x0000002e04347947 */ /* 0x000fea000b800000 */
[----:B------:R-:W-:-:S13]  /*14350*/  ELECT P6, URZ, PT ;  /* 0x00000000003f782f */ /* 0x000fda00038c0000 */
.L_x_1652:
[----:B------:R-:W-:Y:S05]  /*14360*/  @!P6 BRA `(.L_x_1597) ;  /* 0x0000000000c4e947 */ /* 0x000fea0003800000 */
[----:B------:R-:W-:Y:S01]  /*14370*/  IMAD.MOV.U32 R4, RZ, RZ, R6 ;  /* 0x000000ffff047224 */ /* 0x000fe200078e0006 */
[----:B------:R-:W-:Y:S06]  /*14380*/  @!P0 BRA `(.L_x_1598) ;  /* 0x0000000000488947 */ /* 0x000fec0003800000 */
[----:B------:R-:W1:Y:S01]  /*14390*/  LDC R12, c[0x0][0x41c] ;  /* 0x00010700ff0c7b82 */ /* 0x000e620000000800 */
[----:B------:R-:W-:Y:S01]  /*143a0*/  IMAD.MOV.U32 R11, RZ, RZ, R10 ;  /* 0x000000ffff0b7224 */ /* 0x000fe200078e000a */
        /* <DEDUP_REMOVED lines=16> */
.L_x_1598:
[----:B-1----:R-:W-:Y:S01]  /*144b0*/  LEA R8, R16, UR38, 0x3 ;  /* 0x0000002610087c11 */ /* 0x002fe2000f8e18ff */
[----:B------:R-:W1:Y:S01]  /*144c0*/  S2R R9, SR_TID.X ;  /* 0x0000000000097919 */ /* 0x000e620000002100 */
[----:B------:R-:W-:-:S04]  /*144d0*/  SHF.L.U32 R5, R17, 0x1f, RZ ;  /* 0x0000001f11057819 */ /* 0x000fc800000006ff */
[----:B------:R-:W2:Y:S01]  /*144e0*/  SYNCS.PHASECHK.TRANS64.TRYWAIT P2, [R8+URZ+0x38840], R5 ;  /* 0x03884005080075a7 */ /* 0x000ea2000804017f */
[----:B-1----:R-:W-:-:S04]  /*144f0*/  LOP3.LUT R9, R9, 0x7f, RZ, 0xc0, !PT ;  /* 0x0000007f09097812 */ /* 0x002fc800078ec0ff */
[----:B------:R-:W-:Y:S01]  /*14500*/  ISETP.NE.AND P3, PT, R9, RZ, PT ;  /* 0x000000ff0900720c */ /* 0x000fe20003f65270 */
[----:B--2---:R-:W-:-:S12]  /*14510*/  @!P2 BRA `(.L_x_1599) ;  /* 0x0000002800e0a947 */ /* 0x004fd80003800000 */
.L_x_1653:
[----:B------:R-:W-:Y:S05]  /*14520*/  @P3 BRA `(.L_x_1600) ;  /* 0x0000000000143947 */ /* 0x000fea0003800000 */
[----:B------:R-:W-:Y:S01]  /*14530*/  ISETP.NE.AND P2, PT, R19, RZ, PT ;  /* 0x000000ff1300720c */ /* 0x000fe20003f45270 */
[----:B-1----:R-:W-:-:S04]  /*14540*/  IMAD.MOV.U32 R5, RZ, RZ, 0x2000 ;  /* 0x00002000ff057424 */ /* 0x002fc800078e00ff */
[----:B------:R2:W-:Y:S08]  /*14550*/  SYNCS.ARRIVE.TRANS64 RZ, [R8+URZ+0x38830], R5 ;  /* 0x0388300508ff79a7 */ /* 0x0005f0000800003f */
[----:B------:R-:W-:Y:S05]  /*14560*/  @!P2 BRA `(.L_x_1600) ;  /* 0x000000000004a947 */ /* 0x000fea0003800000 */
[----:B------:R-:W-:Y:S01]  /*14570*/  BPT.TRAP 0x1 ;  /* 0x000000040000795c */ /* 0x000fe20000300000 */
.L_x_1600:
        /* <DEDUP_REMOVED lines=16> */
.L_x_1597:
[----:B------:R-:W-:Y:S05]  /*14680*/  WARPSYNC.ALL ;  /* 0x0000000000007948 */ /* 0x000fea0003800000 */
[----:B------:R-:W-:Y:S01]  /*14690*/  BAR.SYNC.DEFER_BLOCKING 0x8, 0xa0 ;  /* 0x0202800000007b1d */ /* 0x000fe20000010000 */
[----:B------:R-:W-:-:S05]  /*146a0*/  ELECT P2, URZ, PT ;  /* 0x00000000003f782f */ /* 0x000fca0003840000 */
[----:B------:R-:W-:Y:S08]  /*146b0*/  BSSY B0, `(.L_x_1601) ;  /* 0x0000041000007945 */ /* 0x000ff00003800000 */
[----:B------:R-:W-:Y:S05]  /*146c0*/  @!P2 BRA `(.L_x_1602) ;  /* 0x0000000000fca947 */ /* 0x000fea0003800000 */
[----:B------:R-:W-:Y:S01]  /*146d0*/  UIADD3 UR14, UP0, UR46, 0x270, URZ ;  /* 0x000002702e0e7890 */ /* 0x000fe2000ff1e03f */
[----:B-12---:R-:W-:Y:S01]  /*146e0*/  IMAD.MOV.U32 R5, RZ, RZ, 0x2000 ;  /* 0x00002000ff057424 */ /* 0x006fe200078e00ff */
[----:B------:R-:W-:Y:S02]  /*146f0*/  UIADD3 UR16, UR38, 0x20400, URZ ;  /* 0x0002040026107890 */ /* 0x000fe4000fffe03f */
[----:B------:R-:W-:Y:S01]  /*14700*/  UIADD3.X UR15, URZ, UR47, URZ, UP0, !UPT ;  /* 0x0000002f3f0f7290 */ /* 0x000fe200087fe43f */
[----:B------:R1:W-:Y:S01]  /*14710*/  SYNCS.ARRIVE.TRANS64 RZ, [UR38+0x38800], R5 ;  /* 0x03880005ffff79a7 */ /* 0x0003e20008000026 */
[----:B------:R-:W-:Y:S02]  /*14720*/  UIADD3 UR4, UP0, UR46, 0x770, URZ ;  /* 0x000007702e047890 */ /* 0x000fe4000ff1e03f */
[----:B------:R-:W-:Y:S02]  /*14730*/  UIADD3 UR17, UR38, 0x38800, URZ ;  /* 0x0003880026117890 */ /* 0x000fe4000fffe03f */
[----:B------:R-:W-:-:S02]  /*14740*/  UIADD3 UR8, UR38, 0x26400, URZ ;  /* 0x0002640026087890 */ /* 0x000fc4000fffe03f */
[----:B------:R-:W-:Y:S01]  /*14750*/  UIADD3 UR9, UR38, 0x38810, URZ ;  /* 0x0003881026097890 */ /* 0x000fe2000fffe03f */
[----:B-1----:R-:W-:Y:S01]  /*14760*/  IMAD.MOV.U32 R5, RZ, RZ, 0x10000 ;  /* 0x00010000ff057424 */ /* 0x002fe200078e00ff */
[----:B------:R-:W-:Y:S02]  /*14770*/  UIADD3.X UR5, URZ, UR47, URZ, UP0, !UPT ;  /* 0x0000002f3f057290 */ /* 0x000fe400087fe43f */
[----:B------:R-:W-:Y:S01]  /*14780*/  UIADD3 UR24, UR38, 0x28400, URZ ;  /* 0x0002840026187890 */ /* 0x000fe2000fffe03f */
[----:B------:R-:W-:Y:S01]  /*14790*/  UMOV UR6, 0x0 ;  /* 0x0000000000067882 */ /* 0x000fe20000000000 */
[----:B------:R-:W-:Y:S01]  /*147a0*/  UMOV UR7, 0x12f00000 ;  /* 0x12f0000000077882 */ /* 0x000fe20000000000 */
[----:B------:R-:W-:Y:S01]  /*147b0*/  UMOV UR18, URZ ;  /* 0x0000003f00127c82 */ /* 0x000fe20008000000 */
[----:B------:R-:W-:Y:S01]  /*147c0*/  UMOV UR19, UR57 ;  /* 0x0000003900137c82 */ /* 0x000fe20008000000 */
[----:B------:R-:W-:Y:S01]  /*147d0*/  UMOV UR20, UR58 ;  /* 0x0000003a00147c82 */ /* 0x000fe20008000000 */
[----:B------:R-:W-:Y:S01]  /*147e0*/  UMOV UR21, UR59 ;  /* 0x0000003b00157c82 */ /* 0x000fe20008000000 */
[----:B------:R-:W-:Y:S01]  /*147f0*/  UMOV UR11, UR57 ;  /* 0x00000039000b7c82 */ /* 0x000fe20008000000 */
[----:B------:R1:W-:Y:S01]  /*14800*/  UTMALDG.4D [UR16], [UR14], desc[UR6] ;  /* 0x000006100e0075b4 */ /* 0x0003e20008019000 */
[----:B------:R-:W-:Y:S01]  /*14810*/  UMOV UR12, UR58 ;  /* 0x0000003a000c7c82 */ /* 0x000fe20008000000 */
[----:B------:R-:W-:Y:S01]  /*14820*/  UMOV UR13, UR59 ;  /* 0x0000003b000d7c82 */ /* 0x000fe20008000000 */
[----:B------:R-:W-:Y:S01]  /*14830*/  UMOV UR10, UR18 ;  /* 0x00000012000a7c82 */ /* 0x000fe20008000000 */
[----:B------:R3:W-:Y:S01]  /*14840*/  SYNCS.ARRIVE.TRANS64 RZ, [UR38+0x38810], R5 ;  /* 0x03881005ffff79a7 */ /* 0x0007e20008000026 */
[----:B------:R-:W-:Y:S01]  /*14850*/  UMOV UR26, 0x40 ;  /* 0x00000040001a7882 */ /* 0x000fe20000000000 */
[----:B------:R-:W-:Y:S01]  /*14860*/  UMOV UR27, UR57 ;  /* 0x00000039001b7c82 */ /* 0x000fe20008000000 */
[----:B------:R-:W-:Y:S01]  /*14870*/  UMOV UR28, UR58 ;  /* 0x0000003a001c7c82 */ /* 0x000fe20008000000 */
[----:B------:R-:W-:Y:S01]  /*14880*/  UMOV UR29, UR59 ;  /* 0x0000003b001d7c82 */ /* 0x000fe20008000000 */
[----:B------:R-:W-:Y:S01]  /*14890*/  UIADD3 UR48, UR38, 0x2a400, URZ ;  /* 0x0002a40026307890 */ /* 0x000fe2000fffe03f */
[----:B------:R2:W-:Y:S01]  /*148a0*/  UTMALDG.4D [UR8], [UR4], desc[UR6] ;  /* 0x00000608040075b4 */ /* 0x0005e20008019000 */
[----:B------:R-:W-:Y:S01]  /*148b0*/  UMOV UR25, UR9 ;  /* 0x0000000900197c82 */ /* 0x000fe20008000000 */
[----:B------:R-:W-:-:S02]  /*148c0*/  UIADD3 UR40, UR38, 0x2c400, URZ ;  /* 0x0002c40026287890 */ /* 0x000fc4000fffe03f */
[----:B------:R-:W-:Y:S01]  /*148d0*/  UIADD3 UR32, UR38, 0x2e400, URZ ;  /* 0x0002e40026207890 */ /* 0x000fe2000fffe03f */
[----:B------:R-:W-:Y:S01]  /*148e0*/  UMOV UR50, 0x80 ;  /* 0x0000008000327882 */ /* 0x000fe20000000000 */
[----:B------:R-:W-:Y:S01]  /*148f0*/  UMOV UR51, UR57 ;  /* 0x0000003900337c82 */ /* 0x000fe20008000000 */
[----:B------:R4:W-:Y:S01]  /*14900*/  UTMALDG.4D [UR24], [UR4], desc[UR6] ;  /* 0x00000618040075b4 */ /* 0x0009e20008019000 */
[----:B------:R-:W-:Y:S01]  /*14910*/  UMOV UR52, UR58 ;  /* 0x0000003a00347c82 */ /* 0x000fe20008000000 */
[----:B------:R-:W-:Y:S01]  /*14920*/  UMOV UR53, UR59 ;  /* 0x0000003b00357c82 */ /* 0x000fe20008000000 */
[----:B------:R-:W-:Y:S01]  /*14930*/  UMOV UR49, UR9 ;  /* 0x0000000900317c82 */ /* 0x000fe20008000000 */
[----:B------:R-:W-:Y:S01]  /*14940*/  UMOV UR42, 0xc0 ;  /* 0x000000c0002a7882 */ /* 0x000fe20000000000 */
[----:B------:R-:W-:Y:S01]  /*14950*/  UMOV UR43, UR57 ;  /* 0x00000039002b7c82 */ /* 0x000fe20008000000 */
[----:B------:R-:W-:Y:S01]  /*14960*/  UMOV UR44, UR58 ;  /* 0x0000003a002c7c82 */ /* 0x000fe20008000000 */
[----:B------:R-:W-:Y:S01]  /*14970*/  UMOV UR45, UR59 ;  /* 0x0000003b002d7c82 */ /* 0x000fe20008000000 */
[----:B-1----:R-:W-:Y:S01]  /*14980*/  UIADD3 UR16, UR38, 0x32400, URZ ;  /* 0x0003240026107890 */ /* 0x002fe2000fffe03f */
[----:B------:R3:W-:Y:S01]  /*14990*/  UTMALDG.4D [UR48], [UR4], desc[UR6] ;  /* 0x00000630040075b4 */ /* 0x0007e20008019000 */
[----:B------:R-:W-:Y:S01]  /*149a0*/  UMOV UR41, UR9 ;  /* 0x0000000900297c82 */ /* 0x000fe20008000000 */
[----:B------:R-:W-:Y:S01]  /*149b0*/  UMOV UR34, 0x100 ;  /* 0x0000010000227882 */ /* 0x000fe20000000000 */
[----:B------:R-:W-:Y:S01]  /*149c0*/  UMOV UR35, UR57 ;  /* 0x0000003900237c82 */ /* 0x000fe20008000000 */
[----:B------:R-:W-:Y:S01]  /*149d0*/  UMOV UR36, UR58 ;  /* 0x0000003a00247c82 */ /* 0x000fe20008000000 */
[----:B------:R-:W-:Y:S01]  /*149e0*/  UMOV UR37, UR59 ;  /* 0x0000003b00257c82 */ /* 0x000fe20008000000 */
[----:B------:R-:W-:Y:S01]  /*149f0*/  UMOV UR33, UR9 ;  /* 0x0000000900217c82 */ /* 0x000fe20008000000 */
[----:B------:R-:W-:Y:S01]  /*14a00*/  UMOV UR18, 0x180 ;  /* 0x0000018000127882 */ /* 0x000fe20000000000 */
[----:B------:R3:W-:Y:S01]  /*14a10*/  UTMALDG.4D [UR40], [UR4], desc[UR6] ;  /* 0x00000628040075b4 */ /* 0x0007e20008019000 */
[----:B--2---:R-:W-:Y:S01]  /*14a20*/  UIADD3 UR8, UR38, 0x34400, URZ ;  /* 0x0003440026087890 */ /* 0x004fe2000fffe03f */
[----:B------:R-:W-:Y:S01]  /*14a30*/  UMOV UR17, UR9 ;  /* 0x0000000900117c82 */ /* 0x000fe20008000000 */
[----:B------:R-:W-:Y:S01]  /*14a40*/  UMOV UR10, 0x1c0 ;  /* 0x000001c0000a7882 */ /* 0x000fe20000000000 */
[----:B------:R3:W-:Y:S01]  /*14a50*/  UTMALDG.4D [UR32], [UR4], desc[UR6] ;  /* 0x00000620040075b4 */ /* 0x0007e20008019000 */
[----:B----4-:R-:W-:Y:S01]  /*14a60*/  UIADD3 UR24, UR38, 0x30400, URZ ;  /* 0x0003040026187890 */ /* 0x010fe2000fffe03f */
[----:B------:R-:W-:-:S08]  /*14a70*/  UMOV UR26, 0x140 ;  /* 0x00000140001a7882 */ /* 0x000fd00000000000 */
[----:B------:R3:W-:Y:S01]  /*14a80*/  UTMALDG.4D [UR24], [UR4], desc[UR6] ;  /* 0x00000618040075b4 */ /* 0x0007e20008019000 */
[----:B------:R3:W-:Y:S01]  /*14a90*/  UTMALDG.4D [UR16], [UR4], desc[UR6] ;  /* 0x00000610040075b4 */ /* 0x0007e20008019000 */
[----:B------:R3:W-:Y:S02]  /*14aa0*/  UTMALDG.4D [UR8], [UR4], desc[UR6] ;  /* 0x00000608040075b4 */ /* 0x0007e40008019000 */
[----:B---3--:R-:W-:Y:S01]  /*14ab0*/  NOP ;  /* 0x0000000000007918 */ /* 0x008fe20000000000 */
.L_x_1602:
[----:B------:R-:W-:Y:S05]  /*14ac0*/  BSYNC B0 ;  /* 0x0000000000007941 */ /* 0x000fea0003800000 */
.L_x_1601:
[----:B------:R-:W-:-:S04]  /*14ad0*/  UIADD3 UR61, UR61, 0x1, URZ ;  /* 0x000000013d3d7890 */ /* 0x000fc8000fffe03f */
[----:B------:R-:W-:-:S04]  /*14ae0*/  ULEA.HI UR4, UR61, UR61, URZ, 0x1 ;  /* 0x0000003d3d047291 */ /* 0x000fc8000f8f083f */
[----:B------:R-:W-:-:S04]  /*14af0*/  ULOP3.LUT UR4, UR4, 0xfffffffe, URZ, 0xc0, !UPT ;  /* 0xfffffffe04047892 */ /* 0x000fc8000f8ec03f */
[----:B------:R-:W-:-:S06]  /*14b00*/  UIADD3 UR4, UR61, -UR4, URZ ;  /* 0x800000043d047290 */ /* 0x000fcc000fffe03f */
[----:B-12---:R-:W-:-:S05]  /*14b10*/  IMAD.U32 R5, RZ, RZ, UR4 ;  /* 0x00000004ff057e24 */ /* 0x006fca000f8e00ff */
[----:B------:R-:W-:-:S04]  /*14b20*/  SHF.L.U32 R5, R5, 0x1f, RZ ;  /* 0x0000001f05057819 */ /* 0x000fc800000006ff */
[----:B------:R-:W1:Y:S02]  /*14b30*/  SYNCS.PHASECHK.TRANS64.TRYWAIT P2, [UR38+0x38820], R5 ;  /* 0x03882005ff0075a7 */ /* 0x000e640008040166 */
[----:B-1----:R-:W-:Y:S05]  /*14b40*/  @!P2 BRA `(.L_x_1603) ;  /* 0x000000240068a947 */ /* 0x002fea0003800000 */
.L_x_1654:
        /* <DEDUP_REMOVED lines=10> */
.L_x_1655:
[----:B------:R-:W-:Y:S05]  /*14bf0*/  @P3 BRA `(.L_x_1607) ;  /* 0x0000000000143947 */ /* 0x000fea0003800000 */
[----:B------:R-:W-:Y:S01]  /*14c00*/  ISETP.NE.AND P2, PT, R19, RZ, PT ;  /* 0x000000ff1300720c */ /* 0x000fe20003f45270 */
[----:B-1----:R-:W-:-:S04]  /*14c10*/  IMAD.MOV.U32 R8, RZ, RZ, 0x10000 ;  /* 0x00010000ff087424 */ /* 0x002fc800078e00ff */
[----:B------:R2:W-:Y:S08]  /*14c20*/  SYNCS.ARRIVE.TRANS64 RZ, [R5+URZ+0x38850], R8 ;  /* 0x0388500805ff79a7 */ /* 0x0005f0000800003f */
[----:B------:R-:W-:Y:S05]  /*14c30*/  @!P2 BRA `(.L_x_1607) ;  /* 0x000000000004a947 */ /* 0x000fea0003800000 */
[----:B------:R-:W-:Y:S01]  /*14c40*/  BPT.TRAP 0x1 ;  /* 0x000000040000795c */ /* 0x000fe20000300000 */
.L_x_1607:
        /* <DEDUP_REMOVED lines=26> */
[----:B------:R3:W-:Y:S02]  /*14df0*/  UTMALDG.4D [UR8], [UR14], desc[UR6] ;  /* 0x000006080e0075b4 */ /* 0x0007e40008019000 */
[----:B---3--:R-:W-:Y:S01]  /*14e00*/  UMOV UR8, UR18 ;  /* 0x0000001200087c82 */ /* 0x008fe20008000000 */
[----:B------:R-:W-:Y:S01]  /*14e10*/  UMOV UR10, UR21 ;  /* 0x00000015000a7c82 */ /* 0x000fe20008000000 */
[----:B------:R-:W-:Y:S01]  /*14e20*/  UIADD3 UR18, UR16, 0xa400, URZ ;  /* 0x0000a40010127890 */ /* 0x000fe2000fffe03f */
[----:B------:R3:W-:Y:S02]  /*14e30*/  UTMALDG.4D [UR8], [UR14], desc[UR6] ;  /* 0x000006080e0075b4 */ /* 0x0007e40008019000 */
[----:B---3--:R-:W-:Y:S01]  /*14e40*/  UMOV UR8, UR19 ;  /* 0x0000001300087c82 */ /* 0x008fe20008000000 */
[----:B------:R-:W-:Y:S01]  /*14e50*/  UMOV UR10, UR22 ;  /* 0x00000016000a7c82 */ /* 0x000fe20008000000 */
[----:B------:R-:W-:Y:S01]  /*14e60*/  UIADD3 UR19, UR16, 0xc400, URZ ;  /* 0x0000c40010137890 */ /* 0x000fe2000fffe03f */
[----:B------:R3:W-:Y:S01]  /*14e70*/  UTMALDG.4D [UR8], [UR14], desc[UR6] ;  /* 0x000006080e0075b4 */ /* 0x0007e20008019000 */
[----:B------:R-:W-:Y:S01]  /*14e80*/  UIADD3 UR16, UR16, 0xe400, URZ ;  /* 0x0000e40010107890 */ /* 0x000fe2000fffe03f */
[----:B---3--:R-:W-:Y:S01]  /*14e90*/  UMOV UR8, UR17 ;  /* 0x0000001100087c82 */ /* 0x008fe20008000000 */
[----:B------:R-:W-:Y:S01]  /*14ea0*/  UMOV UR10, UR23 ;  /* 0x00000017000a7c82 */ /* 0x000fe20008000000 */
[----:B------:R-:W-:Y:S01]  /*14eb0*/  UMOV UR17, 0x180 ;  /* 0x0000018000117882 */ /* 0x000fe20000000000 */
[----:B------:R3:W-:Y:S02]  /*14ec0*/  UTMALDG.4D [UR8], [UR14], desc[UR6] ;  /* 0x000006080e0075b4 */ /* 0x0007e40008019000 */
[----:B---3--:R-:W-:Y:S01]  /*14ed0*/  UMOV UR8, UR18 ;  /* 0x0000001200087c82 */ /* 0x008fe20008000000 */
[----:B------:R-:W-:-:S02]  /*14ee0*/  UMOV UR10, UR24 ;  /* 0x00000018000a7c82 */ /* 0x000fc40008000000 */
[----:B------:R3:W-:Y:S02]  /*14ef0*/  UTMALDG.4D [UR8], [UR14], desc[UR6] ;  /* 0x000006080e0075b4 */ /* 0x0007e40008019000 */
[----:B---3--:R-:W-:Y:S01]  /*14f00*/  UMOV UR8, UR19 ;  /* 0x0000001300087c82 */ /* 0x008fe20008000000 */
[----:B------:R-:W-:Y:S01]  /*14f10*/  UMOV UR10, UR17 ;  /* 0x00000011000a7c82 */ /* 0x000fe20008000000 */
[----:B------:R-:W-:Y:S01]  /*14f20*/  UMOV UR17, 0x1c0 ;  /* 0x000001c000117882 */ /* 0x000fe20000000000 */
[----:B------:R3:W-:Y:S02]  /*14f30*/  UTMALDG.4D [UR8], [UR14], desc[UR6] ;  /* 0x000006080e0075b4 */ /* 0x0007e40008019000 */
[----:B---3--:R-:W-:Y:S01]  /*14f40*/  UMOV UR8, UR16 ;  /* 0x0000001000087c82 */ /* 0x008fe20008000000 */
[----:B------:R-:W-:Y:S02]  /*14f50*/  UMOV UR10, UR17 ;  /* 0x00000011000a7c82 */ /* 0x000fe40008000000 */
[----:B------:R3:W-:Y:S02]  /*14f60*/  UTMALDG.4D [UR8], [UR14], desc[UR6] ;  /* 0x000006080e0075b4 */ /* 0x0007e40008019000 */
[----:B---3--:R-:W-:Y:S01]  /*14f70*/  NOP ;  /* 0x0000000000007918 */ /* 0x008fe20000000000 */
.L_x_1605:
[----:B------:R-:W-:Y:S05]  /*14f80*/  BSYNC B0 ;  /* 0x0000000000007941 */ /* 0x000fea0003800000 */
.L_x_1604:
[----:B------:R-:W-:-:S04]  /*14f90*/  UIADD3 UR6, UR60, -0x2, URZ ;  /* 0xfffffffe3c067890 */ /* 0x000fc8000fffe03f */
[----:B------:R-:W-:-:S06]  /*14fa0*/  UISETP.GE.AND UP0, UPT, UR6, UR39, UPT ;  /* 0x000000270600728c */ /* 0x000fcc000bf06270 */
[----:B------:R-:W-:-:S13]  /*14fb0*/  PLOP3.LUT P2, PT, PT, PT, UP0, 0x80, 0x0 ;  /* 0x000000000000781c */ /* 0x000fda0003f4f008 */
[----:B------:R-:W-:Y:S05]  /*14fc0*/  @!P2 BRA `(.L_x_1608) ;  /* 0x0000001400a4a947 */ /* 0x000fea0003800000 */
[----:B-12---:R-:W-:Y:S01]  /*14fd0*/  IMAD R8, RZ, RZ, -UR60 ;  /* 0x8000003cff087e24 */ /* 0x006fe2000f8e02ff */
[----:B------:R-:W-:-:S04]  /*14fe0*/  LOP3.LUT R9, RZ, UR39, RZ, 0x33, !PT ;  /* 0x00000027ff097c12 */ /* 0x000fc8000f8e33ff */
        /* <DEDUP_REMOVED lines=32> */
.L_x_1612:
[----:B-1----:R-:W-:Y:S01]  /*151f0*/  LEA R2, R16, UR38, 0x3 ;  /* 0x0000002610027c11 */ /* 0x002fe2000f8e18ff */
[----:B------:R-:W1:Y:S01]  /*15200*/  S2R R5, SR_TID.X ;  /* 0x0000000000057919 */ /* 0x000e620000002100 */
[----:B------:R-:W-:-:S04]  /*15210*/  SHF.L.U32 R3, R17, 0x1f, RZ ;  /* 0x0000001f11037819 */ /* 0x000fc800000006ff */
[----:B------:R-:W2:Y:S01]  /*15220*/  SYNCS.PHASECHK.TRANS64.TRYWAIT P3, [R2+URZ+0x38840], R3 ;  /* 0x03884003020075a7 */ /* 0x000ea2000806017f */
[----:B-1----:R-:W-:-:S04]  /*15230*/  LOP3.LUT R5, R5, 0x7f, RZ, 0xc0, !PT ;  /* 0x0000007f05057812 */ /* 0x002fc800078ec0ff */
[----:B------:R-:W-:Y:S01]  /*15240*/  ISETP.NE.AND P2, PT, R5, RZ, PT ;  /* 0x000000ff0500720c */ /* 0x000fe20003f45270 */
[----:B--2---:R-:W-:-:S12]  /*15250*/  @!P3 BRA `(.L_x_1613) ;  /* 0x0000001c00d0b947 */ /* 0x004fd80003800000 */
.L_x_1656:
[----:B------:R-:W-:Y:S05]  /*15260*/  @P2 BRA `(.L_x_1614) ;  /* 0x0000000000142947 */ /* 0x000fea0003800000 */
[----:B------:R-:W-:Y:S01]  /*15270*/  ISETP.NE.AND P3, PT, R19, RZ, PT ;  /* 0x000000ff1300720c */ /* 0x000fe20003f65270 */
[----:B------:R-:W-:-:S04]  /*15280*/  IMAD.MOV.U32 R5, RZ, RZ, 0x2000 ;  /* 0x00002000ff057424 */ /* 0x000fc800078e00ff */
[----:B------:R2:W-:Y:S08]  /*15290*/  SYNCS.ARRIVE.TRANS64 RZ, [R2+URZ+0x38830], R5 ;  /* 0x0388300502ff79a7 */ /* 0x0005f0000800003f */
[----:B------:R-:W-:Y:S05]  /*152a0*/  @!P3 BRA `(.L_x_1614) ;  /* 0x000000000004b947 */ /* 0x000fea0003800000 */
[----:B------:R-:W-:Y:S01]  /*152b0*/  BPT.TRAP 0x1 ;  /* 0x000000040000795c */ /* 0x000fe20000300000 */
.L_x_1614:
        /* <DEDUP_REMOVED lines=17> */
.L_x_1657:
[----:B------:R-:W-:Y:S05]  /*153d0*/  @P2 BRA `(.L_x_1616) ;  /* 0x0000000000142947 */ /* 0x000fea0003800000 */
[----:B------:R-:W-:Y:S01]  /*153e0*/  ISETP.NE.AND P2, PT, R19, RZ, PT ;  /* 0x000000ff1300720c */ /* 0x000fe20003f45270 */
[----:B-1-3--:R-:W-:-:S04]  /*153f0*/  IMAD.MOV.U32 R3, RZ, RZ, 0x10000 ;  /* 0x00010000ff037424 */ /* 0x00afc800078e00ff */
[----:B------:R4:W-:Y:S08]  /*15400*/  SYNCS.ARRIVE.TRANS64 RZ, [R2+URZ+0x38850], R3 ;  /* 0x0388500302ff79a7 */ /* 0x0009f0000800003f */
[----:B------:R-:W-:Y:S05]  /*15410*/  @!P2 BRA `(.L_x_1616) ;  /* 0x000000000004a947 */ /* 0x000fea0003800000 */
[----:B------:R-:W-:Y:S01]  /*15420*/  BPT.TRAP 0x1 ;  /* 0x000000040000795c */ /* 0x000fe20000300000 */
.L_x_1616:
        /* <DEDUP_REMOVED lines=50> */
.L_x_1611:
[----:B------:R-:W-:Y:S05]  /*15750*/  BSYNC B0 ;  /* 0x0000000000007941 */ /* 0x000fea0003800000 */
.L_x_1610:
[----:B------:R-:W-:-:S06]  /*15760*/  UIADD3 UR6, UR60, -0x3, URZ ;  /* 0xfffffffd3c067890 */ /* 0x000fcc000fffe03f */
[----:B------:R-:W-:-:S07]  /*15770*/  IMAD.U32 R8, RZ, RZ, UR6 ;  /* 0x00000006ff087e24 */ /* 0x000fce000f8e00ff */
.L_x_1609:
[----:B------:R-:W-:Y:S01]  /*15780*/  ULOP3.LUT UR6, URZ, UR60, URZ, 0x33, !UPT ;  /* 0x0000003c3f067292 */ /* 0x000fe2000f8e333f */
[----:B------:R-:W-:Y:S01]  /*15790*/  VIADD R9, R9, 0xfffffffe ;  /* 0xfffffffe09097836 */ /* 0x000fe20000000000 */
[----:B------:R-:W-:Y:S04]  /*157a0*/  BSSY B0, `(.L_x_1608) ;  /* 0x00000eb000007945 */ /* 0x000fe80003800000 */
[----:B------:R-:W-:-:S13]  /*157b0*/  ISETP.NE.AND P2, PT, R9, UR6, PT ;  /* 0x0000000609007c0c */ /* 0x000fda000bf45270 */
[----:B------:R-:W-:Y:S05]  /*157c0*/  @!P2 BRA `(.L_x_1617) ;  /* 0x0000000c00a0a947 */ /* 0x000fea0003800000 */
.L_x_1632:
        /* <DEDUP_REMOVED lines=23> */
[----:B--2---:R-:W-:-:S04]  /*15940*/  LEA R4, P2, R2, R4, 0x2 ;  /* 0x0000000402047211 */ /* 0x004fc800078410ff */
[----:B------:R-:W-:-:S05]  /*15950*/  LEA.HI.X R5, R2, R5, R3, 0x2, P2 ;  /* 0x0000000502057211 */ /* 0x000fca00010f1403 */
[----:B------:R1:W5:Y:S01]  /*15960*/  LDG.E R4, desc[UR54][R4.64] ;  /* 0x0000003604047981 */ /* 0x000362000c1e1900 */
[----:B------:R-:W-:-:S04]  /*15970*/  IMAD.MOV R3, RZ, RZ, -R11 ;  /* 0x000000ffff037224 */ /* 0x000fc800078e0a0b */
[----:B------:R-:W-:-:S07]  /*15980*/  IMAD R10, R10, R3, R8 ;  /* 0x000000030a0a7224 */ /* 0x000fce00078e0208 */
.L_x_1620:
[----:B------:R-:W-:Y:S01]  /*15990*/  LEA R3, R9, UR38, 0x3 ;  /* 0x0000002609037c11 */ /* 0x000fe2000f8e18ff */
[----:B-1----:R-:W1:Y:S01]  /*159a0*/  S2R R5, SR_TID.X ;  /* 0x0000000000057919 */ /* 0x002e620000002100 */
[----:B------:R-:W-:-:S04]  /*159b0*/  SHF.L.U32 R2, R17, 0x1f, RZ ;  /* 0x0000001f11027819 */ /* 0x000fc800000006ff */
[----:B------:R-:W2:Y:S01]  /*159c0*/  SYNCS.PHASECHK.TRANS64.TRYWAIT P3, [R3+URZ+0x38840], R2 ;  /* 0x03884002030075a7 */ /* 0x000ea2000806017f */
[----:B-1----:R-:W-:-:S04]  /*159d0*/  LOP3.LUT R5, R5, 0x7f, RZ, 0xc0, !PT ;  /* 0x0000007f05057812 */ /* 0x002fc800078ec0ff */
[----:B------:R-:W-:Y:S01]  /*159e0*/  ISETP.NE.AND P2, PT, R5, RZ, PT ;  /* 0x000000ff0500720c */ /* 0x000fe20003f45270 */
[----:B--2---:R-:W-:-:S12]  /*159f0*/  @!P3 BRA `(.L_x_1621) ;  /* 0x000000180010b947 */ /* 0x004fd80003800000 */
.L_x_1658:
[----:B------:R-:W-:Y:S05]  /*15a00*/  @P2 BRA `(.L_x_1622) ;  /* 0x0000000000142947 */ /* 0x000fea0003800000 */
[----:B------:R-:W-:Y:S02]  /*15a10*/  ISETP.NE.AND P3, PT, R19, RZ, PT ;  /* 0x000000ff1300720c */ /* 0x000fe40003f65270 */
[----:B------:R-:W-:-:S04]  /*15a20*/  MOV R12, 0x2000 ;  /* 0x00002000000c7802 */ /* 0x000fc80000000f00 */
[----:B------:R2:W-:Y:S07]  /*15a30*/  SYNCS.ARRIVE.TRANS64 RZ, [R3+URZ+0x38830], R12 ;  /* 0x0388300c03ff79a7 */ /* 0x0005ee000800003f */
[----:B------:R-:W-:Y:S05]  /*15a40*/  @!P3 BRA `(.L_x_1622) ;  /* 0x000000000004b947 */ /* 0x000fea0003800000 */
[----:B------:R-:W-:Y:S01]  /*15a50*/  BPT.TRAP 0x1 ;  /* 0x000000040000795c */ /* 0x000fe20000300000 */
.L_x_1622:
        /* <DEDUP_REMOVED lines=17> */
.L_x_1659:
[----:B------:R-:W-:Y:S05]  /*15b70*/  @P2 BRA `(.L_x_1624) ;  /* 0x0000000000142947 */ /* 0x000fea0003800000 */
[----:B------:R-:W-:Y:S01]  /*15b80*/  ISETP.NE.AND P2, PT, R19, RZ, PT ;  /* 0x000000ff1300720c */ /* 0x000fe20003f45270 */
[----:B-1-3--:R-:W-:-:S04]  /*15b90*/  IMAD.MOV.U32 R2, RZ, RZ, 0x10000 ;  /* 0x00010000ff027424 */ /* 0x00afc800078e00ff */
[----:B------:R4:W-:Y:S08]  /*15ba0*/  SYNCS.ARRIVE.TRANS64 RZ, [R3+URZ+0x38850], R2 ;  /* 0x0388500203ff79a7 */ /* 0x0009f0000800003f */
[----:B------:R-:W-:Y:S05]  /*15bb0*/  @!P2 BRA `(.L_x_1624) ;  /* 0x000000000004a947 */ /* 0x000fea0003800000 */
[----:B------:R-:W-:Y:S01]  /*15bc0*/  BPT.TRAP 0x1 ;  /* 0x000000040000795c */ /* 0x000fe20000300000 */
.L_x_1624:
        /* <DEDUP_REMOVED lines=50> */
.L_x_1619:
[----:B------:R-:W-:Y:S05]  /*15ef0*/  BSYNC B1 ;  /* 0x0000000000017941 */ /* 0x000fea0003800000 */
.L_x_1618:
        /* <DEDUP_REMOVED lines=8> */
[----:B------:R-:W-:Y:S01]  /*15f80*/  IMAD.MOV.U32 R10, RZ, RZ, R9 ;  /* 0x000000ffff0a7224 */ /* 0x000fe200078e0009 */
        /* <DEDUP_REMOVED lines=18> */
.L_x_1627:
[----:B------:R-:W-:Y:S01]  /*160b0*/  LEA R2, R16, UR38, 0x3 ;  /* 0x0000002610027c11 */ /* 0x000fe2000f8e18ff */
[----:B-1----:R-:W1:Y:S01]  /*160c0*/  S2R R5, SR_TID.X ;  /* 0x0000000000057919 */ /* 0x002e620000002100 */
[----:B--2---:R-:W-:-:S04]  /*160d0*/  SHF.L.U32 R3, R17, 0x1f, RZ ;  /* 0x0000001f11037819 */ /* 0x004fc800000006ff */
[----:B------:R-:W2:Y:S01]  /*160e0*/  SYNCS.PHASECHK.TRANS64.TRYWAIT P3, [R2+URZ+0x38840], R3 ;  /* 0x03884003020075a7 */ /* 0x000ea2000806017f */
[----:B-1----:R-:W-:-:S04]  /*160f0*/  LOP3.LUT R5, R5, 0x7f, RZ, 0xc0, !PT ;  /* 0x0000007f05057812 */ /* 0x002fc800078ec0ff */
[----:B------:R-:W-:Y:S01]  /*16100*/  ISETP.NE.AND P2, PT, R5, RZ, PT ;  /* 0x000000ff0500720c */ /* 0x000fe20003f45270 */
[----:B--2---:R-:W-:-:S12]  /*16110*/  @!P3 BRA `(.L_x_1628) ;  /* 0x000000100070b947 */ /* 0x004fd80003800000 */
.L_x_1660:
[----:B------:R-:W-:Y:S05]  /*16120*/  @P2 BRA `(.L_x_1629) ;  /* 0x0000000000142947 */ /* 0x000fea0003800000 */
[----:B------:R-:W-:Y:S01]  /*16130*/  ISETP.NE.AND P3, PT, R19, RZ, PT ;  /* 0x000000ff1300720c */ /* 0x000fe20003f65270 */
[----:B------:R-:W-:-:S04]  /*16140*/  IMAD.MOV.U32 R5, RZ, RZ, 0x2000 ;  /* 0x00002000ff057424 */ /* 0x000fc800078e00ff */
[----:B------:R2:W-:Y:S08]  /*16150*/  SYNCS.ARRIVE.TRANS64 RZ, [R2+URZ+0x38830], R5 ;  /* 0x0388300502ff79a7 */ /* 0x0005f0000800003f */
[----:B------:R-:W-:Y:S05]  /*16160*/  @!P3 BRA `(.L_x_1629) ;  /* 0x000000000004b947 */ /* 0x000fea0003800000 */
[----:B------:R-:W-:Y:S01]  /*16170*/  BPT.TRAP 0x1 ;  /* 0x000000040000795c */ /* 0x000fe20000300000 */
.L_x_1629:
        /* <DEDUP_REMOVED lines=17> */
.L_x_1661:
[----:B------:R-:W-:Y:S05]  /*16290*/  @P2 BRA `(.L_x_1631) ;  /* 0x0000000000142947 */ /* 0x000fea0003800000 */
[----:B------:R-:W-:Y:S01]  /*162a0*/  ISETP.NE.AND P2, PT, R19, RZ, PT ;  /* 0x000000ff1300720c */ /* 0x000fe20003f45270 */
[----:B-12---:R-:W-:-:S04]  /*162b0*/  IMAD.MOV.U32 R3, RZ, RZ, 0x10000 ;  /* 0x00010000ff037424 */ /* 0x006fc800078e00ff */
[----:B------:R3:W-:Y:S08]  /*162c0*/  SYNCS.ARRIVE.TRANS64 RZ, [R2+URZ+0x38850], R3 ;  /* 0x0388500302ff79a7 */ /* 0x0007f0000800003f */
[----:B------:R-:W-:Y:S05]  /*162d0*/  @!P2 BRA `(.L_x_1631) ;  /* 0x000000000004a947 */ /* 0x000fea0003800000 */
[----:B------:R-:W-:Y:S01]  /*162e0*/  BPT.TRAP 0x1 ;  /* 0x000000040000795c */ /* 0x000fe20000300000 */
.L_x_1631:
        /* <DEDUP_REMOVED lines=50> */
.L_x_1626:
[----:B------:R-:W-:Y:S05]  /*16610*/  BSYNC B1 ;  /* 0x0000000000017941 */ /* 0x000fea0003800000 */
.L_x_1625:
[----:B------:R-:W-:Y:S01]  /*16620*/  ISETP.GT.AND P2, PT, R9, UR39, PT ;  /* 0x0000002709007c0c */ /* 0x000fe2000bf44270 */
[----:B------:R-:W-:-:S12]  /*16630*/  VIADD R8, R8, 0xfffffffe ;  /* 0xfffffffe08087836 */ /* 0x000fd80000000000 */
[----:B------:R-:W-:Y:S05]  /*16640*/  @P2 BRA `(.L_x_1632) ;  /* 0xfffffff000602947 */ /* 0x000fea000383ffff */
.L_x_1617:
[----:B------:R-:W-:Y:S05]  /*16650*/  BSYNC B0 ;  /* 0x0000000000007941 */ /* 0x000fea0003800000 */
.L_x_1608:
[----:B------:R-:W-:Y:S01]  /*16660*/  VIADD R16, R16, 0x1 ;  /* 0x0000000110107836 */ /* 0x000fe20000000000 */
[----:B------:R-:W-:Y:S04]  /*16670*/  BSSY B0, `(.L_x_1633) ;  /* 0x0000013000007945 */ /* 0x000fe80003800000 */
[----:B------:R-:W-:-:S04]  /*16680*/  ISETP.NE.AND P0, PT, R16, 0x2, PT ;  /* 0x000000021000780c */ /* 0x000fc80003f05270 */
[----:B------:R-:W-:-:S04]  /*16690*/  SEL R0, RZ, 0x1, P0 ;  /* 0x00000001ff007807 */ /* 0x000fc80000000000 */
[----:B------:R-:W-:Y:S01]  /*166a0*/  LOP3.LUT R17, R17, R0, RZ, 0x3c, !PT ;  /* 0x0000000011117212 */ /* 0x000fe200078e3cff */
[----:B------:R-:W-:Y:S06]  /*166b0*/  @P1 BRA `(.L_x_1634) ;  /* 0x0000000000381947 */ /* 0x000fec0003800000 */
[----:B-1234-:R-:W2:Y:S01]  /*166c0*/  LDL R2, [R1] ;  /* 0x0000000001027983 */ /* 0x01eea20000100800 */
[----:B------:R-:W-:Y:S02]  /*166d0*/  VOTEU.ANY UR6, UPT, PT ;  /* 0x0000000000067886 */ /* 0x000fe400038e0100 */
[----:B------:R-:W1:Y:S01]  /*166e0*/  FLO.U32 R0, UR6 ;  /* 0x0000000600007d00 */ /* 0x000e6200080e0000 */
[----:B------:R-:W1:Y:S02]  /*166f0*/  S2R R5, SR_LANEID ;  /* 0x0000000000057919 */ /* 0x000e640000000000 */
[----:B-1----:R-:W-:-:S05]  /*16700*/  ISETP.EQ.U32.AND P1, PT, R0, R5, PT ;  /* 0x000000050000720c */ /* 0x002fca0003f22070 */
[----:B------:R-:W1:Y:S01]  /*16710*/  POPC R5, UR6 ;  /* 0x0000000600057d09 */ /* 0x000e620008000000 */
[----:B--2---:R-:W-:Y:S02]  /*16720*/  R2UR UR7, R2 ;  /* 0x00000000020772ca */ /* 0x004fe400000e0000 */
[----:B------:R-:W1:Y:S05]  /*16730*/  LDC.64 R2, c[0x0][0xef0] ;  /* 0x0003bc00ff027b82 */ /* 0x000e6a0000000a00 */
[----:B-1----:R-:W2:Y:S01]  /*16740*/  @P1 ATOMG.E.ADD.STRONG.GPU PT, R3, desc[UR54][R2.64], R5 ;  /* 0x00000005020319a8 */ /* 0x002ea200081ee1f6 */
[----:B------:R-:W1:Y:S02]  /*16750*/  S2R R4, SR_LTMASK ;  /* 0x0000000000047919 */ /* 0x000e640000003900 */
[----:B-1----:R-:W-:-:S04]  /*16760*/  LOP3.LUT R4, R4, UR6, RZ, 0xc0, !PT ;  /* 0x0000000604047c12 */ /* 0x002fc8000f8ec0ff */
[----:B------:R-:W1:Y:S01]  /*16770*/  POPC R7, R4 ;  /* 0x0000000400077309 */ /* 0x000e620000000000 */
[----:B--2---:R-:W1:Y:S02]  /*16780*/  SHFL.IDX PT, R0, R3, R0, 0x1f ;  /* 0x00001f0003007589 */ /* 0x004e6400000e0000 */
[----:B-1----:R-:W-:-:S07]  /*16790*/  IADD3 R18, R0, UR7, R7 ;  /* 0x0000000700127c10 */ /* 0x002fce000fffe007 */
.L_x_1634:
[----:B------:R-:W-:Y:S05]  /*167a0*/  BSYNC B0 ;  /* 0x0000000000007941 */ /* 0x000fea0003800000 */
.L_x_1633:
[----:B------:R-:W-:Y:S01]  /*167b0*/  SEL R16, R16, RZ, P0 ;  /* 0x000000ff10107207 */ /* 0x000fe20000000000 */
[----:B------:R-:W-:-:S07]  /*167c0*/  IMAD.MOV.U32 R13, RZ, RZ, R18 ;  /* 0x000000ffff0d7224 */ /* 0x000fce00078e0012 */
.L_x_1591:
[----:B------:R-:W-:Y:S05]  /*167d0*/  BSYNC B6 ;  /* 0x0000000000067941 */ /* 0x000fea0003800000 */
.L_x_1589:
[----:B------:R-:W-:-:S03]  /*167e0*/  UMOV UR6, 0xffffffff ;  /* 0xffffffff00067882 */ /* 0x000fc60000000000 */
[----:B------:R-:W-:Y:S05]  /*167f0*/  BRA.DIV UR6, `(.L_x_1635) ;  /* 0x0000000a06e07947 */ /* 0x000fea000b800000 */
[----:B------:R1:W1:Y:S02]  /*16800*/  SHFL.IDX PT, R14, R13, RZ, 0x1f ;  /* 0x00001fff0d0e7589 */ /* 0x00026400000e0000 */
.L_x_1664:
        /* <DEDUP_REMOVED lines=11> */
[----:B--2---:R-:W-:Y:S05]  /*168c0*/  @!P0 BRA `(.L_x_1636) ;  /* 0xffffffcc001c8947 */ /* 0x004fea000383ffff */
.L_x_1580:
        /* <DEDUP_REMOVED lines=11> */
.L_x_1665:
        /* <DEDUP_REMOVED lines=9> */
[----:B------:R-:W2:Y:S02]  /*16a10*/  LDL R2, [R1+0x4] ;  /* 0x0000040001027983 */ /* 0x000ea40000100800 */
[----:B--2---:R-:W-:-:S13]  /*16a20*/  R2UR UR4, R2 ;  /* 0x00000000020472ca */ /* 0x004fda00000e0000 */
[----:B------:R-:W-:-:S06]  /*16a30*/  ULOP3.LUT UR4, UR4, 0x2, URZ, 0xfc, !UPT ;  /* 0x0000000204047892 */ /* 0x000fcc000f8efc3f */
[----:B------:R-:W-:-:S05]  /*16a40*/  IMAD.U32 R0, RZ, RZ, UR4 ;  /* 0x00000004ff007e24 */ /* 0x000fca000f8e00ff */
[----:B------:R-:W-:-:S13]  /*16a50*/  ISETP.NE.AND P2, PT, R0, 0x3, PT ;  /* 0x000000030000780c */ /* 0x000fda0003f45270 */
[----:B------:R-:W-:Y:S05]  /*16a60*/  @!P2 BRA `(.L_x_1640) ;  /* 0x000000000004a947 */ /* 0x000fea0003800000 */
[----:B------:R-:W-:Y:S01]  /*16a70*/  BPT.TRAP 0x1 ;  /* 0x000000040000795c */ /* 0x000fe20000300000 */
.L_x_1640:
        /* <DEDUP_REMOVED lines=9> */
[----:B------:R-:W-:-:S03]  /*16b10*/  SHF.L.U32 R0, R17, 0x1f, RZ ;  /* 0x0000001f11007819 */ /* 0x000fc600000006ff */
[----:B------:R-:W-:Y:S01]  /*16b20*/  IMAD R3, R2, 0x8, R3 ;  /* 0x0000000802037824 */ /* 0x000fe200078e0203 */
[----:B-1----:R-:W-:Y:S06]  /*16b30*/  @!P0 BRA `(.L_x_1641) ;  /* 0x0000000800488947 */ /* 0x002fec0003800000 */
.L_x_1666:
[----:B------:R-:W2:Y:S02]  /*16b40*/  SYNCS.PHASECHK.TRANS64.TRYWAIT P0, [R3+URZ], R0 ;  /* 0x00000000030075a7 */ /* 0x000ea4000800017f */
[----:B--2---:R-:W-:Y:S05]  /*16b50*/  @!P0 BRA `(.L_x_1642) ;  /* 0x0000000800548947 */ /* 0x004fea0003800000 */
.L_x_1667:
[----:B------:R-:W-:Y:S05]  /*16b60*/  @!P2 BRA `(.L_x_1643) ;  /* 0x000000000004a947 */ /* 0x000fea0003800000 */
[----:B------:R-:W-:Y:S01]  /*16b70*/  BPT.TRAP 0x1 ;  /* 0x000000040000795c */ /* 0x000fe20000300000 */
.L_x_1643:
[----:B--2---:R-:W-:-:S04]  /*16b80*/  VIADD R3, R7, 0x38860 ;  /* 0x0003886007037836 */ /* 0x004fc80000000000 */
[----:B-1----:R-:W-:-:S04]  /*16b90*/  IMAD R5, R16, 0x8, R3 ;  /* 0x0000000810057824 */ /* 0x002fc800078e0203 */
[----:B------:R-:W1:Y:S02]  /*16ba0*/  SYNCS.PHASECHK.TRANS64.TRYWAIT P0, [R5+URZ], R4 ;  /* 0x00000004050075a7 */ /* 0x000e64000800017f */
[----:B-1----:R-:W-:Y:S05]  /*16bb0*/  @!P0 BRA `(.L_x_1644) ;  /* 0x0000000800508947 */ /* 0x002fea0003800000 */
.L_x_1668:
[----:B------:R-:W-:-:S07]  /*16bc0*/  IMAD R3, R2, 0x8, R3 ;  /* 0x0000000802037824 */ /* 0x000fce00078e0203 */
.L_x_1645:
[----:B--2---:R2:W3:Y:S02]  /*16bd0*/  SYNCS.PHASECHK.TRANS64.TRYWAIT P0, [R3+URZ], R0 ;  /* 0x00000000030075a7 */ /* 0x0044e4000800017f */
[----:B---3--:R-:W-:Y:S05]  /*16be0*/  @!P0 NANOSLEEP.SYNCS 0x989680 ;  /* 0x009896800000895d */ /* 0x008fea0003900000 */
[----:B------:R-:W3:Y:S02]  /*16bf0*/  @!P0 SYNCS.PHASECHK.TRANS64 P0, [R3+URZ], R0 ;  /* 0x00000000030085a7 */ /* 0x000ee4000800007f */
[----:B---3--:R-:W-:Y:S05]  /*16c00*/  @!P0 BRA `(.L_x_1645) ;  /* 0xfffffffc00f08947 */ /* 0x008fea000383ffff */
.L_x_1639:
[----:B------:R-:W-:Y:S05]  /*16c10*/  BSYNC B0 ;  /* 0x0000000000007941 */ /* 0x000fea0003800000 */
.L_x_1638:
[----:B------:R-:W-:Y:S05]  /*16c20*/  EXIT ;  /* 0x000000000000794d */ /* 0x000fea0003800000 */
.L_x_1499:
[----:B-1----:R-:W-:-:S04]  /*16c30*/  IMAD.U32 R3, RZ, RZ, UR36 ;  /* 0x00000024ff037e24 */ /* 0x002fc8000f8e00ff */
[----:B------:R1:W2:Y:S03]  /*16c40*/  SYNCS.PHASECHK.TRANS64.TRYWAIT P1, [R3+URZ+0x38800], R0 ;  /* 0x03880000030075a7 */ /* 0x0002a6000802017f */
[----:B--2---:R-:W-:Y:S05]  /*16c50*/  @!P1 NANOSLEEP.SYNCS 0x989680 ;  /* 0x009896800000995d */ /* 0x004fea0003900000 */
[----:B------:R-:W2:Y:S02]  /*16c60*/  @!P1 SYNCS.PHASECHK.TRANS64 P1, [R3+URZ+0x38800], R0 ;  /* 0x03880000030095a7 */ /* 0x000ea4000802007f */
[----:B--2---:R-:W-:Y:S05]  /*16c70*/  @!P1 BRA `(.L_x_1499) ;  /* 0xfffffffc00ec9947 */ /* 0x004fea000383ffff */
[----:B------:R-:W-:Y:S05]  /*16c80*/  BRA `(.L_x_1646) ;  /* 0xfffffecc00dc7947 */ /* 0x000fea000383ffff */
.L_x_1503:
[----:B---3--:R3:W4:Y:S02]  /*16c90*/  SYNCS.PHASECHK.TRANS64.TRYWAIT P1, [R5+URZ+0x38830], R6 ;  /* 0x03883006050075a7 */ /* 0x008724000802017f */
[----:B----4-:R-:W-:Y:S05]  /*16ca0*/  @!P1 NANOSLEEP.SYNCS 0x989680 ;  /* 0x009896800000995d */ /* 0x010fea0003900000 */
[----:B------:R-:W4:Y:S02]  /*16cb0*/  @!P1 SYNCS.PHASECHK.TRANS64 P1, [R5+URZ+0x38830], R6 ;  /* 0x03883006050095a7 */ /* 0x000f24000802007f */
[----:B----4-:R-:W-:Y:S05]  /*16cc0*/  @!P1 BRA `(.L_x_1503) ;  /* 0xfffffffc00f09947 */ /* 0x010fea000383ffff */
[----:B------:R-:W-:Y:S05]  /*16cd0*/  BRA `(.L_x_1502) ;  /* 0xfffffecc00f07947 */ /* 0x000fea000383ffff */
.L_x_1504:
[----:B-1----:R-:W-:-:S04]  /*16ce0*/  IMAD.U32 R3, RZ, RZ, UR36 ;  /* 0x00000024ff037e24 */ /* 0x002fc8000f8e00ff */
[----:B------:R1:W4:Y:S03]  /*16cf0*/  SYNCS.PHASECHK.TRANS64.TRYWAIT P1, [R3+URZ+0x38810], R0 ;  /* 0x03881000030075a7 */ /* 0x000326000802017f */
[----:B----4-:R-:W-:Y:S05]  /*16d00*/  @!P1 NANOSLEEP.SYNCS 0x989680 ;  /* 0x009896800000995d */ /* 0x010fea0003900000 */
[----:B------:R-:W4:Y:S02]  /*16d10*/  @!P1 SYNCS.PHASECHK.TRANS64 P1, [R3+URZ+0x38810], R0 ;  /* 0x03881000030095a7 */ /* 0x000f24000802007f */
[----:B----4-:R-:W-:Y:S05]  /*16d20*/  @!P1 BRA `(.L_x_1504) ;  /* 0xfffffffc00ec9947 */ /* 0x010fea000383ffff */
[----:B------:R-:W-:Y:S05]  /*16d30*/  BRA `(.L_x_1647) ;  /* 0xfffffed000787947 */ /* 0x000fea000383ffff */
.L_x_1508:
[----:B------:R1:W1:Y:S02]  /*16d40*/  SYNCS.PHASECHK.TRANS64.TRYWAIT P1, [R5+URZ+0x38850], R6 ;  /* 0x03885006050075a7 */ /* 0x000264000802017f */
[----:B-1----:R-:W-:Y:S05]  /*16d50*/  @!P1 NANOSLEEP.SYNCS 0x989680 ;  /* 0x009896800000995d */ /* 0x002fea0003900000 */
[----:B------:R-:W1:Y:S02]  /*16d60*/  @!P1 SYNCS.PHASECHK.TRANS64 P1, [R5+URZ+0x38850], R6 ;  /* 0x03885006050095a7 */ /* 0x000e64000802007f */
[----:B-1----:R-:W-:Y:S05]  /*16d70*/  @!P1 BRA `(.L_x_1508) ;  /* 0xfffffffc00f09947 */ /* 0x002fea000383ffff */
[----:B------:R-:W-:Y:S05]  /*16d80*/  BRA `(.L_x_1507) ;  /* 0xfffffed000ac7947 */ /* 0x000fea000383ffff */
.L_x_1524:
[----:B--2---:R2:W3:Y:S02]  /*16d90*/  SYNCS.PHASECHK.TRANS64.TRYWAIT P3, [R11+URZ+0x38830], R20 ;  /* 0x038830140b0075a7 */ /* 0x0044e4000806017f */
[----:B---3--:R-:W-:Y:S05]  /*16da0*/  @!P3 NANOSLEEP.SYNCS 0x989680 ;  /* 0x009896800000b95d */ /* 0x008fea0003900000 */
[----:B------:R-:W3:Y:S02]  /*16db0*/  @!P3 SYNCS.PHASECHK.TRANS64 P3, [R11+URZ+0x38830], R20 ;  /* 0x038830140b00b5a7 */ /* 0x000ee4000806007f */
[----:B---3--:R-:W-:Y:S05]  /*16dc0*/  @!P3 BRA `(.L_x_1524) ;  /* 0xfffffffc00f0b947 */ /* 0x008fea000383ffff */
[----:B------:R-:W-:Y:S05]  /*16dd0*/  BRA `(.L_x_1523) ;  /* 0xffffff0000ac7947 */ /* 0x000fea000383ffff */
.L_x_1528:
[----:B----4-:R4:W1:Y:S02]  /*16de0*/  SYNCS.PHASECHK.TRANS64.TRYWAIT P3, [R11+URZ+0x38850], R20 ;  /* 0x038850140b0075a7 */ /* 0x010864000806017f */
[----:B-1----:R-:W-:Y:S05]  /*16df0*/  @!P3 NANOSLEEP.SYNCS 0x989680 ;  /* 0x009896800000b95d */ /* 0x002fea0003900000 */
[----:B------:R-:W1:Y:S02]  /*16e00*/  @!P3 SYNCS.PHASECHK.TRANS64 P3, [R11+URZ+0x38850], R20 ;  /* 0x038850140b00b5a7 */ /* 0x000e64000806007f */
[----:B-1----:R-:W-:Y:S05]  /*16e10*/  @!P3 BRA `(.L_x_1528) ;  /* 0xfffffffc00f0b947 */ /* 0x002fea000383ffff */
[----:B------:R-:W-:Y:S05]  /*16e20*/  BRA `(.L_x_1527) ;  /* 0xffffff0400307947 */ /* 0x000fea000383ffff */
.L_x_1545:
[----:B--2---:R2:W3:Y:S02]  /*16e30*/  SYNCS.PHASECHK.TRANS64.TRYWAIT P3, [R9+URZ+0x38830], R8 ;  /* 0x03883008090075a7 */ /* 0x0044e4000806017f */
[----:B---3--:R-:W-:Y:S05]  /*16e40*/  @!P3 NANOSLEEP.SYNCS 0x989680 ;  /* 0x009896800000b95d */ /* 0x008fea0003900000 */
[----:B------:R-:W3:Y:S02]  /*16e50*/  @!P3 SYNCS.PHASECHK.TRANS64 P3, [R9+URZ+0x38830], R8 ;  /* 0x038830080900b5a7 */ /* 0x000ee4000806007f */
[----:B---3--:R-:W-:Y:S05]  /*16e60*/  @!P3 BRA `(.L_x_1545) ;  /* 0xfffffffc00f0b947 */ /* 0x008fea000383ffff */
[----:B------:R-:W-:Y:S05]  /*16e70*/  BRA `(.L_x_1544) ;  /* 0xffffff3c00247947 */ /* 0x000fea000383ffff */
.L_x_1549:
[----:B----4-:R4:W1:Y:S02]  /*16e80*/  SYNCS.PHASECHK.TRANS64.TRYWAIT P3, [R9+URZ+0x38850], R8 ;  /* 0x03885008090075a7 */ /* 0x010864000806017f */
[----:B-1----:R-:W-:Y:S05]  /*16e90*/  @!P3 NANOSLEEP.SYNCS 0x989680 ;  /* 0x009896800000b95d */ /* 0x002fea0003900000 */
[----:B------:R-:W1:Y:S02]  /*16ea0*/  @!P3 SYNCS.PHASECHK.TRANS64 P3, [R9+URZ+0x38850], R8 ;  /* 0x038850080900b5a7 */ /* 0x000e64000806007f */
[----:B-1----:R-:W-:Y:S05]  /*16eb0*/  @!P3 BRA `(.L_x_1549) ;  /* 0xfffffffc00f0b947 */ /* 0x002fea000383ffff */
[----:B------:R-:W-:Y:S05]  /*16ec0*/  BRA `(.L_x_1548) ;  /* 0xffffff3c00807947 */ /* 0x000fea000383ffff */
.L_x_1555:
[----:B--2---:R2:W3:Y:S02]  /*16ed0*/  SYNCS.PHASECHK.TRANS64.TRYWAIT P2, [R11+URZ+0x38830], R8 ;  /* 0x038830080b0075a7 */ /* 0x0044e4000804017f */
[----:B---3--:R-:W-:Y:S05]  /*16ee0*/  @!P2 NANOSLEEP.SYNCS 0x989680 ;  /* 0x009896800000a95d */ /* 0x008fea0003900000 */
[----:B------:R-:W3:Y:S02]  /*16ef0*/  @!P2 SYNCS.PHASECHK.TRANS64 P2, [R11+URZ+0x38830], R8 ;  /* 0x038830080b00a5a7 */ /* 0x000ee4000804007f */
[----:B---3--:R-:W-:Y:S05]  /*16f00*/  @!P2 BRA `(.L_x_1555) ;  /* 0xfffffffc00f0a947 */ /* 0x008fea000383ffff */
[----:B------:R-:W-:Y:S05]  /*16f10*/  BRA `(.L_x_1554) ;  /* 0xffffff6800507947 */ /* 0x000fea000383ffff */
.L_x_1559:
[----:B----4-:R4:W1:Y:S02]  /*16f20*/  SYNCS.PHASECHK.TRANS64.TRYWAIT P2, [R11+URZ+0x38850], R8 ;  /* 0x038850080b0075a7 */ /* 0x010864000804017f */
[----:B-1----:R-:W-:Y:S05]  /*16f30*/  @!P2 NANOSLEEP.SYNCS 0x989680 ;  /* 0x009896800000a95d */ /* 0x002fea0003900000 */
[----:B------:R-:W1:Y:S02]  /*16f40*/  @!P2 SYNCS.PHASECHK.TRANS64 P2, [R11+URZ+0x38850], R8 ;  /* 0x038850080b00a5a7 */ /* 0x000e64000804007f */
[----:B-1----:R-:W-:Y:S05]  /*16f50*/  @!P2 BRA `(.L_x_1559) ;  /* 0xfffffffc00f0a947 */ /* 0x002fea000383ffff */
[----:B------:R-:W-:Y:S05]  /*16f60*/  BRA `(.L_x_1558) ;  /* 0xffffff6800b07947 */ /* 0x000fea000383ffff */
.L_x_1595:
[----:B------:R-:W1:Y:S01]  /*16f70*/  S2R R7, SR_TID.X ;  /* 0x0000000000077919 */ /* 0x000e620000002100 */
[----:B------:R-:W-:Y:S02]  /*16f80*/  IMAD.MOV.U32 R12, RZ, RZ, RZ ;  /* 0x000000ffff0c7224 */ /* 0x000fe400078e00ff */
[----:B------:R-:W-:Y:S02]  /*16f90*/  IMAD.MOV.U32 R11, RZ, RZ, 0x1f ;  /* 0x0000001fff0b7424 */ /* 0x000fe400078e00ff */
[----:B------:R-:W-:Y:S01]  /*16fa0*/  IMAD.MOV.U32 R15, RZ, RZ, -0x1 ;  /* 0xffffffffff0f7424 */ /* 0x000fe200078e00ff */
[----:B-1----:R-:W-:-:S04]  /*16fb0*/  SHF.R.U32.HI R7, RZ, 0x5, R7 ;  /* 0x00000005ff077819 */ /* 0x002fc80000011607 */
[----:B------:R-:W-:-:S05]  /*16fc0*/  LOP3.LUT R7, R7, 0x3, RZ, 0xc0, !PT ;  /* 0x0000000307077812 */ /* 0x000fca00078ec0ff */
[----:B------:R-:W-:-:S07]  /*16fd0*/  IMAD.MOV.U32 R13, RZ, RZ, R7 ;  /* 0x000000ffff0d7224 */ /* 0x000fce00078e0007 */
[----:B------:R-:W-:Y:S05]  /*16fe0*/  WARPSYNC.COLLECTIVE R15, `(.L_x_1648) ;  /* 0x000000000f087348 */ /* 0x000fea0003c00000 */
[----:B------:R1:W2:Y:S02]  /*16ff0*/  SHFL.IDX P6, R14, R13, R12, R11 ;  /* 0x0000000c0d0e7389 */ /* 0x0002a400000c000b */
[----:B-12---:R-:W-:Y:S01]  /*17000*/  ENDCOLLECTIVE ;  /* 0x000000000000791b */ /* 0x006fe20003800000 */
.L_x_1648:
[----:B------:R-:W-:Y:S05]  /*17010*/  BRA `(.L_x_1649) ;  /* 0xffffffd000c07947 */ /* 0x000fea000383ffff */
.L_x_1596:
[----:B------:R-:W-:Y:S01]  /*17020*/  BSSY B0, `(.L_x_1650) ;  /* 0x0000006000007945 */ /* 0x000fe20003800000 */
[----:B------:R-:W-:-:S07]  /*17030*/  IMAD.MOV.U32 R15, RZ, RZ, -0x1 ;  /* 0xffffffffff0f7424 */ /* 0x000fce00078e00ff */
[----:B------:R-:W-:Y:S05]  /*17040*/  WARPSYNC.COLLECTIVE R15, `(.L_x_1651) ;  /* 0x000000000f0c7348 */ /* 0x000fea0003c00000 */
[----:B------:R-:W-:Y:S02]  /*17050*/  ELECT P6, UR62, PT ;  /* 0x00000000003e782f */ /* 0x000fe400038c0000 */
[----:B------:R-:W-:Y:S01]  /*17060*/  MOV R14, UR62 ;  /* 0x0000003e000e7c02 */ /* 0x000fe20008000f00 */
[----:B------:R-:W-:Y:S10]  /*17070*/  ENDCOLLECTIVE ;  /* 0x000000000000791b */ /* 0x000ff40003800000 */
.L_x_1651:
[----:B------:R-:W-:Y:S05]  /*17080*/  BSYNC B0 ;  /* 0x0000000000007941 */ /* 0x000fea0003800000 */
.L_x_1650:
[----:B------:R-:W-:Y:S05]  /*17090*/  BRA `(.L_x_1652) ;  /* 0xffffffd000b07947 */ /* 0x000fea000383ffff */
.L_x_1599:
[----:B-1----:R1:W2:Y:S02]  /*170a0*/  SYNCS.PHASECHK.TRANS64.TRYWAIT P2, [R8+URZ+0x38840], R5 ;  /* 0x03884005080075a7 */ /* 0x0022a4000804017f */
[----:B--2---:R-:W-:Y:S05]  /*170b0*/  @!P2 NANOSLEEP.SYNCS 0x989680 ;  /* 0x009896800000a95d */ /* 0x004fea0003900000 */
[----:B------:R-:W2:Y:S02]  /*170c0*/  @!P2 SYNCS.PHASECHK.TRANS64 P2, [R8+URZ+0x38840], R5 ;  /* 0x038840050800a5a7 */ /* 0x000ea4000804007f */
[----:B--2---:R-:W-:Y:S05]  /*170d0*/  @!P2 BRA `(.L_x_1599) ;  /* 0xfffffffc00f0a947 */ /* 0x004fea000383ffff */
[----:B------:R-:W-:Y:S05]  /*170e0*/  BRA `(.L_x_1653) ;  /* 0xffffffd4000c7947 */ /* 0x000fea000383ffff */
.L_x_1603:
[----:B-1----:R-:W-:-:S04]  /*170f0*/  IMAD.U32 R8, RZ, RZ, UR38 ;  /* 0x00000026ff087e24 */ /* 0x002fc8000f8e00ff */
[----:B------:R1:W2:Y:S03]  /*17100*/  SYNCS.PHASECHK.TRANS64.TRYWAIT P2, [R8+URZ+0x38820], R5 ;  /* 0x03882005080075a7 */ /* 0x0002a6000804017f */
[----:B--2---:R-:W-:Y:S05]  /*17110*/  @!P2 NANOSLEEP.SYNCS 0x989680 ;  /* 0x009896800000a95d */ /* 0x004fea0003900000 */
[----:B------:R-:W2:Y:S02]  /*17120*/  @!P2 SYNCS.PHASECHK.TRANS64 P2, [R8+URZ+0x38820], R5 ;  /* 0x038820050800a5a7 */ /* 0x000ea4000804007f */
[----:B--2---:R-:W-:Y:S05]  /*17130*/  @!P2 BRA `(.L_x_1603) ;  /* 0xfffffffc00eca947 */ /* 0x004fea000383ffff */
[----:B------:R-:W-:Y:S05]  /*17140*/  BRA `(.L_x_1654) ;  /* 0xffffffd800807947 */ /* 0x000fea000383ffff */
.L_x_1606:
[----:B-1----:R1:W2:Y:S02]  /*17150*/  SYNCS.PHASECHK.TRANS64.TRYWAIT P2, [R5+URZ+0x38860], R8 ;  /* 0x03886008050075a7 */ /* 0x0022a4000804017f */
[----:B--2---:R-:W-:Y:S05]  /*17160*/  @!P2 NANOSLEEP.SYNCS 0x989680 ;  /* 0x009896800000a95d */ /* 0x004fea0003900000 */
[----:B------:R-:W2:Y:S02]  /*17170*/  @!P2 SYNCS.PHASECHK.TRANS64 P2, [R5+URZ+0x38860], R8 ;  /* 0x038860080500a5a7 */ /* 0x000ea4000804007f */
[----:B--2---:R-:W-:Y:S05]  /*17180*/  @!P2 BRA `(.L_x_1606) ;  /* 0xfffffffc00f0a947 */ /* 0x004fea000383ffff */
[----:B------:R-:W-:Y:S05]  /*17190*/  BRA `(.L_x_1655) ;  /* 0xffffffd800947947 */ /* 0x000fea000383ffff */
.L_x_1613:
[----:B-1----:R1:W2:Y:S02]  /*171a0*/  SYNCS.PHASECHK.TRANS64.TRYWAIT P3, [R2+URZ+0x38840], R3 ;  /* 0x03884003020075a7 */ /* 0x0022a4000806017f */
[----:B--2---:R-:W-:Y:S05]  /*171b0*/  @!P3 NANOSLEEP.SYNCS 0x989680 ;  /* 0x009896800000b95d */ /* 0x004fea0003900000 */
[----:B------:R-:W2:Y:S02]  /*171c0*/  @!P3 SYNCS.PHASECHK.TRANS64 P3, [R2+URZ+0x38840], R3 ;  /* 0x038840030200b5a7 */ /* 0x000ea4000806007f */
[----:B--2---:R-:W-:Y:S05]  /*171d0*/  @!P3 BRA `(.L_x_1613) ;  /* 0xfffffffc00f0b947 */ /* 0x004fea000383ffff */
[----:B------:R-:W-:Y:S05]  /*171e0*/  BRA `(.L_x_1656) ;  /* 0xffffffe0001c7947 */ /* 0x000fea000383ffff */
.L_x_1615:
[----:B---3--:R3:W4:Y:S02]  /*171f0*/  SYNCS.PHASECHK.TRANS64.TRYWAIT P3, [R2+URZ+0x38860], R3 ;  /* 0x03886003020075a7 */ /* 0x008724000806017f */
[----:B----4-:R-:W-:Y:S05]  /*17200*/  @!P3 NANOSLEEP.SYNCS 0x989680 ;  /* 0x009896800000b95d */ /* 0x010fea0003900000 */
[----:B------:R-:W4:Y:S02]  /*17210*/  @!P3 SYNCS.PHASECHK.TRANS64 P3, [R2+URZ+0x38860], R3 ;  /* 0x038860030200b5a7 */ /* 0x000f24000806007f */
[----:B----4-:R-:W-:Y:S05]  /*17220*/  @!P3 BRA `(.L_x_1615) ;  /* 0xfffffffc00f0b947 */ /* 0x010fea000383ffff */
[----:B------:R-:W-:Y:S05]  /*17230*/  BRA `(.L_x_1657) ;  /* 0xffffffe000647947 */ /* 0x000fea000383ffff */
.L_x_1621:
[----:B-1----:R1:W2:Y:S02]  /*17240*/  SYNCS.PHASECHK.TRANS64.TRYWAIT P3, [R3+URZ+0x38840], R2 ;  /* 0x03884002030075a7 */ /* 0x0022a4000806017f */
[----:B--2---:R-:W-:Y:S05]  /*17250*/  @!P3 NANOSLEEP.SYNCS 0x989680 ;  /* 0x009896800000b95d */ /* 0x004fea0003900000 */
[----:B------:R-:W2:Y:S02]  /*17260*/  @!P3 SYNCS.PHASECHK.TRANS64 P3, [R3+URZ+0x38840], R2 ;  /* 0x038840020300b5a7 */ /* 0x000ea4000806007f */
[----:B--2---:R-:W-:Y:S05]  /*17270*/  @!P3 BRA `(.L_x_1621) ;  /* 0xfffffffc00f0b947 */ /* 0x004fea000383ffff */
[----:B------:R-:W-:Y:S05]  /*17280*/  BRA `(.L_x_1658) ;  /* 0xffffffe400dc7947 */ /* 0x000fea000383ffff */
.L_x_1623:
[----:B---3--:R3:W4:Y:S02]  /*17290*/  SYNCS.PHASECHK.TRANS64.TRYWAIT P3, [R3+URZ+0x38860], R2 ;  /* 0x03886002030075a7 */ /* 0x008724000806017f */
[----:B----4-:R-:W-:Y:S05]  /*172a0*/  @!P3 NANOSLEEP.SYNCS 0x989680 ;  /* 0x009896800000b95d */ /* 0x010fea0003900000 */
[----:B------:R-:W4:Y:S02]  /*172b0*/  @!P3 SYNCS.PHASECHK.TRANS64 P3, [R3+URZ+0x38860], R2 ;  /* 0x038860020300b5a7 */ /* 0x000f24000806007f */
[----:B----4-:R-:W-:Y:S05]  /*172c0*/  @!P3 BRA `(.L_x_1623) ;  /* 0xfffffffc00f0b947 */ /* 0x010fea000383ffff */
[----:B------:R-:W-:Y:S05]  /*172d0*/  BRA `(.L_x_1659) ;  /* 0xffffffe800247947 */ /* 0x000fea000383ffff */
.L_x_1628:
[----:B-1----:R1:W2:Y:S02]  /*172e0*/  SYNCS.PHASECHK.TRANS64.TRYWAIT P3, [R2+URZ+0x38840], R3 ;  /* 0x03884003020075a7 */ /* 0x0022a4000806017f */
[----:B--2---:R-:W-:Y:S05]  /*172f0*/  @!P3 NANOSLEEP.SYNCS 0x989680 ;  /* 0x009896800000b95d */ /* 0x004fea0003900000 */
[----:B------:R-:W2:Y:S02]  /*17300*/  @!P3 SYNCS.PHASECHK.TRANS64 P3, [R2+URZ+0x38840], R3 ;  /* 0x038840030200b5a7 */ /* 0x000ea4000806007f */
[----:B--2---:R-:W-:Y:S05]  /*17310*/  @!P3 BRA `(.L_x_1628) ;  /* 0xfffffffc00f0b947 */ /* 0x004fea000383ffff */
[----:B------:R-:W-:Y:S05]  /*17320*/  BRA `(.L_x_1660) ;  /* 0xffffffec007c7947 */ /* 0x000fea000383ffff */
.L_x_1630:
[----:B--2---:R2:W3:Y:S02]  /*17330*/  SYNCS.PHASECHK.TRANS64.TRYWAIT P3, [R2+URZ+0x38860], R3 ;  /* 0x03886003020075a7 */ /* 0x0044e4000806017f */
[----:B---3--:R-:W-:Y:S05]  /*17340*/  @!P3 NANOSLEEP.SYNCS 0x989680 ;  /* 0x009896800000b95d */ /* 0x008fea0003900000 */
[----:B------:R-:W3:Y:S02]  /*17350*/  @!P3 SYNCS.PHASECHK.TRANS64 P3, [R2+URZ+0x38860], R3 ;  /* 0x038860030200b5a7 */ /* 0x000ee4000806007f */
[----:B---3--:R-:W-:Y:S05]  /*17360*/  @!P3 BRA `(.L_x_1630) ;  /* 0xfffffffc00f0b947 */ /* 0x008fea000383ffff */
[----:B------:R-:W-:Y:S05]  /*17370*/  BRA `(.L_x_1661) ;  /* 0xffffffec00c47947 */ /* 0x000fea000383ffff */
.L_x_1635:
[----:B------:R-:W-:Y:S01]  /*17380*/  BSSY B0, `(.L_x_1662) ;  /* 0x0000007000007945 */ /* 0x000fe20003800000 */
[----:B--2---:R-:W-:Y:S02]  /*17390*/  IMAD.MOV.U32 R12, RZ, RZ, RZ ;  /* 0x000000ffff0c7224 */ /* 0x004fe400078e00ff */
[----:B------:R-:W-:Y:S02]  /*173a0*/  IMAD.MOV.U32 R11, RZ, RZ, 0x1f ;  /* 0x0000001fff0b7424 */ /* 0x000fe400078e00ff */
[----:B------:R-:W-:-:S07]  /*173b0*/  IMAD.MOV.U32 R15, RZ, RZ, -0x1 ;  /* 0xffffffffff0f7424 */ /* 0x000fce00078e00ff */
[----:B-1-34-:R-:W-:Y:S05]  /*173c0*/  WARPSYNC.COLLECTIVE R15, `(.L_x_1663) ;  /* 0x000000000f087348 */ /* 0x01afea0003c00000 */
[----:B------:R2:W1:Y:S02]  /*173d0*/  SHFL.IDX P6, R14, R13, R12, R11 ;  /* 0x0000000c0d0e7389 */ /* 0x00046400000c000b */
[----:B-1234-:R-:W-:Y:S01]  /*173e0*/  ENDCOLLECTIVE ;  /* 0x000000000000791b */ /* 0x01efe20003800000 */
.L_x_1663:
[----:B------:R-:W-:Y:S05]  /*173f0*/  BSYNC B0 ;  /* 0x0000000000007941 */ /* 0x000fea0003800000 */
.L_x_1662:
[----:B------:R-:W-:Y:S05]  /*17400*/  BRA `(.L_x_1664) ;  /* 0xfffffff400007947 */ /* 0x000fea000383ffff */
.L_x_1637:
[----:B-1----:R1:W2:Y:S02]  /*17410*/  SYNCS.PHASECHK.TRANS64.TRYWAIT P0, [R7+URZ+0x38820], R0 ;  /* 0x03882000070075a7 */ /* 0x0022a4000800017f */
[----:B--2---:R-:W-:Y:S05]  /*17420*/  @!P0 NANOSLEEP.SYNCS 0x989680 ;  /* 0x009896800000895d */ /* 0x004fea0003900000 */
[----:B------:R-:W2:Y:S02]  /*17430*/  @!P0 SYNCS.PHASECHK.TRANS64 P0, [R7+URZ+0x38820], R0 ;  /* 0x03882000070085a7 */ /* 0x000ea4000800007f */
[----:B--2---:R-:W-:Y:S05]  /*17440*/  @!P0 BRA `(.L_x_1637) ;  /* 0xfffffffc00f08947 */ /* 0x004fea000383ffff */
[----:B------:R-:W-:Y:S05]  /*17450*/  BRA `(.L_x_1665) ;  /* 0xfffffff400487947 */ /* 0x000fea000383ffff */
.L_x_1641:
[----:B-1----:R1:W2:Y:S02]  /*17460*/  SYNCS.PHASECHK.TRANS64.TRYWAIT P0, [R5+URZ], R4 ;  /* 0x00000004050075a7 */ /* 0x0022a4000800017f */
[----:B--2---:R-:W-:Y:S05]  /*17470*/  @!P0 NANOSLEEP.SYNCS 0x989680 ;  /* 0x009896800000895d */ /* 0x004fea0003900000 */
[----:B------:R-:W2:Y:S02]  /*17480*/  @!P0 SYNCS.PHASECHK.TRANS64 P0, [R5+URZ], R4 ;  /* 0x00000004050085a7 */ /* 0x000ea4000800007f */
[----:B--2---:R-:W-:Y:S05]  /*17490*/  @!P0 BRA `(.L_x_1641) ;  /* 0xfffffffc00f08947 */ /* 0x004fea000383ffff */
[----:B------:R-:W-:Y:S05]  /*174a0*/  BRA `(.L_x_1666) ;  /* 0xfffffff400a47947 */ /* 0x000fea000383ffff */
.L_x_1642:
[----:B--2---:R2:W3:Y:S02]  /*174b0*/  SYNCS.PHASECHK.TRANS64.TRYWAIT P0, [R3+URZ], R0 ;  /* 0x00000000030075a7 */ /* 0x0044e4000800017f */
[----:B---3--:R-:W-:Y:S05]  /*174c0*/  @!P0 NANOSLEEP.SYNCS 0x989680 ;  /* 0x009896800000895d */ /* 0x008fea0003900000 */
[----:B------:R-:W3:Y:S02]  /*174d0*/  @!P0 SYNCS.PHASECHK.TRANS64 P0, [R3+URZ], R0 ;  /* 0x00000000030085a7 */ /* 0x000ee4000800007f */
[----:B---3--:R-:W-:Y:S05]  /*174e0*/  @!P0 BRA `(.L_x_1642) ;  /* 0xfffffffc00f08947 */ /* 0x008fea000383ffff */
[----:B------:R-:W-:Y:S05]  /*174f0*/  BRA `(.L_x_1667) ;  /* 0xfffffff400987947 */ /* 0x000fea000383ffff */
.L_x_1644:
[----:B-1----:R1:W2:Y:S02]  /*17500*/  SYNCS.PHASECHK.TRANS64.TRYWAIT P0, [R5+URZ], R4 ;  /* 0x00000004050075a7 */ /* 0x0022a4000800017f */
[----:B--2---:R-:W-:Y:S05]  /*17510*/  @!P0 NANOSLEEP.SYNCS 0x989680 ;  /* 0x009896800000895d */ /* 0x004fea0003900000 */
[----:B------:R-:W2:Y:S02]  /*17520*/  @!P0 SYNCS.PHASECHK.TRANS64 P0, [R5+URZ], R4 ;  /* 0x00000004050085a7 */ /* 0x000ea4000800007f */
[----:B--2---:R-:W-:Y:S05]  /*17530*/  @!P0 BRA `(.L_x_1644) ;  /* 0xfffffffc00f08947 */ /* 0x004fea000383ffff */
[----:B------:R-:W-:Y:S05]  /*17540*/  BRA `(.L_x_1668) ;  /* 0xfffffff4009c7947 */ /* 0x000fea000383ffff */
.L_x_1669:
        /* <DEDUP_REMOVED lines=11> */
.L_x_4556:


//--------------------- .text._ZN7cutlass13device_kernelIN5flash11enable_sm90INS1_16FlashAttnFwdSm90INS1_25CollectiveMainloopFwdSm90ILi2EN4cute5tupleIJNS5_1CILi1EEES8_S8_EEENS6_IJNS7_ILi64EEESA_SA_EEELi512ENS_6half_tEfNS_4arch4Sm90ELb0ELb1ELb0ELb1ELb0ELb0ELb0ELb0ELb0ELb0ELb0ELb0EEENS1_21CollectiveEpilogueFwdINS6_IJSA_NS7_ILi512EEESA_EEES9_SC_SE_Li256ELb1ELb0ELb0ELb0EEENS1_36VarlenDynamicPersistentTileSchedulerILi64ELi64ELi256ELi32ELb0ELb0ELb1ELb1ELb0ELb1EEEEEEEEEvNT_6ParamsE --------------------------
	.section	.text._ZN7cutlass13device_kernelIN5flash11enable_sm90INS1_16FlashAttnFwdSm90INS1_25CollectiveMainloopFwdSm90ILi2EN4cute5tupleIJNS5_1CILi1EEES8_S8_EEENS6_IJNS7_ILi64EEESA_SA_EEELi512ENS_6half_tEfNS_4arch4Sm90ELb0ELb1ELb0ELb1ELb0ELb0ELb0ELb0ELb0ELb0ELb0ELb0EEENS1_21CollectiveEpilogueFwdINS6_IJSA_NS7_ILi512EEESA_EEES9_SC_SE_Li256ELb1ELb0ELb0ELb0EEENS1_36VarlenDynamicPersistentTileSchedulerILi64ELi64ELi256ELi32ELb0ELb0ELb1ELb1ELb0ELb1EEEEEEEEEvNT_6ParamsE,"ax",@progbits
	.align	128
.text._ZN7cutlass13device_kernelIN5flash11enable_sm90INS1_16FlashAttnFwdSm90INS1_25CollectiveMainloopFwdSm90ILi2EN4cute5tupleIJNS5_1CILi1EEES8_S8_EEENS6_IJNS7_ILi64EEESA_SA_EEELi512ENS_6half_tEfNS_4arch4Sm90ELb0ELb1ELb0ELb1ELb0ELb0ELb0ELb0ELb0ELb0ELb0ELb0EEENS1_21CollectiveEpilogueFwdINS6_IJSA_NS7_ILi512EEESA_EEES9_SC_SE_Li256ELb1ELb0ELb0ELb0EEENS1_36VarlenDynamicPersistentTileSchedulerILi64ELi64ELi256ELi32ELb0ELb0ELb1ELb1ELb0ELb1EEEEEEEEEvNT_6ParamsE:
        .type           _ZN7cutlass13device_kernelIN5flash11enable_sm90INS1_16FlashAttnFwdSm90INS1_25CollectiveMainloopFwdSm90ILi2EN4cute5tupleIJNS5_1CILi1EEES8_S8_EEENS6_IJNS7_ILi64EEESA_SA_EEELi512ENS_6half_tEfNS_4arch4Sm90ELb0ELb1ELb0ELb1ELb0ELb0ELb0ELb0ELb0ELb0ELb0ELb0EEENS1_21CollectiveEpilogueFwdINS6_IJSA_NS7_ILi512EEESA_EEES9_SC_SE_Li256ELb1ELb0ELb0ELb0EEENS1_36VarlenDynamicPersistentTileSchedulerILi64ELi64ELi256ELi32ELb0ELb0ELb1ELb1ELb0ELb1EEEEEEEEEvNT_6ParamsE,@function
        .size           _ZN7cutlass13device_kernelIN5flash11enable_sm90INS1_16FlashAttnFwdSm90INS1_25CollectiveMainloopFwdSm90ILi2EN4cute5tupleIJNS5_1CILi1EEES8_S8_EEENS6_IJNS7_ILi64EEESA_SA_EEELi512ENS_6half_tEfNS_4arch4Sm90ELb0ELb1ELb0ELb1ELb0ELb0ELb0ELb0ELb0ELb0ELb0ELb0EEENS1_21CollectiveEpilogueFwdINS6_IJSA_NS7_ILi512EEESA_EEES9_SC_SE_Li256ELb1ELb0ELb0ELb0EEENS1_36VarlenDynamicPersistentTileSchedulerILi64ELi64ELi256ELi32ELb0ELb0ELb1ELb1ELb0ELb1EEEEEEEEEvNT_6ParamsE,(.L_x_4557 - _ZN7cutlass13device_kernelIN5flash11enable_sm90INS1_16FlashAttnFwdSm90INS1_25CollectiveMainloopFwdSm90ILi2EN4cute5tupleIJNS5_1CILi1EEES8_S8_EEENS6_IJNS7_ILi64EEESA_SA_EEELi512ENS_6half_tEfNS_4arch4Sm90ELb0ELb1ELb0ELb1ELb0ELb0ELb0ELb0ELb0ELb0ELb0ELb0EEENS1_21CollectiveEpilogueFwdINS6_IJSA_NS7_ILi512EEESA_EEES9_SC_SE_Li256ELb1ELb0ELb0ELb0EEENS1_36VarlenDynamicPersistentTileSchedulerILi64ELi64ELi256ELi32ELb0ELb0ELb1ELb1ELb0ELb1EEEEEEEEEvNT_6ParamsE)
        .other          _ZN7cutlass13device_kernelIN5flash11enable_sm90INS1_16FlashAttnFwdSm90INS1_25CollectiveMainloopFwdSm90ILi2EN4cute5tupleIJNS5_1CILi1EEES8_S8_EEENS6_IJNS7_ILi64EEESA_SA_EEELi512ENS_6half_tEfNS_4arch4Sm90ELb0ELb1ELb0ELb1ELb0ELb0ELb0ELb0ELb0ELb0ELb0ELb0EEENS1_21CollectiveEpilogueFwdINS6_IJSA_NS7_ILi512EEESA_EEES9_SC_SE_Li256ELb1ELb0ELb0ELb0EEENS1_36VarlenDynamicPersistentTileSchedulerILi64ELi64ELi256ELi32ELb0ELb0ELb1ELb1ELb0ELb1EEEEEEEEEvNT_6ParamsE,@"STO_CUDA_ENTRY STV_DEFAULT"
_ZN7cutlass13device_kernelIN5flash11enable_sm90INS1_16FlashAttnFwdSm90INS1_25CollectiveMainloopFwdSm90ILi2EN4cute5tupleIJNS5_1CILi1EEES8_S8_EEENS6_IJNS7_ILi64EEESA_SA_EEELi512ENS_6half_tEfNS_4arch4Sm90ELb0ELb1ELb0ELb1ELb0ELb0ELb0ELb0ELb0ELb0ELb0ELb0EEENS1_21CollectiveEpilogueFwdINS6_IJSA_NS7_ILi512EEESA_EEES9_SC_SE_Li256ELb1ELb0ELb0ELb0EEENS1_36VarlenDynamicPersistentTileSchedulerILi64ELi64ELi256ELi32ELb0ELb0ELb1ELb1ELb0ELb1EEEEEEEEEvNT_6ParamsE:
        /* <DEDUP_REMOVED lines=21> */
.L_x_1671:
[----:B------:R-:W-:Y:S05]  /*0150*/  BSYNC B0 ;  /* 0x0000000000007941 */ /* 0x000fea0003800000 */
.L_x_1670:
        /* <DEDUP_REMOVED lines=37> */
.L_x_1672:
        /* <DEDUP_REMOVED lines=22> */
.L_x_1673:
        /* <DEDUP_REMOVED lines=18> */
.L_x_1674:
        /* <DEDUP_REMOVED lines=22> */
.L_x_1675:
        /* <DEDUP_REMOVED lines=22> */
.L_x_1676:
[----:B------:R-:W-:Y:S01]  /*08f0*/  PLOP3.LUT P0, PT, PT, PT, UP0, 0x80, 0x0 ;  /* 0x000000000000781c */ /* 0x000fe20003f0f008 */
[----:B------:R-:W-:Y:S01]  /*0900*/  UMOV UR36, 0x1 ;  /* 0x0000000100247882 */ /* 0x000fe20000000000 */
[----:B------:R-:W-:Y:S01]  /*0910*/  NOP ;  /* 0x0000000000007918 */ /* 0x000fe20000000000 */
[----:B------:R-:W-:Y:S01]  /*0920*/  USEL UR36, UR36, 0x2, !UP0 ;  /* 0x0000000224247887 */ /* 0x000fe2000c000000 */
[----:B------:R-:W-:Y:S01]  /*0930*/  ULDC.64 UR48, c[0x0][0x208] ;  /* 0x0000820000307ab9 */ /* 0x000fe20000000a00 */
[----:B012-4-:R-:W-:Y:S08]  /*0940*/  BAR.SYNC.DEFER_BLOCKING 0x0 ;  /* 0x0000000000007b1d */ /* 0x017ff00000010000 */
[----:B------:R-:W-:Y:S05]  /*0950*/  @!P0 BRA `(.L_x_1677) ;  /* 0x000000e800c08947 */ /* 0x000fea0003800000 */
.L_x_1678:
[----:B------:R-:W-:-:S08]  /*0960*/  NOP ;  /* 0x0000000000007918 */ /* 0x000fd00000000000 */
[----:B------:R-:W0:Y:S02]  /*0970*/  USETMAXREG.TRY_ALLOC.CTAPOOL UP0, 0xf0 ;  /* 0x000000f0000079c8 */ /* 0x000e240008000600 */
[----:B0-----:R-:W-:-:S13]  /*0980*/  PLOP3.LUT P0, PT, PT, PT, UP0, 0x80, 0x0 ;  /* 0x000000000000781c */ /* 0x001fda0003f0f008 */
[----:B------:R-:W-:Y:S05]  /*0990*/  @!P0 BRA `(.L_x_1678) ;  /* 0xfffffffc00f08947 */ /* 0x000fea000383ffff */
[----:B------:R-:W-:Y:S01]  /*09a0*/  LOP3.LUT R0, R4, 0xffffff80, RZ, 0xc0, !PT ;  /* 0xffffff8004007812 */ /* 0x000fe200078ec0ff */
[----:B------:R-:W0:Y:S01]  /*09b0*/  S2UR UR4, SR_CgaCtaId ;  /* 0x00000000000479c3 */ /* 0x000e220000008800 */
[----:B------:R-:W-:Y:S02]  /*09c0*/  UMOV UR38, 0x400 ;  /* 0x0000040000267882 */ /* 0x000fe40000000000 */
[----:B------:R-:W-:-:S13]  /*09d0*/  ISETP.NE.AND P0, PT, R0, 0x80, PT ;  /* 0x000000800000780c */ /* 0x000fda0003f05270 */
[----:B------:R-:W-:Y:S06]  /*09e0*/  @!P0 BAR.ARV 0x8, 0xa0 ;  /* 0x0202800000008b1d */ /* 0x000fec0000002000 */
[----:B------:R-:W-:Y:S01]  /*09f0*/  ISETP.GE.U32.AND P0, PT, R4, 0x100, PT ;  /* 0x000001000400780c */ /* 0x000fe20003f06070 */
[----:B0-----:R-:W-:-:S03]  /*0a00*/  ULEA UR38, UR4, UR38, 0x18 ;  /* 0x0000002604267291 */ /* 0x001fc6000f8ec03f */
[----:B------:R-:W-:-:S09]  /*0a10*/  ULDC UR4, c[0x0][0xc14] ;  /* 0x0003050000047ab9 */ /* 0x000fd20000000800 */
        /* <DEDUP_REMOVED lines=9> */
[----:B------:R-:W-:Y:S01]  /*0ab0*/  R2UR UR6, R14 ;  /* 0x000000000e0672ca */ /* 0x000fe200000e0000 */
[----:B------:R-:W-:Y:S01]  /*0ac0*/  IMAD.MOV.U32 R187, RZ, RZ, RZ ;  /* 0x000000ffffbb7224 */ /* 0x000fe200078e00ff */
[----:B------:R-:W-:Y:S01]  /*0ad0*/  SHF.R.S32.HI R3, RZ, 0x1f, R192 ;  /* 0x0000001fff037819 */ /* 0x000fe200000114c0 */
[----:B------:R-:W-:Y:S01]  /*0ae0*/  ULOP3.LUT UR39, UR36, 0x1, URZ, 0xfc, !UPT ;  /* 0x0000000124277892 */ /* 0x000fe2000f8efc3f */
[----:B------:R-:W-:Y:S01]  /*0af0*/  R2UR UR5, R15 ;  /* 0x000000000f0572ca */ /* 0x000fe200000e0000 */
[----:B------:R-:W-:Y:S01]  /*0b00*/  UMOV UR37, URZ ;  /* 0x0000003f00257c82 */ /* 0x000fe20008000000 */
[CC--:B------:R-:W-:Y:S02]  /*0b10*/  LEA.HI R0, R3.reuse, R192.reuse, RZ, 0x4 ;  /* 0x000000c003007211 */ /* 0x0c0fe400078f20ff */
[----:B------:R-:W-:-:S02]  /*0b20*/  LEA.HI R2, R3, R192, RZ, 0x5 ;  /* 0x000000c003027211 */ /* 0x000fc400078f28ff */
[----:B------:R-:W-:Y:S02]  /*0b30*/  SHF.R.S32.HI R9, RZ, 0x4, R0 ;  /* 0x00000004ff097819 */ /* 0x000fe40000011400 */
[C---:B------:R-:W-:Y:S02]  /*0b40*/  LOP3.LUT R7, R0.reuse, 0xfffffff0, RZ, 0xc0, !PT ;  /* 0xfffffff000077812 */ /* 0x040fe400078ec0ff */
[----:B------:R-:W-:Y:S02]  /*0b50*/  LEA.HI R4, R0, R9, RZ, 0x1 ;  /* 0x0000000900047211 */ /* 0x000fe400078f08ff */
[--C-:B------:R-:W-:Y:S01]  /*0b60*/  SHF.R.S32.HI R0, RZ, 0x5, R2.reuse ;  /* 0x00000005ff007819 */ /* 0x100fe20000011402 */
[----:B------:R-:W-:Y:S01]  /*0b70*/  IMAD.IADD R7, R192, 0x1, -R7 ;  /* 0x00000001c0077824 */ /* 0x000fe200078e0a07 */
[----:B------:R-:W-:Y:S02]  /*0b80*/  SHF.R.S32.HI R11, RZ, 0x1f, R2 ;  /* 0x0000001fff0b7819 */ /* 0x000fe40000011402 */
[----:B------:R-:W-:-:S02]  /*0b90*/  LEA.HI R5, R3, R192, RZ, 0x7 ;  /* 0x000000c003057211 */ /* 0x000fc400078f38ff */
[----:B------:R-:W-:Y:S02]  /*0ba0*/  LEA.HI R11, R11, R0, RZ, 0x2 ;  /* 0x000000000b0b7211 */ /* 0x000fe400078f10ff */
[----:B------:R-:W-:Y:S02]  /*0bb0*/  SHF.R.S32.HI R2, RZ, 0x1f, R7 ;  /* 0x0000001fff027819 */ /* 0x000fe40000011407 */
[----:B------:R-:W-:Y:S02]  /*0bc0*/  SHF.R.S32.HI R190, RZ, 0x7, R5 ;  /* 0x00000007ffbe7819 */ /* 0x000fe40000011405 */
[----:B------:R-:W-:Y:S02]  /*0bd0*/  LOP3.LUT R11, R11, 0x3ffffc, RZ, 0xc0, !PT ;  /* 0x003ffffc0b0b7812 */ /* 0x000fe400078ec0ff */
[----:B------:R-:W-:Y:S01]  /*0be0*/  LEA.HI R6, R2, R7, RZ, 0x3 ;  /* 0x0000000702067211 */ /* 0x000fe200078f18ff */
[----:B------:R-:W-:Y:S01]  /*0bf0*/  IMAD R10, R190, 0x100, R7 ;  /* 0x00000100be0a7824 */ /* 0x000fe200078e0207 */
[----:B------:R-:W-:Y:S01]  /*0c00*/  LOP3.LUT R4, R4, 0x1ffffffe, RZ, 0xc0, !PT ;  /* 0x1ffffffe04047812 */ /* 0x000fe200078ec0ff */
[----:B------:R-:W-:Y:S01]  /*0c10*/  IMAD.IADD R11, R0, 0x1, -R11 ;  /* 0x00000001000b7824 */ /* 0x000fe200078e0a0b */
[C---:B------:R-:W-:Y:S01]  /*0c20*/  LOP3.LUT R8, R6.reuse, 0xfffffff8, RZ, 0xc0, !PT ;  /* 0xfffffff806087812 */ /* 0x040fe200078ec0ff */
[----:B------:R-:W-:Y:S01]  /*0c30*/  IMAD.SHL.U32 R12, R6, 0x40, RZ ;  /* 0x00000040060c7824 */ /* 0x000fe200078e00ff */
[----:B------:R-:W-:Y:S01]  /*0c40*/  LEA.HI R3, R3, R192, RZ, 0x3 ;  /* 0x000000c003037211 */ /* 0x000fe200078f18ff */
[----:B------:R-:W-:Y:S01]  /*0c50*/  IMAD.IADD R4, R9, 0x1, -R4 ;  /* 0x0000000109047824 */ /* 0x000fe200078e0a04 */
[----:B------:R-:W-:Y:S01]  /*0c60*/  LOP3.LUT R9, R5, 0xffffff80, RZ, 0xc0, !PT ;  /* 0xffffff8005097812 */ /* 0x000fe200078ec0ff */
[----:B------:R-:W-:Y:S01]  /*0c70*/  IMAD R191, R11, 0x10, R10 ;  /* 0x000000100bbf7824 */ /* 0x000fe200078e020a */
[----:B------:R-:W-:Y:S01]  /*0c80*/  LOP3.LUT R13, R12, 0x7ffffe00, RZ, 0xc0, !PT ;  /* 0x7ffffe000c0d7812 */ /* 0x000fe200078ec0ff */
[----:B------:R-:W-:Y:S01]  /*0c90*/  IMAD.IADD R10, R7, 0x1, -R8 ;  /* 0x00000001070a7824 */ /* 0x000fe200078e0a08 */
[----:B------:R-:W-:Y:S01]  /*0ca0*/  LEA.HI R5, R5, R190, RZ, 0x1 ;  /* 0x000000be05057211 */ /* 0x000fe200078f08ff */
[----:B------:R-:W-:Y:S01]  /*0cb0*/  IMAD.IADD R9, R192, 0x1, -R9 ;  /* 0x00000001c0097824 */ /* 0x000fe200078e0a09 */
[----:B------:R-:W-:Y:S01]  /*0cc0*/  SHF.R.S32.HI R188, RZ, 0x3, R3 ;  /* 0x00000003ffbc7819 */ /* 0x000fe20000011403 */
[C---:B------:R-:W-:Y:S01]  /*0cd0*/  IMAD.SHL.U32 R11, R10.reuse, 0x40, RZ ;  /* 0x000000400a0b7824 */ /* 0x040fe200078e00ff */
[----:B------:R-:W-:Y:S01]  /*0ce0*/  R2P PR, R10, 0x6 ;  /* 0x000000060a007804 */ /* 0x000fe20000000000 */
[----:B------:R-:W-:Y:S01]  /*0cf0*/  IMAD.SHL.U32 R4, R4, 0x8, RZ ;  /* 0x0000000804047824 */ /* 0x000fe200078e00ff */
[----:B------:R-:W-:Y:S01]  /*0d00*/  SHF.R.S32.HI R2, RZ, 0x1f, R9 ;  /* 0x0000001fff027819 */ /* 0x000fe20000011409 */
[----:B------:R-:W-:Y:S01]  /*0d10*/  IMAD R13, R0, 0x400, R13 ;  /* 0x00000400000d7824 */ /* 0x000fe200078e020d */
[----:B------:R-:W-:Y:S01]  /*0d20*/  LOP3.LUT R11, R11, 0x1c0, RZ, 0xc0, !PT ;  /* 0x000001c00b0b7812 */ /* 0x000fe200078ec0ff */
[----:B------:R-:W-:Y:S01]  /*0d30*/  IMAD.U32 R191, R191, 0x40, R4 ;  /* 0x00000040bfbf7824 */ /* 0x000fe200078e0004 */
[----:B------:R-:W-:-:S02]  /*0d40*/  LEA.HI R6, R2, R9, RZ, 0x2 ;  /* 0x0000000902067211 */ /* 0x000fc400078f10ff */
[----:B------:R-:W-:Y:S02]  /*0d50*/  LOP3.LUT R4, R11, 0x8, R4, 0xf8, !PT ;  /* 0x000000080b047812 */ /* 0x000fe400078ef804 */
[----:B------:R-:W-:Y:S02]  /*0d60*/  SHF.R.U32.HI R11, RZ, 0x3, R11 ;  /* 0x00000003ff0b7819 */ /* 0x000fe4000001160b */
[--C-:B------:R-:W-:Y:S02]  /*0d70*/  SHF.R.S32.HI R7, RZ, 0x2, R6.reuse ;  /* 0x00000002ff077819 */ /* 0x100fe40000011406 */
        /* <DEDUP_REMOVED lines=9> */
[----:B------:R-:W-:Y:S02]  /*0e10*/  LOP3.LUT R7, R3, 0x1ffffff8, RZ, 0xc0, !PT ;  /* 0x1ffffff803077812 */ /* 0x000fe400078ec0ff */
[----:B------:R-:W-:Y:S01]  /*0e20*/  LOP3.LUT R5, R5, 0xfffffe, RZ, 0xc0, !PT ;  /* 0x00fffffe05057812 */ /* 0x000fe200078ec0ff */
[C---:B------:R-:W-:Y:S01]  /*0e30*/  VIADD R184, R19.reuse, 0x26800 ;  /* 0x0002680013b87836 */ /* 0x040fe20000000000 */
[----:B------:R-:W-:Y:S01]  /*0e40*/  SHF.R.S32.HI R2, RZ, 0x5, R2 ;  /* 0x00000005ff027819 */ /* 0x000fe20000011402 */
[----:B------:R-:W-:Y:S01]  /*0e50*/  VIADD R22, R19, 0x26820 ;  /* 0x0002682013167836 */ /* 0x000fe20000000000 */
[----:B------:R-:W-:Y:S01]  /*0e60*/  SEL R23, R23, 0xffffffc0, !P2 ;  /* 0xffffffc017177807 */ /* 0x000fe20005000000 */
[----:B------:R-:W-:Y:S01]  /*0e70*/  IMAD.IADD R7, R192, 0x1, -R7 ;  /* 0x00000001c0077824 */ /* 0x000fe200078e0a07 */
[----:B------:R-:W-:Y:S01]  /*0e80*/  IADD3 R6, R9, -R6, RZ ;  /* 0x8000000609067210 */ /* 0x000fe20007ffe0ff */
[----:B------:R-:W-:-:S02]  /*0e90*/  IMAD.IADD R5, R190, 0x1, -R5 ;  /* 0x00000001be057824 */ /* 0x000fc400078e0a05 */
[----:B------:R-:W-:Y:S02]  /*0ea0*/  @P1 VIADD R22, R184, 0xffffffe0 ;  /* 0xffffffe0b8161836 */ /* 0x000fe40000000000 */
[----:B------:R-:W-:Y:S02]  /*0eb0*/  IMAD R17, R2, 0x10, R17 ;  /* 0x0000001002117824 */ /* 0x000fe400078e0211 */
[----:B------:R-:W-:Y:S02]  /*0ec0*/  IMAD.IADD R184, R184, 0x1, R23 ;  /* 0x00000001b8b87824 */ /* 0x000fe400078e0217 */
[----:B------:R-:W-:Y:S02]  /*0ed0*/  IMAD.MOV.U32 R2, RZ, RZ, RZ ;  /* 0x000000ffff027224 */ /* 0x000fe400078e00ff */
[----:B------:R-:W-:Y:S02]  /*0ee0*/  IMAD.SHL.U32 R185, R7, 0x8, RZ ;  /* 0x0000000807b97824 */ /* 0x000fe400078e00ff */
[----:B------:R-:W-:-:S02]  /*0ef0*/  IMAD.SHL.U32 R18, R5, 0x100, RZ ;  /* 0x0000010005127824 */ /* 0x000fc400078e00ff */
[----:B------:R-:W-:Y:S02]  /*0f00*/  IMAD.SHL.U32 R16, R6, 0x2, RZ ;  /* 0x0000000206107824 */ /* 0x000fe400078e00ff */
[----:B------:R-:W-:-:S07]  /*0f10*/  IMAD.IADD R23, R23, 0x1, R22 ;  /* 0x0000000117177824 */ /* 0x000fce00078e0216 */
.L_x_1786:
[----:B------:R-:W-:Y:S01]  /*0f20*/  ULDC.64 UR8, c[0x0][0xa28] ;  /* 0x00028a0000087ab9 */ /* 0x000fe20000000a00 */
[----:B------:R-:W-:Y:S01]  /*0f30*/  ULDC UR4, c[0x0][0x404] ;  /* 0x0001010000047ab9 */ /* 0x000fe20000000800 */
[----:B------:R-:W-:Y:S01]  /*0f40*/  UISETP.NE.U32.AND UP0, UPT, UR8, URZ, UPT ;  /* 0x0000003f0800728c */ /* 0x000fe2000bf05070 */
[----:B------:R-:W-:-:S03]  /*0f50*/  ULDC UR7, c[0x0][0x2e0] ;  /* 0x0000b80000077ab9 */ /* 0x000fc60000000800 */
[----:B------:R-:W-:-:S03]  /*0f60*/  UISETP.NE.AND.EX UP0, UPT, UR9, URZ, UPT, UP0 ;  /* 0x0000003f0900728c */ /* 0x000fc6000bf05300 */
[----:B------:R-:W-:Y:S02]  /*0f70*/  ULDC.64 UR8, c[0x0][0xa18] ;  /* 0x0002860000087ab9 */ /* 0x000fe40000000a00 */
[----:B------:R-:W-:Y:S01]  /*0f80*/  UISETP.NE.U32.AND UP1, UPT, UR8, URZ, UPT ;  /* 0x0000003f0800728c */ /* 0x000fe2000bf25070 */
[----:B------:R-:W-:-:S03]  /*0f90*/  PLOP3.LUT P0, PT, PT, PT, UP0, 0x80, 0x0 ;  /* 0x000000000000781c */ /* 0x000fc60003f0f008 */
[----:B------:R-:W-:-:S03]  /*0fa0*/  UISETP.NE.AND.EX UP1, UPT, UR9, URZ, UPT, UP1 ;  /* 0x0000003f0900728c */ /* 0x000fc6000bf25310 */
[----:B------:R-:W-:Y:S02]  /*0fb0*/  @UP0 ULDC.64 UR8, c[0x0][0xa28] ;  /* 0x00028a0000080ab9 */ /* 0x000fe40000000a00 */
[----:B------:R-:W-:Y:S01]  /*0fc0*/  @UP0 UIMAD.WIDE UR8, UR5, 0x4, UR8 ;  /* 0x00000004050808a5 */ /* 0x000fe2000f8e0208 */
[----:B------:R-:W-:-:S05]  /*0fd0*/  PLOP3.LUT P2, PT, PT, PT, UP1, 0x80, 0x0 ;  /* 0x000000000000781c */ /* 0x000fca0003f4f018 */
[----:B------:R-:W-:Y:S01]  /*0fe0*/  @UP1 ULDC.64 UR10, c[0x0][0xa18] ;  /* 0x00028600000a1ab9 */ /* 0x000fe20000000a00 */
[----:B-1---5:R-:W-:Y:S01]  /*0ff0*/  MOV R4, UR8 ;  /* 0x0000000800047c02 */ /* 0x022fe20008000f00 */
[----:B------:R-:W-:Y:S01]  /*1000*/  IMAD.U32 R5, RZ, RZ, UR9 ;  /* 0x00000009ff057e24 */ /* 0x000fe2000f8e00ff */
[----:B------:R-:W-:-:S04]  /*1010*/  @UP1 UIMAD.WIDE UR8, UR5, 0x4, UR10 ;  /* 0x00000004050818a5 */ /* 0x000fc8000f8e020a */
[----:B--2---:R-:W2:Y:S02]  /*1020*/  @P0 LDG.E R4, desc[UR48][R4.64] ;  /* 0x0000003004040981 */ /* 0x004ea4000c1e1900 */
[----:B---3--:R-:W-:Y:S02]  /*1030*/  IMAD.U32 R6, RZ, RZ, UR8 ;  /* 0x00000008ff067e24 */ /* 0x008fe4000f8e00ff */
[----:B------:R-:W-:Y:S01]  /*1040*/  IMAD.U32 R7, RZ, RZ, UR9 ;  /* 0x00000009ff077e24 */ /* 0x000fe2000f8e00ff */
[----:B------:R-:W-:-:S04]  /*1050*/  ULDC.64 UR8, c[0x0][0x3f8] ;  /* 0x0000fe0000087ab9 */ /* 0x000fc80000000a00 */
[----:B------:R-:W3:Y:S01]  /*1060*/  @P2 LDG.E R6, desc[UR48][R6.64] ;  /* 0x0000003006062981 */ /* 0x000ee2000c1e1900 */
[----:B------:R-:W-:Y:S01]  /*1070*/  UISETP.NE.U32.AND UP0, UPT, UR8, URZ, UPT ;  /* 0x0000003f0800728c */ /* 0x000fe2000bf05070 */
[----:B------:R-:W-:Y:S01]  /*1080*/  UMOV UR44, URZ ;  /* 0x0000003f002c7c82 */ /* 0x000fe20008000000 */
[----:B------:R-:W-:Y:S02]  /*1090*/  ULDC UR40, c[0x0][0x288] ;  /* 0x0000a20000287ab9 */ /* 0x000fe40000000800 */
[----:B------:R-:W-:Y:S01]  /*10a0*/  UISETP.NE.AND.EX UP0, UPT, UR9, URZ, UPT, UP0 ;  /* 0x0000003f0900728c */ /* 0x000fe2000bf05300 */
[----:B------:R-:W-:Y:S02]  /*10b0*/  UMOV UR41, UR6 ;  /* 0x0000000600297c82 */ /* 0x000fe40008000000 */
[----:B------:R-:W-:Y:S01]  /*10c0*/  ULDC.64 UR8, c[0x0][0xa20] ;  /* 0x0002880000087ab9 */ /* 0x000fe20000000a00 */
[----:B------:R-:W-:Y:S01]  /*10d0*/  USEL UR4, UR4, 0x1, UP0 ;  /* 0x0000000104047887 */ /* 0x000fe20008000000 */
[----:B------:R-:W-:-:S03]  /*10e0*/  ISETP.NE.U32.AND P1, PT, RZ, UR8, PT ;  /* 0x00000008ff007c0c */ /* 0x000fc6000bf25070 */
[----:B------:R-:W-:Y:S01]  /*10f0*/  UIMAD UR4, UR4, UR7, URZ ;  /* 0x00000007040472a4 */ /* 0x000fe2000f8e023f */
[----:B------:R-:W-:Y:S02]  /*1100*/  ISETP.NE.AND.EX P1, PT, RZ, UR9, PT, P1 ;  /* 0x00000009ff007c0c */ /* 0x000fe4000bf25310 */
[----:B--2---:R-:W-:Y:S02]  /*1110*/  @P0 R2UR UR44, R4 ;  /* 0x00000000042c02ca */ /* 0x004fe400000e0000 */
[----:B---3--:R-:W-:Y:S01]  /*1120*/  @P2 R2UR UR40, R6 ;  /* 0x00000000062822ca */ /* 0x008fe200000e0000 */
[----:B0-----:R-:W-:-:S14]  /*1130*/  @P2 BRA `(.L_x_1679) ;  /* 0x0000000000342947 */ /* 0x001fdc0003800000 */
[----:B------:R-:W-:Y:S02]  /*1140*/  ULDC.64 UR6, c[0x0][0xa00] ;  /* 0x0002800000067ab9 */ /* 0x000fe40000000a00 */
[----:B------:R-:W-:-:S04]  /*1150*/  ISETP.NE.U32.AND P0, PT, RZ, UR6, PT ;  /* 0x00000006ff007c0c */ /* 0x000fc8000bf05070 */
[----:B------:R-:W-:-:S13]  /*1160*/  ISETP.NE.AND.EX P0, PT, RZ, UR7, PT, P0 ;  /* 0x00000007ff007c0c */ /* 0x000fda000bf05300 */
[----:B------:R-:W-:Y:S05]  /*1170*/  @!P0 BRA `(.L_x_1679) ;  /* 0x0000000000248947 */ /* 0x000fea0003800000 */
[----:B------:R-:W-:Y:S02]  /*1180*/  ULDC.64 UR6, c[0x0][0xa00] ;  /* 0x0002800000067ab9 */ /* 0x000fe40000000a00 */
[----:B------:R-:W-:-:S06]  /*1190*/  UIMAD.WIDE UR6, UR5, 0x4, UR6 ;  /* 0x00000004050678a5 */ /* 0x000fcc000f8e0206 */
[----:B------:R-:W-:Y:S02]  /*11a0*/  IMAD.U32 R4, RZ, RZ, UR6 ;  /* 0x00000006ff047e24 */ /* 0x000fe4000f8e00ff */
[----:B------:R-:W-:-:S05]  /*11b0*/  IMAD.U32 R5, RZ, RZ, UR7 ;  /* 0x00000007ff057e24 */ /* 0x000fca000f8e00ff */
[----:B------:R-:W2:Y:S04]  /*11c0*/  LDG.E R3, desc[UR48][R4.64] ;  /* 0x0000003004037981 */ /* 0x000ea8000c1e1900 */
[----:B------:R-:W3:Y:S01]  /*11d0*/  LDG.E R0, desc[UR48][R4.64+0x4] ;  /* 0x0000043004007981 */ /* 0x000ee2000c1e1900 */
[----:B--2---:R-:W-:Y:S02]  /*11e0*/  R2UR UR40, R3 ;  /* 0x00000000032872ca */ /* 0x004fe400000e0000 */
[----:B---3--:R-:W-:-:S13]  /*11f0*/  R2UR UR6, R0 ;  /* 0x00000000000672ca */ /* 0x008fda00000e0000 */
[----:B------:R-:W-:-:S12]  /*1200*/  UIADD3 UR40, -UR40, UR6, URZ ;  /* 0x0000000628287290 */ /* 0x000fd8000fffe13f */
.L_x_1679:
[----:B------:R-:W-:Y:S01]  /*1210*/  UMOV UR42, UR47 ;  /* 0x0000002f002a7c82 */ /* 0x000fe20008000000 */
[----:B------:R-:W-:Y:S01]  /*1220*/  UMOV UR43, UR5 ;  /* 0x00000005002b7c82 */ /* 0x000fe20008000000 */
[----:B------:R-:W-:Y:S05]  /*1230*/  @!P1 BRA `(.L_x_1680) ;  /* 0x00000000001c9947 */ /* 0x000fea0003800000 */
[----:B------:R-:W-:Y:S02]  /*1240*/  ULDC.64 UR6, c[0x0][0xa20] ;  /* 0x0002880000067ab9 */ /* 0x000fe40000000a00 */
[----:B------:R-:W-:-:S06]  /*1250*/  UIMAD.WIDE UR4, UR5, 0x4, UR6 ;  /* 0x00000004050478a5 */ /* 0x000fcc000f8e0206 */
[----:B------:R-:W-:Y:S02]  /*1260*/  IMAD.U32 R4, RZ, RZ, UR4 ;  /* 0x00000004ff047e24 */ /* 0x000fe4000f8e00ff */
[----:B------:R-:W-:-:S05]  /*1270*/  IMAD.U32 R5, RZ, RZ, UR5 ;  /* 0x00000005ff057e24 */ /* 0x000fca000f8e00ff */
[----:B------:R-:W2:Y:S02]  /*1280*/  LDG.E R4, desc[UR48][R4.64] ;  /* 0x0000003004047981 */ /* 0x000ea4000c1e1900 */
[----:B--2---:R-:W-:Y:S01]  /*1290*/  R2UR UR4, R4 ;  /* 0x00000000040472ca */ /* 0x004fe200000e0000 */
[----:B------:R-:W-:-:S14]  /*12a0*/  BRA `(.L_x_1681) ;  /* 0x0000000000347947 */ /* 0x000fdc0003800000 */
.L_x_1680:
        /* <DEDUP_REMOVED lines=13> */
.L_x_1681:
[----:B------:R-:W-:Y:S02]  /*1380*/  UISETP.NE.AND UP0, UPT, UR46, 0x1, UPT ;  /* 0x000000012e00788c */ /* 0x000fe4000bf05270 */
[----:B------:R-:W-:Y:S02]  /*1390*/  UIADD3 UR44, -UR44, UR4, URZ ;  /* 0x000000042c2c7290 */ /* 0x000fe4000fffe13f */
[----:B------:R-:W-:Y:S02]  /*13a0*/  ULEA UR6, UR47, 0x40, 0x6 ;  /* 0x000000402f067891 */ /* 0x000fe4000f8e303f */
[----:B------:R-:W-:Y:S01]  /*13b0*/  UIADD3 UR4, UR44, 0x3f, URZ ;  /* 0x0000003f2c047890 */ /* 0x000fe2000fffe03f */
[----:B------:R-:W-:Y:S01]  /*13c0*/  PLOP3.LUT P0, PT, PT, PT, UP0, 0x80, 0x0 ;  /* 0x000000000000781c */ /* 0x000fe20003f0f008 */
[----:B------:R-:W-:Y:S02]  /*13d0*/  UIADD3 UR9, UR44, UR6, -UR40 ;  /* 0x000000062c097290 */ /* 0x000fe4000fffe828 */
[----:B------:R-:W-:Y:S01]  /*13e0*/  USHF.R.S32.HI UR5, URZ, 0x1f, UR4 ;  /* 0x0000001f3f057899 */ /* 0x000fe20008011404 */
[----:B------:R-:W-:-:S03]  /*13f0*/  ULDC UR7, c[0x0][0x9e0] ;  /* 0x0002780000077ab9 */ /* 0x000fc60000000800 */
[----:B------:R-:W-:Y:S02]  /*1400*/  ULEA.HI UR5, UR5, UR4, URZ, 0x6 ;  /* 0x0000000405057291 */ /* 0x000fe4000f8f303f */
[----:B------:R-:W-:Y:S02]  /*1410*/  UIADD3 UR6, UR9, UR7, URZ ;  /* 0x0000000709067290 */ /* 0x000fe4000fffe03f */
[----:B------:R-:W-:Y:S02]  /*1420*/  USHF.R.S32.HI UR20, URZ, 0x6, UR5 ;  /* 0x000000063f147899 */ /* 0x000fe40008011405 */
[----:B------:R-:W-:Y:S10]  /*1430*/  @!P0 BRA `(.L_x_1682) ;  /* 0x0000001c00fc8947 */ /* 0x000ff40003800000 */
        /* <DEDUP_REMOVED lines=14> */
.L_x_1684:
[----:B------:R-:W-:-:S11]  /*1520*/  UISETP.NE.AND UP0, UPT, UR8, 0x1, UPT ;  /* 0x000000010800788c */ /* 0x000fd6000bf05270 */
[----:B------:R-:W-:Y:S02]  /*1530*/  @UP0 ULDC.64 UR10, c[0x0][0x9e8] ;  /* 0x00027a00000a0ab9 */ /* 0x000fe40000000a00 */
[----:B------:R-:W-:-:S04]  /*1540*/  UIMAD.WIDE.U32 UR4, UR7, UR10, URZ ;  /* 0x0000000a070472a5 */ /* 0x000fc8000f8e003f */
[----:B------:R-:W-:-:S12]  /*1550*/  @UP0 USHF.R.U32.HI UR7, URZ, UR11, UR5 ;  /* 0x0000000b3f070299 */ /* 0x000fd80008011605 */
.L_x_1685:
[----:B------:R-:W-:-:S04]  /*1560*/  UIMAD UR7, UR7, UR8, UR8 ;  /* 0x00000008070772a4 */ /* 0x000fc8000f8e0208 */
[----:B------:R-:W-:-:S04]  /*1570*/  UISETP.LT.AND UP0, UPT, UR6, UR7, UPT ;  /* 0x000000070600728c */ /* 0x000fc8000bf01270 */
[----:B------:R-:W-:-:S12]  /*1580*/  USEL UR6, UR6, UR7, UP0 ;  /* 0x0000000706067287 */ /* 0x000fd80008000000 */
.L_x_1683:
[----:B------:R-:W-:Y:S02]  /*1590*/  UIADD3 UR6, UR6, 0x3f, URZ ;  /* 0x0000003f06067890 */ /* 0x000fe4000fffe03f */
[----:B------:R-:W-:Y:S02]  /*15a0*/  ULEA UR40, UR47, -UR40, 0x6 ;  /* 0x800000282f287291 */ /* 0x000fe4000f8e303f */
[----:B------:R-:W-:Y:S02]  /*15b0*/  USHF.R.S32.HI UR4, URZ, 0x1f, UR6 ;  /* 0x0000001f3f047899 */ /* 0x000fe40008011406 */
[----:B------:R-:W-:Y:S02]  /*15c0*/  UIADD3 UR40, UR44, UR40, URZ ;  /* 0x000000282c287290 */ /* 0x000fe4000fffe03f */
[----:B------:R-:W-:Y:S01]  /*15d0*/  ULEA.HI UR4, UR4, UR6, URZ, 0x6 ;  /* 0x0000000604047291 */ /* 0x000fe2000f8f303f */
[----:B------:R-:W-:-:S03]  /*15e0*/  ULDC UR5, c[0x0][0x9dc] ;  /* 0x0002770000057ab9 */ /* 0x000fc60000000800 */
[----:B------:R-:W-:Y:S02]  /*15f0*/  USHF.R.S32.HI UR4, URZ, 0x6, UR4 ;  /* 0x000000063f047899 */ /* 0x000fe40008011404 */
[----:B------:R-:W-:Y:S02]  /*1600*/  UIADD3 UR5, UR40, -UR5, URZ ;  /* 0x8000000528057290 */ /* 0x000fe4000fffe03f */
[----:B------:R-:W-:-:S04]  /*1610*/  UISETP.LT.AND UP0, UPT, UR20, UR4, UPT ;  /* 0x000000041400728c */ /* 0x000fc8000bf01270 */
[----:B------:R-:W-:Y:S01]  /*1620*/  USEL UR20, UR20, UR4, UP0 ;  /* 0x0000000414147287 */ /* 0x000fe20008000000 */
[----:B------:R-:W-:Y:S01]  /*1630*/  IMAD.U32 R0, RZ, RZ, UR5 ;  /* 0x00000005ff007e24 */ /* 0x000fe2000f8e00ff */
[----:B------:R-:W-:Y:S10]  /*1640*/  @!P1 BRA `(.L_x_1686) ;  /* 0x0000000000409947 */ /* 0x000ff40003800000 */
        /* <DEDUP_REMOVED lines=10> */
.L_x_1687:
[----:B------:R-:W-:-:S11]  /*16f0*/  UISETP.NE.AND UP0, UPT, UR8, 0x1, UPT ;  /* 0x000000010800788c */ /* 0x000fd6000bf05270 */
[----:B------:R-:W-:Y:S02]  /*1700*/  @UP0 ULDC.64 UR6, c[0x0][0x9e8] ;  /* 0x00027a0000060ab9 */ /* 0x000fe40000000a00 */
[----:B------:R-:W-:-:S04]  /*1710*/  UIMAD.WIDE.U32 UR4, UR40, UR6, URZ ;  /* 0x00000006280472a5 */ /* 0x000fc8000f8e003f */
[----:B------:R-:W-:-:S12]  /*1720*/  @UP0 USHF.R.U32.HI UR40, URZ, UR7, UR5 ;  /* 0x000000073f280299 */ /* 0x000fd80008011605 */
.L_x_1688:
[----:B------:R-:W-:-:S06]  /*1730*/  UIMAD UR40, UR40, UR8, URZ ;  /* 0x00000008282872a4 */ /* 0x000fcc000f8e023f */
[----:B------:R-:W-:-:S07]  /*1740*/  VIMNMX R0, R0, UR40, !PT ;  /* 0x0000002800007c48 */ /* 0x000fce000ffe0100 */
.L_x_1686:
[----:B------:R-:W-:Y:S01]  /*1750*/  SHF.R.S32.HI R5, RZ, 0x1f, R0 ;  /* 0x0000001fff057819 */ /* 0x000fe20000011400 */
[----:B------:R-:W-:Y:S01]  /*1760*/  IMAD.MOV.U32 R3, RZ, RZ, RZ ;  /* 0x000000ffff037224 */ /* 0x000fe200078e00ff */
[----:B------:R-:W-:Y:S02]  /*1770*/  PLOP3.LUT P0, PT, PT, PT, PT, 0x80, 0x0 ;  /* 0x000000000000781c */ /* 0x000fe40003f0f070 */
[----:B------:R-:W-:Y:S02]  /*1780*/  CS2R R150, SRZ ;  /* 0x0000000000967805 */ /* 0x000fe4000001ff00 */
[----:B------:R-:W-:Y:S01]  /*1790*/  LEA.HI R5, R5, R0, RZ, 0x6 ;  /* 0x0000000005057211 */ /* 0x000fe200078f30ff */
[----:B------:R-:W-:Y:S01]  /*17a0*/  IMAD.MOV.U32 R0, RZ, RZ, RZ ;  /* 0x000000ffff007224 */ /* 0x000fe200078e00ff */
[----:B------:R-:W-:Y:S02]  /*17b0*/  CS2R R148, SRZ ;  /* 0x0000000000947805 */ /* 0x000fe4000001ff00 */
[----:B------:R-:W-:-:S02]  /*17c0*/  CS2R R146, SRZ ;  /* 0x0000000000927805 */ /* 0x000fc4000001ff00 */
[----:B------:R-:W-:Y:S02]  /*17d0*/  SHF.R.S32.HI R4, RZ, 0x6, R5 ;  /* 0x00000006ff047819 */ /* 0x000fe40000011405 */
[----:B------:R-:W-:Y:S02]  /*17e0*/  CS2R R144, SRZ ;  /* 0x0000000000907805 */ /* 0x000fe4000001ff00 */
[----:B------:R-:W-:Y:S02]  /*17f0*/  CS2R R142, SRZ ;  /* 0x00000000008e7805 */ /* 0x000fe4000001ff00 */
[----:B------:R-:W-:Y:S02]  /*1800*/  CS2R R140, SRZ ;  /* 0x00000000008c7805 */ /* 0x000fe4000001ff00 */
[----:B------:R-:W-:Y:S02]  /*1810*/  VIMNMX R4, RZ, R4, !PT ;  /* 0x00000004ff047248 */ /* 0x000fe40007fe0100 */
[----:B------:R-:W-:-:S02]  /*1820*/  CS2R R138, SRZ ;  /* 0x00000000008a7805 */ /* 0x000fc4000001ff00 */
[----:B------:R-:W-:Y:S01]  /*1830*/  CS2R R136, SRZ ;  /* 0x0000000000887805 */ /* 0x000fe2000001ff00 */
[----:B------:R-:W-:Y:S01]  /*1840*/  IMAD.MOV.U32 R172, RZ, RZ, RZ ;  /* 0x000000ffffac7224 */ /* 0x000fe200078e00ff */
[----:B------:R-:W-:Y:S02]  /*1850*/  ISETP.LT.AND P1, PT, R4, UR20, PT ;  /* 0x0000001404007c0c */ /* 0x000fe4000bf21270 */
        /* <DEDUP_REMOVED lines=53> */
[----:B------:R-:W-:Y:S01]  /*1bb0*/  CS2R R30, SRZ ;  /* 0x00000000001e7805 */ /* 0x000fe2000001ff00 */
[----:B------:R-:W-:Y:S01]  /*1bc0*/  IMAD.MOV.U32 R8, RZ, RZ, RZ ;  /* 0x000000ffff087224 */ /* 0x000fe200078e00ff */
[----:B------:R-:W-:Y:S01]  /*1bd0*/  CS2R R26, SRZ ;  /* 0x00000000001a7805 */ /* 0x000fe2000001ff00 */
[----:B------:R-:W-:Y:S06]  /*1be0*/  @!P1 BRA `(.L_x_1689) ;  /* 0x000000ac00b89947 */ /* 0x000fec0003800000 */
        /* <DEDUP_REMOVED lines=14> */
.L_x_1690:
[----:B------:R-:W-:Y:S01]  /*1cd0*/  ULEA UR22, UR37, UR38, 0x3 ;  /* 0x0000002625167291 */ /* 0x000fe2000f8e183f */
[----:B------:R-:W-:-:S08]  /*1ce0*/  SHF.L.U32 R0, R2, 0x1f, RZ ;  /* 0x0000001f02007819 */ /* 0x000fd000000006ff */
[----:B------:R-:W0:Y:S02]  /*1cf0*/  SYNCS.PHASECHK.TRANS64.TRYWAIT P1, [UR22+0x28c50], R0 ;  /* 0x028c5000ff0075a7 */ /* 0x000e240008020156 */
[----:B0-----:R-:W-:Y:S05]  /*1d00*/  @!P1 BRA `(.L_x_1691) ;  /* 0x0000012800b89947 */ /* 0x001fea0003800000 */
.L_x_1880:
        /* <DEDUP_REMOVED lines=24> */
[----:B------:R-:W-:-:S06]  /*1e90*/  UIADD3 UR20, UR20, -0x2, URZ ;  /* 0xfffffffe14147890 */ /* 0x000fcc000fffe03f */
[----:B------:R-:W-:Y:S02]  /*1ea0*/  ISETP.LE.AND P1, PT, R4, UR20, PT ;  /* 0x0000001404007c0c */ /* 0x000fe4000bf23270 */
[----:B0-----:R-:W-:-:S04]  /*1eb0*/  LOP3.LUT R3, R3, 0x7f, RZ, 0xc0, !PT ;  /* 0x0000007f03037812 */ /* 0x001fc800078ec0ff */
        /* <DEDUP_REMOVED lines=18> */
[----:B0-----:R-:W-:-:S07]  /*1fe0*/  IMAD.U32 R0, RZ, RZ, UR20 ;  /* 0x00000014ff007e24 */ /* 0x001fce000f8e00ff */
.L_x_1697:
[----:B------:R-:W-:Y:S01]  /*1ff0*/  BAR.SYNC.DEFER_BLOCKING 0xe, 0x100 ;  /* 0x0384000000007b1d */ /* 0x000fe20000010000 */
[----:B------:R-:W-:Y:S01]  /*2000*/  IMAD.U32 R6, RZ, RZ, UR37 ;  /* 0x00000025ff067e24 */ /* 0x000fe2000f8e00ff */
[----:B------:R-:W-:Y:S01]  /*2010*/  UIADD3 UR37, UR37, 0x1, URZ ;  /* 0x0000000125257890 */ /* 0x000fe2000fffe03f */
[C---:B------:R-:W-:Y:S01]  /*2020*/  ISETP.GT.AND P3, PT, R0.reuse, R4, PT ;  /* 0x000000040000720c */ /* 0x040fe20003f64270 */
[----:B------:R-:W-:Y:S02]  /*2030*/  VIADD R0, R0, 0xffffffff ;  /* 0xffffffff00007836 */ /* 0x000fe40000000000 */
[----:B-1----:R-:W-:Y:S01]  /*2040*/  IMAD R3, R6, 0x40, R17 ;  /* 0x0000004006037824 */ /* 0x002fe200078e0211 */
        /* <DEDUP_REMOVED lines=137> */
.L_x_1693:
[----:B------:R-:W-:Y:S01]  /*28e0*/  ULEA UR20, UR37, UR38, 0x3 ;  /* 0x0000002625147291 */ /* 0x000fe2000f8e183f */
[----:B------:R-:W-:-:S08]  /*28f0*/  SHF.L.U32 R3, R2, 0x1f, RZ ;  /* 0x0000001f02037819 */ /* 0x000fd000000006ff */
[----:B------:R0:W1:Y:S01]  /*2900*/  SYNCS.PHASECHK.TRANS64.TRYWAIT P1, [UR20+0x28c50], R3 ;  /* 0x028c5003ff0075a7 */ /* 0x0000620008020154 */
[----:B------:R-:W-:Y:S05]  /*2910*/  @!P0 BRA `(.L_x_1694) ;  /* 0x0000000000048947 */ /* 0x000fea0003800000 */
[----:B------:R-:W-:Y:S01]  /*2920*/  BPT.TRAP 0x1 ;  /* 0x000000040000795c */ /* 0x000fe20000300000 */
.L_x_1694:
[----:B-1----:R-:W-:Y:S05]  /*2930*/  @P1 BRA `(.L_x_1695) ;  /* 0x0000000000081947 */ /* 0x002fea0003800000 */
[----:B------:R-:W1:Y:S02]  /*2940*/  SYNCS.PHASECHK.TRANS64.TRYWAIT P1, [UR20+0x28c50], R3 ;  /* 0x028c5003ff0075a7 */ /* 0x000e640008020154 */
[----:B-1----:R-:W-:Y:S05]  /*2950*/  @!P1 BRA `(.L_x_1696) ;  /* 0x0000011c00bc9947 */ /* 0x002fea0003800000 */
.L_x_1695:
[----:B------:R-:W-:Y:S01]  /*2960*/  ULEA UR18, UR37, UR21, 0xc ;  /* 0x0000001525127291 */ /* 0x000fe2000f8e603f */
[----:B------:R-:W-:Y:S01]  /*2970*/  WARPGROUP.ARRIVE ;  /* 0x00000000000079c5 */ /* 0x000fe20000000000 */
[----:B------:R-:W-:Y:S01]  /*2980*/  UMOV UR19, 0x40000040 ;  /* 0x4000004000137882 */ /* 0x000fe20000000000 */
[----:B------:R-:W-:Y:S01]  /*2990*/  UMOV UR7, 0x40000040 ;  /* 0x4000004000077882 */ /* 0x000fe20000000000 */
[----:B------:R-:W-:Y:S01]  /*29a0*/  UIADD3 UR6, UR18, 0x80, URZ ;  /* 0x0000008012067890 */ /* 0x000fe2000fffe03f */
[----:B01----:R-:W-:Y:S01]  /*29b0*/  IMAD.U32 R3, RZ, RZ, UR20 ;  /* 0x00000014ff037e24 */ /* 0x003fe2000f8e00ff */
        /* <DEDUP_REMOVED lines=23> */
.L_x_1692:
[----:B------:R-:W-:Y:S01]  /*2b30*/  BAR.SYNC.DEFER_BLOCKING 0xe, 0x100 ;  /* 0x0384000000007b1d */ /* 0x000fe20000010000 */
[----:B0-----:R-:W-:Y:S01]  /*2b40*/  IMAD.U32 R0, RZ, RZ, UR37 ;  /* 0x00000025ff007e24 */ /* 0x001fe2000f8e00ff */
        /* <DEDUP_REMOVED lines=142> */
.L_x_1682:
        /* <DEDUP_REMOVED lines=14> */
.L_x_1699:
[----:B------:R-:W-:-:S11]  /*3510*/  UISETP.NE.AND UP0, UPT, UR8, 0x1, UPT ;  /* 0x000000010800788c */ /* 0x000fd6000bf05270 */
[----:B------:R-:W-:Y:S02]  /*3520*/  @UP0 ULDC.64 UR10, c[0x0][0x9e8] ;  /* 0x00027a00000a0ab9 */ /* 0x000fe40000000a00 */
[----:B------:R-:W-:-:S04]  /*3530*/  UIMAD.WIDE.U32 UR4, UR7, UR10, URZ ;  /* 0x0000000a070472a5 */ /* 0x000fc8000f8e003f */
[----:B------:R-:W-:-:S12]  /*3540*/  @UP0 USHF.R.U32.HI UR7, URZ, UR11, UR5 ;  /* 0x0000000b3f070299 */ /* 0x000fd80008011605 */
.L_x_1700:
[----:B------:R-:W-:-:S04]  /*3550*/  UIMAD UR7, UR7, UR8, UR8 ;  /* 0x00000008070772a4 */ /* 0x000fc8000f8e0208 */
[----:B------:R-:W-:-:S04]  /*3560*/  UISETP.LT.AND UP0, UPT, UR6, UR7, UPT ;  /* 0x000000070600728c */ /* 0x000fc8000bf01270 */
[----:B------:R-:W-:-:S12]  /*3570*/  USEL UR6, UR6, UR7, UP0 ;  /* 0x0000000706067287 */ /* 0x000fd80008000000 */
.L_x_1698:
[----:B------:R-:W-:Y:S02]  /*3580*/  UIADD3 UR6, UR6, 0x3f, URZ ;  /* 0x0000003f06067890 */ /* 0x000fe4000fffe03f */
[----:B------:R-:W-:Y:S02]  /*3590*/  ULEA UR5, UR47, -UR40, 0x6 ;  /* 0x800000282f057291 */ /* 0x000fe4000f8e303f */
[----:B------:R-:W-:-:S04]  /*35a0*/  USHF.R.S32.HI UR4, URZ, 0x1f, UR6 ;  /* 0x0000001f3f047899 */ /* 0x000fc80008011406 */
[----:B------:R-:W-:Y:S02]  /*35b0*/  ULEA.HI UR4, UR4, UR6, URZ, 0x6 ;  /* 0x0000000604047291 */ /* 0x000fe4000f8f303f */
[----:B------:R-:W-:Y:S02]  /*35c0*/  UIADD3 UR6, UR44, UR5, URZ ;  /* 0x000000052c067290 */ /* 0x000fe4000fffe03f */
[----:B------:R-:W-:Y:S01]  /*35d0*/  USHF.R.S32.HI UR4, URZ, 0x6, UR4 ;  /* 0x000000063f047899 */ /* 0x000fe20008011404 */
[----:B------:R-:W-:Y:S02]  /*35e0*/  ULDC UR5, c[0x0][0x9dc] ;  /* 0x0002770000057ab9 */ /* 0x000fe40000000800 */
        /* <DEDUP_REMOVED lines=15> */
.L_x_1702:
[----:B------:R-:W-:-:S11]  /*36e0*/  UISETP.NE.AND UP0, UPT, UR8, 0x1, UPT ;  /* 0x000000010800788c */ /* 0x000fd6000bf05270 */
[----:B------:R-:W-:Y:S02]  /*36f0*/  @UP0 ULDC.64 UR10, c[0x0][0x9e8] ;  /* 0x00027a00000a0ab9 */ /* 0x000fe40000000a00 */
[----:B------:R-:W-:-:S04]  /*3700*/  UIMAD.WIDE.U32 UR4, UR6, UR10, URZ ;  /* 0x0000000a060472a5 */ /* 0x000fc8000f8e003f */
[----:B------:R-:W-:-:S12]  /*3710*/  @UP0 USHF.R.U32.HI UR6, URZ, UR11, UR5 ;  /* 0x0000000b3f060299 */ /* 0x000fd80008011605 */
.L_x_1703:
[----:B------:R-:W-:-:S06]  /*3720*/  UIMAD UR6, UR6, UR8, URZ ;  /* 0x00000008060672a4 */ /* 0x000fcc000f8e023f */
[----:B------:R-:W-:-:S07]  /*3730*/  VIMNMX R0, R0, UR6, !PT ;  /* 0x0000000600007c48 */ /* 0x000fce000ffe0100 */
.L_x_1701:
        /* <DEDUP_REMOVED lines=91> */
[----:B------:R-:W-:Y:S01]  /*3cf0*/  MOV R4, UR4 ;  /* 0x0000000400047c02 */ /* 0x000fe20008000f00 */
[----:B------:R0:W1:Y:S01]  /*3d00*/  LDC.64 R14, c[0x4][R0] ;  /* 0x01000000000e7b82 */ /* 0x0000620000000a00 */
        /* <DEDUP_REMOVED lines=11> */
.L_x_1704:
[----:B------:R-:W-:Y:S01]  /*3dc0*/  LEA.HI R0, R187, R187, RZ, 0x1 ;  /* 0x000000bbbb007211 */ /* 0x000fe200078f08ff */
[----:B------:R-:W-:-:S03]  /*3dd0*/  IMAD.U32 R3, RZ, RZ, UR39 ;  /* 0x00000027ff037e24 */ /* 0x000fc6000f8e00ff */
[----:B------:R-:W-:Y:S02]  /*3de0*/  LOP3.LUT R0, R0, 0xfffffffe, RZ, 0xc0, !PT ;  /* 0xfffffffe00007812 */ /* 0x000fe400078ec0ff */
[----:B------:R-:W-:-:S03]  /*3df0*/  ISETP.NE.AND P4, PT, R3, 0x3, PT ;  /* 0x000000030300780c */ /* 0x000fc60003f85270 */
[----:B------:R-:W-:-:S05]  /*3e00*/  IMAD.IADD R0, R187, 0x1, -R0 ;  /* 0x00000001bb007824 */ /* 0x000fca00078e0a00 */
[----:B------:R-:W-:-:S04]  /*3e10*/  SHF.L.U32 R0, R0, 0x1f, RZ ;  /* 0x0000001f00007819 */ /* 0x000fc800000006ff */
[----:B------:R-:W0:Y:S02]  /*3e20*/  SYNCS.PHASECHK.TRANS64.TRYWAIT P0, [UR38+0x28c00], R0 ;  /* 0x028c0000ff0075a7 */ /* 0x000e240008000166 */
[----:B0-----:R-:W-:Y:S05]  /*3e30*/  @!P0 BRA `(.L_x_1705) ;  /* 0x00000108009c8947 */ /* 0x001fea0003800000 */
.L_x_1881:
[----:B------:R-:W-:Y:S05]  /*3e40*/  @!P4 BRA `(.L_x_1706) ;  /* 0x000000000004c947 */ /* 0x000fea0003800000 */
[----:B------:R-:W-:Y:S01]  /*3e50*/  BPT.TRAP 0x1 ;  /* 0x000000040000795c */ /* 0x000fe20000300000 */
.L_x_1706:
[----:B------:R-:W-:Y:S01]  /*3e60*/  IMAD.U32 R10, RZ, RZ, UR37 ;  /* 0x00000025ff0a7e24 */ /* 0x000fe2000f8e00ff */
[----:B------:R-:W-:-:S04]  /*3e70*/  SHF.L.U32 R11, R2, 0x1f, RZ ;  /* 0x0000001f020b7819 */ /* 0x000fc800000006ff */
[----:B------:R-:W-:-:S04]  /*3e80*/  LEA R10, R10, UR38, 0x3 ;  /* 0x000000260a0a7c11 */ /* 0x000fc8000f8e18ff */
[----:B------:R1:W2:Y:S01]  /*3e90*/  SYNCS.PHASECHK.TRANS64.TRYWAIT P0, [R10+URZ+0x28c30], R11 ;  /* 0x028c300b0a0075a7 */ /* 0x0002a2000800017f */
[----:B------:R-:W-:Y:S05]  /*3ea0*/  @!P4 BRA `(.L_x_1707) ;  /* 0x000000000004c947 */ /* 0x000fea0003800000 */
[----:B------:R-:W-:Y:S01]  /*3eb0*/  BPT.TRAP 0x1 ;  /* 0x000000040000795c */ /* 0x000fe20000300000 */
.L_x_1707:
[----:B--2---:R-:W-:Y:S05]  /*3ec0*/  @P0 BRA `(.L_x_1708) ;  /* 0x0000000000080947 */ /* 0x004fea0003800000 */
[----:B------:R-:W2:Y:S02]  /*3ed0*/  SYNCS.PHASECHK.TRANS64.TRYWAIT P0, [R10+URZ+0x28c30], R11 ;  /* 0x028c300b0a0075a7 */ /* 0x000ea4000800017f */
[----:B--2---:R-:W-:Y:S05]  /*3ee0*/  @!P0 BRA `(.L_x_1709) ;  /* 0x0000010800888947 */ /* 0x004fea0003800000 */
.L_x_1708:
        /* <DEDUP_REMOVED lines=15> */
[----:B------:R-:W0:Y:S01]  /*3fe0*/  LDC.64 R8, c[0x0][0x9e0] ;  /* 0x00027800ff087b82 */ /* 0x000e220000000a00 */
[----:B------:R-:W-:Y:S01]  /*3ff0*/  UMOV UR7, 0x40000040 ;  /* 0x4000004000077882 */ /* 0x000fe20000000000 */
[----:B------:R-:W-:Y:S01]  /*4000*/  UMOV UR5, 0x40000040 ;  /* 0x4000004000057882 */ /* 0x000fe20000000000 */
[----:B------:R-:W-:-:S02]  /*4010*/  ULOP3.LUT UR4, UR4, 0x3fff, URZ, 0xc0, !UPT ;  /* 0x00003fff04047892 */ /* 0x000fc4000f8ec03f */
[----:B------:R-:W-:Y:S01]  /*4020*/  @!P5 VIADD R0, R10, 0x28c40 ;  /* 0x00028c400a00d836 */ /* 0x000fe20000000000 */
[----:B------:R-:W-:Y:S01]  /*4030*/  UMOV UR11, 0x40000040 ;  /* 0x40000040000b7882 */ /* 0x000fe20000000000 */
[----:B------:R-:W-:Y:S01]  /*4040*/  UMOV UR9, 0x40000040 ;  /* 0x4000004000097882 */ /* 0x000fe20000000000 */
[----:B------:R-:W-:Y:S02]  /*4050*/  ULEA UR18, UR37, UR18, 0x9 ;  /* 0x0000001225127291 */ /* 0x000fe4000f8e483f */
[----:B------:R-:W-:Y:S01]  /*4060*/  ULOP3.LUT UR16, UR4, 0x10000, URZ, 0xfc, !UPT ;  /* 0x0001000004107892 */ /* 0x000fe2000f8efc3f */
[----:B------:R-:W-:Y:S01]  /*4070*/  @!P5 PRMT R0, RZ, 0x654, R0 ;  /* 0x00000654ff00d816 */ /* 0x000fe20000000000 */
[----:B------:R-:W-:Y:S02]  /*4080*/  UIADD3 UR6, UR18, 0x2, URZ ;  /* 0x0000000212067890 */ /* 0x000fe4000fffe03f */
[----:B------:R-:W-:Y:S02]  /*4090*/  UIADD3 UR4, UR16, 0x2, URZ ;  /* 0x0000000210047890 */ /* 0x000fe4000fffe03f */
[----:B------:R-:W-:-:S02]  /*40a0*/  UIADD3 UR10, UR18, 0x4, URZ ;  /* 0x00000004120a7890 */ /* 0x000fc4000fffe03f */
[----:B------:R-:W-:Y:S02]  /*40b0*/  UIADD3 UR8, UR16, 0x4, URZ ;  /* 0x0000000410087890 */ /* 0x000fe4000fffe03f */
[----:B------:R-:W-:Y:S01]  /*40c0*/  HGMMA.64x64x16.F32 R24, gdesc[UR16], RZ, !UPT, gsb0 ;  /* 0x00e00000101879f0 */ /* 0x000fe2000c0008ff */
[----:B------:R-:W-:Y:S02]  /*40d0*/  UIADD3 UR14, UR18, 0x6, URZ ;  /* 0x00000006120e7890 */ /* 0x000fe4000fffe03f */
[----:B------:R-:W-:Y:S01]  /*40e0*/  UIADD3 UR12, UR16, 0x6, URZ ;  /* 0x00000006100c7890 */ /* 0x000fe2000fffe03f */
[----:B------:R-:W-:Y:S01]  /*40f0*/  UMOV UR15, 0x40000040 ;  /* 0x40000040000f7882 */ /* 0x000fe20000000000 */
[----:B------:R-:W-:Y:S01]  /*4100*/  UMOV UR13, 0x40000040 ;  /* 0x40000040000d7882 */ /* 0x000fe20000000000 */
[----:B0-----:R-:W-:Y:S01]  /*4110*/  ISETP.GE.AND P6, PT, R9, 0x1, PT ;  /* 0x000000010900780c */ /* 0x001fe20003fc6270 */
[----:B------:R-:W-:Y:S01]  /*4120*/  ULDC UR20, c[0x0][0x9dc] ;  /* 0x0002770000147ab9 */ /* 0x000fe20000000800 */
[----:B------:R-:W-:-:S02]  /*4130*/  WARPGROUP.DEPBAR.LE gsb0, 0x0 ;  /* 0x00008000000079c5 */ /* 0x000fc40000010000 */
[----:B------:R-:W-:-:S06]  /*4140*/  WARPGROUP.ARRIVE ;  /* 0x00000000000079c5 */ /* 0x000fcc0000000000 */
[----:B------:R-:W-:Y:S01]  /*4150*/  HGMMA.64x64x16.F32 R24, gdesc[UR4], R24, gsb0 ;  /* 0x00e00000041879f0 */ /* 0x000fe20008000818 */
[----:B------:R-:W-:Y:S02]  /*4160*/  UMOV UR6, 0xffffffc0 ;  /* 0xffffffc000067882 */ /* 0x000fe40000000000 */
[----:B------:R-:W-:-:S04]  /*4170*/  UIMAD UR6, UR50, UR6, 0x41 ;  /* 0x00000041320674a4 */ /* 0x000fc8000f8e0206 */
[----:B------:R-:W-:Y:S02]  /*4180*/  UIADD3 UR7, -UR40, UR6, UR44 ;  /* 0x0000000628077290 */ /* 0x000fe4000fffe12c */
[----:B------:R-:W-:-:S04]  /*4190*/  UIADD3 UR6, UR6, -0x1, URZ ;  /* 0xffffffff06067890 */ /* 0x000fc8000fffe03f */
[----:B------:R-:W-:-:S05]  /*41a0*/  IADD3 R5, -R16, UR7, RZ ;  /* 0x0000000710057c10 */ /* 0x000fca000fffe1ff */
[----:B------:R-:W-:Y:S01]  /*41b0*/  IMAD.IADD R14, R5, 0x1, R8 ;  /* 0x00000001050e7824 */ /* 0x000fe200078e0208 */
[----:B------:R-:W-:Y:S02]  /*41c0*/  WARPGROUP.DEPBAR.LE gsb0, 0x0 ;  /* 0x00008000000079c5 */ /* 0x000fe40000010000 */
[----:B------:R-:W-:-:S06]  /*41d0*/  WARPGROUP.ARRIVE ;  /* 0x00000000000079c5 */ /* 0x000fcc0000000000 */
[----:B------:R-:W-:Y:S01]  /*41e0*/  HGMMA.64x64x16.F32 R24, gdesc[UR8], R24, gsb0 ;  /* 0x00e00000081879f0 */ /* 0x000fe20008000818 */
[----:B------:R-:W-:-:S06]  /*41f0*/  ULOP3.LUT UR10, URZ, UR20, URZ, 0x33, !UPT ;  /* 0x000000143f0a7292 */ /* 0x000fcc000f8e333f */
[----:B------:R-:W-:Y:S01]  /*4200*/  VIADD R15, R5, UR10 ;  /* 0x0000000a050f7c36 */ /* 0x000fe20008000000 */
[----:B------:R-:W-:Y:S02]  /*4210*/  WARPGROUP.DEPBAR.LE gsb0, 0x0 ;  /* 0x00008000000079c5 */ /* 0x000fe40000010000 */
[----:B------:R-:W-:-:S06]  /*4220*/  WARPGROUP.ARRIVE ;  /* 0x00000000000079c5 */ /* 0x000fcc0000000000 */
[----:B------:R-:W-:Y:S01]  /*4230*/  HGMMA.64x64x16.F32 R24, gdesc[UR12], R24, gsb0 ;  /* 0x00e000000c1879f0 */ /* 0x000fe20008000818 */
[----:B------:R-:W-:-:S06]  /*4240*/  ULEA UR14, UR50, 0xffffffc0, 0x6 ;  /* 0xffffffc0320e7891 */ /* 0x000fcc000f8e303f */
[----:B------:R-:W-:-:S04]  /*4250*/  MOV R13, UR14 ;  /* 0x0000000e000d7c02 */ /* 0x000fc80008000f00 */
[----:B------:R-:W-:Y:S01]  /*4260*/  IADD3 R13, -R16, UR44, -R13 ;  /* 0x0000002c100d7c10 */ /* 0x000fe2000fffe90d */
[----:B------:R-:W-:Y:S02]  /*4270*/  WARPGROUP.DEPBAR.LE gsb0, 0x0 ;  /* 0x00008000000079c5 */ /* 0x000fe40000010000 */
[----:B------:R0:W-:Y:S02]  /*4280*/  @!P5 SYNCS.ARRIVE.TRANS64.RED.A1T0 RZ, [R0+URZ], RZ ;  /* 0x000000ff00ffd9a7 */ /* 0x0001e4000810043f */
[----:B0-----:R-:W-:-:S04]  /*4290*/  IMAD.U32 R0, RZ, RZ, UR47 ;  /* 0x0000002fff007e24 */ /* 0x001fc8000f8e00ff */
[----:B------:R-:W-:-:S04]  /*42a0*/  IMAD R0, R0, 0x40, R17 ;  /* 0x0000004000007824 */ /* 0x000fc800078e0211 */
[----:B------:R-:W-:Y:S01]  /*42b0*/  IMAD.IADD R5, R15, 0x1, R0 ;  /* 0x000000010f057824 */ /* 0x000fe200078e0200 */
[----:B------:R-:W-:Y:S01]  /*42c0*/  VIADDMNMX R4, R0, R14, R13, PT ;  /* 0x0000000e00047246 */ /* 0x000fe2000380010d */
[----:B------:R-:W-:Y:S06]  /*42d0*/  @!P6 BRA `(.L_x_1710) ;  /* 0x000000000054e947 */ /* 0x000fec0003800000 */
[----:B------:R-:W-:Y:S01]  /*42e0*/  IMAD.U32 R7, RZ, RZ, UR40 ;  /* 0x00000028ff077e24 */ /* 0x000fe2000f8e00ff */
[----:B------:R-:W-:Y:S04]  /*42f0*/  BSSY B0, `(.L_x_1711) ;  /* 0x000000f000007945 */ /* 0x000fe80003800000 */
[----:B------:R-:W-:-:S04]  /*4300*/  IADD3 R6, R0, UR44, -R7 ;  /* 0x0000002c00067c10 */ /* 0x000fc8000fffe807 */
[----:B------:R-:W-:-:S13]  /*4310*/  ISETP.GT.AND P0, PT, R6, -0x1, PT ;  /* 0xffffffff0600780c */ /* 0x000fda0003f04270 */
[----:B------:R-:W-:Y:S05]  /*4320*/  @P0 BRA `(.L_x_1712) ;  /* 0x00000000001c0947 */ /* 0x000fea0003800000 */
[----:B------:R-:W-:Y:S02]  /*4330*/  ISETP.NE.AND P0, PT, R9, 0x1, PT ;  /* 0x000000010900780c */ /* 0x000fe40003f05270 */
[----:B------:R-:W-:-:S11]  /*4340*/  LOP3.LUT R7, RZ, R6, RZ, 0x33, !PT ;  /* 0x00000006ff077212 */ /* 0x000fd600078e33ff */
[----:B------:R-:W0:Y:S02]  /*4350*/  @P0 LDC.64 R20, c[0x0][0x9e8] ;  /* 0x00027a00ff140b82 */ /* 0x000e240000000a00 */
[----:B0-----:R-:W-:-:S05]  /*4360*/  @P0 IMAD.HI.U32 R6, R7, R20, RZ ;  /* 0x0000001407060227 */ /* 0x001fca00078e00ff */
[----:B------:R-:W-:-:S04]  /*4370*/  @P0 SHF.R.U32.HI R7, RZ, R21, R6 ;  /* 0x00000015ff070219 */ /* 0x000fc80000011606 */
[----:B------:R-:W-:Y:S01]  /*4380*/  LOP3.LUT R6, RZ, R7, RZ, 0x33, !PT ;  /* 0x00000007ff067212 */ /* 0x000fe200078e33ff */
[----:B------:R-:W-:Y:S06]  /*4390*/  BRA `(.L_x_1713) ;  /* 0x0000000000107947 */ /* 0x000fec0003800000 */
.L_x_1712:
[----:B------:R-:W-:-:S13]  /*43a0*/  ISETP.NE.AND P0, PT, R9, 0x1, PT ;  /* 0x000000010900780c */ /* 0x000fda0003f05270 */
[----:B------:R-:W0:Y:S02]  /*43b0*/  @P0 LDC.64 R20, c[0x0][0x9e8] ;  /* 0x00027a00ff140b82 */ /* 0x000e240000000a00 */
[----:B0-----:R-:W-:-:S05]  /*43c0*/  @P0 IMAD.HI.U32 R12, R6, R20, RZ ;  /* 0x00000014060c0227 */ /* 0x001fca00078e00ff */
[----:B------:R-:W-:-:S07]  /*43d0*/  @P0 SHF.R.U32.HI R6, RZ, R21, R12 ;  /* 0x00000015ff060219 */ /* 0x000fce000001160c */
.L_x_1713:
[----:B------:R-:W-:Y:S05]  /*43e0*/  BSYNC B0 ;  /* 0x0000000000007941 */ /* 0x000fea0003800000 */
.L_x_1711:
[----:B------:R-:W-:-:S04]  /*43f0*/  IMAD R7, R6, R9, -UR14 ;  /* 0x8000000e06077e24 */ /* 0x000fc8000f8e0209 */
[----:B------:R-:W-:-:S05]  /*4400*/  IMAD.IADD R6, R7, 0x1, -R16 ;  /* 0x0000000107067824 */ /* 0x000fca00078e0a10 */
[----:B------:R-:W-:Y:S02]  /*4410*/  VIMNMX R5, R5, R6, !PT ;  /* 0x0000000605057248 */ /* 0x000fe40007fe0100 */
[----:B------:R-:W-:-:S07]  /*4420*/  VIADDMNMX R4, R6, R9, R4, PT ;  /* 0x0000000906047246 */ /* 0x000fce0003800104 */
.L_x_1710:
[----:B------:R-:W-:Y:S02]  /*4430*/  UISETP.GE.AND UP4, UPT, UR6, 0x9, UPT ;  /* 0x000000090600788c */ /* 0x000fe4000bf86270 */
[----:B------:R-:W-:Y:S02]  /*4440*/  UISETP.GE.AND UP1, UPT, UR6, 0x1, UPT ;  /* 0x000000010600788c */ /* 0x000fe4000bf26270 */
[----:B------:R-:W-:Y:S02]  /*4450*/  UISETP.GE.AND UP0, UPT, UR6, 0x2, UPT ;  /* 0x000000020600788c */ /* 0x000fe4000bf06270 */
[----:B------:R-:W-:Y:S01]  /*4460*/  PLOP3.LUT P0, PT, PT, PT, UP4, 0x40, 0x0 ;  /* 0x000000000000781c */ /* 0x000fe20003f0e848 */
[----:B------:R-:W-:Y:S01]  /*4470*/  UISETP.GE.AND UP3, UPT, UR6, 0xa, UPT ;  /* 0x0000000a0600788c */ /* 0x000fe2000bf66270 */
[----:B------:R-:W-:Y:S01]  /*4480*/  PLOP3.LUT P2, PT, PT, PT, UP1, 0x40, 0x0 ;  /* 0x000000000000781c */ /* 0x000fe20003f4e818 */
[----:B------:R-:W-:Y:S01]  /*4490*/  UP2UR UR11, UPR, URZ, 0x1 ;  /* 0x000000013f0b7883 */ /* 0x000fe20008000000 */
[C---:B------:R-:W-:Y:S01]  /*44a0*/  ISETP.GT.AND P0, PT, R5.reuse, 0x8, P0 ;  /* 0x000000080500780c */ /* 0x040fe20000704270 */
[----:B------:R-:W-:Y:S01]  /*44b0*/  UISETP.GE.AND UP2, UPT, UR6, 0x11, UPT ;  /* 0x000000110600788c */ /* 0x000fe2000bf46270 */
[C---:B------:R-:W-:Y:S01]  /*44c0*/  ISETP.GT.AND P2, PT, R5.reuse, RZ, P2 ;  /* 0x000000ff0500720c */ /* 0x040fe20001744270 */
[----:B------:R-:W-:Y:S01]  /*44d0*/  UP2UR UR10, UPR, URZ, 0x2 ;  /* 0x000000023f0a7883 */ /* 0x000fe20008000000 */
[----:B------:R-:W-:Y:S01]  /*44e0*/  PLOP3.LUT P1, PT, PT, PT, UP0, 0x40, 0x0 ;  /* 0x000000000000781c */ /* 0x000fe20003f2e808 */
[----:B------:R-:W-:Y:S01]  /*44f0*/  UISETP.GE.AND UP0, UPT, UR6, 0x19, UPT ;  /* 0x000000190600788c */ /* 0x000fe2000bf06270 */
[----:B------:R-:W-:Y:S01]  /*4500*/  PLOP3.LUT P3, PT, PT, PT, UP3, 0x40, 0x0 ;  /* 0x000000000000781c */ /* 0x000fe20003f6e838 */
[----:B------:R-:W-:Y:S01]  /*4510*/  UISETP.GE.AND UP1, UPT, UR6, 0x12, UPT ;  /* 0x000000120600788c */ /* 0x000fe2000bf26270 */
[C---:B------:R-:W-:Y:S01]  /*4520*/  ISETP.LT.OR P0, PT, R4.reuse, 0x9, P0 ;  /* 0x000000090400780c */ /* 0x040fe20000701670 */
[----:B------:R-:W-:Y:S01]  /*4530*/  UP2UR UR22, UPR, URZ, 0x1 ;  /* 0x000000013f167883 */ /* 0x000fe20008000000 */
[----:B------:R-:W-:Y:S01]  /*4540*/  ISETP.LT.OR P2, PT, R4, 0x1, P2 ;  /* 0x000000010400780c */ /* 0x000fe20001741670 */
[----:B------:R-:W-:Y:S01]  /*4550*/  UP2UR UR19, UPR, URZ, 0x4 ;  /* 0x000000043f137883 */ /* 0x000fe20008000000 */
[C---:B------:R-:W-:Y:S01]  /*4560*/  ISETP.GT.AND P3, PT, R5.reuse, 0x9, P3 ;  /* 0x000000090500780c */ /* 0x040fe20001f64270 */
[----:B------:R-:W-:Y:S01]  /*4570*/  UP2UR UR21, UPR, URZ, 0x2 ;  /* 0x000000023f157883 */ /* 0x000fe20008000000 */
[C---:B------:R-:W-:Y:S01]  /*4580*/  ISETP.GT.AND P1, PT, R5.reuse, 0x1, P1 ;  /* 0x000000010500780c */ /* 0x040fe20000f24270 */
[----:B------:R-:W-:Y:S01]  /*4590*/  UP2UR UR7, UPR, URZ, 0x10 ;  /* 0x000000103f077883 */ /* 0x000fe20008000000 */
[----:B------:R-:W-:Y:S01]  /*45a0*/  FSEL R28, R28, -INF , !P0 ;  /* 0xff8000001c1c7808 */ /* 0x000fe20004000000 */
[----:B------:R-:W-:Y:S01]  /*45b0*/  UP2UR UR18, UPR, URZ, 0x8 ;  /* 0x000000083f127883 */ /* 0x000fe20008000000 */
[----:B------:R-:W-:Y:S01]  /*45c0*/  FSEL R24, R24, -INF , !P2 ;  /* 0xff80000018187808 */ /* 0x000fe20005000000 */
[----:B------:R-:W-:Y:S01]  /*45d0*/  UISETP.GE.AND UP3, UPT, UR6, 0x31, UPT ;  /* 0x000000310600788c */ /* 0x000fe2000bf66270 */
[----:B------:R-:W-:Y:S01]  /*45e0*/  PLOP3.LUT P0, PT, PT, PT, UP0, 0x40, 0x0 ;  /* 0x000000000000781c */ /* 0x000fe20003f0e808 */
[----:B------:R-:W-:Y:S01]  /*45f0*/  UISETP.GE.AND UP0, UPT, UR6, 0x1a, UPT ;  /* 0x0000001a0600788c */ /* 0x000fe2000bf06270 */
[----:B------:R-:W-:Y:S01]  /*4600*/  PLOP3.LUT P2, PT, PT, PT, UP2, 0x40, 0x0 ;  /* 0x000000000000781c */ /* 0x000fe20003f4e828 */
[----:B------:R-:W-:Y:S01]  /*4610*/  UISETP.GE.AND UP2, UPT, UR6, 0x2a, UPT ;  /* 0x0000002a0600788c */ /* 0x000fe2000bf46270 */
[C---:B------:R-:W-:Y:S01]  /*4620*/  ISETP.LT.OR P3, PT, R4.reuse, 0xa, P3 ;  /* 0x0000000a0400780c */ /* 0x040fe20001f61670 */
[----:B------:R-:W-:Y:S01]  /*4630*/  UP2UR UR23, UPR, URZ, 0x1 ;  /* 0x000000013f177883 */ /* 0x000fe20008000000 */
[----:B------:R-:W-:Y:S01]  /*4640*/  ISETP.LT.OR P1, PT, R4, 0x2, P1 ;  /* 0x000000020400780c */ /* 0x000fe20000f21670 */
[----:B------:R-:W-:Y:S01]  /*4650*/  UISETP.GE.AND UP4, UPT, UR6, 0x32, UPT ;  /* 0x000000320600788c */ /* 0x000fe2000bf86270 */
[----:B------:R-:W-:Y:S01]  /*4660*/  ISETP.GT.AND P2, PT, R5, 0x10, P2 ;  /* 0x000000100500780c */ /* 0x000fe20001744270 */
[----:B------:R-:W-:Y:S01]  /*4670*/  UISETP.GE.AND UP5, UPT, UR6, 0x39, UPT ;  /* 0x000000390600788c */ /* 0x000fe2000bfa6270 */
[----:B------:R-:W-:Y:S01]  /*4680*/  FSEL R56, R29, -INF , !P3 ;  /* 0xff8000001d387808 */ /* 0x000fe20005800000 */
[----:B------:R-:W-:Y:S01]  /*4690*/  UISETP.GE.AND UP6, UPT, UR6, 0x3a, UPT ;  /* 0x0000003a0600788c */ /* 0x000fe2000bfc6270 */
[----:B------:R-:W-:-:S02]  /*46a0*/  FSEL R20, R25, -INF , !P1 ;  /* 0xff80000019147808 */ /* 0x000fc40004800000 */
[----:B------:R-:W-:Y:S01]  /*46b0*/  PLOP3.LUT P3, PT, PT, PT, UP0, 0x40, 0x0 ;  /* 0x000000000000781c */ /* 0x000fe20003f6e808 */
[----:B------:R-:W-:Y:S01]  /*46c0*/  UISETP.GE.AND UP0, UPT, UR6, 0x21, UPT ;  /* 0x000000210600788c */ /* 0x000fe2000bf06270 */
[----:B------:R-:W-:Y:S01]  /*46d0*/  PLOP3.LUT P1, PT, PT, PT, UP1, 0x40, 0x0 ;  /* 0x000000000000781c */ /* 0x000fe20003f2e818 */
[----:B------:R-:W-:Y:S01]  /*46e0*/  UISETP.GE.AND UP1, UPT, UR6, 0x29, UPT ;  /* 0x000000290600788c */ /* 0x000fe2000bf26270 */
[----:B------:R-:W-:Y:S01]  /*46f0*/  ISETP.LT.OR P2, PT, R4, 0x11, P2 ;  /* 0x000000110400780c */ /* 0x000fe20001741670 */
[----:B------:R-:W-:Y:S01]  /*4700*/  UP2UR UR24, UPR, URZ, 0x1 ;  /* 0x000000013f187883 */ /* 0x000fe20008000000 */
[C---:B------:R-:W-:Y:S02]  /*4710*/  ISETP.GT.AND P1, PT, R5.reuse, 0x11, P1 ;  /* 0x000000110500780c */ /* 0x040fe40000f24270 */
[C---:B------:R-:W-:Y:S02]  /*4720*/  ISETP.GT.AND P0, PT, R5.reuse, 0x18, P0 ;  /* 0x000000180500780c */ /* 0x040fe40000704270 */
[----:B------:R-:W-:-:S02]  /*4730*/  ISETP.GT.AND P3, PT, R5, 0x19, P3 ;  /* 0x000000190500780c */ /* 0x000fc40001f64270 */
[----:B------:R-:W-:Y:S02]  /*4740*/  FSEL R32, R32, -INF , !P2 ;  /* 0xff80000020207808 */ /* 0x000fe40005000000 */
[----:B------:R-:W-:Y:S01]  /*4750*/  PLOP3.LUT P2, PT, PT, PT, UP0, 0x40, 0x0 ;  /* 0x000000000000781c */ /* 0x000fe20003f4e808 */
[----:B------:R-:W-:Y:S01]  /*4760*/  UISETP.GE.AND UP0, UPT, UR6, 0x22, UPT ;  /* 0x000000220600788c */ /* 0x000fe2000bf06270 */
[C---:B------:R-:W-:Y:S02]  /*4770*/  ISETP.LT.OR P1, PT, R4.reuse, 0x12, P1 ;  /* 0x000000120400780c */ /* 0x040fe40000f21670 */
[C---:B------:R-:W-:Y:S02]  /*4780*/  ISETP.LT.OR P0, PT, R4.reuse, 0x19, P0 ;  /* 0x000000190400780c */ /* 0x040fe40000701670 */
[----:B------:R-:W-:Y:S02]  /*4790*/  ISETP.LT.OR P3, PT, R4, 0x1a, P3 ;  /* 0x0000001a0400780c */ /* 0x000fe40001f61670 */
[----:B------:R-:W-:-:S02]  /*47a0*/  FSEL R58, R33, -INF , !P1 ;  /* 0xff800000213a7808 */ /* 0x000fc40004800000 */
[----:B------:R-:W-:Y:S02]  /*47b0*/  FSEL R36, R36, -INF , !P0 ;  /* 0xff80000024247808 */ /* 0x000fe40004000000 */
[----:B------:R-:W-:Y:S02]  /*47c0*/  FSEL R60, R37, -INF , !P3 ;  /* 0xff800000253c7808 */ /* 0x000fe40005800000 */
[----:B------:R-:W-:Y:S02]  /*47d0*/  PLOP3.LUT P1, PT, PT, PT, UP0, 0x40, 0x0 ;  /* 0x000000000000781c */ /* 0x000fe40003f2e808 */
[----:B------:R-:W-:Y:S02]  /*47e0*/  PLOP3.LUT P0, PT, PT, PT, UP1, 0x40, 0x0 ;  /* 0x000000000000781c */ /* 0x000fe40003f0e818 */
[----:B------:R-:W-:Y:S02]  /*47f0*/  PLOP3.LUT P3, PT, PT, PT, UP2, 0x40, 0x0 ;  /* 0x000000000000781c */ /* 0x000fe40003f6e828 */
[----:B------:R-:W-:-:S02]  /*4800*/  ISETP.GT.AND P2, PT, R5, 0x20, P2 ;  /* 0x000000200500780c */ /* 0x000fc40001744270 */
[C---:B------:R-:W-:Y:S02]  /*4810*/  ISETP.GT.AND P1, PT, R5.reuse, 0x21, P1 ;  /* 0x000000210500780c */ /* 0x040fe40000f24270 */
[C---:B------:R-:W-:Y:S02]  /*4820*/  ISETP.GT.AND P0, PT, R5.reuse, 0x28, P0 ;  /* 0x000000280500780c */ /* 0x040fe40000704270 */
[----:B------:R-:W-:Y:S02]  /*4830*/  ISETP.GT.AND P3, PT, R5, 0x29, P3 ;  /* 0x000000290500780c */ /* 0x000fe40001f64270 */
[C---:B------:R-:W-:Y:S02]  /*4840*/  ISETP.LT.OR P2, PT, R4.reuse, 0x21, P2 ;  /* 0x000000210400780c */ /* 0x040fe40001741670 */
[C---:B------:R-:W-:Y:S02]  /*4850*/  ISETP.LT.OR P1, PT, R4.reuse, 0x22, P1 ;  /* 0x000000220400780c */ /* 0x040fe40000f21670 */
[----:B------:R-:W-:-:S02]  /*4860*/  ISETP.LT.OR P0, PT, R4, 0x29, P0 ;  /* 0x000000290400780c */ /* 0x000fc40000701670 */
[----:B------:R-:W-:Y:S02]  /*4870*/  ISETP.LT.OR P3, PT, R4, 0x2a, P3 ;  /* 0x0000002a0400780c */ /* 0x000fe40001f61670 */
[----:B------:R-:W-:Y:S02]  /*4880*/  FSEL R40, R40, -INF , !P2 ;  /* 0xff80000028287808 */ /* 0x000fe40005000000 */
[----:B------:R-:W-:Y:S02]  /*4890*/  FSEL R62, R41, -INF , !P1 ;  /* 0xff800000293e7808 */ /* 0x000fe40004800000 */
[----:B------:R-:W-:Y:S02]  /*48a0*/  FSEL R44, R44, -INF , !P0 ;  /* 0xff8000002c2c7808 */ /* 0x000fe40004000000 */
[----:B------:R-:W-:Y:S02]  /*48b0*/  FSEL R64, R45, -INF , !P3 ;  /* 0xff8000002d407808 */ /* 0x000fe40005800000 */
[----:B------:R-:W-:-:S02]  /*48c0*/  PLOP3.LUT P2, PT, PT, PT, UP3, 0x40, 0x0 ;  /* 0x000000000000781c */ /* 0x000fc40003f4e838 */
[----:B------:R-:W-:Y:S02]  /*48d0*/  PLOP3.LUT P1, PT, PT, PT, UP4, 0x40, 0x0 ;  /* 0x000000000000781c */ /* 0x000fe40003f2e848 */
[----:B------:R-:W-:Y:S02]  /*48e0*/  PLOP3.LUT P0, PT, PT, PT, UP5, 0x40, 0x0 ;  /* 0x000000000000781c */ /* 0x000fe40003f0e858 */
[----:B------:R-:W-:Y:S02]  /*48f0*/  PLOP3.LUT P3, PT, PT, PT, UP6, 0x40, 0x0 ;  /* 0x000000000000781c */ /* 0x000fe40003f6e868 */
[C---:B------:R-:W-:Y:S02]  /*4900*/  ISETP.GT.AND P2, PT, R5.reuse, 0x30, P2 ;  /* 0x000000300500780c */ /* 0x040fe40001744270 */
[C---:B------:R-:W-:Y:S02]  /*4910*/  ISETP.GT.AND P1, PT, R5.reuse, 0x31, P1 ;  /* 0x000000310500780c */ /* 0x040fe40000f24270 */
[----:B------:R-:W-:-:S02]  /*4920*/  ISETP.GT.AND P0, PT, R5, 0x38, P0 ;  /* 0x000000380500780c */ /* 0x000fc40000704270 */
[----:B------:R-:W-:Y:S01]  /*4930*/  ISETP.GT.AND P3, PT, R5, 0x39, P3 ;  /* 0x000000390500780c */ /* 0x000fe20001f64270 */
[----:B------:R-:W-:Y:S01]  /*4940*/  VIADD R5, R0, 0x8 ;  /* 0x0000000800057836 */ /* 0x000fe20000000000 */
[C---:B------:R-:W-:Y:S02]  /*4950*/  ISETP.LT.OR P2, PT, R4.reuse, 0x31, P2 ;  /* 0x000000310400780c */ /* 0x040fe40001741670 */
[C---:B------:R-:W-:Y:S02]  /*4960*/  ISETP.LT.OR P1, PT, R4.reuse, 0x32, P1 ;  /* 0x000000320400780c */ /* 0x040fe40000f21670 */
[C---:B------:R-:W-:Y:S02]  /*4970*/  ISETP.LT.OR P0, PT, R4.reuse, 0x39, P0 ;  /* 0x000000390400780c */ /* 0x040fe40000701670 */
[----:B------:R-:W-:Y:S02]  /*4980*/  ISETP.LT.OR P3, PT, R4, 0x3a, P3 ;  /* 0x0000003a0400780c */ /* 0x000fe40001f61670 */
[----:B------:R-:W-:-:S02]  /*4990*/  VIADDMNMX R6, R5, R14, R13, PT ;  /* 0x0000000e05067246 */ /* 0x000fc4000380010d */
[----:B------:R-:W-:Y:S02]  /*49a0*/  IADD3 R5, R15, 0x8, R0 ;  /* 0x000000080f057810 */ /* 0x000fe40007ffe000 */
[----:B------:R-:W-:Y:S02]  /*49b0*/  FSEL R48, R48, -INF , !P2 ;  /* 0xff80000030307808 */ /* 0x000fe40005000000 */
[----:B------:R-:W-:Y:S02]  /*49c0*/  FSEL R66, R49, -INF , !P1 ;  /* 0xff80000031427808 */ /* 0x000fe40004800000 */
[----:B------:R-:W-:Y:S02]  /*49d0*/  FSEL R52, R52, -INF , !P0 ;  /* 0xff80000034347808 */ /* 0x000fe40004000000 */
[----:B------:R-:W-:Y:S01]  /*49e0*/  FSEL R68, R53, -INF , !P3 ;  /* 0xff80000035447808 */ /* 0x000fe20005800000 */
[----:B------:R-:W-:Y:S06]  /*49f0*/  @!P6 BRA `(.L_x_1714) ;  /* 0x000000000058e947 */ /* 0x000fec0003800000 */
[----:B------:R-:W-:Y:S01]  /*4a00*/  IMAD.U32 R7, RZ, RZ, UR40 ;  /* 0x00000028ff077e24 */ /* 0x000fe2000f8e00ff */
[----:B------:R-:W-:Y:S04]  /*4a10*/  BSSY B0, `(.L_x_1715) ;  /* 0x0000010000007945 */ /* 0x000fe80003800000 */
[----:B------:R-:W-:-:S05]  /*4a20*/  IADD3 R4, R0, UR44, -R7 ;  /* 0x0000002c00047c10 */ /* 0x000fca000fffe807 */
[----:B------:R-:W-:-:S05]  /*4a30*/  VIADD R4, R4, 0x8 ;  /* 0x0000000804047836 */ /* 0x000fca0000000000 */
        /* <DEDUP_REMOVED lines=9> */
.L_x_1716:
[----:B------:R-:W-:-:S13]  /*4ad0*/  ISETP.NE.AND P0, PT, R9, 0x1, PT ;  /* 0x000000010900780c */ /* 0x000fda0003f05270 */
[----:B------:R-:W0:Y:S02]  /*4ae0*/  @P0 LDC.64 R12, c[0x0][0x9e8] ;  /* 0x00027a00ff0c0b82 */ /* 0x000e240000000a00 */
[----:B0-----:R-:W-:-:S05]  /*4af0*/  @P0 IMAD.HI.U32 R12, R4, R12, RZ ;  /* 0x0000000c040c0227 */ /* 0x001fca00078e00ff */
[----:B------:R-:W-:-:S07]  /*4b00*/  @P0 SHF.R.U32.HI R4, RZ, R13, R12 ;  /* 0x0000000dff040219 */ /* 0x000fce000001160c */
.L_x_1717:
[----:B------:R-:W-:Y:S05]  /*4b10*/  BSYNC B0 ;  /* 0x0000000000007941 */ /* 0x000fea0003800000 */
.L_x_1715:
[----:B------:R-:W-:-:S04]  /*4b20*/  IMAD R7, R4, R9, -UR14 ;  /* 0x8000000e04077e24 */ /* 0x000fc8000f8e0209 */
[----:B------:R-:W-:-:S05]  /*4b30*/  IMAD.IADD R4, R7, 0x1, -R16 ;  /* 0x0000000107047824 */ /* 0x000fca00078e0a10 */
[----:B------:R-:W-:Y:S02]  /*4b40*/  VIMNMX R5, R5, R4, !PT ;  /* 0x0000000405057248 */ /* 0x000fe40007fe0100 */
[----:B------:R-:W-:-:S07]  /*4b50*/  VIADDMNMX R6, R4, R9, R6, PT ;  /* 0x0000000904067246 */ /* 0x000fce0003800106 */
.L_x_1714:
[----:B------:R-:W-:Y:S01]  /*4b60*/  FMNMX.FTZ R4, R24, R20, !PT ;  /* 0x0000001418047209 */ /* 0x000fe20007810000 */
[----:B------:R-:W-:Y:S01]  /*4b70*/  UP2UR UR6, UPR, URZ, 0x4 ;  /* 0x000000043f067883 */ /* 0x000fe20008000000 */
[----:B------:R-:W-:Y:S01]  /*4b80*/  BAR.SYNC.DEFER_BLOCKING 0xf, 0x100 ;  /* 0x03c4000000007b1d */ /* 0x000fe20000010000 */
[----:B------:R-:W-:Y:S01]  /*4b90*/  UISETP.NE.AND UP2, UPT, UR7, URZ, UPT ;  /* 0x0000003f0700728c */ /* 0x000fe2000bf45270 */
[----:B------:R-:W-:Y:S01]  /*4ba0*/  FMNMX.FTZ R4, R28, R4, !PT ;  /* 0x000000041c047209 */ /* 0x000fe20007810000 */
[----:B------:R-:W-:Y:S02]  /*4bb0*/  UP2UR UR7, UPR, URZ, 0x8 ;  /* 0x000000083f077883 */ /* 0x000fe40008000000 */
[----:B------:R-:W-:Y:S01]  /*4bc0*/  UISETP.NE.AND UP3, UPT, UR11, URZ, UPT ;  /* 0x0000003f0b00728c */ /* 0x000fe2000bf65270 */
[----:B------:R-:W-:Y:S01]  /*4bd0*/  FMNMX.FTZ R4, R56, R4, !PT ;  /* 0x0000000438047209 */ /* 0x000fe20007810000 */
[----:B------:R-:W-:Y:S01]  /*4be0*/  UP2UR UR11, UPR, URZ, 0x10 ;  /* 0x000000103f0b7883 */ /* 0x000fe20008000000 */
[----:B------:R-:W-:Y:S01]  /*4bf0*/  PLOP3.LUT P0, PT, PT, PT, UP2, 0x40, 0x0 ;  /* 0x000000000000781c */ /* 0x000fe20003f0e828 */
[----:B------:R-:W-:Y:S01]  /*4c00*/  UISETP.NE.AND UP4, UPT, UR10, URZ, UPT ;  /* 0x0000003f0a00728c */ /* 0x000fe2000bf85270 */
[----:B------:R-:W-:Y:S01]  /*4c10*/  FMNMX.FTZ R4, R32, R4, !PT ;  /* 0x0000000420047209 */ /* 0x000fe20007810000 */
[----:B------:R-:W-:Y:S01]  /*4c20*/  UP2UR UR14, UPR, URZ, 0x20 ;  /* 0x000000203f0e7883 */ /* 0x000fe20008000000 */
[----:B------:R-:W-:Y:S01]  /*4c30*/  PLOP3.LUT P3, PT, PT, PT, UP3, 0x40, 0x0 ;  /* 0x000000000000781c */ /* 0x000fe20003f6e838 */
[----:B------:R-:W-:Y:S01]  /*4c40*/  ULDC UR10, c[0x0][0x988] ;  /* 0x00026200000a7ab9 */ /* 0x000fe20000000800 */
[----:B------:R-:W-:Y:S01]  /*4c50*/  FMNMX.FTZ R4, R58, R4, !PT ;  /* 0x000000043a047209 */ /* 0x000fe20007810000 */
[----:B------:R-:W-:Y:S01]  /*4c60*/  UISETP.NE.AND UP5, UPT, UR18, URZ, UPT ;  /* 0x0000003f1200728c */ /* 0x000fe2000bfa5270 */
[----:B------:R-:W-:Y:S01]  /*4c70*/  PLOP3.LUT P1, PT, PT, PT, UP4, 0x40, 0x0 ;  /* 0x000000000000781c */ /* 0x000fe20003f2e848 */
[----:B------:R-:W-:Y:S01]  /*4c80*/  UISETP.NE.AND UP2, UPT, UR19, URZ, UPT ;  /* 0x0000003f1300728c */ /* 0x000fe2000bf45270 */
[----:B------:R-:W-:Y:S01]  /*4c90*/  FMNMX.FTZ R4, R36, R4, !PT ;  /* 0x0000000424047209 */ /* 0x000fe20007810000 */
[----:B------:R-:W-:Y:S01]  /*4ca0*/  UISETP.NE.AND UP3, UPT, UR21, URZ, UPT ;  /* 0x0000003f1500728c */ /* 0x000fe2000bf65270 */
[C---:B------:R-:W-:Y:S01]  /*4cb0*/  ISETP.GT.AND P1, PT, R5.reuse, RZ, P1 ;  /* 0x000000ff0500720c */ /* 0x040fe20000f24270 */
[----:B------:R-:W-:Y:S01]  /*4cc0*/  UISETP.NE.AND UP4, UPT, UR22, URZ, UPT ;  /* 0x0000003f1600728c */ /* 0x000fe2000bf85270 */
[----:B------:R-:W-:Y:S01]  /*4cd0*/  FMNMX.FTZ R4, R60, R4, !PT ;  /* 0x000000043c047209 */ /* 0x000fe20007810000 */
[----:B------:R-:W-:Y:S01]  /*4ce0*/  UP2UR UR15, UPR, URZ, 0x40 ;  /* 0x000000403f0f7883 */ /* 0x000fe20008000000 */
[----:B------:R-:W-:Y:S01]  /*4cf0*/  ISETP.GT.AND P3, PT, R5, 0x1, P3 ;  /* 0x000000010500780c */ /* 0x000fe20001f64270 */
[----:B------:R-:W-:Y:S01]  /*4d00*/  UISETP.NE.AND UP6, UPT, UR24, URZ, UPT ;  /* 0x0000003f1800728c */ /* 0x000fe2000bfc5270 */
[----:B------:R-:W-:-:S02]  /*4d10*/  FMNMX.FTZ R4, R40, R4, !PT ;  /* 0x0000000428047209 */ /* 0x000fc40007810000 */
[----:B------:R-:W-:Y:S02]  /*4d20*/  ISETP.LT.OR P1, PT, R6, 0x1, P1 ;  /* 0x000000010600780c */ /* 0x000fe40000f21670 */
[----:B------:R-:W-:Y:S02]  /*4d30*/  FMNMX.FTZ R4, R62, R4, !PT ;  /* 0x000000043e047209 */ /* 0x000fe40007810000 */
[----:B------:R-:W-:Y:S02]  /*4d40*/  ISETP.LT.OR P3, PT, R6, 0x2, P3 ;  /* 0x000000020600780c */ /* 0x000fe40001f61670 */
[----:B------:R-:W-:Y:S02]  /*4d50*/  FMNMX.FTZ R4, R44, R4, !PT ;  /* 0x000000042c047209 */ /* 0x000fe40007810000 */
[----:B------:R-:W-:Y:S02]  /*4d60*/  ISETP.GT.AND P0, PT, R5, 0x8, P0 ;  /* 0x000000080500780c */ /* 0x000fe40000704270 */
[----:B------:R-:W-:-:S02]  /*4d70*/  FMNMX.FTZ R4, R64, R4, !PT ;  /* 0x0000000440047209 */ /* 0x000fc40007810000 */
[----:B------:R-:W-:Y:S02]  /*4d80*/  FSEL R26, R26, -INF , !P1 ;  /* 0xff8000001a1a7808 */ /* 0x000fe40004800000 */
[----:B------:R-:W-:Y:S02]  /*4d90*/  FMNMX.FTZ R4, R48, R4, !PT ;  /* 0x0000000430047209 */ /* 0x000fe40007810000 */
[----:B------:R-:W-:Y:S01]  /*4da0*/  PLOP3.LUT P1, PT, PT, PT, UP2, 0x40, 0x0 ;  /* 0x000000000000781c */ /* 0x000fe20003f2e828 */
[----:B------:R-:W-:Y:S01]  /*4db0*/  UISETP.NE.AND UP2, UPT, UR6, URZ, UPT ;  /* 0x0000003f0600728c */ /* 0x000fe2000bf45270 */
[----:B------:R-:W-:Y:S02]  /*4dc0*/  FMNMX.FTZ R4, R66, R4, !PT ;  /* 0x0000000442047209 */ /* 0x000fe40007810000 */
[----:B------:R-:W-:Y:S02]  /*4dd0*/  FSEL R27, R27, -INF , !P3 ;  /* 0xff8000001b1b7808 */ /* 0x000fe40005800000 */
[----:B------:R-:W-:-:S02]  /*4de0*/  FMNMX.FTZ R4, R52, R4, !PT ;  /* 0x0000000434047209 */ /* 0x000fc40007810000 */
[----:B------:R-:W-:Y:S02]  /*4df0*/  ISETP.LT.OR P0, PT, R6, 0x9, P0 ;  /* 0x000000090600780c */ /* 0x000fe40000701670 */
[----:B------:R-:W-:Y:S02]  /*4e00*/  FMNMX.FTZ R7, R68, R4, !PT ;  /* 0x0000000444077209 */ /* 0x000fe40007810000 */
[----:B------:R-:W-:Y:S01]  /*4e10*/  PLOP3.LUT P3, PT, PT, PT, UP3, 0x40, 0x0 ;  /* 0x000000000000781c */ /* 0x000fe20003f6e838 */
[----:B------:R-:W-:Y:S01]  /*4e20*/  UISETP.NE.AND UP3, UPT, UR7, URZ, UPT ;  /* 0x0000003f0700728c */ /* 0x000fe2000bf65270 */
[----:B------:R-:W-:Y:S01]  /*4e30*/  FSEL R30, R30, -INF , !P0 ;  /* 0xff8000001e1e7808 */ /* 0x000fe20004000000 */
[----:B------:R-:W0:Y:S01]  /*4e40*/  SHFL.BFLY PT, R4, R7, 0x2, 0x1f ;  /* 0x0c401f0007047f89 */ /* 0x000e2200000e0000 */
[----:B------:R-:W-:Y:S02]  /*4e50*/  ISETP.GT.AND P1, PT, R5, 0x10, P1 ;  /* 0x000000100500780c */ /* 0x000fe40000f24270 */
[----:B------:R-:W-:Y:S01]  /*4e60*/  PLOP3.LUT P0, PT, PT, PT, UP4, 0x40, 0x0 ;  /* 0x000000000000781c */ /* 0x000fe20003f0e848 */
[----:B------:R-:W-:Y:S01]  /*4e70*/  UISETP.NE.AND UP4, UPT, UR11, URZ, UPT ;  /* 0x0000003f0b00728c */ /* 0x000fe2000bf85270 */
[----:B------:R-:W-:-:S02]  /*4e80*/  ISETP.LT.OR P1, PT, R6, 0x11, P1 ;  /* 0x000000110600780c */ /* 0x000fc40000f21670 */
[C---:B------:R-:W-:Y:S02]  /*4e90*/  ISETP.GT.AND P3, PT, R5.reuse, 0x11, P3 ;  /* 0x000000110500780c */ /* 0x040fe40001f64270 */
[----:B------:R-:W-:Y:S02]  /*4ea0*/  FSEL R34, R34, -INF , !P1 ;  /* 0xff80000022227808 */ /* 0x000fe40004800000 */
[----:B------:R-:W-:Y:S02]  /*4eb0*/  ISETP.LT.OR P3, PT, R6, 0x12, P3 ;  /* 0x000000120600780c */ /* 0x000fe40001f61670 */
[----:B------:R-:W-:Y:S02]  /*4ec0*/  ISETP.GT.AND P0, PT, R5, 0x18, P0 ;  /* 0x000000180500780c */ /* 0x000fe40000704270 */
[----:B------:R-:W-:Y:S01]  /*4ed0*/  PLOP3.LUT P1, PT, PT, PT, UP6, 0x40, 0x0 ;  /* 0x000000000000781c */ /* 0x000fe20003f2e868 */
[----:B------:R-:W-:Y:S01]  /*4ee0*/  UISETP.NE.AND UP6, UPT, UR15, URZ, UPT ;  /* 0x0000003f0f00728c */ /* 0x000fe2000bfc5270 */
[----:B------:R-:W-:-:S02]  /*4ef0*/  FSEL R35, R35, -INF , !P3 ;  /* 0xff80000023237808 */ /* 0x000fc40005800000 */
[----:B------:R-:W-:Y:S02]  /*4f00*/  ISETP.LT.OR P0, PT, R6, 0x19, P0 ;  /* 0x000000190600780c */ /* 0x000fe40000701670 */
[----:B------:R-:W-:Y:S02]  /*4f10*/  PLOP3.LUT P3, PT, PT, PT, UP0, 0x40, 0x0 ;  /* 0x000000000000781c */ /* 0x000fe40003f6e808 */
[----:B------:R-:W-:Y:S02]  /*4f20*/  ISETP.GT.AND P1, PT, R5, 0x20, P1 ;  /* 0x000000200500780c */ /* 0x000fe40000f24270 */
[----:B0-----:R-:W-:Y:S02]  /*4f30*/  FMNMX.FTZ R12, R7, R4, !PT ;  /* 0x00000004070c7209 */ /* 0x001fe40007810000 */
[----:B------:R-:W-:Y:S02]  /*4f40*/  FMNMX.FTZ R7, R26, R27, !PT ;  /* 0x0000001b1a077209 */ /* 0x000fe40007810000 */
[----:B------:R-:W-:Y:S01]  /*4f50*/  FSEL R38, R38, -INF , !P0 ;  /* 0xff80000026267808 */ /* 0x000fe20004000000 */
[----:B------:R-:W0:Y:S01]  /*4f60*/  SHFL.BFLY PT, R13, R12, 0x1, 0x1f ;  /* 0x0c201f000c0d7f89 */ /* 0x000e2200000e0000 */
[----:B------:R-:W-:-:S02]  /*4f70*/  PLOP3.LUT P0, PT, PT, PT, UP1, 0x40, 0x0 ;  /* 0x000000000000781c */ /* 0x000fc40003f0e818 */
[----:B------:R-:W-:Y:S02]  /*4f80*/  ISETP.LT.OR P1, PT, R6, 0x21, P1 ;  /* 0x000000210600780c */ /* 0x000fe40000f21670 */
[C---:B------:R-:W-:Y:S02]  /*4f90*/  ISETP.GT.AND P3, PT, R5.reuse, 0x21, P3 ;  /* 0x000000210500780c */ /* 0x040fe40001f64270 */
[----:B------:R-:W-:Y:S02]  /*4fa0*/  FSEL R42, R42, -INF , !P1 ;  /* 0xff8000002a2a7808 */ /* 0x000fe40004800000 */
[----:B------:R-:W-:Y:S02]  /*4fb0*/  ISETP.GT.AND P0, PT, R5, 0x28, P0 ;  /* 0x000000280500780c */ /* 0x000fe40000704270 */
[----:B------:R-:W-:Y:S02]  /*4fc0*/  ISETP.LT.OR P3, PT, R6, 0x22, P3 ;  /* 0x000000220600780c */ /* 0x000fe40001f61670 */
[----:B------:R-:W-:-:S02]  /*4fd0*/  PLOP3.LUT P1, PT, PT, PT, UP3, 0x40, 0x0 ;  /* 0x000000000000781c */ /* 0x000fc40003f2e838 */
[----:B------:R-:W-:Y:S02]  /*4fe0*/  ISETP.LT.OR P0, PT, R6, 0x29, P0 ;  /* 0x000000290600780c */ /* 0x000fe40000701670 */
[----:B------:R-:W-:Y:S02]  /*4ff0*/  FSEL R43, R43, -INF , !P3 ;  /* 0xff8000002b2b7808 */ /* 0x000fe40005800000 */
[----:B------:R-:W-:Y:S02]  /*5000*/  PLOP3.LUT P3, PT, PT, PT, UP4, 0x40, 0x0 ;  /* 0x000000000000781c */ /* 0x000fe40003f6e848 */
[----:B------:R-:W-:Y:S02]  /*5010*/  FSEL R46, R46, -INF , !P0 ;  /* 0xff8000002e2e7808 */ /* 0x000fe40004000000 */
[----:B------:R-:W-:Y:S02]  /*5020*/  ISETP.GT.AND P1, PT, R5, 0x30, P1 ;  /* 0x000000300500780c */ /* 0x000fe40000f24270 */
[----:B0-----:R-:W-:-:S02]  /*5030*/  FMNMX.FTZ R4, R12, R13, !PT ;  /* 0x0000000d0c047209 */ /* 0x001fc40007810000 */
[----:B------:R-:W-:Y:S02]  /*5040*/  FMNMX.FTZ R12, R30, R7, !PT ;  /* 0x000000071e0c7209 */ /* 0x000fe40007810000 */
[C---:B------:R-:W-:Y:S01]  /*5050*/  FSETP.NEU.FTZ.AND P2, PT, R4.reuse, -INF , PT ;  /* 0xff8000000400780b */ /* 0x040fe20003f5d000 */
[----:B------:R-:W-:Y:S01]  /*5060*/  FMUL.FTZ R13, R4, UR10 ;  /* 0x0000000a040d7c20 */ /* 0x000fe20008410000 */
[----:B------:R-:W-:Y:S02]  /*5070*/  ISETP.GT.AND P3, PT, R5, 0x31, P3 ;  /* 0x000000310500780c */ /* 0x000fe40001f64270 */
[C---:B------:R-:W-:Y:S02]  /*5080*/  ISETP.LT.OR P1, PT, R6.reuse, 0x31, P1 ;  /* 0x000000310600780c */ /* 0x040fe40000f21670 */
[----:B------:R-:W-:Y:S02]  /*5090*/  FSEL R13, R13, RZ, P2 ;  /* 0x000000ff0d0d7208 */ /* 0x000fe40001000000 */
[----:B------:R-:W-:Y:S01]  /*50a0*/  PLOP3.LUT P2, PT, PT, PT, UP5, 0x40, 0x0 ;  /* 0x000000000000781c */ /* 0x000fe20003f4e858 */
[----:B------:R-:W-:Y:S01]  /*50b0*/  UISETP.NE.AND UP5, UPT, UR23, URZ, UPT ;  /* 0x0000003f1700728c */ /* 0x000fe2000bfa5270 */
[----:B------:R-:W-:Y:S01]  /*50c0*/  ISETP.LT.OR P3, PT, R6, 0x32, P3 ;  /* 0x000000320600780c */ /* 0x000fe20001f61670 */
[--C-:B------:R-:W-:Y:S01]  /*50d0*/  FFMA.FTZ R14, R24, UR10, -R13.reuse ;  /* 0x0000000a180e7c23 */ /* 0x100fe2000801080d */
[----:B------:R-:W-:Y:S01]  /*50e0*/  ISETP.GT.AND P2, PT, R5, 0x9, P2 ;  /* 0x000000090500780c */ /* 0x000fe20001744270 */
[--C-:B------:R-:W-:Y:S01]  /*50f0*/  FFMA.FTZ R24, R32, UR10, -R13.reuse ;  /* 0x0000000a20187c23 */ /* 0x100fe2000801080d */
[----:B------:R-:W-:Y:S01]  /*5100*/  FSEL R50, R50, -INF , !P1 ;  /* 0xff80000032327808 */ /* 0x000fe20004800000 */
[--C-:B------:R-:W-:Y:S01]  /*5110*/  FFMA.FTZ R32, R40, UR10, -R13.reuse ;  /* 0x0000000a28207c23 */ /* 0x100fe2000801080d */
[----:B------:R-:W-:Y:S01]  /*5120*/  ISETP.LT.OR P2, PT, R6, 0xa, P2 ;  /* 0x0000000a0600780c */ /* 0x000fe20001741670 */
[----:B------:R-:W-:Y:S01]  /*5130*/  MUFU.EX2 R14, R14 ;  /* 0x0000000e000e7308 */ /* 0x000fe20000000800 */
[----:B------:R-:W-:Y:S01]  /*5140*/  FSEL R51, R51, -INF , !P3 ;  /* 0xff80000033337808 */ /* 0x000fe20005800000 */
[--C-:B------:R-:W-:Y:S01]  /*5150*/  FFMA.FTZ R29, R60, UR10, -R13.reuse ;  /* 0x0000000a3c1d7c23 */ /* 0x100fe2000801080d */
[----:B------:R-:W-:Y:S01]  /*5160*/  FSEL R31, R31, -INF , !P2 ;  /* 0xff8000001f1f7808 */ /* 0x000fe20005000000 */
[--C-:B------:R-:W-:Y:S01]  /*5170*/  FFMA.FTZ R37, R64, UR10, -R13.reuse ;  /* 0x0000000a40257c23 */ /* 0x100fe2000801080d */
[----:B------:R-:W-:Y:S01]  /*5180*/  PLOP3.LUT P2, PT, PT, PT, UP5, 0x40, 0x0 ;  /* 0x000000000000781c */ /* 0x000fe20003f4e858 */
[----:B------:R-:W-:Y:S01]  /*5190*/  UISETP.NE.AND UP5, UPT, UR14, URZ, UPT ;  /* 0x0000003f0e00728c */ /* 0x000fe2000bfa5270 */
[----:B------:R-:W-:Y:S01]  /*51a0*/  FMNMX.FTZ R7, R31, R12, !PT ;  /* 0x0000000c1f077209 */ /* 0x000fe20007810000 */
[--C-:B------:R-:W-:Y:S01]  /*51b0*/  FFMA.FTZ R40, R48, UR10, -R13.reuse ;  /* 0x0000000a30287c23 */ /* 0x100fe2000801080d */
[----:B------:R-:W-:Y:S01]  /*51c0*/  ISETP.GT.AND P2, PT, R5, 0x19, P2 ;  /* 0x000000190500780c */ /* 0x000fe20001744270 */
[----:B------:R-:W-:Y:S01]  /*51d0*/  FFMA.FTZ R41, R66, UR10, -R13 ;  /* 0x0000000a42297c23 */ /* 0x000fe2000801080d */
[----:B------:R-:W-:Y:S01]  /*51e0*/  FMNMX.FTZ R12, R34, R7, !PT ;  /* 0x00000007220c7209 */ /* 0x000fe20007810000 */
[----:B------:R-:W-:Y:S01]  /*51f0*/  MUFU.EX2 R24, R24 ;  /* 0x0000001800187308 */ /* 0x000fe20000000800 */
[----:B------:R-:W-:-:S02]  /*5200*/  ISETP.LT.OR P2, PT, R6, 0x1a, P2 ;  /* 0x0000001a0600780c */ /* 0x000fc40001741670 */
[----:B------:R-:W-:Y:S02]  /*5210*/  FMNMX.FTZ R7, R35, R12, !PT ;  /* 0x0000000c23077209 */ /* 0x000fe40007810000 */
[----:B------:R-:W-:Y:S02]  /*5220*/  FSEL R39, R39, -INF , !P2 ;  /* 0xff80000027277808 */ /* 0x000fe40005000000 */
[----:B------:R-:W-:Y:S01]  /*5230*/  FMNMX.FTZ R12, R38, R7, !PT ;  /* 0x00000007260c7209 */ /* 0x000fe20007810000 */
[----:B------:R-:W-:Y:S01]  /*5240*/  MUFU.EX2 R29, R29 ;  /* 0x0000001d001d7308 */ /* 0x000fe20000000800 */
[----:B------:R-:W-:Y:S02]  /*5250*/  PLOP3.LUT P2, PT, PT, PT, UP2, 0x40, 0x0 ;  /* 0x000000000000781c */ /* 0x000fe40003f4e828 */
[----:B------:R-:W-:Y:S02]  /*5260*/  FMNMX.FTZ R7, R39, R12, !PT ;  /* 0x0000000c27077209 */ /* 0x000fe40007810000 */
[----:B------:R-:W-:-:S02]  /*5270*/  ISETP.GT.AND P2, PT, R5, 0x29, P2 ;  /* 0x000000290500780c */ /* 0x000fc40001744270 */
[----:B------:R-:W-:Y:S01]  /*5280*/  FMNMX.FTZ R12, R42, R7, !PT ;  /* 0x000000072a0c7209 */ /* 0x000fe20007810000 */
[----:B------:R-:W-:Y:S01]  /*5290*/  MUFU.EX2 R32, R32 ;  /* 0x0000002000207308 */ /* 0x000fe20000000800 */
[----:B------:R-:W-:Y:S02]  /*52a0*/  ISETP.LT.OR P2, PT, R6, 0x2a, P2 ;  /* 0x0000002a0600780c */ /* 0x000fe40001741670 */
[----:B------:R-:W-:Y:S02]  /*52b0*/  FMNMX.FTZ R7, R43, R12, !PT ;  /* 0x0000000c2b077209 */ /* 0x000fe40007810000 */
[----:B------:R-:W-:Y:S02]  /*52c0*/  FSEL R47, R47, -INF , !P2 ;  /* 0xff8000002f2f7808 */ /* 0x000fe40005000000 */
[----:B------:R-:W-:Y:S01]  /*52d0*/  PLOP3.LUT P0, PT, PT, PT, UP5, 0x40, 0x0 ;  /* 0x000000000000781c */ /* 0x000fe20003f0e858 */
[----:B------:R-:W-:Y:S01]  /*52e0*/  MUFU.EX2 R37, R37 ;  /* 0x0000002500257308 */ /* 0x000fe20000000800 */
[----:B------:R-:W-:-:S02]  /*52f0*/  PLOP3.LUT P2, PT, PT, PT, UP6, 0x40, 0x0 ;  /* 0x000000000000781c */ /* 0x000fc40003f4e868 */
[----:B------:R-:W-:Y:S01]  /*5300*/  FMNMX.FTZ R12, R46, R7, !PT ;  /* 0x000000072e0c7209 */ /* 0x000fe20007810000 */
[--C-:B------:R-:W-:Y:S01]  /*5310*/  FFMA.FTZ R7, R20, UR10, -R13.reuse ;  /* 0x0000000a14077c23 */ /* 0x100fe2000801080d */
[C---:B------:R-:W-:Y:S01]  /*5320*/  ISETP.GT.AND P0, PT, R5.reuse, 0x38, P0 ;  /* 0x000000380500780c */ /* 0x040fe20000704270 */
[----:B------:R-:W-:Y:S01]  /*5330*/  FFMA.FTZ R20, R56, UR10, -R13 ;  /* 0x0000000a38147c23 */ /* 0x000fe2000801080d */
[----:B------:R-:W-:Y:S01]  /*5340*/  ISETP.GT.AND P2, PT, R5, 0x39, P2 ;  /* 0x000000390500780c */ /* 0x000fe20001744270 */
[----:B------:R0:W3:Y:S01]  /*5350*/  MUFU.EX2 R15, R7 ;  /* 0x00000007000f7308 */ /* 0x0000e20000000800 */
[----:B------:R-:W-:Y:S02]  /*5360*/  FMNMX.FTZ R5, R47, R12, !PT ;  /* 0x0000000c2f057209 */ /* 0x000fe40007810000 */
[----:B------:R-:W-:Y:S02]  /*5370*/  ISETP.LT.OR P0, PT, R6, 0x39, P0 ;  /* 0x000000390600780c */ /* 0x000fe40000701670 */
[----:B------:R-:W-:-:S02]  /*5380*/  FMNMX.FTZ R12, R50, R5, !PT ;  /* 0x00000005320c7209 */ /* 0x000fc40007810000 */
[----:B------:R-:W-:Y:S01]  /*5390*/  ISETP.LT.OR P2, PT, R6, 0x3a, P2 ;  /* 0x0000003a0600780c */ /* 0x000fe20001741670 */
[----:B------:R4:W-:Y:S01]  /*53a0*/  MUFU.EX2 R21, R20 ;  /* 0x0000001400157308 */ /* 0x0009e20000000800 */
[----:B------:R-:W-:Y:S01]  /*53b0*/  FSEL R54, R54, -INF , !P0 ;  /* 0xff80000036367808 */ /* 0x000fe20004000000 */
[--C-:B0-----:R-:W-:Y:S01]  /*53c0*/  FFMA.FTZ R7, R58, UR10, -R13.reuse ;  /* 0x0000000a3a077c23 */ /* 0x101fe2000801080d */
[----:B------:R-:W-:Y:S01]  /*53d0*/  FMNMX.FTZ R5, R51, R12, !PT ;  /* 0x0000000c33057209 */ /* 0x000fe20007810000 */
[--C-:B------:R-:W-:Y:S01]  /*53e0*/  FFMA.FTZ R12, R28, UR10, -R13.reuse ;  /* 0x0000000a1c0c7c23 */ /* 0x100fe2000801080d */
[----:B------:R-:W-:Y:S01]  /*53f0*/  FSEL R55, R55, -INF , !P2 ;  /* 0xff80000037377808 */ /* 0x000fe20005000000 */
[--C-:B------:R-:W-:Y:S01]  /*5400*/  FFMA.FTZ R28, R36, UR10, -R13.reuse ;  /* 0x0000000a241c7c23 */ /* 0x100fe2000801080d */
[----:B------:R-:W-:Y:S01]  /*5410*/  FMNMX.FTZ R6, R54, R5, !PT ;  /* 0x0000000536067209 */ /* 0x000fe20007810000 */
[----:B------:R-:W0:Y:S01]  /*5420*/  MUFU.EX2 R25, R7 ;  /* 0x0000000700197308 */ /* 0x000e220000000800 */
[--C-:B----4-:R-:W-:Y:S01]  /*5430*/  FFMA.FTZ R20, R62, UR10, -R13.reuse ;  /* 0x0000000a3e147c23 */ /* 0x110fe2000801080d */
[----:B------:R-:W-:Y:S01]  /*5440*/  FFMA.FTZ R36, R44, UR10, -R13 ;  /* 0x0000000a2c247c23 */ /* 0x000fe2000801080d */
[----:B------:R-:W-:-:S02]  /*5450*/  FMNMX.FTZ R6, R55, R6, !PT ;  /* 0x0000000637067209 */ /* 0x000fc40007810000 */
[----:B---3--:R-:W-:-:S03]  /*5460*/  F2FP.F16.F32.PACK_AB R152, R15, R14 ;  /* 0x0000000e0f98723e */ /* 0x008fc600000000ff */
[----:B------:R-:W3:Y:S01]  /*5470*/  SHFL.BFLY PT, R5, R6, 0x2, 0x1f ;  /* 0x0c401f0006057f89 */ /* 0x000ee200000e0000 */
[----:B------:R-:W4:Y:S08]  /*5480*/  MUFU.EX2 R33, R20 ;  /* 0x0000001400217308 */ /* 0x000f300000000800 */
[----:B------:R-:W5:Y:S01]  /*5490*/  MUFU.EX2 R12, R12 ;  /* 0x0000000c000c7308 */ /* 0x000f620000000800 */
[----:B0-----:R-:W-:-:S07]  /*54a0*/  F2FP.F16.F32.PACK_AB R156, R25, R24 ;  /* 0x00000018199c723e */ /* 0x001fce00000000ff */
[----:B------:R-:W0:Y:S01]  /*54b0*/  MUFU.EX2 R28, R28 ;  /* 0x0000001c001c7308 */ /* 0x000e220000000800 */
[----:B----4-:R-:W-:Y:S02]  /*54c0*/  F2FP.F16.F32.PACK_AB R160, R33, R32 ;  /* 0x0000002021a0723e */ /* 0x010fe400000000ff */
[----:B---3--:R-:W-:-:S05]  /*54d0*/  FMNMX.FTZ R5, R6, R5, !PT ;  /* 0x0000000506057209 */ /* 0x008fca0007810000 */
[----:B------:R-:W3:Y:S01]  /*54e0*/  MUFU.EX2 R36, R36 ;  /* 0x0000002400247308 */ /* 0x000ee20000000800 */
[----:B-----5:R-:W-:Y:S01]  /*54f0*/  F2FP.F16.F32.PACK_AB R154, R21, R12 ;  /* 0x0000000c159a723e */ /* 0x020fe200000000ff */
[----:B------:R-:W4:Y:S06]  /*5500*/  SHFL.BFLY PT, R6, R5, 0x1, 0x1f ;  /* 0x0c201f0005067f89 */ /* 0x000f2c00000e0000 */
[----:B------:R-:W-:Y:S01]  /*5510*/  MUFU.EX2 R40, R40 ;  /* 0x0000002800287308 */ /* 0x000fe20000000800 */
[----:B0-----:R-:W-:-:S07]  /*5520*/  F2FP.F16.F32.PACK_AB R158, R29, R28 ;  /* 0x0000001c1d9e723e */ /* 0x001fce00000000ff */
[----:B------:R-:W0:Y:S01]  /*5530*/  MUFU.EX2 R41, R41 ;  /* 0x0000002900297308 */ /* 0x000e220000000800 */
[----:B---3--:R-:W-:Y:S02]  /*5540*/  F2FP.F16.F32.PACK_AB R162, R37, R36 ;  /* 0x0000002425a2723e */ /* 0x008fe400000000ff */
[----:B----4-:R-:W-:Y:S01]  /*5550*/  FMNMX.FTZ R7, R5, R6, !PT ;  /* 0x0000000605077209 */ /* 0x010fe20007810000 */
[--C-:B------:R-:W-:Y:S01]  /*5560*/  FFMA.FTZ R5, R52, UR10, -R13.reuse ;  /* 0x0000000a34057c23 */ /* 0x100fe2000801080d */
[----:B------:R-:W-:Y:S02]  /*5570*/  FFMA.FTZ R13, R68, UR10, -R13 ;  /* 0x0000000a440d7c23 */ /* 0x000fe4000801080d */
[C---:B------:R-:W-:Y:S01]  /*5580*/  FSETP.NEU.FTZ.AND P0, PT, R7.reuse, -INF , PT ;  /* 0xff8000000700780b */ /* 0x040fe20003f1d000 */
[----:B------:R-:W-:Y:S01]  /*5590*/  FMUL.FTZ R6, R7, UR10 ;  /* 0x0000000a07067c20 */ /* 0x000fe20008410000 */
[----:B0-----:R-:W-:Y:S01]  /*55a0*/  F2FP.F16.F32.PACK_AB R164, R41, R40 ;  /* 0x0000002829a4723e */ /* 0x001fe200000000ff */
[----:B------:R-:W-:Y:S03]  /*55b0*/  MUFU.EX2 R5, R5 ;  /* 0x0000000500057308 */ /* 0x000fe60000000800 */
[----:B------:R-:W-:-:S05]  /*55c0*/  FSEL R20, R6, RZ, P0 ;  /* 0x000000ff06147208 */ /* 0x000fca0000000000 */
[--C-:B------:R-:W-:Y:S01]  /*55d0*/  FFMA.FTZ R26, R26, UR10, -R20.reuse ;  /* 0x0000000a1a1a7c23 */ /* 0x100fe20008010814 */
[--C-:B------:R-:W-:Y:S01]  /*55e0*/  FFMA.FTZ R27, R27, UR10, -R20.reuse ;  /* 0x0000000a1b1b7c23 */ /* 0x100fe20008010814 */
[--C-:B------:R-:W-:Y:S01]  /*55f0*/  FFMA.FTZ R30, R30, UR10, -R20.reuse ;  /* 0x0000000a1e1e7c23 */ /* 0x100fe20008010814 */
[--C-:B------:R-:W-:Y:S01]  /*5600*/  FFMA.FTZ R31, R31, UR10, -R20.reuse ;  /* 0x0000000a1f1f7c23 */ /* 0x100fe20008010814 */
[--C-:B------:R-:W-:Y:S01]  /*5610*/  FFMA.FTZ R34, R34, UR10, -R20.reuse ;  /* 0x0000000a22227c23 */ /* 0x100fe20008010814 */
[--C-:B------:R-:W-:Y:S01]  /*5620*/  FFMA.FTZ R35, R35, UR10, -R20.reuse ;  /* 0x0000000a23237c23 */ /* 0x100fe20008010814 */
        /* <DEDUP_REMOVED lines=8> */
[----:B------:R-:W0:Y:S01]  /*56b0*/  MUFU.EX2 R27, R27 ;  /* 0x0000001b001b7308 */ /* 0x000e220000000800 */
[--C-:B------:R-:W-:Y:S01]  /*56c0*/  FFMA.FTZ R51, R51, UR10, -R20.reuse ;  /* 0x0000000a33337c23 */ /* 0x100fe20008010814 */
[--C-:B------:R-:W-:Y:S01]  /*56d0*/  FFMA.FTZ R54, R54, UR10, -R20.reuse ;  /* 0x0000000a36367c23 */ /* 0x100fe20008010814 */
[----:B------:R-:W-:-:S05]  /*56e0*/  FFMA.FTZ R20, R55, UR10, -R20 ;  /* 0x0000000a37147c23 */ /* 0x000fca0008010814 */
[----:B------:R-:W-:Y:S08]  /*56f0*/  MUFU.EX2 R30, R30 ;  /* 0x0000001e001e7308 */ /* 0x000ff00000000800 */
[----:B------:R-:W3:Y:S01]  /*5700*/  MUFU.EX2 R31, R31 ;  /* 0x0000001f001f7308 */ /* 0x000ee20000000800 */
[----:B0-----:R-:W-:-:S07]  /*5710*/  F2FP.F16.F32.PACK_AB R153, R27, R26 ;  /* 0x0000001a1b99723e */ /* 0x001fce00000000ff */
[----:B------:R0:W4:Y:S08]  /*5720*/  MUFU.EX2 R6, R13 ;  /* 0x0000000d00067308 */ /* 0x0001300000000800 */
[----:B------:R-:W5:Y:S01]  /*5730*/  MUFU.EX2 R34, R34 ;  /* 0x0000002200227308 */ /* 0x000f620000000800 */
[----:B0-----:R-:W-:Y:S01]  /*5740*/  FADD.FTZ R13, R14, R15 ;  /* 0x0000000f0e0d7221 */ /* 0x001fe20000010000 */
[----:B---3--:R-:W-:-:S03]  /*5750*/  F2FP.F16.F32.PACK_AB R155, R31, R30 ;  /* 0x0000001e1f9b723e */ /* 0x008fc600000000ff */
[----:B------:R-:W-:Y:S01]  /*5760*/  FADD.FTZ R44, R12, R13 ;  /* 0x0000000d0c2c7221 */ /* 0x000fe20000010000 */
[----:B------:R-:W-:Y:S01]  /*5770*/  FADD.FTZ R13, R26, R27 ;  /* 0x0000001b1a0d7221 */ /* 0x000fe20000010000 */
[----:B------:R0:W-:Y:S01]  /*5780*/  STSM.16.M88.4 [R19+0x26800], R152 ;  /* 0x0268009813007844 */ /* 0x0001e20000000200 */
[----:B------:R-:W3:Y:S01]  /*5790*/  MUFU.EX2 R35, R35 ;  /* 0x0000002300237308 */ /* 0x000ee20000000800 */
[----:B------:R-:W-:Y:S01]  /*57a0*/  FADD.FTZ R45, R21, R44 ;  /* 0x0000002c152d7221 */ /* 0x000fe20000010000 */
[----:B------:R-:W-:Y:S01]  /*57b0*/  FADD.FTZ R44, R30, R13 ;  /* 0x0000000d1e2c7221 */ /* 0x000fe20000010000 */
[----:B----4-:R-:W-:Y:S02]  /*57c0*/  F2FP.F16.F32.PACK_AB R166, R6, R5 ;  /* 0x0000000506a6723e */ /* 0x010fe400000000ff */
[----:B------:R-:W-:Y:S01]  /*57d0*/  FADD.FTZ R48, R24, R45 ;  /* 0x0000002d18307221 */ /* 0x000fe20000010000 */
[----:B------:R-:W-:Y:S02]  /*57e0*/  FADD.FTZ R13, R31, R44 ;  /* 0x0000002c1f0d7221 */ /* 0x000fe40000010000 */
[----:B------:R-:W4:Y:S01]  /*57f0*/  MUFU.EX2 R38, R38 ;  /* 0x0000002600267308 */ /* 0x000f220000000800 */
[----:B------:R-:W-:Y:S01]  /*5800*/  FADD.FTZ R45, R25, R48 ;  /* 0x00000030192d7221 */ /* 0x000fe20000010000 */
[----:B-----5:R-:W-:-:S03]  /*5810*/  FADD.FTZ R44, R34, R13 ;  /* 0x0000000d222c7221 */ /* 0x020fc60000010000 */
[----:B------:R-:W-:-:S03]  /*5820*/  FADD.FTZ R48, R28, R45 ;  /* 0x0000002d1c307221 */ /* 0x000fc60000010000 */
[----:B------:R-:W5:Y:S01]  /*5830*/  MUFU.EX2 R39, R39 ;  /* 0x0000002700277308 */ /* 0x000f620000000800 */
[----:B---3--:R-:W-:Y:S01]  /*5840*/  FADD.FTZ R13, R35, R44 ;  /* 0x0000002c230d7221 */ /* 0x008fe20000010000 */
[----:B------:R-:W-:Y:S01]  /*5850*/  FADD.FTZ R15, R29, R48 ;  /* 0x000000301d0f7221 */ /* 0x000fe20000010000 */
[----:B------:R-:W-:-:S03]  /*5860*/  F2FP.F16.F32.PACK_AB R157, R35, R34 ;  /* 0x00000022239d723e */ /* 0x000fc600000000ff */
[----:B------:R-:W-:Y:S02]  /*5870*/  FADD.FTZ R14, R32, R15 ;  /* 0x0000000f200e7221 */ /* 0x000fe40000010000 */
[----:B------:R-:W3:Y:S01]  /*5880*/  MUFU.EX2 R42, R42 ;  /* 0x0000002a002a7308 */ /* 0x000ee20000000800 */
[----:B----4-:R-:W-:Y:S01]  /*5890*/  FADD.FTZ R12, R38, R13 ;  /* 0x0000000d260c7221 */ /* 0x010fe20000010000 */
[----:B------:R-:W-:-:S06]  /*58a0*/  FADD.FTZ R21, R33, R14 ;  /* 0x0000000e21157221 */ /* 0x000fcc0000010000 */
[----:B------:R-:W4:Y:S01]  /*58b0*/  MUFU.EX2 R43, R43 ;  /* 0x0000002b002b7308 */ /* 0x000f220000000800 */
[C---:B-----5:R-:W-:Y:S01]  /*58c0*/  FADD.FTZ R15, R39.reuse, R12 ;  /* 0x0000000c270f7221 */ /* 0x060fe20000010000 */
[----:B------:R-:W-:-:S05]  /*58d0*/  F2FP.F16.F32.PACK_AB R159, R39, R38 ;  /* 0x00000026279f723e */ /* 0x000fca00000000ff */
[----:B------:R0:W-:Y:S01]  /*58e0*/  STSM.16.M88.4 [R22], R156 ;  /* 0x0000009c16007844 */ /* 0x0001e20000000200 */
[----:B------:R-:W5:Y:S01]  /*58f0*/  MUFU.EX2 R46, R46 ;  /* 0x0000002e002e7308 */ /* 0x000f620000000800 */
[----:B---3--:R-:W-:-:S07]  /*5900*/  FADD.FTZ R12, R42, R15 ;  /* 0x0000000f2a0c7221 */ /* 0x008fce0000010000 */
[----:B------:R-:W3:Y:S01]  /*5910*/  MUFU.EX2 R47, R47 ;  /* 0x0000002f002f7308 */ /* 0x000ee20000000800 */
[C---:B----4-:R-:W-:Y:S01]  /*5920*/  FADD.FTZ R15, R43.reuse, R12 ;  /* 0x0000000c2b0f7221 */ /* 0x050fe20000010000 */
[----:B------:R-:W-:Y:S01]  /*5930*/  FADD.FTZ R12, R36, R21 ;  /* 0x00000015240c7221 */ /* 0x000fe20000010000 */
[----:B------:R-:W-:-:S03]  /*5940*/  F2FP.F16.F32.PACK_AB R161, R43, R42 ;  /* 0x0000002a2ba1723e */ /* 0x000fc600000000ff */
[----:B------:R-:W-:Y:S02]  /*5950*/  FADD.FTZ R37, R37, R12 ;  /* 0x0000000c25257221 */ /* 0x000fe40000010000 */
[----:B------:R-:W-:Y:S01]  /*5960*/  MUFU.EX2 R50, R50 ;  /* 0x0000003200327308 */ /* 0x000fe20000000800 */
[----:B-----5:R-:W-:Y:S01]  /*5970*/  FADD.FTZ R14, R46, R15 ;  /* 0x0000000f2e0e7221 */ /* 0x020fe20000010000 */
[----:B------:R-:W-:-:S04]  /*5980*/  FADD.FTZ R40, R40, R37 ;  /* 0x0000002528287221 */ /* 0x000fc80000010000 */
[----:B------:R-:W-:Y:S02]  /*5990*/  FADD.FTZ R40, R41, R40 ;  /* 0x0000002829287221 */ /* 0x000fe40000010000 */
[----:B------:R-:W4:Y:S01]  /*59a0*/  MUFU.EX2 R51, R51 ;  /* 0x0000003300337308 */ /* 0x000f220000000800 */
[C---:B---3--:R-:W-:Y:S01]  /*59b0*/  F2FP.F16.F32.PACK_AB R163, R47.reuse, R46 ;  /* 0x0000002e2fa3723e */ /* 0x048fe200000000ff */
[----:B------:R-:W-:Y:S01]  /*59c0*/  FADD.FTZ R47, R47, R14 ;  /* 0x0000000e2f2f7221 */ /* 0x000fe20000010000 */
[----:B------:R-:W-:-:S03]  /*59d0*/  FADD.FTZ R5, R5, R40 ;  /* 0x0000002805057221 */ /* 0x000fc60000010000 */
[----:B------:R0:W-:Y:S01]  /*59e0*/  STSM.16.M88.4 [R184], R160 ;  /* 0x000000a0b8007844 */ /* 0x0001e20000000200 */
[----:B------:R-:W-:Y:S01]  /*59f0*/  FADD.FTZ R5, R6, R5 ;  /* 0x0000000506057221 */ /* 0x000fe20000010000 */
[----:B------:R-:W-:Y:S08]  /*5a00*/  MUFU.EX2 R54, R54 ;  /* 0x0000003600367308 */ /* 0x000ff00000000800 */
[----:B------:R-:W3:Y:S01]  /*5a10*/  MUFU.EX2 R13, R20 ;  /* 0x00000014000d7308 */ /* 0x000ee20000000800 */
[----:B----4-:R-:W-:Y:S01]  /*5a20*/  F2FP.F16.F32.PACK_AB R165, R51, R50 ;  /* 0x0000003233a5723e */ /* 0x010fe200000000ff */
[----:B------:R-:W-:-:S04]  /*5a30*/  FADD.FTZ R50, R50, R47 ;  /* 0x0000002f32327221 */ /* 0x000fc80000010000 */
[----:B------:R-:W-:Y:S01]  /*5a40*/  FADD.FTZ R51, R51, R50 ;  /* 0x0000003233337221 */ /* 0x000fe20000010000 */
[----:B---3--:R-:W-:-:S03]  /*5a50*/  F2FP.F16.F32.PACK_AB R167, R13, R54 ;  /* 0x000000360da7723e */ /* 0x008fc600000000ff */
[----:B------:R-:W-:Y:S02]  /*5a60*/  FADD.FTZ R54, R54, R51 ;  /* 0x0000003336367221 */ /* 0x000fe40000010000 */
[----:B------:R0:W-:Y:S02]  /*5a70*/  STSM.16.M88.4 [R23], R164 ;  /* 0x000000a417007844 */ /* 0x0001e40000000200 */
[----:B------:R-:W-:Y:S01]  /*5a80*/  FADD.FTZ R6, R13, R54 ;  /* 0x000000360d067221 */ /* 0x000fe20000010000 */
[----:B------:R-:W-:Y:S06]  /*5a90*/  @!P4 BRA `(.L_x_1718) ;  /* 0x000000000004c947 */ /* 0x000fec0003800000 */
[----:B------:R-:W-:Y:S01]  /*5aa0*/  BPT.TRAP 0x1 ;  /* 0x000000040000795c */ /* 0x000fe20000300000 */
.L_x_1718:
[----:B------:R3:W4:Y:S01]  /*5ab0*/  SYNCS.PHASECHK.TRANS64.TRYWAIT P0, [R10+URZ+0x28c50], R11 ;  /* 0x028c500b0a0075a7 */ /* 0x000722000800017f */
[----:B------:R-:W-:Y:S05]  /*5ac0*/  @!P4 BRA `(.L_x_1719) ;  /* 0x000000000004c947 */ /* 0x000fea0003800000 */
[----:B------:R-:W-:Y:S01]  /*5ad0*/  BPT.TRAP 0x1 ;  /* 0x000000040000795c */ /* 0x000fe20000300000 */
.L_x_1719:
[----:B----4-:R-:W-:Y:S05]  /*5ae0*/  @P0 BRA `(.L_x_1720) ;  /* 0x0000000000080947 */ /* 0x010fea0003800000 */
[----:B------:R-:W4:Y:S02]  /*5af0*/  SYNCS.PHASECHK.TRANS64.TRYWAIT P0, [R10+URZ+0x28c50], R11 ;  /* 0x028c500b0a0075a7 */ /* 0x000f24000800017f */
[----:B----4-:R-:W-:Y:S05]  /*5b00*/  @!P0 BRA `(.L_x_1721) ;  /* 0x000000ec00948947 */ /* 0x010fea0003800000 */
.L_x_1720:
[----:B------:R-:W-:Y:S01]  /*5b10*/  ULEA UR11, UR37, UR45, 0xc ;  /* 0x0000002d250b7291 */ /* 0x000fe2000f8e603f */
[----:B------:R-:W-:Y:S01]  /*5b20*/  WARPGROUP.ARRIVE ;  /* 0x00000000000079c5 */ /* 0x000fe20000000000 */
[----:B------:R-:W-:Y:S01]  /*5b30*/  UMOV UR7, 0x40000040 ;  /* 0x4000004000077882 */ /* 0x000fe20000000000 */
[----:B------:R-:W-:Y:S01]  /*5b40*/  UIADD3 UR23, UR44, -UR40, URZ ;  /* 0x800000282c177290 */ /* 0x000fe2000fffe03f */
[----:B-1234-:R-:W-:Y:S01]  /*5b50*/  @!P5 VIADD R10, R10, 0x28c60 ;  /* 0x00028c600a0ad836 */ /* 0x01efe20000000000 */
[----:B------:R-:W-:Y:S02]  /*5b60*/  UIADD3 UR50, UR50, -0x2, URZ ;  /* 0xfffffffe32327890 */ /* 0x000fe4000fffe03f */
[----:B------:R-:W-:Y:S02]  /*5b70*/  UMOV UR6, UR11 ;  /* 0x0000000b00067c82 */ /* 0x000fe40008000000 */
[----:B------:R-:W-:Y:S01]  /*5b80*/  HGMMA.64x256x16.F32 R24, R152, gdesc[UR4].tnspB, RZ, !UPT, gsb0 ;  /* 0x43e0000498187df0 */ /* 0x000fe2000c0008ff */
[----:B------:R-:W-:Y:S01]  /*5b90*/  UIADD3 UR6, UR11, 0x80, URZ ;  /* 0x000000800b067890 */ /* 0x000fe2000fffe03f */
[----:B------:R-:W-:Y:S01]  /*5ba0*/  @!P5 PRMT R10, RZ, 0x654, R10 ;  /* 0x00000654ff0ad816 */ /* 0x000fe2000000000a */
[----:B------:R-:W-:Y:S01]  /*5bb0*/  UMOV UR7, 0x40000040 ;  /* 0x4000004000077882 */ /* 0x000fe20000000000 */
[----:B------:R-:W-:-:S02]  /*5bc0*/  WARPGROUP.DEPBAR.LE gsb0, 0x0 ;  /* 0x00008000000079c5 */ /* 0x000fc40000010000 */
        /* <DEDUP_REMOVED lines=15> */
[----:B------:R-:W-:-:S06]  /*5cc0*/  ULEA UR7, UR47, UR23, 0x6 ;  /* 0x000000172f077291 */ /* 0x000fcc000f8e303f */
[----:B------:R-:W-:Y:S01]  /*5cd0*/  VIADD R8, R8, UR7 ;  /* 0x0000000708087c36 */ /* 0x000fe20008000000 */
        /* <DEDUP_REMOVED lines=11> */
[----:B------:R-:W-:Y:S01]  /*5d90*/  ISETP.LT.AND P0, PT, RZ, UR7, PT ;  /* 0x00000007ff007c0c */ /* 0x000fe2000bf01270 */
[----:B------:R-:W-:-:S06]  /*5da0*/  UIADD3 UR6, UR7, -0x1, URZ ;  /* 0xffffffff07067890 */ /* 0x000fcc000fffe03f */
[----:B-1----:R-:W-:-:S06]  /*5db0*/  IMAD.U32 R10, RZ, RZ, UR6 ;  /* 0x00000006ff0a7e24 */ /* 0x002fcc000f8e00ff */
        /* <DEDUP_REMOVED lines=8> */
.L_x_1723:
[----:B------:R-:W-:-:S13]  /*5e40*/  ISETP.NE.AND P0, PT, R9, 0x1, PT ;  /* 0x000000010900780c */ /* 0x000fda0003f05270 */
[----:B------:R-:W1:Y:S02]  /*5e50*/  @P0 LDC.64 R12, c[0x0][0x9e8] ;  /* 0x00027a00ff0c0b82 */ /* 0x000e640000000a00 */
[----:B-1----:R-:W-:-:S05]  /*5e60*/  @P0 IMAD.HI.U32 R12, R10, R12, RZ ;  /* 0x0000000c0a0c0227 */ /* 0x002fca00078e00ff */
[----:B------:R-:W-:-:S07]  /*5e70*/  @P0 SHF.R.U32.HI R10, RZ, R13, R12 ;  /* 0x0000000dff0a0219 */ /* 0x000fce000001160c */
.L_x_1724:
[----:B------:R-:W-:-:S05]  /*5e80*/  IMAD R9, R10, R9, R9 ;  /* 0x000000090a097224 */ /* 0x000fca00078e0209 */
[----:B------:R-:W-:-:S07]  /*5e90*/  VIMNMX R8, R8, R9, PT ;  /* 0x0000000908087248 */ /* 0x000fce0003fe0100 */
.L_x_1722:
[----:B------:R-:W-:-:S04]  /*5ea0*/  SHF.R.S32.HI R9, RZ, 0x1f, R8 ;  /* 0x0000001fff097819 */ /* 0x000fc80000011408 */
[----:B------:R-:W-:-:S04]  /*5eb0*/  LEA.HI R9, R9, R8, RZ, 0x6 ;  /* 0x0000000809097211 */ /* 0x000fc800078f30ff */
[----:B------:R-:W-:-:S04]  /*5ec0*/  SHF.R.S32.HI R9, RZ, 0x6, R9 ;  /* 0x00000006ff097819 */ /* 0x000fc80000011409 */
[----:B-1----:R-:W-:-:S04]  /*5ed0*/  VIMNMX R10, R186, R9, !PT ;  /* 0x00000009ba0a7248 */ /* 0x002fc80007fe0100 */
[----:B------:R-:W-:-:S13]  /*5ee0*/  ISETP.LE.AND P0, PT, R10, UR50, PT ;  /* 0x000000320a007c0c */ /* 0x000fda000bf03270 */
[----:B------:R-:W-:Y:S05]  /*5ef0*/  @!P0 BRA `(.L_x_1725) ;  /* 0x0000002000c88947 */ /* 0x000fea0003800000 */
[----:B------:R-:W-:Y:S01]  /*5f00*/  VIADD R11, R0, UR23 ;  /* 0x00000017000b7c36 */ /* 0x000fe20008000000 */
[----:B------:R-:W-:Y:S01]  /*5f10*/  ULDC UR24, c[0x0][0x9e4] ;  /* 0x0002790000187ab9 */ /* 0x000fe20000000800 */
[----:B------:R-:W-:Y:S01]  /*5f20*/  ULDC UR20, c[0x0][0x9dc] ;  /* 0x0002770000147ab9 */ /* 0x000fe20000000800 */
[----:B------:R-:W-:Y:S01]  /*5f30*/  ULDC UR21, c[0x0][0x988] ;  /* 0x0002620000157ab9 */ /* 0x000fe20000000800 */
[----:B------:R-:W-:Y:S01]  /*5f40*/  VIADD R13, R11, 0x8 ;  /* 0x000000080b0d7836 */ /* 0x000fe20000000000 */
[----:B------:R-:W-:-:S04]  /*5f50*/  ULDC UR25, c[0x0][0x9e0] ;  /* 0x0002780000197ab9 */ /* 0x000fc80000000800 */
[----:B------:R-:W-:-:S07]  /*5f60*/  LOP3.LUT R15, RZ, R13, RZ, 0x33, !PT ;  /* 0x0000000dff0f7212 */ /* 0x000fce00078e33ff */
.L_x_1742:
[----:B------:R-:W-:-:S04]  /*5f70*/  UIADD3 UR22, UR37, 0x1, URZ ;  /* 0x0000000125167890 */ /* 0x000fc8000fffe03f */
[----:B------:R-:W-:-:S04]  /*5f80*/  UISETP.NE.AND UP0, UPT, UR22, 0x2, UPT ;  /* 0x000000021600788c */ /* 0x000fc8000bf05270 */
[----:B------:R-:W-:Y:S02]  /*5f90*/  USEL UR6, URZ, 0x1, UP0 ;  /* 0x000000013f067887 */ /* 0x000fe40008000000 */
[----:B------:R-:W-:-:S04]  /*5fa0*/  USEL UR22, UR22, URZ, UP0 ;  /* 0x0000003f16167287 */ /* 0x000fc80008000000 */
[----:B------:R-:W-:Y:S01]  /*5fb0*/  LOP3.LUT R2, R2, UR6, RZ, 0x3c, !PT ;  /* 0x0000000602027c12 */ /* 0x000fe2000f8e3cff */
[----:B01-3--:R-:W-:Y:S07]  /*5fc0*/  @!P4 BRA `(.L_x_1726) ;  /* 0x000000000004c947 */ /* 0x00bfee0003800000 */
[----:B------:R-:W-:Y:S01]  /*5fd0*/  BPT.TRAP 0x1 ;  /* 0x000000040000795c */ /* 0x000fe20000300000 */
.L_x_1726:
[----:B------:R-:W-:Y:S01]  /*5fe0*/  ULEA UR26, UR22, UR38, 0x3 ;  /* 0x00000026161a7291 */ /* 0x000fe2000f8e183f */
[----:B------:R-:W-:-:S08]  /*5ff0*/  SHF.L.U32 R12, R2, 0x1f, RZ ;  /* 0x0000001f020c7819 */ /* 0x000fd000000006ff */
[----:B------:R1:W2:Y:S01]  /*6000*/  SYNCS.PHASECHK.TRANS64.TRYWAIT P0, [UR26+0x28c30], R12 ;  /* 0x028c300cff0075a7 */ /* 0x0002a2000800015a */
[----:B------:R-:W-:Y:S05]  /*6010*/  @!P4 BRA `(.L_x_1727) ;  /* 0x000000000004c947 */ /* 0x000fea0003800000 */
[----:B------:R-:W-:Y:S01]  /*6020*/  BPT.TRAP 0x1 ;  /* 0x000000040000795c */ /* 0x000fe20000300000 */
.L_x_1727:
[----:B--2---:R-:W-:Y:S05]  /*6030*/  @P0 BRA `(.L_x_1728) ;  /* 0x0000000000080947 */ /* 0x004fea0003800000 */
[----:B------:R-:W2:Y:S02]  /*6040*/  SYNCS.PHASECHK.TRANS64.TRYWAIT P0, [UR26+0x28c30], R12 ;  /* 0x028c300cff0075a7 */ /* 0x000ea4000800015a */
[----:B--2---:R-:W-:Y:S05]  /*6050*/  @!P0 BRA `(.L_x_1729) ;  /* 0x000000e800548947 */ /* 0x004fea0003800000 */
.L_x_1728:
[----:B------:R-:W-:Y:S01]  /*6060*/  R2UR UR18, R3 ;  /* 0x00000000031272ca */ /* 0x000fe200000e0000 */
[----:B0-----:R-:W-:Y:S01]  /*6070*/  WARPGROUP.ARRIVE ;  /* 0x00000000000079c5 */ /* 0x001fe20000000000 */
[----:B------:R-:W-:Y:S01]  /*6080*/  UMOV UR19, 0x40000040 ;  /* 0x4000004000137882 */ /* 0x000fe20000000000 */
[----:B------:R-:W-:Y:S01]  /*6090*/  UMOV UR7, 0x40000040 ;  /* 0x4000004000077882 */ /* 0x000fe20000000000 */
[----:B------:R-:W-:Y:S01]  /*60a0*/  UMOV UR11, 0x40000040 ;  /* 0x40000040000b7882 */ /* 0x000fe20000000000 */
[----:B------:R-:W-:Y:S01]  /*60b0*/  UMOV UR15, 0x40000040 ;  /* 0x40000040000f7882 */ /* 0x000fe20000000000 */
[----:B------:R-:W-:Y:S01]  /*60c0*/  MOV R21, UR26 ;  /* 0x0000001a00157c02 */ /* 0x000fe20008000f00 */
[----:B--2---:R-:W-:-:S04]  /*60d0*/  IMAD.U32 R9, RZ, RZ, UR40 ;  /* 0x00000028ff097e24 */ /* 0x004fc8000f8e00ff */
[----:B------:R-:W-:Y:S02]  /*60e0*/  @!P5 VIADD R8, R21, 0x28c40 ;  /* 0x00028c401508d836 */ /* 0x000fe40000000000 */
[----:B------:R-:W-:-:S03]  /*60f0*/  ULEA UR18, UR22, UR18, 0x9 ;  /* 0x0000001216127291 */ /* 0x000fc6000f8e483f */
[----:B------:R-:W-:Y:S01]  /*6100*/  @!P5 PRMT R8, RZ, 0x654, R8 ;  /* 0x00000654ff08d816 */ /* 0x000fe20000000008 */
[----:B------:R-:W-:Y:S02]  /*6110*/  UIADD3 UR6, UR18, 0x2, URZ ;  /* 0x0000000212067890 */ /* 0x000fe4000fffe03f */
[----:B------:R-:W-:Y:S02]  /*6120*/  UIADD3 UR10, UR18, 0x4, URZ ;  /* 0x00000004120a7890 */ /* 0x000fe4000fffe03f */
[----:B------:R-:W-:Y:S02]  /*6130*/  UIADD3 UR14, UR18, 0x6, URZ ;  /* 0x00000006120e7890 */ /* 0x000fe4000fffe03f */
[----:B------:R-:W-:Y:S03]  /*6140*/  HGMMA.64x64x16.F32 R152, gdesc[UR16], RZ, !UPT, gsb0 ;  /* 0x00e00000109879f0 */ /* 0x000fe6000c0008ff */
[----:B------:R-:W-:-:S02]  /*6150*/  WARPGROUP.DEPBAR.LE gsb0, 0x0 ;  /* 0x00008000000079c5 */ /* 0x000fc40000010000 */
[----:B------:R-:W-:-:S06]  /*6160*/  WARPGROUP.ARRIVE ;  /* 0x00000000000079c5 */ /* 0x000fcc0000000000 */
[----:B------:R-:W-:Y:S01]  /*6170*/  HGMMA.64x64x16.F32 R152, gdesc[UR4], R152, gsb0 ;  /* 0x00e00000049879f0 */ /* 0x000fe20008000898 */
[----:B------:R-:W-:-:S04]  /*6180*/  USHF.L.U32 UR7, UR50, 0x6, URZ ;  /* 0x0000000632077899 */ /* 0x000fc8000800063f */
[----:B------:R-:W-:Y:S01]  /*6190*/  UIADD3 UR6, UR44, 0x1, -UR7 ;  /* 0x000000012c067890 */ /* 0x000fe2000fffe807 */
[----:B------:R-:W-:Y:S02]  /*61a0*/  WARPGROUP.DEPBAR.LE gsb0, 0x0 ;  /* 0x00008000000079c5 */ /* 0x000fe40000010000 */
[----:B------:R-:W-:-:S06]  /*61b0*/  WARPGROUP.ARRIVE ;  /* 0x00000000000079c5 */ /* 0x000fcc0000000000 */
[----:B------:R-:W-:Y:S01]  /*61c0*/  HGMMA.64x64x16.F32 R152, gdesc[UR8], R152, gsb0 ;  /* 0x00e00000089879f0 */ /* 0x000fe20008000898 */
[----:B------:R-:W-:Y:S02]  /*61d0*/  ULOP3.LUT UR10, URZ, UR20, URZ, 0x33, !UPT ;  /* 0x000000143f0a7292 */ /* 0x000fe4000f8e333f */
[----:B------:R-:W-:Y:S02]  /*61e0*/  WARPGROUP.DEPBAR.LE gsb0, 0x0 ;  /* 0x00008000000079c5 */ /* 0x000fe40000010000 */
[----:B------:R-:W-:-:S06]  /*61f0*/  WARPGROUP.ARRIVE ;  /* 0x00000000000079c5 */ /* 0x000fcc0000000000 */
[----:B------:R-:W-:Y:S03]  /*6200*/  HGMMA.64x64x16.F32 R152, gdesc[UR12], R152, gsb0 ;  /* 0x00e000000c9879f0 */ /* 0x000fe60008000898 */
[----:B------:R-:W-:Y:S02]  /*6210*/  WARPGROUP.DEPBAR.LE gsb0, 0x0 ;  /* 0x00008000000079c5 */ /* 0x000fe40000010000 */
[----:B------:R0:W-:Y:S02]  /*6220*/  @!P5 SYNCS.ARRIVE.TRANS64.RED.A1T0 RZ, [R8+URZ], RZ ;  /* 0x000000ff08ffd9a7 */ /* 0x0001e4000810043f */
[----:B0-----:R-:W-:-:S05]  /*6230*/  IADD3 R8, -R16, UR6, -R9 ;  /* 0x0000000610087c10 */ /* 0x001fca000fffe909 */
[C---:B------:R-:W-:Y:S02]  /*6240*/  VIADD R195, R8.reuse, UR25 ;  /* 0x0000001908c37c36 */ /* 0x040fe40008000000 */
[----:B------:R-:W-:Y:S02]  /*6250*/  VIADD R197, R8, UR10 ;  /* 0x0000000a08c57c36 */ /* 0x000fe40008000000 */
[C---:B------:R-:W-:Y:S02]  /*6260*/  IMAD.IADD R8, R0.reuse, 0x1, R195 ;  /* 0x0000000100087824 */ /* 0x040fe400078e02c3 */
[----:B------:R-:W-:Y:S01]  /*6270*/  IMAD.IADD R9, R0, 0x1, R197 ;  /* 0x0000000100097824 */ /* 0x000fe200078e02c5 */
[----:B------:R-:W-:Y:S06]  /*6280*/  @!P6 BRA `(.L_x_1730) ;  /* 0x00000000005ce947 */ /* 0x000fec0003800000 */
[----:B------:R-:W-:Y:S01]  /*6290*/  ISETP.GT.AND P0, PT, R11, -0x1, PT ;  /* 0xffffffff0b00780c */ /* 0x000fe20003f04270 */
[----:B------:R-:W-:-:S12]  /*62a0*/  BSSY B0, `(.L_x_1731) ;  /* 0x0000011000007945 */ /* 0x000fd80003800000 */
[----:B------:R-:W-:Y:S05]  /*62b0*/  @P0 BRA `(.L_x_1732) ;  /* 0x0000000000240947 */ /* 0x000fea0003800000 */
[----:B------:R-:W-:Y:S02]  /*62c0*/  IMAD.U32 R199, RZ, RZ, UR24 ;  /* 0x00000018ffc77e24 */ /* 0x000fe4000f8e00ff */
[----:B------:R-:W-:-:S03]  /*62d0*/  VIADD R193, R0, UR23 ;  /* 0x0000001700c17c36 */ /* 0x000fc60008000000 */
[----:B------:R-:W-:Y:S02]  /*62e0*/  ISETP.NE.AND P0, PT, R199, 0x1, PT ;  /* 0x00000001c700780c */ /* 0x000fe40003f05270 */
[----:B------:R-:W-:-:S11]  /*62f0*/  LOP3.LUT R193, RZ, R193, RZ, 0x33, !PT ;  /* 0x000000c1ffc17212 */ /* 0x000fd600078e33ff */
[----:B------:R-:W0:Y:S02]  /*6300*/  @P0 LDC.64 R200, c[0x0][0x9e8] ;  /* 0x00027a00ffc80b82 */ /* 0x000e240000000a00 */
[----:B0-----:R-:W-:-:S05]  /*6310*/  @P0 IMAD.HI.U32 R14, R193, R200, RZ ;  /* 0x000000c8c10e0227 */ /* 0x001fca00078e00ff */
[----:B------:R-:W-:-:S04]  /*6320*/  @P0 SHF.R.U32.HI R193, RZ, R201, R14 ;  /* 0x000000c9ffc10219 */ /* 0x000fc8000001160e */
[----:B------:R-:W-:Y:S01]  /*6330*/  LOP3.LUT R14, RZ, R193, RZ, 0x33, !PT ;  /* 0x000000c1ff0e7212 */ /* 0x000fe200078e33ff */
[----:B------:R-:W-:Y:S06]  /*6340*/  BRA `(.L_x_1733) ;  /* 0x0000000000187947 */ /* 0x000fec0003800000 */
.L_x_1732:
[----:B------:R-:W-:Y:S02]  /*6350*/  IMAD.U32 R199, RZ, RZ, UR24 ;  /* 0x00000018ffc77e24 */ /* 0x000fe4000f8e00ff */
[----:B------:R-:W-:-:S03]  /*6360*/  IMAD.MOV.U32 R14, RZ, RZ, R11 ;  /* 0x000000ffff0e7224 */ /* 0x000fc600078e000b */
[----:B------:R-:W-:-:S13]  /*6370*/  ISETP.NE.AND P0, PT, R199, 0x1, PT ;  /* 0x00000001c700780c */ /* 0x000fda0003f05270 */
[----:B------:R-:W0:Y:S02]  /*6380*/  @P0 LDC.64 R200, c[0x0][0x9e8] ;  /* 0x00027a00ffc80b82 */ /* 0x000e240000000a00 */
[----:B0-----:R-:W-:-:S05]  /*6390*/  @P0 IMAD.HI.U32 R20, R11, R200, RZ ;  /* 0x000000c80b140227 */ /* 0x001fca00078e00ff */
[----:B------:R-:W-:-:S07]  /*63a0*/  @P0 SHF.R.U32.HI R14, RZ, R201, R20 ;  /* 0x000000c9ff0e0219 */ /* 0x000fce0000011614 */
.L_x_1733:
[----:B------:R-:W-:Y:S05]  /*63b0*/  BSYNC B0 ;  /* 0x0000000000007941 */ /* 0x000fea0003800000 */
.L_x_1731:
[----:B------:R-:W-:-:S04]  /*63c0*/  IMAD R193, R14, R199, -UR7 ;  /* 0x800000070ec17e24 */ /* 0x000fc8000f8e02c7 */
[----:B------:R-:W-:-:S05]  /*63d0*/  IMAD.IADD R193, R193, 0x1, -R16 ;  /* 0x00000001c1c17824 */ /* 0x000fca00078e0a10 */
[----:B------:R-:W-:Y:S02]  /*63e0*/  VIADDMNMX R8, R193, R199, R8, PT ;  /* 0x000000c7c1087246 */ /* 0x000fe40003800108 */
[----:B------:R-:W-:-:S07]  /*63f0*/  VIMNMX R9, R9, R193, !PT ;  /* 0x000000c109097248 */ /* 0x000fce0007fe0100 */
.L_x_1730:
[----:B------:R-:W-:Y:S01]  /*6400*/  UISETP.GT.AND UP0, UPT, UR50, -0x1, UPT ;  /* 0xffffffff3200788c */ /* 0x000fe2000bf04270 */
[--C-:B------:R-:W-:Y:S02]  /*6410*/  IADD3 R14, R195, 0x8, R0.reuse ;  /* 0x00000008c30e7810 */ /* 0x100fe40007ffe000 */
[----:B------:R-:W-:-:S03]  /*6420*/  IADD3 R20, R197, 0x8, R0 ;  /* 0x00000008c5147810 */ /* 0x000fc60007ffe000 */
[----:B------:R-:W-:-:S04]  /*6430*/  PLOP3.LUT P0, PT, PT, PT, UP0, 0x80, 0x0 ;  /* 0x000000000000781c */ /* 0x000fc80003f0f008 */
        /* <DEDUP_REMOVED lines=47> */
[----:B------:R-:W-:Y:S01]  /*6730*/  FSEL R181, R181, -INF , !P2 ;  /* 0xff800000b5b57808 */ /* 0x000fe20005000000 */
[----:B------:R-:W-:Y:S06]  /*6740*/  @!P6 BRA `(.L_x_1734) ;  /* 0x000000000058e947 */ /* 0x000fec0003800000 */
[----:B------:R-:W-:Y:S01]  /*6750*/  ISETP.GT.AND P1, PT, R13, -0x1, PT ;  /* 0xffffffff0d00780c */ /* 0x000fe20003f24270 */
[----:B------:R-:W-:-:S12]  /*6760*/  BSSY B0, `(.L_x_1735) ;  /* 0x0000010000007945 */ /* 0x000fd80003800000 */
[----:B------:R-:W-:Y:S05]  /*6770*/  @P1 BRA `(.L_x_1736) ;  /* 0x0000000000201947 */ /* 0x000fea0003800000 */
[----:B------:R-:W-:-:S05]  /*6780*/  IMAD.U32 R195, RZ, RZ, UR24 ;  /* 0x00000018ffc37e24 */ /* 0x000fca000f8e00ff */
[----:B------:R-:W-:-:S13]  /*6790*/  ISETP.NE.AND P1, PT, R195, 0x1, PT ;  /* 0x00000001c300780c */ /* 0x000fda0003f25270 */
[----:B------:R-:W0:Y:S02]  /*67a0*/  @P1 LDC.64 R8, c[0x0][0x9e8] ;  /* 0x00027a00ff081b82 */ /* 0x000e240000000a00 */
[----:B0-----:R-:W-:-:S04]  /*67b0*/  @P1 IMAD.HI.U32 R152, R15, R8, RZ ;  /* 0x000000080f981227 */ /* 0x001fc800078e00ff */
[----:B------:R-:W-:Y:S01]  /*67c0*/  IMAD.MOV.U32 R8, RZ, RZ, R15 ;  /* 0x000000ffff087224 */ /* 0x000fe200078e000f */
[----:B------:R-:W-:-:S04]  /*67d0*/  @P1 SHF.R.U32.HI R8, RZ, R9, R152 ;  /* 0x00000009ff081219 */ /* 0x000fc80000011698 */
[----:B------:R-:W-:Y:S01]  /*67e0*/  LOP3.LUT R8, RZ, R8, RZ, 0x33, !PT ;  /* 0x00000008ff087212 */ /* 0x000fe200078e33ff */
[----:B------:R-:W-:Y:S06]  /*67f0*/  BRA `(.L_x_1737) ;  /* 0x0000000000187947 */ /* 0x000fec0003800000 */
.L_x_1736:
[----:B------:R-:W-:-:S05]  /*6800*/  IMAD.U32 R195, RZ, RZ, UR24 ;  /* 0x00000018ffc37e24 */ /* 0x000fca000f8e00ff */
[----:B------:R-:W-:-:S13]  /*6810*/  ISETP.NE.AND P1, PT, R195, 0x1, PT ;  /* 0x00000001c300780c */ /* 0x000fda0003f25270 */
[----:B------:R-:W0:Y:S02]  /*6820*/  @P1 LDC.64 R8, c[0x0][0x9e8] ;  /* 0x00027a00ff081b82 */ /* 0x000e240000000a00 */
[----:B0-----:R-:W-:-:S04]  /*6830*/  @P1 IMAD.HI.U32 R152, R13, R8, RZ ;  /* 0x000000080d981227 */ /* 0x001fc800078e00ff */
[----:B------:R-:W-:Y:S01]  /*6840*/  IMAD.MOV.U32 R8, RZ, RZ, R13 ;  /* 0x000000ffff087224 */ /* 0x000fe200078e000d */
[----:B------:R-:W-:-:S07]  /*6850*/  @P1 SHF.R.U32.HI R8, RZ, R9, R152 ;  /* 0x00000009ff081219 */ /* 0x000fce0000011698 */
.L_x_1737:
[----:B------:R-:W-:Y:S05]  /*6860*/  BSYNC B0 ;  /* 0x0000000000007941 */ /* 0x000fea0003800000 */
.L_x_1735:
[----:B------:R-:W-:-:S05]  /*6870*/  IMAD R9, R8, R195, -UR7 ;  /* 0x8000000708097e24 */ /* 0x000fca000f8e02c3 */
[----:B------:R-:W-:-:S04]  /*6880*/  IADD3 R9, -R16, R9, RZ ;  /* 0x0000000910097210 */ /* 0x000fc80007ffe1ff */
[----:B------:R-:W-:Y:S02]  /*6890*/  VIADDMNMX R14, R9, R195, R14, PT ;  /* 0x000000c3090e7246 */ /* 0x000fe4000380010e */
[----:B------:R-:W-:-:S07]  /*68a0*/  VIMNMX R20, R20, R9, !PT ;  /* 0x0000000914147248 */ /* 0x000fce0007fe0100 */
.L_x_1734:
        /* <DEDUP_REMOVED lines=33> */
[----:B------:R-:W-:Y:S01]  /*6ac0*/  ISETP.GT.AND P1, PT, R20, 0x18, P0 ;  /* 0x000000181400780c */ /* 0x000fe20000724270 */
[----:B------:R-:W0:Y:S01]  /*6ad0*/  SHFL.BFLY PT, R8, R9, 0x2, 0x1f ;  /* 0x0c401f0009087f89 */ /* 0x000e2200000e0000 */
[----:B------:R-:W-:Y:S02]  /*6ae0*/  ISETP.LT.OR P3, PT, R14, 0x12, P3 ;  /* 0x000000120e00780c */ /* 0x000fe40001f61670 */
[----:B------:R-:W-:Y:S02]  /*6af0*/  ISETP.GT.AND P2, PT, R20, 0x19, P0 ;  /* 0x000000191400780c */ /* 0x000fe40000744270 */
[----:B------:R-:W-:-:S02]  /*6b00*/  ISETP.LT.OR P1, PT, R14, 0x19, P1 ;  /* 0x000000190e00780c */ /* 0x000fc40000f21670 */
[----:B------:R-:W-:Y:S02]  /*6b10*/  FSEL R163, R163, -INF , !P3 ;  /* 0xff800000a3a37808 */ /* 0x000fe40005800000 */
[----:B------:R-:W-:Y:S02]  /*6b20*/  ISETP.GT.AND P3, PT, R20, 0x20, P0 ;  /* 0x000000201400780c */ /* 0x000fe40000764270 */
[----:B------:R-:W-:Y:S02]  /*6b30*/  ISETP.LT.OR P2, PT, R14, 0x1a, P2 ;  /* 0x0000001a0e00780c */ /* 0x000fe40001741670 */
[----:B------:R-:W-:Y:S02]  /*6b40*/  FSEL R166, R166, -INF , !P1 ;  /* 0xff800000a6a67808 */ /* 0x000fe40004800000 */
[----:B------:R-:W-:Y:S02]  /*6b50*/  ISETP.LT.OR P3, PT, R14, 0x21, P3 ;  /* 0x000000210e00780c */ /* 0x000fe40001f61670 */
[----:B------:R-:W-:-:S02]  /*6b60*/  ISETP.GT.AND P1, PT, R20, 0x21, P0 ;  /* 0x000000211400780c */ /* 0x000fc40000724270 */
[----:B------:R-:W-:Y:S02]  /*6b70*/  FSEL R167, R167, -INF , !P2 ;  /* 0xff800000a7a77808 */ /* 0x000fe40005000000 */
[----:B------:R-:W-:Y:S02]  /*6b80*/  FSEL R170, R170, -INF , !P3 ;  /* 0xff800000aaaa7808 */ /* 0x000fe40005800000 */
[----:B------:R-:W-:Y:S02]  /*6b90*/  ISETP.GT.AND P2, PT, R20, 0x28, P0 ;  /* 0x000000281400780c */ /* 0x000fe40000744270 */
[----:B0-----:R-:W-:Y:S02]  /*6ba0*/  FMNMX.FTZ R152, R9, R8, !PT ;  /* 0x0000000809987209 */ /* 0x001fe40007810000 */
[C---:B------:R-:W-:Y:S02]  /*6bb0*/  ISETP.LT.OR P1, PT, R14.reuse, 0x22, P1 ;  /* 0x000000220e00780c */ /* 0x040fe40000f21670 */
[----:B------:R-:W-:Y:S01]  /*6bc0*/  ISETP.LT.OR P2, PT, R14, 0x29, P2 ;  /* 0x000000290e00780c */ /* 0x000fe20001741670 */
[----:B------:R-:W0:Y:S01]  /*6bd0*/  SHFL.BFLY PT, R195, R152, 0x1, 0x1f ;  /* 0x0c201f0098c37f89 */ /* 0x000e2200000e0000 */
[----:B------:R-:W-:-:S02]  /*6be0*/  FSEL R171, R171, -INF , !P1 ;  /* 0xff800000abab7808 */ /* 0x000fc40004800000 */
[----:B------:R-:W-:Y:S02]  /*6bf0*/  ISETP.GT.AND P1, PT, R20, 0x29, P0 ;  /* 0x000000291400780c */ /* 0x000fe40000724270 */
[----:B------:R-:W-:Y:S02]  /*6c00*/  FSEL R174, R174, -INF , !P2 ;  /* 0xff800000aeae7808 */ /* 0x000fe40005000000 */
[----:B------:R-:W-:Y:S02]  /*6c10*/  ISETP.GT.AND P2, PT, R20, 0x30, P0 ;  /* 0x000000301400780c */ /* 0x000fe40000744270 */
[C---:B------:R-:W-:Y:S02]  /*6c20*/  ISETP.LT.OR P1, PT, R14.reuse, 0x2a, P1 ;  /* 0x0000002a0e00780c */ /* 0x040fe40000f21670 */
[----:B------:R-:W-:Y:S02]  /*6c30*/  ISETP.LT.OR P2, PT, R14, 0x31, P2 ;  /* 0x000000310e00780c */ /* 0x000fe40001741670 */
[----:B------:R-:W-:-:S02]  /*6c40*/  FSEL R175, R175, -INF , !P1 ;  /* 0xff800000afaf7808 */ /* 0x000fc40004800000 */
[----:B------:R-:W-:Y:S02]  /*6c50*/  ISETP.GT.AND P1, PT, R20, 0x31, P0 ;  /* 0x000000311400780c */ /* 0x000fe40000724270 */
[----:B------:R-:W-:Y:S02]  /*6c60*/  FSEL R178, R178, -INF , !P2 ;  /* 0xff800000b2b27808 */ /* 0x000fe40005000000 */
[----:B------:R-:W-:Y:S02]  /*6c70*/  ISETP.GT.AND P2, PT, R20, 0x38, P0 ;  /* 0x000000381400780c */ /* 0x000fe40000744270 */
[----:B------:R-:W-:Y:S02]  /*6c80*/  ISETP.LT.OR P1, PT, R14, 0x32, P1 ;  /* 0x000000320e00780c */ /* 0x000fe40000f21670 */
[----:B------:R-:W-:Y:S02]  /*6c90*/  ISETP.GT.AND P0, PT, R20, 0x39, P0 ;  /* 0x000000391400780c */ /* 0x000fe40000704270 */
[----:B0-----:R-:W-:-:S02]  /*6ca0*/  FMNMX.FTZ R8, R152, R195, !PT ;  /* 0x000000c398087209 */ /* 0x001fc40007810000 */
[----:B------:R-:W-:Y:S02]  /*6cb0*/  FMNMX.FTZ R152, R154, R7, !PT ;  /* 0x000000079a987209 */ /* 0x000fe40007810000 */
[C---:B------:R-:W-:Y:S01]  /*6cc0*/  FSETP.NEU.FTZ.AND P3, PT, R8.reuse, -INF , PT ;  /* 0xff8000000800780b */ /* 0x040fe20003f7d000 */
[----:B------:R-:W-:Y:S01]  /*6cd0*/  FMUL.FTZ R194, R8, UR10 ;  /* 0x0000000a08c27c20 */ /* 0x000fe20008410000 */
[----:B------:R-:W-:Y:S02]  /*6ce0*/  FMNMX.FTZ R9, R155, R152, !PT ;  /* 0x000000989b097209 */ /* 0x000fe40007810000 */
[----:B------:R-:W-:Y:S02]  /*6cf0*/  ISETP.LT.OR P2, PT, R14, 0x39, P2 ;  /* 0x000000390e00780c */ /* 0x000fe40001741670 */
[----:B------:R-:W-:Y:S02]  /*6d00*/  FMNMX.FTZ R152, R158, R9, !PT ;  /* 0x000000099e987209 */ /* 0x000fe40007810000 */
[----:B------:R-:W-:-:S02]  /*6d10*/  FSEL R194, R194, RZ, P3 ;  /* 0x000000ffc2c27208 */ /* 0x000fc40001800000 */
[----:B------:R-:W-:Y:S02]  /*6d20*/  FMNMX.FTZ R9, R159, R152, !PT ;  /* 0x000000989f097209 */ /* 0x000fe40007810000 */
[----:B------:R-:W-:Y:S01]  /*6d30*/  FSEL R179, R179, -INF , !P1 ;  /* 0xff800000b3b37808 */ /* 0x000fe20004800000 */
[--C-:B------:R-:W-:Y:S01]  /*6d40*/  FFMA.FTZ R20, R156, UR10, -R194.reuse ;  /* 0x0000000a9c147c23 */ /* 0x100fe200080108c2 */
[----:B------:R-:W-:Y:S01]  /*6d50*/  FMNMX.FTZ R152, R162, R9, !PT ;  /* 0x00000009a2987209 */ /* 0x000fe20007810000 */
[--C-:B------:R-:W-:Y:S01]  /*6d60*/  FFMA.FTZ R193, R193, UR10, -R194.reuse ;  /* 0x0000000ac1c17c23 */ /* 0x100fe200080108c2 */
[----:B------:R-:W-:Y:S01]  /*6d70*/  ISETP.LT.OR P0, PT, R14, 0x3a, P0 ;  /* 0x0000003a0e00780c */ /* 0x000fe20000701670 */
[--C-:B------:R-:W-:Y:S01]  /*6d80*/  FFMA.FTZ R173, R173, UR10, -R194.reuse ;  /* 0x0000000aadad7c23 */ /* 0x100fe200080108c2 */
[----:B------:R-:W-:Y:S01]  /*6d90*/  FMNMX.FTZ R9, R163, R152, !PT ;  /* 0x00000098a3097209 */ /* 0x000fe20007810000 */
[----:B------:R-:W-:Y:S01]  /*6da0*/  MUFU.EX2 R20, R20 ;  /* 0x0000001400147308 */ /* 0x000fe20000000800 */
[----:B------:R-:W-:Y:S01]  /*6db0*/  FSEL R182, R182, -INF , !P2 ;  /* 0xff800000b6b67808 */ /* 0x000fe20005000000 */
[--C-:B------:R-:W-:Y:S01]  /*6dc0*/  FFMA.FTZ R180, R180, UR10, -R194.reuse ;  /* 0x0000000ab4b47c23 */ /* 0x100fe200080108c2 */
[----:B------:R-:W-:Y:S01]  /*6dd0*/  FMNMX.FTZ R152, R166, R9, !PT ;  /* 0x00000009a6987209 */ /* 0x000fe20007810000 */
[----:B------:R-:W-:Y:S01]  /*6de0*/  FFMA.FTZ R181, R181, UR10, -R194 ;  /* 0x0000000ab5b57c23 */ /* 0x000fe200080108c2 */
[----:B------:R-:W-:-:S02]  /*6df0*/  FSEL R183, R183, -INF , !P0 ;  /* 0xff800000b7b77808 */ /* 0x000fc40004000000 */
[----:B------:R-:W-:Y:S01]  /*6e00*/  FMNMX.FTZ R9, R167, R152, !PT ;  /* 0x00000098a7097209 */ /* 0x000fe20007810000 */
[----:B------:R-:W-:Y:S03]  /*6e10*/  MUFU.EX2 R173, R173 ;  /* 0x000000ad00ad7308 */ /* 0x000fe60000000800 */
[----:B------:R-:W-:Y:S01]  /*6e20*/  FMNMX.FTZ R196, R170, R9, !PT ;  /* 0x00000009aac47209 */ /* 0x000fe20007810000 */
[----:B------:R-:W-:-:S03]  /*6e30*/  FFMA.FTZ R9, R153, UR10, -R194 ;  /* 0x0000000a99097c23 */ /* 0x000fc600080108c2 */
[----:B------:R-:W-:Y:S01]  /*6e40*/  FMNMX.FTZ R153, R171, R196, !PT ;  /* 0x000000c4ab997209 */ /* 0x000fe20007810000 */
[----:B------:R0:W-:Y:S03]  /*6e50*/  MUFU.EX2 R152, R193 ;  /* 0x000000c100987308 */ /* 0x0001e60000000800 */
[----:B------:R-:W-:-:S04]  /*6e60*/  FMNMX.FTZ R196, R174, R153, !PT ;  /* 0x00000099aec47209 */ /* 0x000fc80007810000 */
[----:B------:R-:W-:Y:S01]  /*6e70*/  FMNMX.FTZ R153, R175, R196, !PT ;  /* 0x000000c4af997209 */ /* 0x000fe20007810000 */
[----:B------:R-:W-:Y:S03]  /*6e80*/  MUFU.EX2 R9, R9 ;  /* 0x0000000900097308 */ /* 0x000fe60000000800 */
[----:B------:R-:W-:Y:S01]  /*6e90*/  FMNMX.FTZ R156, R178, R153, !PT ;  /* 0x00000099b29c7209 */ /* 0x000fe20007810000 */
[----:B------:R-:W-:-:S03]  /*6ea0*/  FFMA.FTZ R153, R157, UR10, -R194 ;  /* 0x0000000a9d997c23 */ /* 0x000fc600080108c2 */
        /* <DEDUP_REMOVED lines=8> */
[----:B0-----:R-:W-:Y:S01]  /*6f30*/  FMNMX.FTZ R193, R183, R14, !PT ;  /* 0x0000000eb7c17209 */ /* 0x001fe20007810000 */
[--C-:B------:R-:W-:Y:S01]  /*6f40*/  FFMA.FTZ R14, R164, UR10, -R194.reuse ;  /* 0x0000000aa40e7c23 */ /* 0x100fe200080108c2 */
[----:B------:R-:W-:Y:S01]  /*6f50*/  FSEL R169, R8, RZ, P3 ;  /* 0x000000ff08a97208 */ /* 0x000fe20001800000 */
[----:B------:R-:W-:Y:S01]  /*6f60*/  MUFU.EX2 R156, R156 ;  /* 0x0000009c009c7308 */ /* 0x000fe20000000800 */
[----:B------:R-:W-:Y:S01]  /*6f70*/  FFMA.FTZ R164, R172, UR10, -R194 ;  /* 0x0000000aaca47c23 */ /* 0x000fe200080108c2 */
[----:B------:R-:W0:Y:S02]  /*6f80*/  SHFL.BFLY PT, R196, R193, 0x2, 0x1f ;  /* 0x0c401f00c1c47f89 */ /* 0x000e2400000e0000 */
[----:B------:R-:W-:Y:S01]  /*6f90*/  FADD.FTZ R169, -R169, R4 ;  /* 0x00000004a9a97221 */ /* 0x000fe20000010100 */
[----:B------:R-:W-:Y:S01]  /*6fa0*/  FFMA.FTZ R4, R176, UR10, -R194 ;  /* 0x0000000ab0047c23 */ /* 0x000fe200080108c2 */
[----:B------:R-:W-:-:S02]  /*6fb0*/  IMAD.U32 R176, RZ, RZ, UR37 ;  /* 0x00000025ffb07e24 */ /* 0x000fc4000f8e00ff */
[----:B------:R-:W-:Y:S01]  /*6fc0*/  FMUL.FTZ R169, R169, UR10 ;  /* 0x0000000aa9a97c20 */ /* 0x000fe20008410000 */
[----:B------:R-:W-:Y:S08]  /*6fd0*/  MUFU.EX2 R157, R157 ;  /* 0x0000009d009d7308 */ /* 0x000ff00000000800 */
[----:B------:R-:W2:Y:S08]  /*6fe0*/  MUFU.EX2 R169, R169 ;  /* 0x000000a900a97308 */ /* 0x000eb00000000800 */
[----:B------:R-:W3:Y:S01]  /*6ff0*/  MUFU.EX2 R14, R14 ;  /* 0x0000000e000e7308 */ /* 0x000ee20000000800 */
[----:B0-----:R-:W-:Y:S01]  /*7000*/  FMNMX.FTZ R196, R193, R196, !PT ;  /* 0x000000c4c1c47209 */ /* 0x001fe20007810000 */
[----:B------:R-:W-:Y:S01]  /*7010*/  FFMA.FTZ R193, R177, UR10, -R194 ;  /* 0x0000000ab1c17c23 */ /* 0x000fe200080108c2 */
[----:B------:R-:W-:-:S03]  /*7020*/  IMAD.MOV R177, RZ, RZ, -R18 ;  /* 0x000000ffffb17224 */ /* 0x000fc600078e0a12 */
[----:B------:R-:W0:Y:S02]  /*7030*/  SHFL.BFLY PT, R195, R196, 0x1, 0x1f ;  /* 0x0c201f00c4c37f89 */ /* 0x000e2400000e0000 */
[----:B------:R-:W-:Y:S01]  /*7040*/  ISETP.NE.AND P0, PT, R16, R177, PT ;  /* 0x000000b11000720c */ /* 0x000fe20003f05270 */
[----:B--2---:R-:W-:Y:S01]  /*7050*/  FFMA.FTZ R172, R169, R5, R152 ;  /* 0x00000005a9ac7223 */ /* 0x004fe20000010098 */
[----:B------:R-:W2:Y:S01]  /*7060*/  MUFU.EX2 R161, R161 ;  /* 0x000000a100a17308 */ /* 0x000ea20000000800 */
[C---:B------:R-:W-:Y:S01]  /*7070*/  F2FP.F16.F32.PACK_AB R152, R9.reuse, R152 ;  /* 0x000000980998723e */ /* 0x040fe200000000ff */
[-C--:B------:R-:W-:Y:S01]  /*7080*/  FMUL.FTZ R24, R24, R169.reuse ;  /* 0x000000a918187220 */ /* 0x080fe20000410000 */
[----:B------:R-:W-:Y:S01]  /*7090*/  FADD.FTZ R177, R9, R172 ;  /* 0x000000ac09b17221 */ /* 0x000fe20000010000 */
[-C--:B------:R-:W-:Y:S01]  /*70a0*/  FMUL.FTZ R25, R25, R169.reuse ;  /* 0x000000a919197220 */ /* 0x080fe20000410000 */
[-C--:B------:R-:W-:Y:S01]  /*70b0*/  FMUL.FTZ R28, R28, R169.reuse ;  /* 0x000000a91c1c7220 */ /* 0x080fe20000410000 */
[-C--:B------:R-:W-:Y:S01]  /*70c0*/  FMUL.FTZ R29, R29, R169.reuse ;  /* 0x000000a91d1d7220 */ /* 0x080fe20000410000 */
[----:B------:R-:W-:Y:S01]  /*70d0*/  FADD.FTZ R172, R20, R177 ;  /* 0x000000b114ac7221 */ /* 0x000fe20000010000 */
        /* <DEDUP_REMOVED lines=12> */
[----:B0-----:R-:W-:Y:S01]  /*71a0*/  FMNMX.FTZ R168, R196, R195, !PT ;  /* 0x000000c3c4a87209 */ /* 0x001fe20007810000 */
[-C--:B------:R-:W-:Y:S01]  /*71b0*/  FMUL.FTZ R52, R52, R169.reuse ;  /* 0x000000a934347220 */ /* 0x080fe20000410000 */
[-C--:B------:R-:W-:Y:S01]  /*71c0*/  FMUL.FTZ R53, R53, R169.reuse ;  /* 0x000000a935357220 */ /* 0x080fe20000410000 */
[-C--:B------:R-:W-:Y:S01]  /*71d0*/  FMUL.FTZ R56, R56, R169.reuse ;  /* 0x000000a938387220 */ /* 0x080fe20000410000 */
[C---:B------:R-:W-:Y:S01]  /*71e0*/  FSETP.NEU.FTZ.AND P1, PT, R168.reuse, -INF , PT ;  /* 0xff800000a800780b */ /* 0x040fe20003f3d000 */
[----:B------:R-:W-:Y:S01]  /*71f0*/  FMUL.FTZ R5, R168, UR10 ;  /* 0x0000000aa8057c20 */ /* 0x000fe20008410000 */
[----:B------:R-:W0:Y:S01]  /*7200*/  MUFU.EX2 R164, R164 ;  /* 0x000000a400a47308 */ /* 0x000e220000000800 */
[-C--:B------:R-:W-:Y:S01]  /*7210*/  FMUL.FTZ R57, R57, R169.reuse ;  /* 0x000000a939397220 */ /* 0x080fe20000410000 */
[-C--:B------:R-:W-:Y:S01]  /*7220*/  FMUL.FTZ R60, R60, R169.reuse ;  /* 0x000000a93c3c7220 */ /* 0x080fe20000410000 */
[-C--:B------:R-:W-:Y:S01]  /*7230*/  FMUL.FTZ R61, R61, R169.reuse ;  /* 0x000000a93d3d7220 */ /* 0x080fe20000410000 */
[----:B------:R-:W-:Y:S01]  /*7240*/  FSEL R194, R5, RZ, P1 ;  /* 0x000000ff05c27208 */ /* 0x000fe20000800000 */
[----:B------:R-:W-:Y:S01]  /*7250*/  FADD.FTZ R5, R153, R172 ;  /* 0x000000ac99057221 */ /* 0x000fe20000010000 */
[-C--:B------:R-:W-:Y:S01]  /*7260*/  FMUL.FTZ R64, R64, R169.reuse ;  /* 0x000000a940407220 */ /* 0x080fe20000410000 */
[----:B------:R-:W-:Y:S01]  /*7270*/  FMUL.FTZ R65, R65, R169 ;  /* 0x000000a941417220 */ /* 0x000fe20000410000 */
[----:B------:R-:W-:Y:S01]  /*7280*/  MUFU.EX2 R4, R4 ;  /* 0x0000000400047308 */ /* 0x000fe20000000800 */
[----:B------:R-:W-:Y:S01]  /*7290*/  FFMA.FTZ R177, R154, UR10, -R194 ;  /* 0x0000000a9ab17c23 */ /* 0x000fe200080108c2 */
[----:B------:R-:W-:Y:S01]  /*72a0*/  FSEL R154, R168, RZ, P1 ;  /* 0x000000ffa89a7208 */ /* 0x000fe20000800000 */
[----:B------:R-:W-:Y:S01]  /*72b0*/  FADD.FTZ R172, R156, R5 ;  /* 0x000000059cac7221 */ /* 0x000fe20000010000 */
[----:B------:R-:W-:-:S02]  /*72c0*/  @!P0 IMAD R5, R176, 0x40, R17 ;  /* 0x00000040b0058824 */ /* 0x000fc400078e0211 */
[--C-:B------:R-:W-:Y:S01]  /*72d0*/  FFMA.FTZ R176, R155, UR10, -R194.reuse ;  /* 0x0000000a9bb07c23 */ /* 0x100fe200080108c2 */
[----:B------:R-:W-:Y:S01]  /*72e0*/  FFMA.FTZ R155, R158, UR10, -R194 ;  /* 0x0000000a9e9b7c23 */ /* 0x000fe200080108c2 */
[----:B------:R-:W-:Y:S01]  /*72f0*/  FADD.FTZ R154, -R154, R7 ;  /* 0x000000079a9a7221 */ /* 0x000fe20000010100 */
[----:B------:R-:W-:Y:S01]  /*7300*/  FADD.FTZ R7, R157, R172 ;  /* 0x000000ac9d077221 */ /* 0x000fe20000010000 */
[----:B------:R-:W4:Y:S01]  /*7310*/  MUFU.EX2 R193, R193 ;  /* 0x000000c100c17308 */ /* 0x000f220000000800 */
[--C-:B------:R-:W-:Y:S01]  /*7320*/  FFMA.FTZ R159, R159, UR10, -R194.reuse ;  /* 0x0000000a9f9f7c23 */ /* 0x100fe200080108c2 */
[----:B------:R-:W-:Y:S01]  /*7330*/  FMUL.FTZ R154, R154, UR10 ;  /* 0x0000000a9a9a7c20 */ /* 0x000fe20008410000 */
[----:B---3--:R-:W-:Y:S01]  /*7340*/  FADD.FTZ R158, R14, R7 ;  /* 0x000000070e9e7221 */ /* 0x008fe20000010000 */
[--C-:B------:R-:W-:Y:S01]  /*7350*/  FFMA.FTZ R7, R162, UR10, -R194.reuse ;  /* 0x0000000aa2077c23 */ /* 0x100fe200080108c2 */
[--C-:B------:R-:W-:Y:S01]  /*7360*/  FFMA.FTZ R196, R170, UR10, -R194.reuse ;  /* 0x0000000aaac47c23 */ /* 0x100fe200080108c2 */
[----:B------:R-:W-:Y:S01]  /*7370*/  FFMA.FTZ R163, R163, UR10, -R194 ;  /* 0x0000000aa3a37c23 */ /* 0x000fe200080108c2 */
[----:B--2---:R-:W-:Y:S01]  /*7380*/  FADD.FTZ R197, R161, R158 ;  /* 0x0000009ea1c57221 */ /* 0x004fe20000010000 */
[----:B------:R-:W2:Y:S01]  /*7390*/  MUFU.EX2 R180, R180 ;  /* 0x000000b400b47308 */ /* 0x000ea20000000800 */
[----:B0-----:R-:W-:Y:S01]  /*73a0*/  F2FP.F16.F32.PACK_AB R162, R173, R164 ;  /* 0x000000a4ada2723e */ /* 0x001fe200000000ff */
[--C-:B------:R-:W-:Y:S01]  /*73b0*/  FFMA.FTZ R195, R166, UR10, -R194.reuse ;  /* 0x0000000aa6c37c23 */ /* 0x100fe200080108c2 */
[----:B------:R-:W-:Y:S01]  /*73c0*/  FADD.FTZ R158, R160, R197 ;  /* 0x000000c5a09e7221 */ /* 0x000fe20000010000 */
[----:B------:R-:W-:Y:S01]  /*73d0*/  @!P0 LEA R5, R5, UR38, 0x2 ;  /* 0x0000002605058c11 */ /* 0x000fe2000f8e10ff */
[--C-:B------:R-:W-:Y:S01]  /*73e0*/  FFMA.FTZ R167, R167, UR10, -R194.reuse ;  /* 0x0000000aa7a77c23 */ /* 0x100fe200080108c2 */
[----:B------:R-:W-:Y:S01]  /*73f0*/  FFMA.FTZ R171, R171, UR10, -R194 ;  /* 0x0000000aabab7c23 */ /* 0x000fe200080108c2 */
[----:B------:R-:W-:Y:S01]  /*7400*/  FADD.FTZ R197, R165, R158 ;  /* 0x0000009ea5c57221 */ /* 0x000fe20000010000 */
[----:B------:R-:W-:Y:S01]  /*7410*/  MUFU.EX2 R177, R177 ;  /* 0x000000b100b17308 */ /* 0x000fe20000000800 */
[----:B------:R-:W-:Y:S01]  /*7420*/  @!P0 STS [R5+0x28800], R169 ;  /* 0x028800a905008388 */ /* 0x000fe20000000800 */
[--C-:B------:R-:W-:Y:S01]  /*7430*/  FFMA.FTZ R174, R174, UR10, -R194.reuse ;  /* 0x0000000aaeae7c23 */ /* 0x100fe200080108c2 */
[----:B------:R-:W-:Y:S01]  /*7440*/  FADD.FTZ R158, R164, R197 ;  /* 0x000000c5a49e7221 */ /* 0x000fe20000010000 */
[----:B----4-:R-:W-:Y:S01]  /*7450*/  F2FP.F16.F32.PACK_AB R164, R193, R4 ;  /* 0x00000004c1a4723e */ /* 0x010fe200000000ff */
[--C-:B------:R-:W-:Y:S01]  /*7460*/  FFMA.FTZ R175, R175, UR10, -R194.reuse ;  /* 0x0000000aafaf7c23 */ /* 0x100fe200080108c2 */
[----:B------:R-:W-:Y:S01]  /*7470*/  FFMA.FTZ R178, R178, UR10, -R194 ;  /* 0x0000000ab2b27c23 */ /* 0x000fe200080108c2 */
[----:B------:R-:W-:Y:S01]  /*7480*/  FADD.FTZ R197, R173, R158 ;  /* 0x0000009eadc57221 */ /* 0x000fe20000010000 */
[----:B------:R0:W3:Y:S01]  /*7490*/  MUFU.EX2 R172, R154 ;  /* 0x0000009a00ac7308 */ /* 0x0000e20000000800 */
[----:B------:R-:W-:Y:S01]  /*74a0*/  F2FP.F16.F32.PACK_AB R160, R165, R160 ;  /* 0x000000a0a5a0723e */ /* 0x000fe200000000ff */
[--C-:B------:R-:W-:Y:S01]  /*74b0*/  FFMA.FTZ R179, R179, UR10, -R194.reuse ;  /* 0x0000000ab3b37c23 */ /* 0x100fe200080108c2 */
[----:B------:R-:W-:Y:S01]  /*74c0*/  FADD.FTZ R158, R4, R197 ;  /* 0x000000c5049e7221 */ /* 0x000fe20000010000 */
[--C-:B------:R-:W-:Y:S01]  /*74d0*/  FFMA.FTZ R182, R182, UR10, -R194.reuse ;  /* 0x0000000ab6b67c23 */ /* 0x100fe200080108c2 */
[----:B------:R-:W-:Y:S01]  /*74e0*/  FFMA.FTZ R183, R183, UR10, -R194 ;  /* 0x0000000ab7b77c23 */ /* 0x000fe200080108c2 */
[----:B------:R-:W-:Y:S01]  /*74f0*/  F2FP.F16.F32.PACK_AB R156, R157, R156 ;  /* 0x0000009c9d9c723e */ /* 0x000fe200000000ff */
[----:B------:R-:W-:Y:S01]  /*7500*/  FADD.FTZ R9, R193, R158 ;  /* 0x0000009ec1097221 */ /* 0x000fe20000010000 */
[----:B------:R-:W4:Y:S01]  /*7510*/  MUFU.EX2 R176, R176 ;  /* 0x000000b000b07308 */ /* 0x000f220000000800 */
[----:B------:R-:W-:Y:S01]  /*7520*/  F2FP.F16.F32.PACK_AB R158, R161, R14 ;  /* 0x0000000ea19e723e */ /* 0x000fe200000000ff */
[-C--:B------:R-:W-:Y:S01]  /*7530*/  FMUL.FTZ R68, R68, R169.reuse ;  /* 0x000000a944447220 */ /* 0x080fe20000410000 */
[----:B--2---:R-:W-:Y:S01]  /*7540*/  FADD.FTZ R14, R180, R9 ;  /* 0x00000009b40e7221 */ /* 0x004fe20000010000 */
[----:B0-----:R-:W-:Y:S01]  /*7550*/  F2FP.F16.F32.PACK_AB R154, R153, R20 ;  /* 0x00000014999a723e */ /* 0x001fe200000000ff */
[-C--:B------:R-:W-:Y:S01]  /*7560*/  FMUL.FTZ R69, R69, R169.reuse ;  /* 0x000000a945457220 */ /* 0x080fe20000410000 */
[-C--:B------:R-:W-:Y:S01]  /*7570*/  FMUL.FTZ R72, R72, R169.reuse ;  /* 0x000000a948487220 */ /* 0x080fe20000410000 */
[-C--:B------:R-:W-:Y:S01]  /*7580*/  FMUL.FTZ R73, R73, R169.reuse ;  /* 0x000000a949497220 */ /* 0x080fe20000410000 */
[----:B------:R-:W0:Y:S01]  /*7590*/  MUFU.EX2 R155, R155 ;  /* 0x0000009b009b7308 */ /* 0x000e220000000800 */
[----:B---3--:R-:W-:Y:S01]  /*75a0*/  FFMA.FTZ R9, R172, R6, R177 ;  /* 0x00000006ac097223 */ /* 0x008fe200000100b1 */
[----:B------:R2:W-:Y:S01]  /*75b0*/  @!P0 STS [R5+0x28820], R172 ;  /* 0x028820ac05008388 */ /* 0x0005e20000000800 */
[-C--:B------:R-:W-:Y:S01]  /*75c0*/  FMUL.FTZ R76, R76, R169.reuse ;  /* 0x000000a94c4c7220 */ /* 0x080fe20000410000 */
[-C--:B------:R-:W-:Y:S01]  /*75d0*/  FMUL.FTZ R77, R77, R169.reuse ;  /* 0x000000a94d4d7220 */ /* 0x080fe20000410000 */
[-C--:B------:R-:W-:Y:S01]  /*75e0*/  FMUL.FTZ R80, R80, R169.reuse ;  /* 0x000000a950507220 */ /* 0x080fe20000410000 */
[-C--:B------:R-:W-:Y:S01]  /*75f0*/  FMUL.FTZ R81, R81, R169.reuse ;  /* 0x000000a951517220 */ /* 0x080fe20000410000 */
[----:B------:R-:W-:Y:S01]  /*7600*/  FMUL.FTZ R84, R84, R169 ;  /* 0x000000a954547220 */ /* 0x000fe20000410000 */
[----:B------:R-:W2:Y:S01]  /*7610*/  MUFU.EX2 R181, R181 ;  /* 0x000000b500b57308 */ /* 0x000ea20000000800 */
[C---:B----4-:R-:W-:Y:S01]  /*7620*/  FADD.FTZ R6, R176.reuse, R9 ;  /* 0x00000009b0067221 */ /* 0x050fe20000010000 */
[----:B------:R-:W-:Y:S01]  /*7630*/  F2FP.F16.F32.PACK_AB R153, R176, R177 ;  /* 0x000000b1b099723e */ /* 0x000fe200000000ff */
[-C--:B------:R-:W-:Y:S01]  /*7640*/  FMUL.FTZ R85, R85, R169.reuse ;  /* 0x000000a955557220 */ /* 0x080fe20000410000 */
[-C--:B------:R-:W-:Y:S01]  /*7650*/  FMUL.FTZ R88, R88, R169.reuse ;  /* 0x000000a958587220 */ /* 0x080fe20000410000 */
[-C--:B------:R-:W-:Y:S01]  /*7660*/  FMUL.FTZ R89, R89, R169.reuse ;  /* 0x000000a959597220 */ /* 0x080fe20000410000 */
[-C--:B------:R-:W-:Y:S01]  /*7670*/  FMUL.FTZ R92, R92, R169.reuse ;  /* 0x000000a95c5c7220 */ /* 0x080fe20000410000 */
[-C--:B------:R-:W-:Y:S01]  /*7680*/  FMUL.FTZ R93, R93, R169.reuse ;  /* 0x000000a95d5d7220 */ /* 0x080fe20000410000 */
[----:B------:R-:W3:Y:S01]  /*7690*/  MUFU.EX2 R170, R159 ;  /* 0x0000009f00aa7308 */ /* 0x000ee20000000800 */
        /* <DEDUP_REMOVED lines=8> */
[C---:B--2---:R-:W-:Y:S01]  /*7720*/  FADD.FTZ R5, R181.reuse, R14 ;  /* 0x0000000eb5057221 */ /* 0x044fe20000010000 */
[----:B------:R-:W-:Y:S01]  /*7730*/  F2FP.F16.F32.PACK_AB R166, R181, R180 ;  /* 0x000000b4b5a6723e */ /* 0x000fe200000000ff */
[-C--:B------:R-:W-:Y:S01]  /*7740*/  FMUL.FTZ R108, R108, R169.reuse ;  /* 0x000000a96c6c7220 */ /* 0x080fe20000410000 */
[-C--:B------:R-:W-:Y:S01]  /*7750*/  FMUL.FTZ R109, R109, R169.reuse ;  /* 0x000000a96d6d7220 */ /* 0x080fe20000410000 */
[-C--:B------:R-:W-:Y:S01]  /*7760*/  FMUL.FTZ R112, R112, R169.reuse ;  /* 0x000000a970707220 */ /* 0x080fe20000410000 */
[-C--:B------:R-:W-:Y:S01]  /*7770*/  FMUL.FTZ R113, R113, R169.reuse ;  /* 0x000000a971717220 */ /* 0x080fe20000410000 */
[----:B------:R-:W-:Y:S01]  /*7780*/  FMUL.FTZ R116, R116, R169 ;  /* 0x000000a974747220 */ /* 0x000fe20000410000 */
[----:B------:R-:W2:Y:S01]  /*7790*/  MUFU.EX2 R4, R163 ;  /* 0x000000a300047308 */ /* 0x000ea20000000800 */
[C---:B---3--:R-:W-:Y:S01]  /*77a0*/  FADD.FTZ R180, R170.reuse, R9 ;  /* 0x00000009aab47221 */ /* 0x048fe20000010000 */
[----:B------:R-:W-:Y:S01]  /*77b0*/  F2FP.F16.F32.PACK_AB R155, R170, R155 ;  /* 0x0000009baa9b723e */ /* 0x000fe200000000ff */
[----:B------:R-:W-:Y:S01]  /*77c0*/  BAR.SYNC.DEFER_BLOCKING 0xf, 0x100 ;  /* 0x03c4000000007b1d */ /* 0x000fe20000010000 */
        /* <DEDUP_REMOVED lines=12> */
[----:B------:R-:W-:Y:S01]  /*7890*/  FMUL.FTZ R137, R137, R169 ;  /* 0x000000a989897220 */ /* 0x000fe20000410000 */
[----:B------:R-:W0:Y:S01]  /*78a0*/  MUFU.EX2 R14, R167 ;  /* 0x000000a7000e7308 */ /* 0x000e220000000800 */
[----:B--2---:R-:W-:Y:S01]  /*78b0*/  F2FP.F16.F32.PACK_AB R157, R4, R7 ;  /* 0x00000007049d723e */ /* 0x004fe200000000ff */
[-C--:B------:R-:W-:Y:S01]  /*78c0*/  FMUL.FTZ R140, R140, R169.reuse ;  /* 0x000000a98c8c7220 */ /* 0x080fe20000410000 */
[-C--:B------:R-:W-:Y:S01]  /*78d0*/  FMUL.FTZ R141, R141, R169.reuse ;  /* 0x000000a98d8d7220 */ /* 0x080fe20000410000 */
[-C--:B------:R-:W-:Y:S01]  /*78e0*/  FMUL.FTZ R144, R144, R169.reuse ;  /* 0x000000a990907220 */ /* 0x080fe20000410000 */
[-C--:B------:R-:W-:Y:S01]  /*78f0*/  FMUL.FTZ R145, R145, R169.reuse ;  /* 0x000000a991917220 */ /* 0x080fe20000410000 */
[-C--:B------:R-:W-:Y:S01]  /*7900*/  FMUL.FTZ R148, R148, R169.reuse ;  /* 0x000000a994947220 */ /* 0x080fe20000410000 */
[----:B------:R-:W-:Y:S01]  /*7910*/  FMUL.FTZ R149, R149, R169 ;  /* 0x000000a995957220 */ /* 0x000fe20000410000 */
[----:B------:R-:W2:Y:S01]  /*7920*/  MUFU.EX2 R161, R196 ;  /* 0x000000c400a17308 */ /* 0x000ea20000000800 */
        /* <DEDUP_REMOVED lines=28> */
[----:B---3--:R-:W-:Y:S01]  /*7af0*/  FADD.FTZ R9, R159, R174 ;  /* 0x000000ae9f097221 */ /* 0x008fe20000010000 */
[C---:B0-----:R-:W-:Y:S01]  /*7b00*/  F2FP.F16.F32.PACK_AB R159, R14.reuse, R159 ;  /* 0x0000009f0e9f723e */ /* 0x041fe200000000ff */
[-C--:B------:R-:W-:Y:S01]  /*7b10*/  FMUL.FTZ R71, R71, R172.reuse ;  /* 0x000000ac47477220 */ /* 0x080fe20000410000 */
[----:B------:R0:W1:Y:S01]  /*7b20*/  MUFU.EX2 R165, R178 ;  /* 0x000000b200a57308 */ /* 0x0000620000000800 */
[----:B------:R-:W-:Y:S01]  /*7b30*/  FADD.FTZ R180, R14, R9 ;  /* 0x000000090eb47221 */ /* 0x000fe20000010000 */
[-C--:B------:R-:W-:Y:S01]  /*7b40*/  FMUL.FTZ R74, R74, R172.reuse ;  /* 0x000000ac4a4a7220 */ /* 0x080fe20000410000 */
[----:B------:R3:W-:Y:S01]  /*7b50*/  STSM.16.M88.4 [R22], R156 ;  /* 0x0000009c16007844 */ /* 0x0007e20000000200 */
[-C--:B------:R-:W-:Y:S01]  /*7b60*/  FMUL.FTZ R75, R75, R172.reuse ;  /* 0x000000ac4b4b7220 */ /* 0x080fe20000410000 */
[----:B--2---:R-:W-:Y:S01]  /*7b70*/  FADD.FTZ R9, R161, R180 ;  /* 0x000000b4a1097221 */ /* 0x004fe20000010000 */
[----:B-----5:R-:W-:Y:S01]  /*7b80*/  F2FP.F16.F32.PACK_AB R161, R20, R161 ;  /* 0x000000a114a1723e */ /* 0x020fe200000000ff */
[-C--:B------:R-:W-:Y:S01]  /*7b90*/  FMUL.FTZ R78, R78, R172.reuse ;  /* 0x000000ac4e4e7220 */ /* 0x080fe20000410000 */
[----:B------:R-:W2:Y:S01]  /*7ba0*/  MUFU.EX2 R174, R179 ;  /* 0x000000b300ae7308 */ /* 0x000ea20000000800 */
[----:B0-----:R-:W-:Y:S01]  /*7bb0*/  FADD.FTZ R178, R20, R9 ;  /* 0x0000000914b27221 */ /* 0x001fe20000010000 */
[-C--:B------:R-:W-:Y:S01]  /*7bc0*/  FMUL.FTZ R79, R79, R172.reuse ;  /* 0x000000ac4f4f7220 */ /* 0x080fe20000410000 */
[-C--:B------:R-:W-:Y:S01]  /*7bd0*/  FMUL.FTZ R82, R82, R172.reuse ;  /* 0x000000ac52527220 */ /* 0x080fe20000410000 */
[-C--:B------:R-:W-:Y:S01]  /*7be0*/  FMUL.FTZ R83, R83, R172.reuse ;  /* 0x000000ac53537220 */ /* 0x080fe20000410000 */
[----:B----4-:R-:W-:Y:S01]  /*7bf0*/  FADD.FTZ R9, R163, R178 ;  /* 0x000000b2a3097221 */ /* 0x010fe20000010000 */
[----:B------:R-:W-:Y:S01]  /*7c00*/  F2FP.F16.F32.PACK_AB R163, R6, R163 ;  /* 0x000000a306a3723e */ /* 0x000fe200000000ff */
[-C--:B------:R-:W-:Y:S01]  /*7c10*/  FMUL.FTZ R86, R86, R172.reuse ;  /* 0x000000ac56567220 */ /* 0x080fe20000410000 */
[----:B------:R-:W0:Y:S01]  /*7c20*/  MUFU.EX2 R167, R182 ;  /* 0x000000b600a77308 */ /* 0x000e220000000800 */
[----:B------:R-:W-:Y:S01]  /*7c30*/  FADD.FTZ R180, R6, R9 ;  /* 0x0000000906b47221 */ /* 0x000fe20000010000 */
[-C--:B------:R-:W-:Y:S01]  /*7c40*/  FMUL.FTZ R87, R87, R172.reuse ;  /* 0x000000ac57577220 */ /* 0x080fe20000410000 */
[----:B------:R3:W-:Y:S01]  /*7c50*/  STSM.16.M88.4 [R184], R160 ;  /* 0x000000a0b8007844 */ /* 0x0007e20000000200 */
[-C--:B------:R-:W-:Y:S01]  /*7c60*/  FMUL.FTZ R90, R90, R172.reuse ;  /* 0x000000ac5a5a7220 */ /* 0x080fe20000410000 */
[----:B-1----:R-:W-:Y:S01]  /*7c70*/  FADD.FTZ R9, R165, R180 ;  /* 0x000000b4a5097221 */ /* 0x002fe20000010000 */
[-C--:B------:R-:W-:Y:S01]  /*7c80*/  FMUL.FTZ R91, R91, R172.reuse ;  /* 0x000000ac5b5b7220 */ /* 0x080fe20000410000 */
[-C--:B------:R-:W-:Y:S01]  /*7c90*/  FMUL.FTZ R94, R94, R172.reuse ;  /* 0x000000ac5e5e7220 */ /* 0x080fe20000410000 */
[----:B------:R-:W1:Y:S01]  /*7ca0*/  MUFU.EX2 R178, R183 ;  /* 0x000000b700b27308 */ /* 0x000e620000000800 */
[C---:B--2---:R-:W-:Y:S01]  /*7cb0*/  FADD.FTZ R176, R174.reuse, R9 ;  /* 0x00000009aeb07221 */ /* 0x044fe20000010000 */
[----:B------:R-:W-:Y:S01]  /*7cc0*/  F2FP.F16.F32.PACK_AB R165, R174, R165 ;  /* 0x000000a5aea5723e */ /* 0x000fe200000000ff */
[-C--:B------:R-:W-:Y:S01]  /*7cd0*/  FMUL.FTZ R95, R95, R172.reuse ;  /* 0x000000ac5f5f7220 */ /* 0x080fe20000410000 */
[-C--:B------:R-:W-:Y:S01]  /*7ce0*/  FMUL.FTZ R98, R98, R172.reuse ;  /* 0x000000ac62627220 */ /* 0x080fe20000410000 */
[-C--:B------:R-:W-:Y:S01]  /*7cf0*/  FMUL.FTZ R99, R99, R172.reuse ;  /* 0x000000ac63637220 */ /* 0x080fe20000410000 */
[-C--:B------:R-:W-:Y:S01]  /*7d00*/  FMUL.FTZ R102, R102, R172.reuse ;  /* 0x000000ac66667220 */ /* 0x080fe20000410000 */
[-C--:B------:R-:W-:Y:S01]  /*7d10*/  FMUL.FTZ R103, R103, R172.reuse ;  /* 0x000000ac67677220 */ /* 0x080fe20000410000 */
[-C--:B------:R-:W-:Y:S01]  /*7d20*/  FMUL.FTZ R106, R106, R172.reuse ;  /* 0x000000ac6a6a7220 */ /* 0x080fe20000410000 */
[----:B0-----:R-:W-:Y:S01]  /*7d30*/  FADD.FTZ R7, R167, R176 ;  /* 0x000000b0a7077221 */ /* 0x001fe20000010000 */
[-C--:B------:R-:W-:Y:S01]  /*7d40*/  FMUL.FTZ R107, R107, R172.reuse ;  /* 0x000000ac6b6b7220 */ /* 0x080fe20000410000 */
[-C--:B------:R-:W-:Y:S01]  /*7d50*/  FMUL.FTZ R110, R110, R172.reuse ;  /* 0x000000ac6e6e7220 */ /* 0x080fe20000410000 */
[-C--:B------:R-:W-:Y:S01]  /*7d60*/  FMUL.FTZ R111, R111, R172.reuse ;  /* 0x000000ac6f6f7220 */ /* 0x080fe20000410000 */
[-C--:B------:R-:W-:Y:S01]  /*7d70*/  FMUL.FTZ R114, R114, R172.reuse ;  /* 0x000000ac72727220 */ /* 0x080fe20000410000 */
[-C--:B------:R-:W-:Y:S01]  /*7d80*/  FMUL.FTZ R115, R115, R172.reuse ;  /* 0x000000ac73737220 */ /* 0x080fe20000410000 */
[-C--:B------:R-:W-:Y:S01]  /*7d90*/  FMUL.FTZ R118, R118, R172.reuse ;  /* 0x000000ac76767220 */ /* 0x080fe20000410000 */
[-C--:B------:R-:W-:Y:S01]  /*7da0*/  FMUL.FTZ R119, R119, R172.reuse ;  /* 0x000000ac77777220 */ /* 0x080fe20000410000 */
[C---:B-1----:R-:W-:Y:S01]  /*7db0*/  F2FP.F16.F32.PACK_AB R167, R178.reuse, R167 ;  /* 0x000000a7b2a7723e */ /* 0x042fe200000000ff */
        /* <DEDUP_REMOVED lines=20> */
.L_x_1738:
[----:B------:R0:W1:Y:S01]  /*7f00*/  SYNCS.PHASECHK.TRANS64.TRYWAIT P0, [UR26+0x28c50], R12 ;  /* 0x028c500cff0075a7 */ /* 0x000062000800015a */
[----:B------:R-:W-:Y:S05]  /*7f10*/  @!P4 BRA `(.L_x_1739) ;  /* 0x000000000004c947 */ /* 0x000fea0003800000 */
[----:B------:R-:W-:Y:S01]  /*7f20*/  BPT.TRAP 0x1 ;  /* 0x000000040000795c */ /* 0x000fe20000300000 */
.L_x_1739:
[----:B-1----:R-:W-:Y:S05]  /*7f30*/  @P0 BRA `(.L_x_1740) ;  /* 0x0000000000080947 */ /* 0x002fea0003800000 */
[----:B------:R-:W1:Y:S02]  /*7f40*/  SYNCS.PHASECHK.TRANS64.TRYWAIT P0, [UR26+0x28c50], R12 ;  /* 0x028c500cff0075a7 */ /* 0x000e64000800015a */
[----:B-1----:R-:W-:Y:S05]  /*7f50*/  @!P0 BRA `(.L_x_1741) ;  /* 0x000000c800ac8947 */ /* 0x002fea0003800000 */
.L_x_1740:
[----:B------:R-:W-:Y:S01]  /*7f60*/  ULEA UR11, UR22, UR45, 0xc ;  /* 0x0000002d160b7291 */ /* 0x000fe2000f8e603f */
[----:B------:R-:W-:Y:S01]  /*7f70*/  WARPGROUP.ARRIVE ;  /* 0x00000000000079c5 */ /* 0x000fe20000000000 */
[----:B------:R-:W-:Y:S01]  /*7f80*/  UMOV UR7, 0x40000040 ;  /* 0x4000004000077882 */ /* 0x000fe20000000000 */
[----:B------:R-:W-:Y:S01]  /*7f90*/  ISETP.LT.AND P0, PT, R10, UR50, PT ;  /* 0x000000320a007c0c */ /* 0x000fe2000bf01270 */
[----:B-1----:R-:W-:Y:S01]  /*7fa0*/  @!P5 VIADD R21, R21, 0x28c60 ;  /* 0x00028c601515d836 */ /* 0x002fe20000000000 */
[----:B------:R-:W-:Y:S01]  /*7fb0*/  UIADD3 UR50, UR50, -0x1, URZ ;  /* 0xffffffff32327890 */ /* 0x000fe2000fffe03f */
[----:B------:R-:W-:Y:S01]  /*7fc0*/  IMAD.MOV.U32 R7, RZ, RZ, R168 ;  /* 0x000000ffff077224 */ /* 0x000fe200078e00a8 */
[----:B------:R-:W-:Y:S01]  /*7fd0*/  UMOV UR6, UR11 ;  /* 0x0000000b00067c82 */ /* 0x000fe20008000000 */
[----:B------:R-:W-:Y:S01]  /*7fe0*/  UMOV UR37, UR22 ;  /* 0x0000001600257c82 */ /* 0x000fe20008000000 */
        /* <DEDUP_REMOVED lines=32> */
[----:B------:R-:W-:Y:S01]  /*81f0*/  IMAD.MOV.U32 R7, RZ, RZ, R168 ;  /* 0x000000ffff077224 */ /* 0x000fe200078e00a8 */
[----:B------:R-:W-:Y:S01]  /*8200*/  UMOV UR37, UR22 ;  /* 0x0000001600257c82 */ /* 0x000fe20008000000 */
[----:B------:R-:W-:-:S07]  /*8210*/  IMAD.MOV.U32 R4, RZ, RZ, R8 ;  /* 0x000000ffff047224 */ /* 0x000fce00078e0008 */
.L_x_1725:
[----:B0-----:R-:W0:Y:S01]  /*8220*/  LDC R12, c[0x0][0x9e4] ;  /* 0x00027900ff0c7b82 */ /* 0x001e220000000800 */
[----:B------:R-:W-:-:S04]  /*8230*/  UIADD3 UR6, UR44, 0x40, -UR40 ;  /* 0x000000402c067890 */ /* 0x000fc8000fffe828 */
[----:B------:R-:W-:-:S04]  /*8240*/  ULEA UR6, UR47, UR6, 0x6 ;  /* 0x000000062f067291 */ /* 0x000fc8000f8e303f */
[----:B------:R-:W-:-:S06]  /*8250*/  UIADD3 UR20, UR6, -UR20, URZ ;  /* 0x8000001406147290 */ /* 0x000fcc000fffe03f */
[----:B------:R-:W-:Y:S01]  /*8260*/  IMAD.U32 R8, RZ, RZ, UR20 ;  /* 0x00000014ff087e24 */ /* 0x000fe2000f8e00ff */
[----:B0-----:R-:W-:-:S13]  /*8270*/  ISETP.GE.AND P6, PT, R12, 0x1, PT ;  /* 0x000000010c00780c */ /* 0x001fda0003fc6270 */
[----:B------:R-:W-:Y:S05]  /*8280*/  @!P6 BRA `(.L_x_1743) ;  /* 0x000000000040e947 */ /* 0x000fea0003800000 */
[----:B------:R-:W-:-:S05]  /*8290*/  IMAD.U32 R9, RZ, RZ, UR6 ;  /* 0x00000006ff097e24 */ /* 0x000fca000f8e00ff */
        /* <DEDUP_REMOVED lines=9> */
.L_x_1744:
[----:B------:R-:W-:-:S13]  /*8330*/  ISETP.NE.AND P0, PT, R12, 0x1, PT ;  /* 0x000000010c00780c */ /* 0x000fda0003f05270 */
[----:B------:R-:W0:Y:S02]  /*8340*/  @P0 LDC.64 R10, c[0x0][0x9e8] ;  /* 0x00027a00ff0a0b82 */ /* 0x000e240000000a00 */
[----:B0-----:R-:W-:-:S05]  /*8350*/  @P0 IMAD.HI.U32 R10, R9, R10, RZ ;  /* 0x0000000a090a0227 */ /* 0x001fca00078e00ff */
[----:B------:R-:W-:-:S07]  /*8360*/  @P0 SHF.R.U32.HI R9, RZ, R11, R10 ;  /* 0x0000000bff090219 */ /* 0x000fce000001160a */
.L_x_1745:
[----:B------:R-:W-:-:S05]  /*8370*/  IMAD R9, R9, R12, RZ ;  /* 0x0000000c09097224 */ /* 0x000fca00078e02ff */
[----:B------:R-:W-:-:S07]  /*8380*/  VIMNMX R8, R8, R9, !PT ;  /* 0x0000000908087248 */ /* 0x000fce0007fe0100 */
.L_x_1743:
[----:B------:R-:W-:-:S05]  /*8390*/  VIADD R8, R8, 0x3f ;  /* 0x0000003f08087836 */ /* 0x000fca0000000000 */
[----:B------:R-:W-:-:S04]  /*83a0*/  SHF.R.S32.HI R9, RZ, 0x1f, R8 ;  /* 0x0000001fff097819 */ /* 0x000fc80000011408 */
[----:B------:R-:W-:-:S04]  /*83b0*/  LEA.HI R9, R9, R8, RZ, 0x6 ;  /* 0x0000000809097211 */ /* 0x000fc800078f30ff */
[----:B------:R-:W-:-:S04]  /*83c0*/  SHF.R.S32.HI R9, RZ, 0x6, R9 ;  /* 0x00000006ff097819 */ /* 0x000fc80000011409 */
[----:B------:R-:W-:-:S04]  /*83d0*/  VIMNMX R8, R186, R9, !PT ;  /* 0x00000009ba087248 */ /* 0x000fc80007fe0100 */
[----:B------:R-:W-:-:S13]  /*83e0*/  ISETP.LE.AND P0, PT, R8, UR50, PT ;  /* 0x0000003208007c0c */ /* 0x000fda000bf03270 */
[----:B------:R-:W-:Y:S05]  /*83f0*/  @!P0 BRA `(.L_x_1746) ;  /* 0x00000018002c8947 */ /* 0x000fea0003800000 */
[----:B------:R-:W-:Y:S01]  /*8400*/  IMAD.MOV.U32 R10, RZ, RZ, R7 ;  /* 0x000000ffff0a7224 */ /* 0x000fe200078e0007 */
[----:B------:R-:W-:Y:S01]  /*8410*/  UMOV UR21, UR37 ;  /* 0x0000002500157c82 */ /* 0x000fe20008000000 */
[----:B------:R-:W-:Y:S01]  /*8420*/  IMAD.MOV.U32 R11, RZ, RZ, R4 ;  /* 0x000000ffff0b7224 */ /* 0x000fe200078e0004 */
[----:B------:R-:W-:-:S06]  /*8430*/  ULDC UR20, c[0x0][0x988] ;  /* 0x0002620000147ab9 */ /* 0x000fcc0000000800 */
.L_x_1755:
[----:B------:R-:W-:Y:S01]  /*8440*/  UIADD3 UR37, UR21, 0x1, URZ ;  /* 0x0000000115257890 */ /* 0x000fe2000fffe03f */
[----:B------:R-:W-:Y:S01]  /*8450*/  IMAD.U32 R7, RZ, RZ, UR50 ;  /* 0x00000032ff077e24 */ /* 0x000fe2000f8e00ff */
[----:B------:R-:W-:Y:S02]  /*8460*/  UIADD3 UR50, UR50, -0x1, URZ ;  /* 0xffffffff32327890 */ /* 0x000fe4000fffe03f */
[----:B------:R-:W-:Y:S02]  /*8470*/  UISETP.NE.AND UP0, UPT, UR37, 0x2, UPT ;  /* 0x000000022500788c */ /* 0x000fe4000bf05270 */
[----:B------:R-:W-:Y:S02]  /*8480*/  ISETP.GT.AND P0, PT, R7, R8, PT ;  /* 0x000000080700720c */ /* 0x000fe40003f04270 */
[----:B------:R-:W-:Y:S02]  /*8490*/  USEL UR6, URZ, 0x1, UP0 ;  /* 0x000000013f067887 */ /* 0x000fe40008000000 */
[----:B------:R-:W-:-:S04]  /*84a0*/  USEL UR37, UR37, URZ, UP0 ;  /* 0x0000003f25257287 */ /* 0x000fc80008000000 */
[----:B------:R-:W-:Y:S01]  /*84b0*/  LOP3.LUT R2, R2, UR6, RZ, 0x3c, !PT ;  /* 0x0000000602027c12 */ /* 0x000fe2000f8e3cff */
[----:B012-4-:R-:W-:Y:S07]  /*84c0*/  @!P4 BRA `(.L_x_1747) ;  /* 0x000000000004c947 */ /* 0x017fee0003800000 */
[----:B------:R-:W-:Y:S01]  /*84d0*/  BPT.TRAP 0x1 ;  /* 0x000000040000795c */ /* 0x000fe20000300000 */
.L_x_1747:
[----:B------:R-:W-:Y:S01]  /*84e0*/  ULEA UR22, UR37, UR38, 0x3 ;  /* 0x0000002625167291 */ /* 0x000fe2000f8e183f */
[----:B------:R-:W-:-:S08]  /*84f0*/  SHF.L.U32 R9, R2, 0x1f, RZ ;  /* 0x0000001f02097819 */ /* 0x000fd000000006ff */
[----:B------:R0:W2:Y:S01]  /*8500*/  SYNCS.PHASECHK.TRANS64.TRYWAIT P1, [UR22+0x28c30], R9 ;  /* 0x028c3009ff0075a7 */ /* 0x0000a20008020156 */
[----:B------:R-:W-:Y:S05]  /*8510*/  @!P4 BRA `(.L_x_1748) ;  /* 0x000000000004c947 */ /* 0x000fea0003800000 */
[----:B------:R-:W-:Y:S01]  /*8520*/  BPT.TRAP 0x1 ;  /* 0x000000040000795c */ /* 0x000fe20000300000 */
.L_x_1748:
[----:B--2---:R-:W-:Y:S05]  /*8530*/  @P1 BRA `(.L_x_1749) ;  /* 0x0000000000081947 */ /* 0x004fea0003800000 */
[----:B------:R-:W2:Y:S02]  /*8540*/  SYNCS.PHASECHK.TRANS64.TRYWAIT P1, [UR22+0x28c30], R9 ;  /* 0x028c3009ff0075a7 */ /* 0x000ea40008020156 */
[----:B--2---:R-:W-:Y:S05]  /*8550*/  @!P1 BRA `(.L_x_1750) ;  /* 0x000000c400409947 */ /* 0x004fea0003800000 */
.L_x_1749:
[----:B------:R-:W-:Y:S01]  /*8560*/  R2UR UR18, R3 ;  /* 0x00000000031272ca */ /* 0x000fe200000e0000 */
[----:B---3--:R-:W-:Y:S01]  /*8570*/  WARPGROUP.ARRIVE ;  /* 0x00000000000079c5 */ /* 0x008fe20000000000 */
        /* <DEDUP_REMOVED lines=48> */
[----:B------:R-:W-:Y:S01]  /*8880*/  FADD.FTZ R11, -R4, R11 ;  /* 0x0000000b040b7221 */ /* 0x000fe20000010100 */
        /* <DEDUP_REMOVED lines=14> */
[----:B------:R-:W2:Y:S01]  /*8970*/  MUFU.EX2 R12, R13 ;  /* 0x0000000d000c7308 */ /* 0x000ea20000000800 */
[----:B------:R-:W-:Y:S01]  /*8980*/  FMNMX.FTZ R14, R178, R7, !PT ;  /* 0x00000007b20e7209 */ /* 0x000fe20007810000 */
[--C-:B------:R-:W-:Y:S01]  /*8990*/  FFMA.FTZ R164, R164, UR10, -R193.reuse ;  /* 0x0000000aa4a47c23 */ /* 0x100fe200080108c1 */
[--C-:B------:R-:W-:Y:S01]  /*89a0*/  FFMA.FTZ R15, R161, UR10, -R193.reuse ;  /* 0x0000000aa10f7c23 */ /* 0x100fe200080108c1 */
[--C-:B------:R-:W-:Y:S01]  /*89b0*/  FFMA.FTZ R161, R176, UR10, -R193.reuse ;  /* 0x0000000ab0a17c23 */ /* 0x100fe200080108c1 */
[----:B------:R-:W-:Y:S01]  /*89c0*/  FMNMX.FTZ R7, R179, R14, !PT ;  /* 0x0000000eb3077209 */ /* 0x000fe20007810000 */
[--C-:B-1----:R-:W-:Y:S01]  /*89d0*/  FFMA.FTZ R21, R165, UR10, -R193.reuse ;  /* 0x0000000aa5157c23 */ /* 0x102fe200080108c1 */
[--C-:B------:R-:W-:Y:S01]  /*89e0*/  FFMA.FTZ R165, R180, UR10, -R193.reuse ;  /* 0x0000000ab4a57c23 */ /* 0x100fe200080108c1 */
[----:B------:R-:W1:Y:S01]  /*89f0*/  MUFU.EX2 R11, R11 ;  /* 0x0000000b000b7308 */ /* 0x000e620000000800 */
[----:B------:R-:W-:Y:S01]  /*8a00*/  FMNMX.FTZ R14, R182, R7, !PT ;  /* 0x00000007b60e7209 */ /* 0x000fe20007810000 */
[----:B------:R-:W-:-:S03]  /*8a10*/  FFMA.FTZ R181, R181, UR10, -R193 ;  /* 0x0000000ab5b57c23 */ /* 0x000fc600080108c1 */
[----:B------:R-:W-:-:S03]  /*8a20*/  FMNMX.FTZ R7, R183, R14, !PT ;  /* 0x0000000eb7077209 */ /* 0x000fc60007810000 */
[----:B------:R3:W-:Y:S01]  /*8a30*/  MUFU.EX2 R14, R157 ;  /* 0x0000009d000e7308 */ /* 0x0007e20000000800 */
[-C--:B--2---:R-:W-:Y:S01]  /*8a40*/  FMUL.FTZ R24, R24, R12.reuse ;  /* 0x0000000c18187220 */ /* 0x084fe20000410000 */
[----:B------:R-:W2:Y:S01]  /*8a50*/  SHFL.BFLY PT, R194, R7, 0x2, 0x1f ;  /* 0x0c401f0007c27f89 */ /* 0x000ea200000e0000 */
[-C--:B------:R-:W-:Y:S01]  /*8a60*/  FMUL.FTZ R25, R25, R12.reuse ;  /* 0x0000000c19197220 */ /* 0x080fe20000410000 */
[-C--:B------:R-:W-:Y:S01]  /*8a70*/  FMUL.FTZ R28, R28, R12.reuse ;  /* 0x0000000c1c1c7220 */ /* 0x080fe20000410000 */
[-C--:B------:R-:W-:Y:S01]  /*8a80*/  FMUL.FTZ R29, R29, R12.reuse ;  /* 0x0000000c1d1d7220 */ /* 0x080fe20000410000 */
[-C--:B------:R-:W-:Y:S01]  /*8a90*/  FMUL.FTZ R32, R32, R12.reuse ;  /* 0x0000000c20207220 */ /* 0x080fe20000410000 */
[-C--:B------:R-:W-:Y:S01]  /*8aa0*/  FMUL.FTZ R33, R33, R12.reuse ;  /* 0x0000000c21217220 */ /* 0x080fe20000410000 */
[----:B------:R-:W4:Y:S01]  /*8ab0*/  MUFU.EX2 R152, R152 ;  /* 0x0000009800987308 */ /* 0x000f220000000800 */
[----:B---3--:R-:W-:Y:S01]  /*8ac0*/  FFMA.FTZ R157, R172, UR10, -R193 ;  /* 0x0000000aac9d7c23 */ /* 0x008fe200080108c1 */
[----:B-1----:R-:W-:Y:S01]  /*8ad0*/  FFMA.FTZ R5, R12, R5, R11 ;  /* 0x000000050c057223 */ /* 0x002fe2000001000b */
        /* <DEDUP_REMOVED lines=15> */
[----:B--2---:R-:W-:Y:S01]  /*8bd0*/  FMNMX.FTZ R194, R7, R194, !PT ;  /* 0x000000c207c27209 */ /* 0x004fe20007810000 */
[-C--:B------:R-:W-:Y:S01]  /*8be0*/  FMUL.FTZ R61, R61, R12.reuse ;  /* 0x0000000c3d3d7220 */ /* 0x080fe20000410000 */
[-C--:B------:R-:W-:Y:S01]  /*8bf0*/  FMUL.FTZ R64, R64, R12.reuse ;  /* 0x0000000c40407220 */ /* 0x080fe20000410000 */
[-C--:B------:R-:W-:Y:S01]  /*8c00*/  FMUL.FTZ R65, R65, R12.reuse ;  /* 0x0000000c41417220 */ /* 0x080fe20000410000 */
[-C--:B------:R-:W-:Y:S01]  /*8c10*/  FMUL.FTZ R68, R68, R12.reuse ;  /* 0x0000000c44447220 */ /* 0x080fe20000410000 */
[----:B------:R-:W2:Y:S01]  /*8c20*/  SHFL.BFLY PT, R7, R194, 0x1, 0x1f ;  /* 0x0c201f00c2077f89 */ /* 0x000ea200000e0000 */
[----:B------:R-:W-:Y:S01]  /*8c30*/  MUFU.EX2 R156, R156 ;  /* 0x0000009c009c7308 */ /* 0x000fe20000000800 */
[----:B---3--:R-:W-:Y:S01]  /*8c40*/  FFMA.FTZ R164, R173, UR10, -R193 ;  /* 0x0000000aada47c23 */ /* 0x008fe200080108c1 */
        /* <DEDUP_REMOVED lines=21> */
[----:B--2---:R-:W-:Y:S01]  /*8da0*/  FMNMX.FTZ R7, R194, R7, !PT ;  /* 0x00000007c2077209 */ /* 0x004fe20007810000 */
[----:B------:R-:W-:Y:S01]  /*8db0*/  MUFU.EX2 R160, R160 ;  /* 0x000000a000a07308 */ /* 0x000fe20000000800 */
[-C--:B------:R-:W-:Y:S01]  /*8dc0*/  FMUL.FTZ R108, R108, R12.reuse ;  /* 0x0000000c6c6c7220 */ /* 0x080fe20000410000 */
[-C--:B------:R-:W-:Y:S01]  /*8dd0*/  FMUL.FTZ R109, R109, R12.reuse ;  /* 0x0000000c6d6d7220 */ /* 0x080fe20000410000 */
[-C--:B------:R-:W-:Y:S01]  /*8de0*/  FMUL.FTZ R112, R112, R12.reuse ;  /* 0x0000000c70707220 */ /* 0x080fe20000410000 */
[C---:B------:R-:W-:Y:S01]  /*8df0*/  FADD.FTZ R169, -R7.reuse, R10 ;  /* 0x0000000a07a97221 */ /* 0x040fe20000010100 */
[----:B------:R-:W-:Y:S01]  /*8e00*/  FMUL.FTZ R177, R7, UR10 ;  /* 0x0000000a07b17c20 */ /* 0x000fe20008410000 */
[-C--:B------:R-:W-:Y:S01]  /*8e10*/  FMUL.FTZ R113, R113, R12.reuse ;  /* 0x0000000c71717220 */ /* 0x080fe20000410000 */
[----:B------:R-:W-:Y:S01]  /*8e20*/  FMUL.FTZ R116, R116, R12 ;  /* 0x0000000c74747220 */ /* 0x000fe20000410000 */
[----:B------:R-:W-:Y:S01]  /*8e30*/  FMUL.FTZ R169, R169, UR10 ;  /* 0x0000000aa9a97c20 */ /* 0x000fe20008410000 */
[--C-:B------:R-:W-:Y:S01]  /*8e40*/  FFMA.FTZ R172, R154, UR10, -R177.reuse ;  /* 0x0000000a9aac7c23 */ /* 0x100fe200080108b1 */
[--C-:B------:R-:W-:Y:S01]  /*8e50*/  FFMA.FTZ R194, R167, UR10, -R177.reuse ;  /* 0x0000000aa7c27c23 */ /* 0x100fe200080108b1 */
[--C-:B------:R-:W-:Y:S01]  /*8e60*/  FFMA.FTZ R167, R170, UR10, -R177.reuse ;  /* 0x0000000aaaa77c23 */ /* 0x100fe200080108b1 */
[----:B------:R-:W-:Y:S01]  /*8e70*/  MOV R170, UR22 ;  /* 0x0000001600aa7c02 */ /* 0x000fe20008000f00 */
[--C-:B------:R-:W-:Y:S01]  /*8e80*/  FFMA.FTZ R155, R155, UR10, -R177.reuse ;  /* 0x0000000a9b9b7c23 */ /* 0x100fe200080108b1 */
[----:B------:R-:W-:Y:S01]  /*8e90*/  MUFU.EX2 R169, R169 ;  /* 0x000000a900a97308 */ /* 0x000fe20000000800 */
[--C-:B------:R-:W-:Y:S01]  /*8ea0*/  FFMA.FTZ R173, R158, UR10, -R177.reuse ;  /* 0x0000000a9ead7c23 */ /* 0x100fe200080108b1 */
[----:B------:R-:W-:Y:S01]  /*8eb0*/  FFMA.FTZ R176, R159, UR10, -R177 ;  /* 0x0000000a9fb07c23 */ /* 0x000fe200080108b1 */
[----:B------:R-:W-:-:S02]  /*8ec0*/  @!P5 VIADD R154, R170, 0x28c40 ;  /* 0x00028c40aa9ad836 */ /* 0x000fc40000000000 */
[--C-:B------:R-:W-:Y:S01]  /*8ed0*/  FFMA.FTZ R159, R162, UR10, -R177.reuse ;  /* 0x0000000aa29f7c23 */ /* 0x100fe200080108b1 */
[--C-:B------:R-:W-:Y:S01]  /*8ee0*/  FFMA.FTZ R180, R163, UR10, -R177.reuse ;  /* 0x0000000aa3b47c23 */ /* 0x100fe200080108b1 */
[--C-:B------:R-:W-:Y:S01]  /*8ef0*/  FFMA.FTZ R163, R166, UR10, -R177.reuse ;  /* 0x0000000aa6a37c23 */ /* 0x100fe200080108b1 */
[--C-:B------:R-:W-:Y:S01]  /*8f00*/  FFMA.FTZ R196, R171, UR10, -R177.reuse ;  /* 0x0000000aabc47c23 */ /* 0x100fe200080108b1 */
[----:B------:R-:W2:Y:S01]  /*8f10*/  MUFU.EX2 R172, R172 ;  /* 0x000000ac00ac7308 */ /* 0x000ea20000000800 */
[----:B------:R-:W-:Y:S01]  /*8f20*/  @!P5 PRMT R154, RZ, 0x654, R154 ;  /* 0x00000654ff9ad816 */ /* 0x000fe2000000009a */
[--C-:B------:R-:W-:Y:S01]  /*8f30*/  FFMA.FTZ R179, R179, UR10, -R177.reuse ;  /* 0x0000000ab3b37c23 */ /* 0x100fe200080108b1 */
[--C-:B------:R-:W-:Y:S01]  /*8f40*/  FFMA.FTZ R171, R174, UR10, -R177.reuse ;  /* 0x0000000aaeab7c23 */ /* 0x100fe200080108b1 */
[--C-:B------:R-:W-:Y:S01]  /*8f50*/  FFMA.FTZ R174, R175, UR10, -R177.reuse ;  /* 0x0000000aafae7c23 */ /* 0x100fe200080108b1 */
[----:B------:R4:W-:Y:S01]  /*8f60*/  @!P5 SYNCS.ARRIVE.TRANS64.RED.A1T0 RZ, [R154+URZ], RZ ;  /* 0x000000ff9affd9a7 */ /* 0x0009e2000810043f */
[--C-:B------:R-:W-:Y:S01]  /*8f70*/  FFMA.FTZ R175, R178, UR10, -R177.reuse ;  /* 0x0000000ab2af7c23 */ /* 0x100fe200080108b1 */
[----:B------:R-:W-:Y:S01]  /*8f80*/  IMAD.U32 R158, RZ, RZ, UR21 ;  /* 0x00000015ff9e7e24 */ /* 0x000fe2000f8e00ff */
[----:B------:R-:W3:Y:S01]  /*8f90*/  MUFU.EX2 R155, R155 ;  /* 0x0000009b009b7308 */ /* 0x000ee20000000800 */
[--C-:B------:R-:W-:Y:S01]  /*8fa0*/  FFMA.FTZ R182, R182, UR10, -R177.reuse ;  /* 0x0000000ab6b67c23 */ /* 0x100fe200080108b1 */
[----:B------:R-:W-:Y:S01]  /*8fb0*/  FFMA.FTZ R177, R183, UR10, -R177 ;  /* 0x0000000ab7b17c23 */ /* 0x000fe200080108b1 */
[-C--:B------:R-:W-:Y:S01]  /*8fc0*/  FMUL.FTZ R117, R117, R12.reuse ;  /* 0x0000000c75757220 */ /* 0x080fe20000410000 */
[-C--:B------:R-:W-:Y:S01]  /*8fd0*/  FMUL.FTZ R120, R120, R12.reuse ;  /* 0x0000000c78787220 */ /* 0x080fe20000410000 */
[----:B----4-:R-:W-:Y:S01]  /*8fe0*/  FADD.FTZ R154, R152, R5 ;  /* 0x00000005989a7221 */ /* 0x010fe20000010000 */
[-C--:B------:R-:W-:Y:S01]  /*8ff0*/  FMUL.FTZ R121, R121, R12.reuse ;  /* 0x0000000c79797220 */ /* 0x080fe20000410000 */
[----:B------:R-:W-:Y:S01]  /*9000*/  FMUL.FTZ R124, R124, R12 ;  /* 0x0000000c7c7c7220 */ /* 0x000fe20000410000 */
[----:B------:R-:W4:Y:S01]  /*9010*/  MUFU.EX2 R173, R173 ;  /* 0x000000ad00ad7308 */ /* 0x000f220000000800 */
[----:B-1----:R-:W-:Y:S01]  /*9020*/  FADD.FTZ R5, R13, R154 ;  /* 0x0000009a0d057221 */ /* 0x002fe20000010000 */
[----:B--2---:R-:W-:Y:S01]  /*9030*/  FFMA.FTZ R6, R169, R6, R172 ;  /* 0x00000006a9067223 */ /* 0x004fe200000100ac */
[-C--:B------:R-:W-:Y:S01]  /*9040*/  FMUL.FTZ R125, R125, R12.reuse ;  /* 0x0000000c7d7d7220 */ /* 0x080fe20000410000 */
[-C--:B------:R-:W-:Y:S01]  /*9050*/  FMUL.FTZ R128, R128, R12.reuse ;  /* 0x0000000c80807220 */ /* 0x080fe20000410000 */
[----:B------:R-:W-:Y:S01]  /*9060*/  FADD.FTZ R5, R14, R5 ;  /* 0x000000050e057221 */ /* 0x000fe20000010000 */
[-C--:B------:R-:W-:Y:S01]  /*9070*/  FMUL.FTZ R129, R129, R12.reuse ;  /* 0x0000000c81817220 */ /* 0x080fe20000410000 */
[-C--:B------:R-:W-:Y:S01]  /*9080*/  FMUL.FTZ R132, R132, R12.reuse ;  /* 0x0000000c84847220 */ /* 0x080fe20000410000 */
[----:B------:R-:W1:Y:S01]  /*9090*/  MUFU.EX2 R176, R176 ;  /* 0x000000b000b07308 */ /* 0x000e620000000800 */
[----:B---3--:R-:W-:Y:S01]  /*90a0*/  FADD.FTZ R6, R155, R6 ;  /* 0x000000069b067221 */ /* 0x008fe20000010000 */
[----:B------:R-:W-:Y:S01]  /*90b0*/  FADD.FTZ R154, R156, R5 ;  /* 0x000000059c9a7221 */ /* 0x000fe20000010000 */
        /* <DEDUP_REMOVED lines=10> */
[----:B------:R-:W-:Y:S01]  /*9160*/  FMUL.FTZ R149, R149, R12 ;  /* 0x0000000c95957220 */ /* 0x000fe20000410000 */
[----:B------:R-:W-:Y:S01]  /*9170*/  F2FP.F16.F32.PACK_AB R152, R152, R11 ;  /* 0x0000000b9898723e */ /* 0x000fe200000000ff */
[-C--:B------:R-:W-:Y:S01]  /*9180*/  FMUL.FTZ R26, R26, R169.reuse ;  /* 0x000000a91a1a7220 */ /* 0x080fe20000410000 */
[----:B------:R3:W-:Y:S01]  /*9190*/  MUFU.EX2 R10, R181 ;  /* 0x000000b5000a7308 */ /* 0x0007e20000000800 */
[----:B-1----:R-:W-:Y:S01]  /*91a0*/  FADD.FTZ R6, R176, R5 ;  /* 0x00000005b0067221 */ /* 0x002fe20000010000 */
[----:B------:R-:W-:Y:S01]  /*91b0*/  F2FP.F16.F32.PACK_AB R156, R15, R156 ;  /* 0x0000009c0f9c723e */ /* 0x000fe200000000ff */
[-C--:B------:R-:W-:Y:S01]  /*91c0*/  FMUL.FTZ R27, R27, R169.reuse ;  /* 0x000000a91b1b7220 */ /* 0x080fe20000410000 */
[-C--:B------:R-:W-:Y:S01]  /*91d0*/  FMUL.FTZ R30, R30, R169.reuse ;  /* 0x000000a91e1e7220 */ /* 0x080fe20000410000 */
[-C--:B------:R-:W-:Y:S01]  /*91e0*/  FMUL.FTZ R31, R31, R169.reuse ;  /* 0x000000a91f1f7220 */ /* 0x080fe20000410000 */
[-C--:B------:R-:W-:Y:S01]  /*91f0*/  FMUL.FTZ R34, R34, R169.reuse ;  /* 0x000000a922227220 */ /* 0x080fe20000410000 */
[----:B------:R-:W-:Y:S01]  /*9200*/  FMUL.FTZ R35, R35, R169 ;  /* 0x000000a923237220 */ /* 0x000fe20000410000 */
[----:B------:R-:W1:Y:S01]  /*9210*/  MUFU.EX2 R180, R180 ;  /* 0x000000b400b47308 */ /* 0x000e620000000800 */
[----:B---3--:R-:W-:-:S02]  /*9220*/  IMAD.MOV R181, RZ, RZ, -R18 ;  /* 0x000000ffffb57224 */ /* 0x008fc400078e0a12 */
[----:B--2---:R-:W-:Y:S01]  /*9230*/  FADD.FTZ R5, R159, R6 ;  /* 0x000000069f057221 */ /* 0x004fe20000010000 */
[-C--:B------:R-:W-:Y:S01]  /*9240*/  FMUL.FTZ R38, R38, R169.reuse ;  /* 0x000000a926267220 */ /* 0x080fe20000410000 */
[-C--:B------:R-:W-:Y:S01]  /*9250*/  FMUL.FTZ R39, R39, R169.reuse ;  /* 0x000000a927277220 */ /* 0x080fe20000410000 */
[----:B------:R-:W-:Y:S01]  /*9260*/  FMUL.FTZ R42, R42, R169 ;  /* 0x000000a92a2a7220 */ /* 0x000fe20000410000 */
[----:B------:R-:W-:Y:S01]  /*9270*/  ISETP.NE.AND P1, PT, R16, R181, PT ;  /* 0x000000b51000720c */ /* 0x000fe20003f25270 */
        /* <DEDUP_REMOVED lines=11> */
[----:B------:R-:W-:Y:S01]  /*9330*/  FMUL.FTZ R59, R59, R169 ;  /* 0x000000a93b3b7220 */ /* 0x000fe20000410000 */
[----:B------:R-:W-:-:S02]  /*9340*/  @!P1 IMAD R158, R158, 0x40, R17 ;  /* 0x000000409e9e9824 */ /* 0x000fc400078e0211 */
[-C--:B------:R-:W-:Y:S01]  /*9350*/  FMUL.FTZ R62, R62, R169.reuse ;  /* 0x000000a93e3e7220 */ /* 0x080fe20000410000 */
[-C--:B------:R-:W-:Y:S01]  /*9360*/  FMUL.FTZ R63, R63, R169.reuse ;  /* 0x000000a93f3f7220 */ /* 0x080fe20000410000 */
[-C--:B------:R-:W-:Y:S01]  /*9370*/  FMUL.FTZ R66, R66, R169.reuse ;  /* 0x000000a942427220 */ /* 0x080fe20000410000 */
[-C--:B------:R-:W-:Y:S01]  /*9380*/  FMUL.FTZ R67, R67, R169.reuse ;  /* 0x000000a943437220 */ /* 0x080fe20000410000 */
[----:B------:R-:W1:Y:S01]  /*9390*/  MUFU.EX2 R153, R153 ;  /* 0x0000009900997308 */ /* 0x000e620000000800 */
[----:B------:R-:W-:Y:S01]  /*93a0*/  @!P1 LEA R158, R158, UR38, 0x2 ;  /* 0x000000269e9e9c11 */ /* 0x000fe2000f8e10ff */
[----:B--2---:R-:W-:Y:S01]  /*93b0*/  FADD.FTZ R5, R163, R6 ;  /* 0x00000006a3057221 */ /* 0x004fe20000010000 */
[-C--:B------:R-:W-:Y:S01]  /*93c0*/  FMUL.FTZ R70, R70, R169.reuse ;  /* 0x000000a946467220 */ /* 0x080fe20000410000 */
[-C--:B------:R-:W-:Y:S01]  /*93d0*/  FMUL.FTZ R71, R71, R169.reuse ;  /* 0x000000a947477220 */ /* 0x080fe20000410000 */
[-C--:B------:R-:W-:Y:S01]  /*93e0*/  FMUL.FTZ R74, R74, R169.reuse ;  /* 0x000000a94a4a7220 */ /* 0x080fe20000410000 */
[----:B------:R-:W-:Y:S01]  /*93f0*/  @!P1 STS [R158+0x28800], R12 ;  /* 0x0288000c9e009388 */ /* 0x000fe20000000800 */
[-C--:B------:R-:W-:Y:S01]  /*9400*/  FMUL.FTZ R75, R75, R169.reuse ;  /* 0x000000a94b4b7220 */ /* 0x080fe20000410000 */
[----:B------:R2:W-:Y:S01]  /*9410*/  MUFU.EX2 R178, R179 ;  /* 0x000000b300b27308 */ /* 0x0005e20000000800 */
[----:B---3--:R-:W-:Y:S01]  /*9420*/  FADD.FTZ R6, R194, R5 ;  /* 0x00000005c2067221 */ /* 0x008fe20000010000 */
[----:B------:R3:W-:Y:S01]  /*9430*/  @!P1 STS [R158+0x28820], R169 ;  /* 0x028820a99e009388 */ /* 0x0007e20000000800 */
        /* <DEDUP_REMOVED lines=9> */
[----:B---3--:R-:W-:Y:S01]  /*94d0*/  F2FP.F16.F32.PACK_AB R158, R21, R20 ;  /* 0x00000014159e723e */ /* 0x008fe200000000ff */
[----:B------:R-:W-:Y:S01]  /*94e0*/  FADD.FTZ R154, R20, R179 ;  /* 0x000000b3149a7221 */ /* 0x000fe20000010000 */
[-C--:B------:R-:W-:Y:S01]  /*94f0*/  FMUL.FTZ R91, R91, R169.reuse ;  /* 0x000000a95b5b7220 */ /* 0x080fe20000410000 */
[-C--:B------:R-:W-:Y:S01]  /*9500*/  FMUL.FTZ R94, R94, R169.reuse ;  /* 0x000000a95e5e7220 */ /* 0x080fe20000410000 */
[----:B------:R-:W2:Y:S01]  /*9510*/  MUFU.EX2 R157, R157 ;  /* 0x0000009d009d7308 */ /* 0x000ea20000000800 */
[----:B------:R-:W-:Y:S01]  /*9520*/  FADD.FTZ R179, R21, R154 ;  /* 0x0000009a15b37221 */ /* 0x000fe20000010000 */
[-C--:B------:R-:W-:Y:S01]  /*9530*/  FMUL.FTZ R95, R95, R169.reuse ;  /* 0x000000a95f5f7220 */ /* 0x080fe20000410000 */
[-C--:B------:R-:W-:Y:S01]  /*9540*/  FMUL.FTZ R98, R98, R169.reuse ;  /* 0x000000a962627220 */ /* 0x080fe20000410000 */
[-C--:B------:R-:W-:Y:S01]  /*9550*/  FMUL.FTZ R99, R99, R169.reuse ;  /* 0x000000a963637220 */ /* 0x080fe20000410000 */
[----:B------:R-:W-:Y:S01]  /*9560*/  FADD.FTZ R154, R160, R179 ;  /* 0x000000b3a09a7221 */ /* 0x000fe20000010000 */
[C---:B-1----:R-:W-:Y:S01]  /*9570*/  F2FP.F16.F32.PACK_AB R160, R153.reuse, R160 ;  /* 0x000000a099a0723e */ /* 0x042fe200000000ff */
[-C--:B------:R-:W-:Y:S01]  /*9580*/  FMUL.FTZ R102, R102, R169.reuse ;  /* 0x000000a966667220 */ /* 0x080fe20000410000 */
[----:B------:R-:W1:Y:S01]  /*9590*/  MUFU.EX2 R196, R196 ;  /* 0x000000c400c47308 */ /* 0x000e620000000800 */
[----:B------:R-:W-:Y:S01]  /*95a0*/  FADD.FTZ R154, R153, R154 ;  /* 0x0000009a999a7221 */ /* 0x000fe20000010000 */
[----:B----4-:R-:W-:Y:S01]  /*95b0*/  FADD.FTZ R5, R167, R6 ;  /* 0x00000006a7057221 */ /* 0x010fe20000010000 */
[----:B------:R-:W-:Y:S01]  /*95c0*/  F2FP.F16.F32.PACK_AB R153, R155, R172 ;  /* 0x000000ac9b99723e */ /* 0x000fe200000000ff */
[----:B------:R-:W-:Y:S01]  /*95d0*/  FMUL.FTZ R103, R103, R169 ;  /* 0x000000a967677220 */ /* 0x000fe20000410000 */
[----:B------:R-:W-:Y:S01]  /*95e0*/  F2FP.F16.F32.PACK_AB R155, R176, R173 ;  /* 0x000000adb09b723e */ /* 0x000fe200000000ff */
[-C--:B------:R-:W-:Y:S01]  /*95f0*/  FMUL.FTZ R106, R106, R169.reuse ;  /* 0x000000a96a6a7220 */ /* 0x080fe20000410000 */
[----:B------:R-:W-:Y:S01]  /*9600*/  FMUL.FTZ R107, R107, R169 ;  /* 0x000000a96b6b7220 */ /* 0x000fe20000410000 */
[----:B------:R-:W3:Y:S01]  /*9610*/  MUFU.EX2 R164, R164 ;  /* 0x000000a400a47308 */ /* 0x000ee20000000800 */
[----:B--2---:R-:W-:Y:S01]  /*9620*/  FADD.FTZ R179, R157, R154 ;  /* 0x0000009a9db37221 */ /* 0x004fe20000010000 */
[----:B------:R-:W-:Y:S01]  /*9630*/  F2FP.F16.F32.PACK_AB R154, R14, R13 ;  /* 0x0000000d0e9a723e */ /* 0x000fe200000000ff */
[----:B------:R-:W-:Y:S01]  /*9640*/  BAR.SYNC.DEFER_BLOCKING 0xf, 0x100 ;  /* 0x03c4000000007b1d */ /* 0x000fe20000010000 */
[-C--:B------:R-:W-:Y:S01]  /*9650*/  FMUL.FTZ R110, R110, R169.reuse ;  /* 0x000000a96e6e7220 */ /* 0x080fe20000410000 */
[-C--:B------:R-:W-:Y:S01]  /*9660*/  FMUL.FTZ R111, R111, R169.reuse ;  /* 0x000000a96f6f7220 */ /* 0x080fe20000410000 */
[-C--:B------:R-:W-:Y:S01]  /*9670*/  FMUL.FTZ R114, R114, R169.reuse ;  /* 0x000000a972727220 */ /* 0x080fe20000410000 */
[-C--:B------:R-:W-:Y:S01]  /*9680*/  FMUL.FTZ R115, R115, R169.reuse ;  /* 0x000000a973737220 */ /* 0x080fe20000410000 */
[-C--:B------:R-:W-:Y:S01]  /*9690*/  FMUL.FTZ R118, R118, R169.reuse ;  /* 0x000000a976767220 */ /* 0x080fe20000410000 */
[----:B------:R-:W2:Y:S01]  /*96a0*/  MUFU.EX2 R171, R171 ;  /* 0x000000ab00ab7308 */ /* 0x000ea20000000800 */
[----:B-1----:R-:W-:Y:S01]  /*96b0*/  FADD.FTZ R6, R196, R5 ;  /* 0x00000005c4067221 */ /* 0x002fe20000010000 */
[-C--:B------:R-:W-:Y:S01]  /*96c0*/  FMUL.FTZ R119, R119, R169.reuse ;  /* 0x000000a977777220 */ /* 0x080fe20000410000 */
[-C--:B------:R-:W-:Y:S01]  /*96d0*/  FMUL.FTZ R122, R122, R169.reuse ;  /* 0x000000a97a7a7220 */ /* 0x080fe20000410000 */
[-C--:B------:R-:W-:Y:S01]  /*96e0*/  FMUL.FTZ R123, R123, R169.reuse ;  /* 0x000000a97b7b7220 */ /* 0x080fe20000410000 */
[-C--:B------:R-:W-:Y:S01]  /*96f0*/  FMUL.FTZ R126, R126, R169.reuse ;  /* 0x000000a97e7e7220 */ /* 0x080fe20000410000 */
[-C--:B------:R-:W-:Y:S01]  /*9700*/  FMUL.FTZ R127, R127, R169.reuse ;  /* 0x000000a97f7f7220 */ /* 0x080fe20000410000 */
[----:B------:R-:W-:Y:S01]  /*9710*/  FMUL.FTZ R130, R130, R169 ;  /* 0x000000a982827220 */ /* 0x000fe20000410000 */
[----:B------:R-:W1:Y:S01]  /*9720*/  MUFU.EX2 R161, R161 ;  /* 0x000000a100a17308 */ /* 0x000e620000000800 */
[C---:B---3--:R-:W-:Y:S01]  /*9730*/  FADD.FTZ R12, R164.reuse, R179 ;  /* 0x000000b3a40c7221 */ /* 0x048fe20000010000 */
[----:B------:R-:W-:Y:S01]  /*9740*/  F2FP.F16.F32.PACK_AB R162, R164, R157 ;  /* 0x0000009da4a2723e */ /* 0x000fe200000000ff */
[----:B------:R-:W-:Y:S01]  /*9750*/  FMUL.FTZ R131, R131, R169 ;  /* 0x000000a983837220 */ /* 0x000fe20000410000 */
[----:B------:R-:W-:Y:S01]  /*9760*/  F2FP.F16.F32.PACK_AB R157, R180, R159 ;  /* 0x0000009fb49d723e */ /* 0x000fe200000000ff */
[----:B------:R-:W-:Y:S01]  /*9770*/  FMUL.FTZ R134, R134, R169 ;  /* 0x000000a986867220 */ /* 0x000fe20000410000 */
[----:B------:R-:W-:Y:S01]  /*9780*/  F2FP.F16.F32.PACK_AB R159, R194, R163 ;  /* 0x000000a3c29f723e */ /* 0x000fe200000000ff */
[-C--:B------:R-:W-:Y:S01]  /*9790*/  FMUL.FTZ R135, R135, R169.reuse ;  /* 0x000000a987877220 */ /* 0x080fe20000410000 */
[----:B------:R-:W3:Y:S01]  /*97a0*/  MUFU.EX2 R174, R174 ;  /* 0x000000ae00ae7308 */ /* 0x000ee20000000800 */
[----:B--2---:R-:W-:Y:S01]  /*97b0*/  FADD.FTZ R5, R171, R6 ;  /* 0x00000006ab057221 */ /* 0x004fe20000010000 */
[----:B------:R2:W-:Y:S01]  /*97c0*/  STSM.16.M88.4 [R19+0x26800], R152 ;  /* 0x0268009813007844 */ /* 0x0005e20000000200 */
[-C--:B------:R-:W-:Y:S01]  /*97d0*/  FMUL.FTZ R138, R138, R169.reuse ;  /* 0x000000a98a8a7220 */ /* 0x080fe20000410000 */
[-C--:B------:R-:W-:Y:S01]  /*97e0*/  FMUL.FTZ R139, R139, R169.reuse ;  /* 0x000000a98b8b7220 */ /* 0x080fe20000410000 */
[-C--:B------:R-:W-:Y:S01]  /*97f0*/  FMUL.FTZ R142, R142, R169.reuse ;  /* 0x000000a98e8e7220 */ /* 0x080fe20000410000 */
[----:B------:R2:W-:Y:S01]  /*9800*/  STSM.16.M88.4 [R22], R156 ;  /* 0x0000009c16007844 */ /* 0x0005e20000000200 */
[-C--:B------:R-:W-:Y:S01]  /*9810*/  FMUL.FTZ R143, R143, R169.reuse ;  /* 0x000000a98f8f7220 */ /* 0x080fe20000410000 */
[----:B------:R-:W4:Y:S01]  /*9820*/  MUFU.EX2 R168, R168 ;  /* 0x000000a800a87308 */ /* 0x000f220000000800 */
[----:B-1----:R-:W-:Y:S01]  /*9830*/  FADD.FTZ R11, R161, R12 ;  /* 0x0000000ca10b7221 */ /* 0x002fe20000010000 */
[-C--:B------:R-:W-:Y:S01]  /*9840*/  FMUL.FTZ R146, R146, R169.reuse ;  /* 0x000000a992927220 */ /* 0x080fe20000410000 */
[-C--:B------:R-:W-:Y:S01]  /*9850*/  FMUL.FTZ R147, R147, R169.reuse ;  /* 0x000000a993937220 */ /* 0x080fe20000410000 */
[-C--:B------:R-:W-:Y:S01]  /*9860*/  FMUL.FTZ R150, R150, R169.reuse ;  /* 0x000000a996967220 */ /* 0x080fe20000410000 */
[----:B------:R-:W-:-:S03]  /*9870*/  FMUL.FTZ R151, R151, R169 ;  /* 0x000000a997977220 */ /* 0x000fc60000410000 */
[----:B------:R-:W1:Y:S01]  /*9880*/  MUFU.EX2 R175, R175 ;  /* 0x000000af00af7308 */ /* 0x000e620000000800 */
[C---:B---3--:R-:W-:Y:S01]  /*9890*/  FADD.FTZ R6, R174.reuse, R5 ;  /* 0x00000005ae067221 */ /* 0x048fe20000010000 */
[----:B------:R-:W-:-:S06]  /*98a0*/  F2FP.F16.F32.PACK_AB R163, R174, R171 ;  /* 0x000000abaea3723e */ /* 0x000fcc00000000ff */
[----:B------:R-:W3:Y:S01]  /*98b0*/  MUFU.EX2 R165, R165 ;  /* 0x000000a500a57308 */ /* 0x000ee20000000800 */
[C---:B----4-:R-:W-:Y:S01]  /*98c0*/  FADD.FTZ R12, R168.reuse, R11 ;  /* 0x0000000ba80c7221 */ /* 0x050fe20000010000 */
[----:B------:R-:W-:Y:S02]  /*98d0*/  F2FP.F16.F32.PACK_AB R164, R168, R161 ;  /* 0x000000a1a8a4723e */ /* 0x000fe400000000ff */
[----:B------:R-:W-:-:S04]  /*98e0*/  F2FP.F16.F32.PACK_AB R161, R196, R167 ;  /* 0x000000a7c4a1723e */ /* 0x000fc800000000ff */
[----:B------:R-:W4:Y:S01]  /*98f0*/  MUFU.EX2 R182, R182 ;  /* 0x000000b600b67308 */ /* 0x000f220000000800 */
[----:B-1----:R-:W-:Y:S01]  /*9900*/  FADD.FTZ R11, R175, R6 ;  /* 0x00000006af0b7221 */ /* 0x002fe20000010000 */
[----:B------:R2:W-:Y:S03]  /*9910*/  STSM.16.M88.4 [R184], R160 ;  /* 0x000000a0b8007844 */ /* 0x0005e60000000200 */
[----:B------:R-:W-:-:S03]  /*9920*/  FADD.FTZ R11, R178, R11 ;  /* 0x0000000bb20b7221 */ /* 0x000fc60000010000 */
[----:B------:R-:W1:Y:S01]  /*9930*/  MUFU.EX2 R177, R177 ;  /* 0x000000b100b17308 */ /* 0x000e620000000800 */
[----:B---3--:R-:W-:Y:S01]  /*9940*/  FADD.FTZ R5, R165, R12 ;  /* 0x0000000ca5057221 */ /* 0x008fe20000010000 */
[----:B------:R-:W-:Y:S02]  /*9950*/  F2FP.F16.F32.PACK_AB R166, R10, R165 ;  /* 0x000000a50aa6723e */ /* 0x000fe400000000ff */
[----:B------:R-:W-:Y:S01]  /*9960*/  F2FP.F16.F32.PACK_AB R165, R178, R175 ;  /* 0x000000afb2a5723e */ /* 0x000fe200000000ff */
[----:B------:R-:W-:Y:S01]  /*9970*/  FADD.FTZ R5, R10, R5 ;  /* 0x000000050a057221 */ /* 0x000fe20000010000 */
[----:B----4-:R-:W-:Y:S01]  /*9980*/  FADD.FTZ R6, R182, R11 ;  /* 0x0000000bb6067221 */ /* 0x010fe20000010000 */
[----:B-1----:R-:W-:-:S03]  /*9990*/  F2FP.F16.F32.PACK_AB R167, R177, R182 ;  /* 0x000000b6b1a7723e */ /* 0x002fc600000000ff */
[----:B------:R-:W-:Y:S02]  /*99a0*/  FADD.FTZ R6, R177, R6 ;  /* 0x00000006b1067221 */ /* 0x000fe40000010000 */
[----:B------:R2:W-:Y:S01]  /*99b0*/  STSM.16.M88.4 [R23], R164 ;  /* 0x000000a417007844 */ /* 0x0005e20000000200 */
[----:B------:R-:W-:Y:S05]  /*99c0*/  @!P4 BRA `(.L_x_1751) ;  /* 0x000000000004c947 */ /* 0x000fea0003800000 */
[----:B------:R-:W-:Y:S01]  /*99d0*/  BPT.TRAP 0x1 ;  /* 0x000000040000795c */ /* 0x000fe20000300000 */
.L_x_1751:
[----:B------:R1:W3:Y:S01]  /*99e0*/  SYNCS.PHASECHK.TRANS64.TRYWAIT P1, [UR22+0x28c50], R9 ;  /* 0x028c5009ff0075a7 */ /* 0x0002e20008020156 */
[----:B------:R-:W-:Y:S05]  /*99f0*/  @!P4 BRA `(.L_x_1752) ;  /* 0x000000000004c947 */ /* 0x000fea0003800000 */
[----:B------:R-:W-:Y:S01]  /*9a00*/  BPT.TRAP 0x1 ;  /* 0x000000040000795c */ /* 0x000fe20000300000 */
.L_x_1752:
[----:B---3--:R-:W-:Y:S05]  /*9a10*/  @P1 BRA `(.L_x_1753) ;  /* 0x0000000000081947 */ /* 0x008fea0003800000 */
[----:B------:R-:W3:Y:S02]  /*9a20*/  SYNCS.PHASECHK.TRANS64.TRYWAIT P1, [UR22+0x28c50], R9 ;  /* 0x028c5009ff0075a7 */ /* 0x000ee40008020156 */
[----:B---3--:R-:W-:Y:S05]  /*9a30*/  @!P1 BRA `(.L_x_1754) ;  /* 0x000000b000209947 */ /* 0x008fea0003800000 */
.L_x_1753:
[----:B------:R-:W-:Y:S01]  /*9a40*/  ULEA UR11, UR37, UR45, 0xc ;  /* 0x0000002d250b7291 */ /* 0x000fe2000f8e603f */
[----:B------:R-:W-:Y:S01]  /*9a50*/  WARPGROUP.ARRIVE ;  /* 0x00000000000079c5 */ /* 0x000fe20000000000 */
[----:B------:R-:W-:Y:S01]  /*9a60*/  UMOV UR7, 0x40000040 ;  /* 0x4000004000077882 */ /* 0x000fe20000000000 */
[----:B---3--:R-:W-:Y:S01]  /*9a70*/  @!P5 VIADD R170, R170, 0x28c60 ;  /* 0x00028c60aaaad836 */ /* 0x008fe20000000000 */
[----:B------:R-:W-:Y:S01]  /*9a80*/  UMOV UR21, UR37 ;  /* 0x0000002500157c82 */ /* 0x000fe20008000000 */
[----:B------:R-:W-:Y:S02]  /*9a90*/  IMAD.MOV.U32 R10, RZ, RZ, R7 ;  /* 0x000000ffff0a7224 */ /* 0x000fe400078e0007 */
[----:B------:R-:W-:Y:S01]  /*9aa0*/  UMOV UR6, UR11 ;  /* 0x0000000b00067c82 */ /* 0x000fe20008000000 */
[----:B------:R-:W-:Y:S01]  /*9ab0*/  @!P5 PRMT R170, RZ, 0x654, R170 ;  /* 0x00000654ffaad816 */ /* 0x000fe200000000aa */
[----:B------:R-:W-:Y:S01]  /*9ac0*/  HGMMA.64x256x16.F32 R24, R152, gdesc[UR4].tnspB, R24, gsb0 ;  /* 0x43e0000498187df0 */ /* 0x000fe20008000818 */
[----:B------:R-:W-:Y:S01]  /*9ad0*/  UIADD3 UR6, UR11, 0x80, URZ ;  /* 0x000000800b067890 */ /* 0x000fe2000fffe03f */
[----:B------:R-:W-:Y:S01]  /*9ae0*/  IMAD.MOV.U32 R11, RZ, RZ, R4 ;  /* 0x000000ffff0b7224 */ /* 0x000fe200078e0004 */
        /* <DEDUP_REMOVED lines=28> */
.L_x_1746:
[----:B------:R-:W-:-:S13]  /*9cb0*/  ISETP.LE.AND P0, PT, R186, UR50, PT ;  /* 0x00000032ba007c0c */ /* 0x000fda000bf03270 */
[----:B------:R-:W-:Y:S05]  /*9cc0*/  @!P0 BRA `(.L_x_1756) ;  /* 0x0000002000d48947 */ /* 0x000fea0003800000 */
[----:B------:R-:W-:Y:S01]  /*9cd0*/  UIADD3 UR6, UR44, -UR40, URZ ;  /* 0x800000282c067290 */ /* 0x000fe2000fffe03f */
[----:B------:R-:W-:Y:S01]  /*9ce0*/  IMAD.MOV.U32 R10, RZ, RZ, R7 ;  /* 0x000000ffff0a7224 */ /* 0x000fe200078e0007 */
[----:B------:R-:W-:Y:S01]  /*9cf0*/  UMOV UR21, UR37 ;  /* 0x0000002500157c82 */ /* 0x000fe20008000000 */
[----:B------:R-:W-:Y:S01]  /*9d00*/  IMAD.MOV.U32 R12, RZ, RZ, R4 ;  /* 0x000000ffff0c7224 */ /* 0x000fe200078e0004 */
[----:B------:R-:W-:Y:S01]  /*9d10*/  ULDC UR23, c[0x0][0x9e4] ;  /* 0x0002790000177ab9 */ /* 0x000fe20000000800 */
[----:B------:R-:W-:Y:S01]  /*9d20*/  ULDC UR24, c[0x0][0x9dc] ;  /* 0x0002770000187ab9 */ /* 0x000fe20000000800 */
[----:B01----:R-:W-:Y:S01]  /*9d30*/  IMAD.U32 R9, RZ, RZ, UR6 ;  /* 0x00000006ff097e24 */ /* 0x003fe2000f8e00ff */
[----:B------:R-:W-:Y:S01]  /*9d40*/  ULDC UR20, c[0x0][0x988] ;  /* 0x0002620000147ab9 */ /* 0x000fe20000000800 */
[----:B------:R-:W-:Y:S01]  /*9d50*/  VIADD R11, R0, UR6 ;  /* 0x00000006000b7c36 */ /* 0x000fe20008000000 */
[----:B------:R-:W-:Y:S02]  /*9d60*/  ULDC UR22, c[0x0][0x9e0] ;  /* 0x0002780000167ab9 */ /* 0x000fe40000000800 */
[----:B------:R-:W-:-:S04]  /*9d70*/  IADD3 R9, R9, 0x8, R0 ;  /* 0x0000000809097810 */ /* 0x000fc80007ffe000 */
[----:B------:R-:W-:-:S07]  /*9d80*/  LOP3.LUT R13, RZ, R9, RZ, 0x33, !PT ;  /* 0x00000009ff0d7212 */ /* 0x000fce00078e33ff */
.L_x_1773:
[----:B------:R-:W-:-:S04]  /*9d90*/  UIADD3 UR37, UR21, 0x1, URZ ;  /* 0x0000000115257890 */ /* 0x000fc8000fffe03f */
[----:B------:R-:W-:-:S04]  /*9da0*/  UISETP.NE.AND UP0, UPT, UR37, 0x2, UPT ;  /* 0x000000022500788c */ /* 0x000fc8000bf05270 */
[----:B------:R-:W-:Y:S02]  /*9db0*/  USEL UR6, URZ, 0x1, UP0 ;  /* 0x000000013f067887 */ /* 0x000fe40008000000 */
[----:B------:R-:W-:-:S04]  /*9dc0*/  USEL UR37, UR37, URZ, UP0 ;  /* 0x0000003f25257287 */ /* 0x000fc80008000000 */
[----:B------:R-:W-:Y:S01]  /*9dd0*/  LOP3.LUT R2, R2, UR6, RZ, 0x3c, !PT ;  /* 0x0000000602027c12 */ /* 0x000fe2000f8e3cff */
[----:B01----:R-:W-:Y:S07]  /*9de0*/  @!P4 BRA `(.L_x_1757) ;  /* 0x000000000004c947 */ /* 0x003fee0003800000 */
[----:B------:R-:W-:Y:S01]  /*9df0*/  BPT.TRAP 0x1 ;  /* 0x000000040000795c */ /* 0x000fe20000300000 */
.L_x_1757:
[----:B------:R-:W-:Y:S01]  /*9e00*/  ULEA UR25, UR37, UR38, 0x3 ;  /* 0x0000002625197291 */ /* 0x000fe2000f8e183f */
[----:B------:R-:W-:-:S08]  /*9e10*/  SHF.L.U32 R8, R2, 0x1f, RZ ;  /* 0x0000001f02087819 */ /* 0x000fd000000006ff */
[----:B------:R0:W1:Y:S01]  /*9e20*/  SYNCS.PHASECHK.TRANS64.TRYWAIT P0, [UR25+0x28c30], R8 ;  /* 0x028c3008ff0075a7 */ /* 0x0000620008000159 */
[----:B------:R-:W-:Y:S05]  /*9e30*/  @!P4 BRA `(.L_x_1758) ;  /* 0x000000000004c947 */ /* 0x000fea0003800000 */
[----:B------:R-:W-:Y:S01]  /*9e40*/  BPT.TRAP 0x1 ;  /* 0x000000040000795c */ /* 0x000fe20000300000 */
.L_x_1758:
[----:B-1----:R-:W-:Y:S05]  /*9e50*/  @P0 BRA `(.L_x_1759) ;  /* 0x0000000000080947 */ /* 0x002fea0003800000 */
[----:B------:R-:W1:Y:S02]  /*9e60*/  SYNCS.PHASECHK.TRANS64.TRYWAIT P0, [UR25+0x28c30], R8 ;  /* 0x028c3008ff0075a7 */ /* 0x000e640008000159 */
[----:B-1----:R-:W-:Y:S05]  /*9e70*/  @!P0 BRA `(.L_x_1760) ;  /* 0x000000ac00248947 */ /* 0x002fea0003800000 */
.L_x_1759:
[----:B------:R-:W-:Y:S01]  /*9e80*/  R2UR UR18, R3 ;  /* 0x00000000031272ca */ /* 0x000fe200000e0000 */
[----:B--234-:R-:W-:Y:S01]  /*9e90*/  WARPGROUP.ARRIVE ;  /* 0x00000000000079c5 */ /* 0x01cfe20000000000 */
[----:B------:R-:W-:Y:S01]  /*9ea0*/  UMOV UR19, 0x40000040 ;  /* 0x4000004000137882 */ /* 0x000fe20000000000 */
[----:B------:R-:W-:Y:S01]  /*9eb0*/  UMOV UR7, 0x40000040 ;  /* 0x4000004000077882 */ /* 0x000fe20000000000 */
[----:B------:R-:W-:Y:S01]  /*9ec0*/  UMOV UR11, 0x40000040 ;  /* 0x40000040000b7882 */ /* 0x000fe20000000000 */
[----:B------:R-:W-:Y:S01]  /*9ed0*/  UMOV UR15, 0x40000040 ;  /* 0x40000040000f7882 */ /* 0x000fe20000000000 */
[----:B------:R-:W-:Y:S02]  /*9ee0*/  IMAD.U32 R15, RZ, RZ, UR25 ;  /* 0x00000019ff0f7e24 */ /* 0x000fe4000f8e00ff */
[----:B-1----:R-:W-:Y:S02]  /*9ef0*/  IMAD.U32 R7, RZ, RZ, UR40 ;  /* 0x00000028ff077e24 */ /* 0x002fe4000f8e00ff */
[----:B------:R-:W-:-:S03]  /*9f00*/  @!P5 VIADD R4, R15, 0x28c40 ;  /* 0x00028c400f04d836 */ /* 0x000fc60000000000 */
[----:B------:R-:W-:Y:S02]  /*9f10*/  ULEA UR18, UR37, UR18, 0x9 ;  /* 0x0000001225127291 */ /* 0x000fe4000f8e483f */
[----:B------:R-:W-:Y:S02]  /*9f20*/  @!P5 PRMT R4, RZ, 0x654, R4 ;  /* 0x00000654ff04d816 */ /* 0x000fe40000000004 */
        /* <DEDUP_REMOVED lines=18> */
[----:B-1----:R-:W-:-:S05]  /*a050*/  IADD3 R4, -R16, UR6, -R7 ;  /* 0x0000000610047c10 */ /* 0x002fca000fffe907 */
[C---:B------:R-:W-:Y:S02]  /*a060*/  VIADD R21, R4.reuse, UR22 ;  /* 0x0000001604157c36 */ /* 0x040fe40008000000 */
[----:B------:R-:W-:-:S03]  /*a070*/  VIADD R193, R4, UR10 ;  /* 0x0000000a04c17c36 */ /* 0x000fc60008000000 */
[C---:B------:R-:W-:Y:S01]  /*a080*/  IADD3 R4, R0.reuse, R21, RZ ;  /* 0x0000001500047210 */ /* 0x040fe20007ffe0ff */
[----:B------:R-:W-:Y:S01]  /*a090*/  IMAD.IADD R14, R0, 0x1, R193 ;  /* 0x00000001000e7824 */ /* 0x000fe200078e02c1 */
[----:B------:R-:W-:Y:S06]  /*a0a0*/  @!P6 BRA `(.L_x_1761) ;  /* 0x000000000060e947 */ /* 0x000fec0003800000 */
[----:B------:R-:W-:Y:S01]  /*a0b0*/  ISETP.GT.AND P0, PT, R11, -0x1, PT ;  /* 0xffffffff0b00780c */ /* 0x000fe20003f04270 */
[----:B------:R-:W-:-:S12]  /*a0c0*/  BSSY B0, `(.L_x_1762) ;  /* 0x0000012000007945 */ /* 0x000fd80003800000 */
[----:B------:R-:W-:Y:S05]  /*a0d0*/  @P0 BRA `(.L_x_1763) ;  /* 0x0000000000280947 */ /* 0x000fea0003800000 */
[----:B------:R-:W-:Y:S02]  /*a0e0*/  IMAD.U32 R194, RZ, RZ, UR23 ;  /* 0x00000017ffc27e24 */ /* 0x000fe4000f8e00ff */
[----:B------:R-:W-:-:S03]  /*a0f0*/  IMAD.U32 R7, RZ, RZ, UR40 ;  /* 0x00000028ff077e24 */ /* 0x000fc6000f8e00ff */
[----:B------:R-:W-:Y:S02]  /*a100*/  ISETP.NE.AND P0, PT, R194, 0x1, PT ;  /* 0x00000001c200780c */ /* 0x000fe40003f05270 */
[----:B------:R-:W-:-:S04]  /*a110*/  IADD3 R7, R0, UR44, -R7 ;  /* 0x0000002c00077c10 */ /* 0x000fc8000fffe807 */
[----:B------:R-:W-:-:S07]  /*a120*/  LOP3.LUT R7, RZ, R7, RZ, 0x33, !PT ;  /* 0x00000007ff077212 */ /* 0x000fce00078e33ff */
[----:B------:R-:W1:Y:S02]  /*a130*/  @P0 LDC.64 R196, c[0x0][0x9e8] ;  /* 0x00027a00ffc40b82 */ /* 0x000e640000000a00 */
[----:B-1----:R-:W-:-:S05]  /*a140*/  @P0 IMAD.HI.U32 R20, R7, R196, RZ ;  /* 0x000000c407140227 */ /* 0x002fca00078e00ff */
[----:B------:R-:W-:-:S04]  /*a150*/  @P0 SHF.R.U32.HI R7, RZ, R197, R20 ;  /* 0x000000c5ff070219 */ /* 0x000fc80000011614 */
[----:B------:R-:W-:Y:S01]  /*a160*/  LOP3.LUT R7, RZ, R7, RZ, 0x33, !PT ;  /* 0x00000007ff077212 */ /* 0x000fe200078e33ff */
[----:B------:R-:W-:Y:S06]  /*a170*/  BRA `(.L_x_1764) ;  /* 0x0000000000187947 */ /* 0x000fec0003800000 */
.L_x_1763:
[----:B------:R-:W-:Y:S02]  /*a180*/  IMAD.U32 R194, RZ, RZ, UR23 ;  /* 0x00000017ffc27e24 */ /* 0x000fe4000f8e00ff */
[----:B------:R-:W-:-:S03]  /*a190*/  IMAD.MOV.U32 R7, RZ, RZ, R11 ;  /* 0x000000ffff077224 */ /* 0x000fc600078e000b */
[----:B------:R-:W-:-:S13]  /*a1a0*/  ISETP.NE.AND P0, PT, R194, 0x1, PT ;  /* 0x00000001c200780c */ /* 0x000fda0003f05270 */
[----:B------:R-:W1:Y:S02]  /*a1b0*/  @P0 LDC.64 R196, c[0x0][0x9e8] ;  /* 0x00027a00ffc40b82 */ /* 0x000e640000000a00 */
[----:B-1----:R-:W-:-:S05]  /*a1c0*/  @P0 IMAD.HI.U32 R20, R11, R196, RZ ;  /* 0x000000c40b140227 */ /* 0x002fca00078e00ff */
[----:B------:R-:W-:-:S07]  /*a1d0*/  @P0 SHF.R.U32.HI R7, RZ, R197, R20 ;  /* 0x000000c5ff070219 */ /* 0x000fce0000011614 */
.L_x_1764:
[----:B------:R-:W-:Y:S05]  /*a1e0*/  BSYNC B0 ;  /* 0x0000000000007941 */ /* 0x000fea0003800000 */
.L_x_1762:
[----:B------:R-:W-:-:S04]  /*a1f0*/  IMAD R7, R7, R194, -UR7 ;  /* 0x8000000707077e24 */ /* 0x000fc8000f8e02c2 */
[----:B------:R-:W-:-:S05]  /*a200*/  IMAD.IADD R7, R7, 0x1, -R16 ;  /* 0x0000000107077824 */ /* 0x000fca00078e0a10 */
[----:B------:R-:W-:Y:S02]  /*a210*/  VIADDMNMX R4, R7, R194, R4, PT ;  /* 0x000000c207047246 */ /* 0x000fe40003800104 */
[----:B------:R-:W-:-:S07]  /*a220*/  VIMNMX R14, R14, R7, !PT ;  /* 0x000000070e0e7248 */ /* 0x000fce0007fe0100 */
.L_x_1761:
[----:B------:R-:W-:-:S06]  /*a230*/  UISETP.GT.AND UP0, UPT, UR50, -0x1, UPT ;  /* 0xffffffff3200788c */ /* 0x000fcc000bf04270 */
[----:B------:R-:W-:-:S04]  /*a240*/  PLOP3.LUT P0, PT, PT, PT, UP0, 0x80, 0x0 ;  /* 0x000000000000781c */ /* 0x000fc80003f0f008 */
[C---:B------:R-:W-:Y:S02]  /*a250*/  ISETP.GT.AND P1, PT, R14.reuse, RZ, P0 ;  /* 0x000000ff0e00720c */ /* 0x040fe40000724270 */
[----:B------:R-:W-:Y:S02]  /*a260*/  ISETP.GT.AND P3, PT, R14, 0x1, P0 ;  /* 0x000000010e00780c */ /* 0x000fe40000764270 */
        /* <DEDUP_REMOVED lines=49> */
[----:B------:R-:W-:Y:S01]  /*a580*/  ISETP.GT.AND P1, PT, R9, -0x1, PT ;  /* 0xffffffff0900780c */ /* 0x000fe20003f24270 */
[----:B------:R-:W-:-:S12]  /*a590*/  BSSY B0, `(.L_x_1766) ;  /* 0x0000010000007945 */ /* 0x000fd80003800000 */
[----:B------:R-:W-:Y:S05]  /*a5a0*/  @P1 BRA `(.L_x_1767) ;  /* 0x0000000000201947 */ /* 0x000fea0003800000 */
[----:B------:R-:W-:Y:S02]  /*a5b0*/  IMAD.U32 R193, RZ, RZ, UR23 ;  /* 0x00000017ffc17e24 */ /* 0x000fe4000f8e00ff */
[----:B------:R-:W-:-:S03]  /*a5c0*/  IMAD.MOV.U32 R4, RZ, RZ, R13 ;  /* 0x000000ffff047224 */ /* 0x000fc600078e000d */
[----:B------:R-:W-:-:S13]  /*a5d0*/  ISETP.NE.AND P1, PT, R193, 0x1, PT ;  /* 0x00000001c100780c */ /* 0x000fda0003f25270 */
[----:B------:R-:W1:Y:S02]  /*a5e0*/  @P1 LDC.64 R20, c[0x0][0x9e8] ;  /* 0x00027a00ff141b82 */ /* 0x000e640000000a00 */
[----:B-1----:R-:W-:-:S05]  /*a5f0*/  @P1 IMAD.HI.U32 R20, R13, R20, RZ ;  /* 0x000000140d141227 */ /* 0x002fca00078e00ff */
[----:B------:R-:W-:-:S04]  /*a600*/  @P1 SHF.R.U32.HI R4, RZ, R21, R20 ;  /* 0x00000015ff041219 */ /* 0x000fc80000011614 */
[----:B------:R-:W-:Y:S01]  /*a610*/  LOP3.LUT R4, RZ, R4, RZ, 0x33, !PT ;  /* 0x00000004ff047212 */ /* 0x000fe200078e33ff */
[----:B------:R-:W-:Y:S06]  /*a620*/  BRA `(.L_x_1768) ;  /* 0x0000000000187947 */ /* 0x000fec0003800000 */
.L_x_1767:
[----:B------:R-:W-:Y:S02]  /*a630*/  IMAD.U32 R193, RZ, RZ, UR23 ;  /* 0x00000017ffc17e24 */ /* 0x000fe4000f8e00ff */
[----:B------:R-:W-:-:S03]  /*a640*/  IMAD.MOV.U32 R4, RZ, RZ, R9 ;  /* 0x000000ffff047224 */ /* 0x000fc600078e0009 */
[----:B------:R-:W-:-:S13]  /*a650*/  ISETP.NE.AND P1, PT, R193, 0x1, PT ;  /* 0x00000001c100780c */ /* 0x000fda0003f25270 */
[----:B------:R-:W1:Y:S02]  /*a660*/  @P1 LDC.64 R20, c[0x0][0x9e8] ;  /* 0x00027a00ff141b82 */ /* 0x000e640000000a00 */
[----:B-1----:R-:W-:-:S05]  /*a670*/  @P1 IMAD.HI.U32 R20, R9, R20, RZ ;  /* 0x0000001409141227 */ /* 0x002fca00078e00ff */
[----:B------:R-:W-:-:S07]  /*a680*/  @P1 SHF.R.U32.HI R4, RZ, R21, R20 ;  /* 0x00000015ff041219 */ /* 0x000fce0000011614 */
.L_x_1768:
[----:B------:R-:W-:Y:S05]  /*a690*/  BSYNC B0 ;  /* 0x0000000000007941 */ /* 0x000fea0003800000 */
.L_x_1766:
[----:B------:R-:W-:-:S04]  /*a6a0*/  IMAD R21, R4, R193, -UR7 ;  /* 0x8000000704157e24 */ /* 0x000fc8000f8e02c1 */
[----:B------:R-:W-:-:S05]  /*a6b0*/  IMAD.IADD R21, R21, 0x1, -R16 ;  /* 0x0000000115157824 */ /* 0x000fca00078e0a10 */
[----:B------:R-:W-:Y:S02]  /*a6c0*/  VIADDMNMX R14, R21, R193, R14, PT ;  /* 0x000000c1150e7246 */ /* 0x000fe4000380010e */
[----:B------:R-:W-:-:S07]  /*a6d0*/  VIMNMX R152, R152, R21, !PT ;  /* 0x0000001598987248 */ /* 0x000fce0007fe0100 */
.L_x_1765:
[----:B------:R-:W-:Y:S01]  /*a6e0*/  FMNMX.FTZ R4, R7, R12, !PT ;  /* 0x0000000c07047209 */ /* 0x000fe20007810000 */
[----:B------:R-:W-:Y:S01]  /*a6f0*/  UMOV UR10, UR20 ;  /* 0x00000014000a7c82 */ /* 0x000fe20008000000 */
[----:B------:R-:W-:Y:S01]  /*a700*/  ISETP.GT.AND P1, PT, R152, 0x1, P0 ;  /* 0x000000019800780c */ /* 0x000fe20000724270 */
[----:B------:R-:W-:Y:S01]  /*a710*/  IMAD.MOV R195, RZ, RZ, -R18 ;  /* 0x000000ffffc37224 */ /* 0x000fe200078e0a12 */
        /* <DEDUP_REMOVED lines=62> */
[----:B------:R-:W-:Y:S02]  /*ab00*/  FSEL R154, R154, RZ, P3 ;  /* 0x000000ff9a9a7208 */ /* 0x000fe40001800000 */
[----:B------:R-:W-:Y:S02]  /*ab10*/  FMNMX.FTZ R193, R163, R20, !PT ;  /* 0x00000014a3c17209 */ /* 0x000fe40007810000 */
[----:B------:R-:W-:Y:S01]  /*ab20*/  ISETP.LT.OR P1, PT, R14, 0x22, P1 ;  /* 0x000000220e00780c */ /* 0x000fe20000f21670 */
[--C-:B------:R-:W-:Y:S01]  /*ab30*/  FFMA.FTZ R153, R153, UR10, -R154.reuse ;  /* 0x0000000a99997c23 */ /* 0x100fe2000801089a */
[----:B------:R-:W-:Y:S01]  /*ab40*/  FMNMX.FTZ R20, R166, R193, !PT ;  /* 0x000000c1a6147209 */ /* 0x000fe20007810000 */
[--C-:B------:R-:W-:Y:S01]  /*ab50*/  FFMA.FTZ R193, R7, UR10, -R154.reuse ;  /* 0x0000000a07c17c23 */ /* 0x100fe2000801089a */
[----:B------:R-:W-:Y:S01]  /*ab60*/  FSEL R171, R171, -INF , !P1 ;  /* 0xff800000abab7808 */ /* 0x000fe20004800000 */
[--C-:B------:R-:W-:Y:S01]  /*ab70*/  FFMA.FTZ R156, R156, UR10, -R154.reuse ;  /* 0x0000000a9c9c7c23 */ /* 0x100fe2000801089a */
[----:B------:R-:W-:Y:S01]  /*ab80*/  FMNMX.FTZ R7, R167, R20, !PT ;  /* 0x00000014a7077209 */ /* 0x000fe20007810000 */
[----:B------:R-:W-:Y:S01]  /*ab90*/  MUFU.EX2 R153, R153 ;  /* 0x0000009900997308 */ /* 0x000fe20000000800 */
[----:B------:R-:W-:Y:S01]  /*aba0*/  ISETP.GT.AND P1, PT, R152, 0x29, P0 ;  /* 0x000000299800780c */ /* 0x000fe20000724270 */
[--C-:B------:R-:W-:Y:S01]  /*abb0*/  FFMA.FTZ R157, R157, UR10, -R154.reuse ;  /* 0x0000000a9d9d7c23 */ /* 0x100fe2000801089a */
[----:B------:R-:W-:Y:S01]  /*abc0*/  FMNMX.FTZ R194, R170, R7, !PT ;  /* 0x00000007aac27209 */ /* 0x000fe20007810000 */
[--C-:B------:R-:W-:Y:S01]  /*abd0*/  FFMA.FTZ R161, R161, UR10, -R154.reuse ;  /* 0x0000000aa1a17c23 */ /* 0x100fe2000801089a */
[----:B------:R-:W-:Y:S01]  /*abe0*/  ISETP.LT.OR P1, PT, R14, 0x2a, P1 ;  /* 0x0000002a0e00780c */ /* 0x000fe20000f21670 */
[--C-:B------:R-:W-:Y:S01]  /*abf0*/  FFMA.FTZ R165, R165, UR10, -R154.reuse ;  /* 0x0000000aa5a57c23 */ /* 0x100fe2000801089a */
[----:B------:R-:W-:Y:S01]  /*ac00*/  FMNMX.FTZ R7, R171, R194, !PT ;  /* 0x000000c2ab077209 */ /* 0x000fe20007810000 */
[----:B------:R1:W-:Y:S01]  /*ac10*/  MUFU.EX2 R20, R193 ;  /* 0x000000c100147308 */ /* 0x0003e20000000800 */
[----:B------:R-:W-:Y:S01]  /*ac20*/  FSEL R175, R175, -INF , !P1 ;  /* 0xff800000afaf7808 */ /* 0x000fe20004800000 */
[--C-:B------:R-:W-:Y:S01]  /*ac30*/  FFMA.FTZ R169, R169, UR10, -R154.reuse ;  /* 0x0000000aa9a97c23 */ /* 0x100fe2000801089a */
[----:B------:R-:W-:Y:S01]  /*ac40*/  ISETP.GT.AND P1, PT, R152, 0x31, P0 ;  /* 0x000000319800780c */ /* 0x000fe20000724270 */
[--C-:B------:R-:W-:Y:S01]  /*ac50*/  FFMA.FTZ R177, R177, UR10, -R154.reuse ;  /* 0x0000000ab1b17c23 */ /* 0x100fe2000801089a */
[----:B------:R-:W-:Y:S01]  /*ac60*/  FMNMX.FTZ R194, R174, R7, !PT ;  /* 0x00000007aec27209 */ /* 0x000fe20007810000 */
[--C-:B------:R-:W-:Y:S01]  /*ac70*/  FFMA.FTZ R181, R181, UR10, -R154.reuse ;  /* 0x0000000ab5b57c23 */ /* 0x100fe2000801089a */
[----:B------:R-:W-:Y:S01]  /*ac80*/  ISETP.LT.OR P1, PT, R14, 0x32, P1 ;  /* 0x000000320e00780c */ /* 0x000fe20000f21670 */
[----:B------:R-:W-:Y:S01]  /*ac90*/  MUFU.EX2 R156, R156 ;  /* 0x0000009c009c7308 */ /* 0x000fe20000000800 */
[----:B------:R-:W-:Y:S01]  /*aca0*/  FMNMX.FTZ R7, R175, R194, !PT ;  /* 0x000000c2af077209 */ /* 0x000fe20007810000 */
[--C-:B-1----:R-:W-:Y:S01]  /*acb0*/  FFMA.FTZ R193, R160, UR10, -R154.reuse ;  /* 0x0000000aa0c17c23 */ /* 0x102fe2000801089a */
[----:B------:R-:W-:Y:S01]  /*acc0*/  ISETP.GT.AND P0, PT, R152, 0x39, P0 ;  /* 0x000000399800780c */ /* 0x000fe20000704270 */
[--C-:B------:R-:W-:Y:S01]  /*acd0*/  FFMA.FTZ R160, R164, UR10, -R154.reuse ;  /* 0x0000000aa4a07c23 */ /* 0x100fe2000801089a */
[----:B------:R-:W-:Y:S01]  /*ace0*/  FSEL R179, R179, -INF , !P1 ;  /* 0xff800000b3b37808 */ /* 0x000fe20004800000 */
        /* <DEDUP_REMOVED lines=8> */
[----:B------:R-:W-:Y:S02]  /*ad70*/  FMNMX.FTZ R14, R182, R7, !PT ;  /* 0x00000007b60e7209 */ /* 0x000fe40007810000 */
[----:B------:R-:W-:Y:S02]  /*ad80*/  ISETP.NE.AND P1, PT, R16, R195, PT ;  /* 0x000000c31000720c */ /* 0x000fe40003f25270 */
[----:B------:R-:W-:Y:S01]  /*ad90*/  FMNMX.FTZ R7, R183, R14, !PT ;  /* 0x0000000eb7077209 */ /* 0x000fe20007810000 */
[----:B------:R-:W-:Y:S04]  /*ada0*/  MUFU.EX2 R161, R161 ;  /* 0x000000a100a17308 */ /* 0x000fe80000000800 */
[----:B------:R-:W1:Y:S04]  /*adb0*/  SHFL.BFLY PT, R152, R7, 0x2, 0x1f ;  /* 0x0c401f0007987f89 */ /* 0x000e6800000e0000 */
[----:B------:R2:W-:Y:S08]  /*adc0*/  MUFU.EX2 R14, R193 ;  /* 0x000000c1000e7308 */ /* 0x0005f00000000800 */
[----:B------:R-:W-:Y:S01]  /*add0*/  MUFU.EX2 R160, R160 ;  /* 0x000000a000a07308 */ /* 0x000fe20000000800 */
[----:B--2---:R-:W-:-:S05]  /*ade0*/  FSEL R193, R4, RZ, P3 ;  /* 0x000000ff04c17208 */ /* 0x004fca0001800000 */
[----:B------:R-:W-:Y:S02]  /*adf0*/  FADD.FTZ R12, -R193, R12 ;  /* 0x0000000cc10c7221 */ /* 0x000fe40000010100 */
[----:B------:R-:W-:Y:S02]  /*ae00*/  MUFU.EX2 R165, R165 ;  /* 0x000000a500a57308 */ /* 0x000fe40000000800 */
[----:B------:R-:W-:Y:S01]  /*ae10*/  FMUL.FTZ R173, R12, UR10 ;  /* 0x0000000a0cad7c20 */ /* 0x000fe20008410000 */
[--C-:B------:R-:W-:Y:S01]  /*ae20*/  FFMA.FTZ R12, R176, UR10, -R154.reuse ;  /* 0x0000000ab00c7c23 */ /* 0x100fe2000801089a */
[----:B-1----:R-:W-:Y:S01]  /*ae30*/  FMNMX.FTZ R152, R7, R152, !PT ;  /* 0x0000009807987209 */ /* 0x002fe20007810000 */
[----:B------:R-:W-:-:S03]  /*ae40*/  FFMA.FTZ R176, R180, UR10, -R154 ;  /* 0x0000000ab4b07c23 */ /* 0x000fc6000801089a */
[----:B------:R-:W1:Y:S01]  /*ae50*/  MUFU.EX2 R173, R173 ;  /* 0x000000ad00ad7308 */ /* 0x000e620000000800 */
[----:B------:R-:W2:Y:S07]  /*ae60*/  SHFL.BFLY PT, R7, R152, 0x1, 0x1f ;  /* 0x0c201f0098077f89 */ /* 0x000eae00000e0000 */
[----:B------:R-:W3:Y:S08]  /*ae70*/  MUFU.EX2 R164, R164 ;  /* 0x000000a400a47308 */ /* 0x000ef00000000800 */
[----:B------:R-:W4:Y:S01]  /*ae80*/  MUFU.EX2 R169, R169 ;  /* 0x000000a900a97308 */ /* 0x000f220000000800 */
[-C--:B-1----:R-:W-:Y:S01]  /*ae90*/  FMUL.FTZ R24, R24, R173.reuse ;  /* 0x000000ad18187220 */ /* 0x082fe20000410000 */
[-C--:B------:R-:W-:Y:S01]  /*aea0*/  FMUL.FTZ R25, R25, R173.reuse ;  /* 0x000000ad19197220 */ /* 0x080fe20000410000 */
[-C--:B------:R-:W-:Y:S01]  /*aeb0*/  FMUL.FTZ R28, R28, R173.reuse ;  /* 0x000000ad1c1c7220 */ /* 0x080fe20000410000 */
[-C--:B------:R-:W-:Y:S01]  /*aec0*/  FMUL.FTZ R29, R29, R173.reuse ;  /* 0x000000ad1d1d7220 */ /* 0x080fe20000410000 */
[-C--:B------:R-:W-:Y:S01]  /*aed0*/  FMUL.FTZ R32, R32, R173.reuse ;  /* 0x000000ad20207220 */ /* 0x080fe20000410000 */
[-C--:B------:R-:W-:Y:S01]  /*aee0*/  FMUL.FTZ R33, R33, R173.reuse ;  /* 0x000000ad21217220 */ /* 0x080fe20000410000 */
[----:B------:R-:W-:Y:S01]  /*aef0*/  FMUL.FTZ R36, R36, R173 ;  /* 0x000000ad24247220 */ /* 0x000fe20000410000 */
[----:B------:R1:W-:Y:S01]  /*af00*/  MUFU.EX2 R193, R172 ;  /* 0x000000ac00c17308 */ /* 0x0003e20000000800 */
[----:B--2---:R-:W-:Y:S01]  /*af10*/  FMNMX.FTZ R7, R152, R7, !PT ;  /* 0x0000000798077209 */ /* 0x004fe20007810000 */
[----:B------:R-:W-:Y:S01]  /*af20*/  FFMA.FTZ R152, R173, R5, R20 ;  /* 0x00000005ad987223 */ /* 0x000fe20000010014 */
[-C--:B------:R-:W-:Y:S01]  /*af30*/  FMUL.FTZ R37, R37, R173.reuse ;  /* 0x000000ad25257220 */ /* 0x080fe20000410000 */
[-C--:B------:R-:W-:Y:S01]  /*af40*/  FMUL.FTZ R40, R40, R173.reuse ;  /* 0x000000ad28287220 */ /* 0x080fe20000410000 */
[----:B------:R-:W-:Y:S01]  /*af50*/  FSETP.NEU.FTZ.AND P0, PT, R7, -INF , PT ;  /* 0xff8000000700780b */ /* 0x000fe20003f1d000 */
[----:B------:R-:W-:Y:S01]  /*af60*/  FADD.FTZ R5, R153, R152 ;  /* 0x0000009899057221 */ /* 0x000fe20000010000 */
[-C--:B------:R-:W-:Y:S01]  /*af70*/  FMUL.FTZ R41, R41, R173.reuse ;  /* 0x000000ad29297220 */ /* 0x080fe20000410000 */
[----:B------:R-:W2:Y:S01]  /*af80*/  MUFU.EX2 R168, R168 ;  /* 0x000000a800a87308 */ /* 0x000ea20000000800 */
[C---:B-1----:R-:W-:Y:S01]  /*af90*/  FMUL.FTZ R172, R7.reuse, UR10 ;  /* 0x0000000a07ac7c20 */ /* 0x042fe20008410000 */
[----:B------:R-:W-:Y:S01]  /*afa0*/  FADD.FTZ R152, R156, R5 ;  /* 0x000000059c987221 */ /* 0x000fe20000010000 */
[----:B------:R-:W-:Y:S01]  /*afb0*/  FSEL R5, R7, RZ, P0 ;  /* 0x000000ff07057208 */ /* 0x000fe20000000000 */
[-C--:B------:R-:W-:Y:S01]  /*afc0*/  FMUL.FTZ R44, R44, R173.reuse ;  /* 0x000000ad2c2c7220 */ /* 0x080fe20000410000 */
[----:B------:R-:W-:Y:S01]  /*afd0*/  FMUL.FTZ R45, R45, R173 ;  /* 0x000000ad2d2d7220 */ /* 0x000fe20000410000 */
[----:B------:R-:W-:Y:S01]  /*afe0*/  FADD.FTZ R195, R157, R152 ;  /* 0x000000989dc37221 */ /* 0x000fe20000010000 */
[----:B------:R-:W-:-:S02]  /*aff0*/  IMAD.U32 R152, RZ, RZ, UR21 ;  /* 0x00000015ff987e24 */ /* 0x000fc4000f8e00ff */
[----:B------:R-:W-:Y:S01]  /*b000*/  FADD.FTZ R5, -R5, R10 ;  /* 0x0000000a05057221 */ /* 0x000fe20000010100 */
[----:B------:R-:W-:Y:S01]  /*b010*/  FSEL R154, R172, RZ, P0 ;  /* 0x000000ffac9a7208 */ /* 0x000fe20000000000 */
[----:B------:R-:W-:Y:S01]  /*b020*/  FADD.FTZ R180, R14, R195 ;  /* 0x000000c30eb47221 */ /* 0x000fe20000010000 */
[----:B------:R-:W-:Y:S01]  /*b030*/  @!P1 IMAD R152, R152, 0x40, R17 ;  /* 0x0000004098989824 */ /* 0x000fe200078e0211 */
[----:B------:R-:W1:Y:S01]  /*b040*/  MUFU.EX2 R12, R12 ;  /* 0x0000000c000c7308 */ /* 0x000e620000000800 */
[----:B------:R-:W-:Y:S01]  /*b050*/  FMUL.FTZ R5, R5, UR10 ;  /* 0x0000000a05057c20 */ /* 0x000fe20008410000 */
[----:B------:R-:W-:Y:S01]  /*b060*/  FADD.FTZ R195, R161, R180 ;  /* 0x000000b4a1c37221 */ /* 0x000fe20000010000 */
[--C-:B------:R-:W-:Y:S01]  /*b070*/  FFMA.FTZ R21, R21, UR10, -R154.reuse ;  /* 0x0000000a15157c23 */ /* 0x100fe2000801089a */
[----:B------:R-:W-:Y:S01]  /*b080*/  @!P1 LEA R180, R152, UR38, 0x2 ;  /* 0x0000002698b49c11 */ /* 0x000fe2000f8e10ff */
[--C-:B------:R-:W-:Y:S01]  /*b090*/  FFMA.FTZ R172, R155, UR10, -R154.reuse ;  /* 0x0000000a9bac7c23 */ /* 0x100fe2000801089a */
[----:B------:R-:W-:Y:S01]  /*b0a0*/  FADD.FTZ R10, R160, R195 ;  /* 0x000000c3a00a7221 */ /* 0x000fe20000010000 */
[--C-:B------:R-:W-:Y:S01]  /*b0b0*/  FFMA.FTZ R155, R158, UR10, -R154.reuse ;  /* 0x0000000a9e9b7c23 */ /* 0x100fe2000801089a */
[----:B------:R-:W5:Y:S01]  /*b0c0*/  MUFU.EX2 R177, R177 ;  /* 0x000000b100b17308 */ /* 0x000f620000000800 */
[----:B------:R-:W-:Y:S01]  /*b0d0*/  FFMA.FTZ R159, R159, UR10, -R154 ;  /* 0x0000000a9f9f7c23 */ /* 0x000fe2000801089a */
[----:B------:R-:W-:Y:S01]  /*b0e0*/  FADD.FTZ R197, R165, R10 ;  /* 0x0000000aa5c57221 */ /* 0x000fe20000010000 */
[--C-:B------:R-:W-:Y:S01]  /*b0f0*/  FFMA.FTZ R196, R170, UR10, -R154.reuse ;  /* 0x0000000aaac47c23 */ /* 0x100fe2000801089a */
[--C-:B------:R-:W-:Y:S01]  /*b100*/  FFMA.FTZ R194, R162, UR10, -R154.reuse ;  /* 0x0000000aa2c27c23 */ /* 0x100fe2000801089a */
[--C-:B------:R-:W-:Y:S01]  /*b110*/  FFMA.FTZ R163, R163, UR10, -R154.reuse ;  /* 0x0000000aa3a37c23 */ /* 0x100fe2000801089a */
[----:B---3--:R-:W-:Y:S01]  /*b120*/  FADD.FTZ R152, R164, R197 ;  /* 0x000000c5a4987221 */ /* 0x008fe20000010000 */
[--C-:B------:R-:W-:Y:S01]  /*b130*/  FFMA.FTZ R195, R166, UR10, -R154.reuse ;  /* 0x0000000aa6c37c23 */ /* 0x100fe2000801089a */
[----:B------:R-:W-:Y:S01]  /*b140*/  MUFU.EX2 R21, R21 ;  /* 0x0000001500157308 */ /* 0x000fe20000000800 */
[----:B------:R-:W-:Y:S01]  /*b150*/  FFMA.FTZ R167, R167, UR10, -R154 ;  /* 0x0000000aa7a77c23 */ /* 0x000fe2000801089a */
[----:B----4-:R-:W-:Y:S01]  /*b160*/  FADD.FTZ R197, R169, R152 ;  /* 0x00000098a9c57221 */ /* 0x010fe20000010000 */
[--C-:B------:R-:W-:Y:S01]  /*b170*/  FFMA.FTZ R171, R171, UR10, -R154.reuse ;  /* 0x0000000aabab7c23 */ /* 0x100fe2000801089a */
[--C-:B------:R-:W-:Y:S01]  /*b180*/  FFMA.FTZ R174, R174, UR10, -R154.reuse ;  /* 0x0000000aaeae7c23 */ /* 0x100fe2000801089a */
[--C-:B------:R-:W-:Y:S01]  /*b190*/  FFMA.FTZ R175, R175, UR10, -R154.reuse ;  /* 0x0000000aafaf7c23 */ /* 0x100fe2000801089a */
[----:B--2---:R-:W-:Y:S01]  /*b1a0*/  FADD.FTZ R152, R168, R197 ;  /* 0x000000c5a8987221 */ /* 0x004fe20000010000 */
[--C-:B------:R-:W-:Y:S01]  /*b1b0*/  FFMA.FTZ R178, R178, UR10, -R154.reuse ;  /* 0x0000000ab2b27c23 */ /* 0x100fe2000801089a */
[----:B------:R2:W3:Y:S01]  /*b1c0*/  MUFU.EX2 R10, R5 ;  /* 0x00000005000a7308 */ /* 0x0004e20000000800 */
[--C-:B------:R-:W-:Y:S01]  /*b1d0*/  FFMA.FTZ R179, R179, UR10, -R154.reuse ;  /* 0x0000000ab3b37c23 */ /* 0x100fe2000801089a */
[--C-:B------:R-:W-:Y:S01]  /*b1e0*/  FFMA.FTZ R182, R182, UR10, -R154.reuse ;  /* 0x0000000ab6b67c23 */ /* 0x100fe2000801089a */
[----:B------:R-:W-:Y:S01]  /*b1f0*/  FFMA.FTZ R183, R183, UR10, -R154 ;  /* 0x0000000ab7b77c23 */ /* 0x000fe2000801089a */
[----:B------:R-:W-:Y:S01]  /*b200*/  F2FP.F16.F32.PACK_AB R154, R157, R156 ;  /* 0x0000009c9d9a723e */ /* 0x000fe200000000ff */
[----:B------:R4:W-:Y:S01]  /*b210*/  @!P1 STS [R180+0x28800], R173 ;  /* 0x028800adb4009388 */ /* 0x0009e20000000800 */
[----:B------:R-:W-:Y:S01]  /*b220*/  F2FP.F16.F32.PACK_AB R156, R161, R14 ;  /* 0x0000000ea19c723e */ /* 0x000fe200000000ff */
[-C--:B------:R-:W-:Y:S01]  /*b230*/  FMUL.FTZ R48, R48, R173.reuse ;  /* 0x000000ad30307220 */ /* 0x080fe20000410000 */
[----:B------:R-:W0:Y:S01]  /*b240*/  MUFU.EX2 R172, R172 ;  /* 0x000000ac00ac7308 */ /* 0x000e220000000800 */
[----:B--2---:R-:W-:Y:S01]  /*b250*/  FADD.FTZ R5, R193, R152 ;  /* 0x00000098c1057221 */ /* 0x004fe20000010000 */
[----:B------:R-:W-:Y:S01]  /*b260*/  F2FP.F16.F32.PACK_AB R152, R153, R20 ;  /* 0x000000149998723e */ /* 0x000fe200000000ff */
[-C--:B------:R-:W-:Y:S01]  /*b270*/  FMUL.FTZ R49, R49, R173.reuse ;  /* 0x000000ad31317220 */ /* 0x080fe20000410000 */
[----:B------:R-:W-:Y:S01]  /*b280*/  F2FP.F16.F32.PACK_AB R162, R193, R168 ;  /* 0x000000a8c1a2723e */ /* 0x000fe200000000ff */
[----:B-1----:R-:W-:Y:S01]  /*b290*/  FADD.FTZ R158, R12, R5 ;  /* 0x000000050c9e7221 */ /* 0x002fe20000010000 */
[-C--:B------:R-:W-:Y:S01]  /*b2a0*/  FMUL.FTZ R52, R52, R173.reuse ;  /* 0x000000ad34347220 */ /* 0x080fe20000410000 */
[-C--:B------:R-:W-:Y:S01]  /*b2b0*/  FMUL.FTZ R53, R53, R173.reuse ;  /* 0x000000ad35357220 */ /* 0x080fe20000410000 */
[----:B------:R-:W1:Y:S01]  /*b2c0*/  MUFU.EX2 R176, R176 ;  /* 0x000000b000b07308 */ /* 0x000e620000000800 */
[----:B-----5:R-:W-:Y:S01]  /*b2d0*/  FADD.FTZ R5, R177, R158 ;  /* 0x0000009eb1057221 */ /* 0x020fe20000010000 */
[----:B------:R-:W-:Y:S01]  /*b2e0*/  F2FP.F16.F32.PACK_AB R158, R165, R160 ;  /* 0x000000a0a59e723e */ /* 0x000fe200000000ff */
[----:B---3--:R-:W-:Y:S01]  /*b2f0*/  FFMA.FTZ R153, R10, R6, R21 ;  /* 0x000000060a997223 */ /* 0x008fe20000010015 */
[----:B------:R-:W-:Y:S01]  /*b300*/  F2FP.F16.F32.PACK_AB R160, R169, R164 ;  /* 0x000000a4a9a0723e */ /* 0x000fe200000000ff */
[----:B------:R4:W-:Y:S01]  /*b310*/  @!P1 STS [R180+0x28820], R10 ;  /* 0x0288200ab4009388 */ /* 0x0009e20000000800 */
[----:B------:R-:W-:Y:S01]  /*b320*/  F2FP.F16.F32.PACK_AB R164, R177, R12 ;  /* 0x0000000cb1a4723e */ /* 0x000fe200000000ff */
        /* <DEDUP_REMOVED lines=28> */
[-C--:B------:R-:W-:Y:S01]  /*b4f0*/  FMUL.FTZ R93, R93, R173.reuse ;  /* 0x000000ad5d5d7220 */ /* 0x080fe20000410000 */
[-C--:B------:R-:W-:Y:S01]  /*b500*/  FMUL.FTZ R96, R96, R173.reuse ;  /* 0x000000ad60607220 */ /* 0x080fe20000410000 */
[-C--:B------:R-:W-:Y:S01]  /*b510*/  FMUL.FTZ R97, R97, R173.reuse ;  /* 0x000000ad61617220 */ /* 0x080fe20000410000 */
[-C--:B------:R-:W-:Y:S01]  /*b520*/  FMUL.FTZ R100, R100, R173.reuse ;  /* 0x000000ad64647220 */ /* 0x080fe20000410000 */
[----:B------:R-:W-:Y:S01]  /*b530*/  FMUL.FTZ R101, R101, R173 ;  /* 0x000000ad65657220 */ /* 0x000fe20000410000 */
[----:B------:R-:W0:Y:S01]  /*b540*/  MUFU.EX2 R12, R163 ;  /* 0x000000a3000c7308 */ /* 0x000e220000000800 */
[C---:B-1----:R-:W-:Y:S01]  /*b550*/  FADD.FTZ R168, R170.reuse, R153 ;  /* 0x00000099aaa87221 */ /* 0x042fe20000010000 */
[----:B------:R-:W-:Y:S01]  /*b560*/  F2FP.F16.F32.PACK_AB R155, R170, R155 ;  /* 0x0000009baa9b723e */ /* 0x000fe200000000ff */
        /* <DEDUP_REMOVED lines=12> */
[----:B------:R-:W-:Y:S01]  /*b630*/  FMUL.FTZ R124, R124, R173 ;  /* 0x000000ad7c7c7220 */ /* 0x000fe20000410000 */
[----:B------:R-:W2:Y:S01]  /*b640*/  MUFU.EX2 R14, R167 ;  /* 0x000000a7000e7308 */ /* 0x000ea20000000800 */
[C---:B0-----:R-:W-:Y:S01]  /*b650*/  FADD.FTZ R168, R12.reuse, R153 ;  /* 0x000000990ca87221 */ /* 0x041fe20000010000 */
[----:B------:R-:W-:Y:S01]  /*b660*/  F2FP.F16.F32.PACK_AB R157, R12, R157 ;  /* 0x0000009d0c9d723e */ /* 0x000fe200000000ff */
        /* <DEDUP_REMOVED lines=14> */
[----:B--2---:R-:W-:Y:S01]  /*b750*/  F2FP.F16.F32.PACK_AB R159, R14, R159 ;  /* 0x0000009f0e9f723e */ /* 0x004fe200000000ff */
[-C--:B------:R-:W-:Y:S01]  /*b760*/  FMUL.FTZ R148, R148, R173.reuse ;  /* 0x000000ad94947220 */ /* 0x080fe20000410000 */
[----:B------:R-:W-:Y:S01]  /*b770*/  FMUL.FTZ R149, R149, R173 ;  /* 0x000000ad95957220 */ /* 0x000fe20000410000 */
[-C--:B------:R-:W-:Y:S01]  /*b780*/  FMUL.FTZ R26, R26, R10.reuse ;  /* 0x0000000a1a1a7220 */ /* 0x080fe20000410000 */
[-C--:B------:R-:W-:Y:S01]  /*b790*/  FMUL.FTZ R27, R27, R10.reuse ;  /* 0x0000000a1b1b7220 */ /* 0x080fe20000410000 */
[-C--:B------:R-:W-:Y:S01]  /*b7a0*/  FMUL.FTZ R30, R30, R10.reuse ;  /* 0x0000000a1e1e7220 */ /* 0x080fe20000410000 */
[-C--:B------:R-:W-:Y:S01]  /*b7b0*/  FMUL.FTZ R31, R31, R10.reuse ;  /* 0x0000000a1f1f7220 */ /* 0x080fe20000410000 */
[----:B------:R2:W3:Y:S01]  /*b7c0*/  MUFU.EX2 R163, R174 ;  /* 0x000000ae00a37308 */ /* 0x0004e20000000800 */
        /* <DEDUP_REMOVED lines=12> */
[----:B0-----:R-:W-:Y:S01]  /*b890*/  FADD.FTZ R153, R161, R174 ;  /* 0x000000aea1997221 */ /* 0x001fe20000010000 */
[----:B-1----:R-:W-:Y:S01]  /*b8a0*/  F2FP.F16.F32.PACK_AB R161, R20, R161 ;  /* 0x000000a114a1723e */ /* 0x002fe200000000ff */
[-C--:B------:R-:W-:Y:S01]  /*b8b0*/  FMUL.FTZ R54, R54, R10.reuse ;  /* 0x0000000a36367220 */ /* 0x080fe20000410000 */
[----:B------:R-:W0:Y:S01]  /*b8c0*/  MUFU.EX2 R165, R178 ;  /* 0x000000b200a57308 */ /* 0x000e220000000800 */
[----:B------:R-:W-:Y:S01]  /*b8d0*/  FADD.FTZ R174, R20, R153 ;  /* 0x0000009914ae7221 */ /* 0x000fe20000010000 */
[-C--:B------:R-:W-:Y:S01]  /*b8e0*/  FMUL.FTZ R55, R55, R10.reuse ;  /* 0x0000000a37377220 */ /* 0x080fe20000410000 */
[-C--:B------:R-:W-:Y:S01]  /*b8f0*/  FMUL.FTZ R58, R58, R10.reuse ;  /* 0x0000000a3a3a7220 */ /* 0x080fe20000410000 */
[-C--:B------:R-:W-:Y:S01]  /*b900*/  FMUL.FTZ R59, R59, R10.reuse ;  /* 0x0000000a3b3b7220 */ /* 0x080fe20000410000 */
[----:B---3--:R-:W-:Y:S01]  /*b910*/  FADD.FTZ R153, R163, R174 ;  /* 0x000000aea3997221 */ /* 0x008fe20000010000 */
[-C--:B------:R-:W-:Y:S01]  /*b920*/  FMUL.FTZ R62, R62, R10.reuse ;  /* 0x0000000a3e3e7220 */ /* 0x080fe20000410000 */
[-C--:B------:R-:W-:Y:S01]  /*b930*/  FMUL.FTZ R63, R63, R10.reuse ;  /* 0x0000000a3f3f7220 */ /* 0x080fe20000410000 */
[----:B------:R-:W1:Y:S01]  /*b940*/  MUFU.EX2 R168, R179 ;  /* 0x000000b300a87308 */ /* 0x000e620000000800 */
[----:B-----5:R-:W-:Y:S01]  /*b950*/  FADD.FTZ R176, R6, R153 ;  /* 0x0000009906b07221 */ /* 0x020fe20000010000 */
[----:B------:R-:W-:Y:S01]  /*b960*/  F2FP.F16.F32.PACK_AB R153, R172, R21 ;  /* 0x00000015ac99723e */ /* 0x000fe200000000ff */
[----:B------:R-:W-:Y:S01]  /*b970*/  BAR.SYNC.DEFER_BLOCKING 0xf, 0x100 ;  /* 0x03c4000000007b1d */ /* 0x000fe20000010000 */
[----:B------:R-:W-:Y:S01]  /*b980*/  F2FP.F16.F32.PACK_AB R163, R6, R163 ;  /* 0x000000a306a3723e */ /* 0x000fe200000000ff */
        /* <DEDUP_REMOVED lines=20> */
[-C--:B------:R-:W-:Y:S01]  /*bad0*/  FMUL.FTZ R95, R95, R10.reuse ;  /* 0x0000000a5f5f7220 */ /* 0x080fe20000410000 */
[----:B--2---:R-:W-:Y:S01]  /*bae0*/  FADD.FTZ R21, R167, R172 ;  /* 0x000000aca7157221 */ /* 0x004fe20000010000 */
[----:B------:R4:W-:Y:S01]  /*baf0*/  STSM.16.M88.4 [R19+0x26800], R152 ;  /* 0x0268009813007844 */ /* 0x0009e20000000200 */
[-C--:B------:R-:W-:Y:S01]  /*bb00*/  FMUL.FTZ R98, R98, R10.reuse ;  /* 0x0000000a62627220 */ /* 0x080fe20000410000 */
[-C--:B------:R-:W-:Y:S01]  /*bb10*/  FMUL.FTZ R99, R99, R10.reuse ;  /* 0x0000000a63637220 */ /* 0x080fe20000410000 */
[-C--:B------:R-:W-:Y:S01]  /*bb20*/  FMUL.FTZ R102, R102, R10.reuse ;  /* 0x0000000a66667220 */ /* 0x080fe20000410000 */
[----:B------:R4:W-:Y:S01]  /*bb30*/  STSM.16.M88.4 [R22], R156 ;  /* 0x0000009c16007844 */ /* 0x0009e20000000200 */
[-C--:B------:R-:W-:Y:S01]  /*bb40*/  FMUL.FTZ R103, R103, R10.reuse ;  /* 0x0000000a67677220 */ /* 0x080fe20000410000 */
[-C--:B------:R-:W-:Y:S01]  /*bb50*/  FMUL.FTZ R106, R106, R10.reuse ;  /* 0x0000000a6a6a7220 */ /* 0x080fe20000410000 */
[C---:B0-----:R-:W-:Y:S01]  /*bb60*/  F2FP.F16.F32.PACK_AB R167, R174.reuse, R167 ;  /* 0x000000a7aea7723e */ /* 0x041fe200000000ff */
[----:B------:R4:W-:Y:S01]  /*bb70*/  STSM.16.M88.4 [R184], R160 ;  /* 0x000000a0b8007844 */ /* 0x0009e20000000200 */
[----:B------:R-:W-:Y:S01]  /*bb80*/  FADD.FTZ R6, R174, R21 ;  /* 0x00000015ae067221 */ /* 0x000fe20000010000 */
        /* <DEDUP_REMOVED lines=24> */
[----:B----4-:R-:W-:Y:S06]  /*bd10*/  @!P4 BRA `(.L_x_1769) ;  /* 0x000000000004c947 */ /* 0x010fec0003800000 */
[----:B------:R-:W-:Y:S01]  /*bd20*/  BPT.TRAP 0x1 ;  /* 0x000000040000795c */ /* 0x000fe20000300000 */
.L_x_1769:
[----:B------:R0:W1:Y:S01]  /*bd30*/  SYNCS.PHASECHK.TRANS64.TRYWAIT P0, [UR25+0x28c50], R8 ;  /* 0x028c5008ff0075a7 */ /* 0x0000620008000159 */
[----:B------:R-:W-:Y:S05]  /*bd40*/  @!P4 BRA `(.L_x_1770) ;  /* 0x000000000004c947 */ /* 0x000fea0003800000 */
[----:B------:R-:W-:Y:S01]  /*bd50*/  BPT.TRAP 0x1 ;  /* 0x000000040000795c */ /* 0x000fe20000300000 */
.L_x_1770:
[----:B-1----:R-:W-:Y:S05]  /*bd60*/  @P0 BRA `(.L_x_1771) ;  /* 0x0000000000080947 */ /* 0x002fea0003800000 */
[----:B------:R-:W1:Y:S02]  /*bd70*/  SYNCS.PHASECHK.TRANS64.TRYWAIT P0, [UR25+0x28c50], R8 ;  /* 0x028c5008ff0075a7 */ /* 0x000e640008000159 */
[----:B-1----:R-:W-:Y:S05]  /*bd80*/  @!P0 BRA `(.L_x_1772) ;  /* 0x0000008c00788947 */ /* 0x002fea0003800000 */
.L_x_1771:
[----:B------:R-:W-:Y:S01]  /*bd90*/  ULEA UR11, UR37, UR45, 0xc ;  /* 0x0000002d250b7291 */ /* 0x000fe2000f8e603f */
[----:B------:R-:W-:Y:S01]  /*bda0*/  WARPGROUP.ARRIVE ;  /* 0x00000000000079c5 */ /* 0x000fe20000000000 */
[----:B------:R-:W-:Y:S01]  /*bdb0*/  UMOV UR7, 0x40000040 ;  /* 0x4000004000077882 */ /* 0x000fe20000000000 */
[----:B------:R-:W-:Y:S01]  /*bdc0*/  ISETP.LT.AND P0, PT, R186, UR50, PT ;  /* 0x00000032ba007c0c */ /* 0x000fe2000bf01270 */
[----:B-1----:R-:W-:Y:S01]  /*bdd0*/  @!P5 VIADD R15, R15, 0x28c60 ;  /* 0x00028c600f0fd836 */ /* 0x002fe20000000000 */
[----:B------:R-:W-:Y:S01]  /*bde0*/  UIADD3 UR50, UR50, -0x1, URZ ;  /* 0xffffffff32327890 */ /* 0x000fe2000fffe03f */
[----:B------:R-:W-:Y:S01]  /*bdf0*/  MOV R10, R7 ;  /* 0x00000007000a7202 */ /* 0x000fe20000000f00 */
        /* <DEDUP_REMOVED lines=34> */
.L_x_1756:
[----:B------:R-:W5:Y:S01]  /*c020*/  SHFL.BFLY PT, R0, R5, 0x2, 0x1f ;  /* 0x0c401f0005007f89 */ /* 0x000f6200000e0000 */
[----:B------:R-:W-:Y:S02]  /*c030*/  IMAD.MOV.U32 R10, RZ, RZ, RZ ;  /* 0x000000ffff0a7224 */ /* 0x000fe400078e00ff */
[----:B------:R-:W-:Y:S01]  /*c040*/  IMAD.U32 R14, RZ, RZ, UR10 ;  /* 0x0000000aff0e7e24 */ /* 0x000fe2000f8e00ff */
[----:B01----:R-:W0:Y:S01]  /*c050*/  SHFL.BFLY PT, R9, R6, 0x2, 0x1f ;  /* 0x0c401f0006097f89 */ /* 0x003e2200000e0000 */
[----:B------:R-:W-:Y:S01]  /*c060*/  VIADD R187, R187, 0x1 ;  /* 0x00000001bbbb7836 */ /* 0x000fe20000000000 */
[----:B------:R-:W-:Y:S08]  /*c070*/  BAR.ARV 0x8, 0xa0 ;  /* 0x0202800000007b1d */ /* 0x000ff00000002000 */
[----:B------:R-:W-:Y:S01]  /*c080*/  BAR.SYNC.DEFER_BLOCKING 0xf, 0x100 ;  /* 0x03c4000000007b1d */ /* 0x000fe20000010000 */
[----:B-----5:R-:W-:Y:S01]  /*c090*/  FADD.FTZ R0, R0, R5 ;  /* 0x0000000500007221 */ /* 0x020fe20000010000 */
[----:B------:R-:W-:-:S02]  /*c0a0*/  IMAD.MOV.U32 R5, RZ, RZ, RZ ;  /* 0x000000ffff057224 */ /* 0x000fc400078e00ff */
[----:B0-----:R-:W-:Y:S02]  /*c0b0*/  FADD.FTZ R9, R9, R6 ;  /* 0x0000000609097221 */ /* 0x001fe40000010000 */
[----:B------:R-:W0:Y:S04]  /*c0c0*/  SHFL.BFLY PT, R3, R0, 0x1, 0x1f ;  /* 0x0c201f0000037f89 */ /* 0x000e2800000e0000 */
[----:B------:R-:W1:Y:S01]  /*c0d0*/  SHFL.BFLY PT, R8, R9, 0x1, 0x1f ;  /* 0x0c201f0009087f89 */ /* 0x000e6200000e0000 */
[----:B0-----:R-:W-:Y:S01]  /*c0e0*/  FADD.FTZ R12, R0, R3 ;  /* 0x00000003000c7221 */ /* 0x001fe20000010000 */
[----:B------:R-:W-:Y:S02]  /*c0f0*/  IMAD.MOV R3, RZ, RZ, -R18 ;  /* 0x000000ffff037224 */ /* 0x000fe400078e0a12 */
[----:B------:R-:W-:-:S02]  /*c100*/  IMAD.U32 R0, RZ, RZ, UR37 ;  /* 0x00000025ff007e24 */ /* 0x000fc4000f8e00ff */
[----:B-1----:R-:W-:Y:S01]  /*c110*/  FADD.FTZ R13, R9, R8 ;  /* 0x00000008090d7221 */ /* 0x002fe20000010000 */
[----:B------:R-:W-:Y:S01]  /*c120*/  FSETP.NE.FTZ.AND P1, PT, R12, RZ, PT ;  /* 0x000000ff0c00720b */ /* 0x000fe20003f35000 */
[----:B------:R-:W-:Y:S01]  /*c130*/  UIADD3 UR37, UR37, 0x1, URZ ;  /* 0x0000000125257890 */ /* 0x000fe2000fffe03f */
[----:B------:R-:W-:Y:S01]  /*c140*/  ISETP.NE.AND P0, PT, R16, R3, PT ;  /* 0x000000031000720c */ /* 0x000fe20003f05270 */
[----:B------:R-:W-:Y:S01]  /*c150*/  IMAD.U32 R9, RZ, RZ, UR10 ;  /* 0x0000000aff097e24 */ /* 0x000fe2000f8e00ff */
[----:B------:R-:W-:Y:S01]  /*c160*/  FSETP.NE.FTZ.AND P2, PT, R13, RZ, PT ;  /* 0x000000ff0d00720b */ /* 0x000fe20003f55000 */
[----:B------:R-:W-:Y:S01]  /*c170*/  UISETP.NE.AND UP0, UPT, UR37, 0x2, UPT ;  /* 0x000000022500788c */ /* 0x000fe2000bf05270 */
[----:B------:R-:W-:-:S03]  /*c180*/  IMAD.MOV.U32 R3, RZ, RZ, -0x800000 ;  /* 0xff800000ff037424 */ /* 0x000fc600078e00ff */
[----:B------:R-:W-:Y:S02]  /*c190*/  USEL UR4, URZ, 0x1, UP0 ;  /* 0x000000013f047887 */ /* 0x000fe40008000000 */
[----:B------:R-:W-:Y:S02]  /*c1a0*/  USEL UR37, UR37, URZ, UP0 ;  /* 0x0000003f25257287 */ /* 0x000fe40008000000 */
[----:B------:R-:W0:Y:S01]  /*c1b0*/  @P1 MUFU.RCP R10, R12 ;  /* 0x0000000c000a1308 */ /* 0x000e220000001000 */
[----:B------:R-:W-:Y:S01]  /*c1c0*/  @P1 FMUL.FTZ R9, R9, 0.69314718246459960938 ;  /* 0x3f31721809091820 */ /* 0x000fe20000410000 */
[----:B------:R-:W-:Y:S01]  /*c1d0*/  @!P0 IMAD R0, R0, 0x40, R17 ;  /* 0x0000004000008824 */ /* 0x000fe200078e0211 */
[----:B------:R-:W-:-:S04]  /*c1e0*/  LOP3.LUT R2, R2, UR4, RZ, 0x3c, !PT ;  /* 0x0000000402027c12 */ /* 0x000fc8000f8e3cff */
[----:B------:R-:W-:Y:S01]  /*c1f0*/  @!P0 LEA R11, R0, UR38, 0x2 ;  /* 0x00000026000b8c11 */ /* 0x000fe2000f8e10ff */
[----:B------:R-:W-:Y:S01]  /*c200*/  @P2 MUFU.RCP R5, R13 ;  /* 0x0000000d00052308 */ /* 0x000fe20000001000 */
[----:B------:R-:W-:-:S07]  /*c210*/  IMAD.MOV.U32 R0, RZ, RZ, -0x800000 ;  /* 0xff800000ff007424 */ /* 0x000fce00078e00ff */
[----:B------:R-:W1:Y:S01]  /*c220*/  @P1 MUFU.LG2 R6, R12 ;  /* 0x0000000c00061308 */ /* 0x000e620000000c00 */
[-C--:B0-----:R-:W-:Y:S01]  /*c230*/  FMUL.FTZ R169, R24, R10.reuse ;  /* 0x0000000a18a97220 */ /* 0x081fe20000410000 */
[-C--:B--23--:R-:W-:Y:S01]  /*c240*/  FMUL.FTZ R165, R25, R10.reuse ;  /* 0x0000000a19a57220 */ /* 0x08cfe20000410000 */
        /* <DEDUP_REMOVED lines=64> */
[-C--:B------:R-:W-:Y:S01]  /*c650*/  FMUL.FTZ R26, R26, R5.reuse ;  /* 0x000000051a1a7220 */ /* 0x080fe20000410000 */
[-C--:B------:R-:W-:Y:S01]  /*c660*/  FMUL.FTZ R27, R27, R5.reuse ;  /* 0x000000051b1b7220 */ /* 0x080fe20000410000 */
[----:B------:R1:W-:Y:S01]  /*c670*/  @!P0 STS [R11+0x28820], R5 ;  /* 0x028820050b008388 */ /* 0x0003e20000000800 */
[----:B------:R-:W-:Y:S01]  /*c680*/  PLOP3.LUT P0, PT, PT, PT, PT, 0x8, 0x0 ;  /* 0x000000000000781c */ /* 0x000fe20003f0e170 */
[-C--:B------:R-:W-:Y:S01]  /*c690*/  FMUL.FTZ R30, R30, R5.reuse ;  /* 0x000000051e1e7220 */ /* 0x080fe20000410000 */
        /* <DEDUP_REMOVED lines=47> */
[-C--:B----4-:R-:W-:Y:S01]  /*c990*/  FMUL.FTZ R170, R119, R5.reuse ;  /* 0x0000000577aa7220 */ /* 0x090fe20000410000 */
        /* <DEDUP_REMOVED lines=19> */
.L_x_1689:
[----:B------:R-:W0:Y:S08]  /*cad0*/  S2UR UR4, SR_CgaCtaId ;  /* 0x00000000000479c3 */ /* 0x000e300000008800 */
[----:B------:R-:W-:Y:S06]  /*cae0*/  BAR.SYNC.DEFER_BLOCKING 0x5, 0x120 ;  /* 0x0144800000007b1d */ /* 0x000fec0000010000 */
[----:B------:R-:W-:Y:S01]  /*caf0*/  UMOV UR38, 0x400 ;  /* 0x0000040000267882 */ /* 0x000fe20000000000 */
[----:B------:R-:W-:Y:S01]  /*cb00*/  BSSY B0, `(.L_x_1774) ;  /* 0x0000290000007945 */ /* 0x000fe20003800000 */
[----:B0-----:R-:W-:-:S09]  /*cb10*/  ULEA UR38, UR4, UR38, 0x18 ;  /* 0x0000002604267291 */ /* 0x001fd2000f8ec03f */
[----:B------:R-:W0:Y:S02]  /*cb20*/  LDS.128 R4, [UR38+0x28cd0] ;  /* 0x028cd026ff047984 */ /* 0x000e240008000c00 */
[----:B0-----:R-:W-:Y:S02]  /*cb30*/  R2UR UR47, R5 ;  /* 0x00000000052f72ca */ /* 0x001fe400000e0000 */
[----:B------:R-:W-:Y:S02]  /*cb40*/  R2UR UR6, R6 ;  /* 0x00000000060672ca */ /* 0x000fe400000e0000 */
[----:B------:R-:W-:Y:S01]  /*cb50*/  R2UR UR5, R7 ;  /* 0x00000000070572ca */ /* 0x000fe200000e0000 */
[----:B------:R-:W-:Y:S06]  /*cb60*/  BAR.ARV 0x4, 0x120 ;  /* 0x0104800000007b1d */ /* 0x000fec0000002000 */
[----:B------:R-:W-:Y:S08]  /*cb70*/  @P0 BRA `(.L_x_1775) ;  /* 0x0000001c00580947 */ /* 0x000ff00003800000 */
[----:B------:R-:W0:Y:S08]  /*cb80*/  S2UR UR4, SR_SWINHI ;  /* 0x00000000000479c3 */ /* 0x000e300000002f00 */
[----:B------:R-:W-:Y:S01]  /*cb90*/  BAR.SYNC.DEFER_BLOCKING 0x1, 0x100 ;  /* 0x0044000000007b1d */ /* 0x000fe20000010000 */
[----:B------:R-:W-:Y:S02]  /*cba0*/  F2FP.F16.F32.PACK_AB R40, R41, R40 ;  /* 0x000000282928723e */ /* 0x000fe400000000ff */
[----:B------:R-:W-:-:S02]  /*cbb0*/  F2FP.F16.F32.PACK_AB R41, R43, R42 ;  /* 0x0000002a2b29723e */ /* 0x000fc400000000ff */
[----:B------:R-:W-:Y:S01]  /*cbc0*/  F2FP.F16.F32.PACK_AB R48, R49, R48 ;  /* 0x000000303130723e */ /* 0x000fe200000000ff */
[----:B------:R-:W-:Y:S01]  /*cbd0*/  ULDC.64 UR10, c[0x0][0xbe0] ;  /* 0x0002f800000a7ab9 */ /* 0x000fe20000000a00 */
[----:B------:R-:W-:Y:S01]  /*cbe0*/  F2FP.F16.F32.PACK_AB R42, R45, R44 ;  /* 0x0000002c2d2a723e */ /* 0x000fe200000000ff */
[----:B------:R-:W-:Y:S01]  /*cbf0*/  UISETP.NE.U32.AND UP1, UPT, UR10, URZ, UPT ;  /* 0x0000003f0a00728c */ /* 0x000fe2000bf25070 */
[----:B------:R-:W-:Y:S02]  /*cc00*/  F2FP.F16.F32.PACK_AB R43, R47, R46 ;  /* 0x0000002e2f2b723e */ /* 0x000fe400000000ff */
[----:B------:R-:W-:Y:S01]  /*cc10*/  F2FP.F16.F32.PACK_AB R49, R51, R50 ;  /* 0x000000323331723e */ /* 0x000fe200000000ff */
[----:B------:R-:W-:Y:S01]  /*cc20*/  UISETP.NE.AND.EX UP1, UPT, UR11, URZ, UPT, UP1 ;  /* 0x0000003f0b00728c */ /* 0x000fe2000bf25310 */
[----:B------:R-:W-:Y:S02]  /*cc30*/  F2FP.F16.F32.PACK_AB R56, R57, R56 ;  /* 0x000000383938723e */ /* 0x000fe400000000ff */
[----:B------:R-:W-:Y:S01]  /*cc40*/  F2FP.F16.F32.PACK_AB R50, R53, R52 ;  /* 0x000000343532723e */ /* 0x000fe200000000ff */
[----:B------:R-:W-:Y:S01]  /*cc50*/  ULDC.64 UR10, c[0x0][0xbd8] ;  /* 0x0002f600000a7ab9 */ /* 0x000fe20000000a00 */
[----:B------:R-:W-:Y:S01]  /*cc60*/  F2FP.F16.F32.PACK_AB R51, R55, R54 ;  /* 0x000000363733723e */ /* 0x000fe200000000ff */
[----:B------:R-:W-:Y:S01]  /*cc70*/  UIMAD.WIDE UR10, UR43, 0x4, UR10 ;  /* 0x000000042b0a78a5 */ /* 0x000fe2000f8e020a */
        /* <DEDUP_REMOVED lines=14> */
[----:B------:R-:W-:-:S02]  /*cd60*/  F2FP.F16.F32.PACK_AB R67, R71, R70 ;  /* 0x000000464743723e */ /* 0x000fc400000000ff */
[C---:B------:R-:W-:Y:S01]  /*cd70*/  IADD3 R173, P1, R4.reuse, 0x20, RZ ;  /* 0x0000002004ad7810 */ /* 0x040fe20007f3e0ff */
[----:B------:R-:W-:Y:S01]  /*cd80*/  UISETP.NE.AND.EX UP0, UPT, UR9, URZ, UPT, UP0 ;  /* 0x0000003f0900728c */ /* 0x000fe2000bf05300 */
[C---:B------:R-:W-:Y:S02]  /*cd90*/  LOP3.LUT R7, R4.reuse, 0x380, RZ, 0xc0, !PT ;  /* 0x0000038004077812 */ /* 0x040fe400078ec0ff */
[C---:B------:R-:W-:Y:S01]  /*cda0*/  IADD3 R12, P0, R4.reuse, 0x40, RZ ;  /* 0x00000040040c7810 */ /* 0x040fe20007f1e0ff */
[--C-:B------:R-:W-:Y:S01]  /*cdb0*/  IMAD.X R11, RZ, RZ, R5.reuse, P1 ;  /* 0x000000ffff0b7224 */ /* 0x100fe200008e0605 */
[C---:B------:R-:W-:Y:S01]  /*cdc0*/  IADD3 R177, P3, R4.reuse, 0x2000, RZ ;  /* 0x0000200004b17810 */ /* 0x040fe20007f7e0ff */
[----:B------:R-:W-:Y:S01]  /*cdd0*/  @UP1 ULDC.64 UR8, c[0x0][0xbe0] ;  /* 0x0002f80000081ab9 */ /* 0x000fe20000000a00 */
        /* <DEDUP_REMOVED lines=10> */
[----:B------:R-:W-:Y:S01]  /*ce80*/  SHF.R.U64 R7, R7, 0x3, RZ ;  /* 0x0000000307077819 */ /* 0x000fe200000012ff */
[----:B------:R-:W-:Y:S01]  /*ce90*/  IMAD.X R95, RZ, RZ, R5, P1 ;  /* 0x000000ffff5f7224 */ /* 0x000fe200008e0605 */
[----:B------:R-:W-:Y:S01]  /*cea0*/  IADD3.X R15, RZ, R5, RZ, P4, !PT ;  /* 0x00000005ff0f7210 */ /* 0x000fe200027fe4ff */
[----:B------:R-:W-:Y:S01]  /*ceb0*/  @UP1 UIMAD.WIDE UR8, UR43, 0x4, UR8 ;  /* 0x000000042b0818a5 */ /* 0x000fe2000f8e0208 */
[----:B------:R-:W-:-:S02]  /*cec0*/  IADD3 R193, P0, R4, 0x4020, RZ ;  /* 0x0000402004c17810 */ /* 0x000fc40007f1e0ff */
        /* <DEDUP_REMOVED lines=11> */
[----:B------:R-:W-:Y:S01]  /*cf80*/  LOP3.LUT R4, R7, R4, RZ, 0x3c, !PT ;  /* 0x0000000407047212 */ /* 0x000fe200078e3cff */
[--C-:B------:R-:W-:Y:S01]  /*cf90*/  IMAD.X R119, RZ, RZ, R5.reuse, P2 ;  /* 0x000000ffff777224 */ /* 0x100fe200010e0605 */
[----:B------:R-:W-:Y:S01]  /*cfa0*/  LOP3.LUT R7, R12, 0x380, RZ, 0xc0, !PT ;  /* 0x000003800c077812 */ /* 0x000fe200078ec0ff */
[----:B------:R-:W-:Y:S01]  /*cfb0*/  IMAD.X R9, RZ, RZ, R5, P1 ;  /* 0x000000ffff097224 */ /* 0x000fe200008e0605 */
[----:B------:R-:W-:-:S02]  /*cfc0*/  LOP3.LUT R6, R173, 0x380, RZ, 0xc0, !PT ;  /* 0x00000380ad067812 */ /* 0x000fc400078ec0ff */
[----:B------:R-:W-:Y:S02]  /*cfd0*/  SHF.R.U64 R7, R7, 0x3, RZ ;  /* 0x0000000307077819 */ /* 0x000fe400000012ff */
[----:B------:R-:W-:Y:S02]  /*cfe0*/  SHF.R.U64 R6, R6, 0x3, RZ ;  /* 0x0000000306067819 */ /* 0x000fe400000012ff */
[----:B------:R-:W-:Y:S02]  /*cff0*/  LOP3.LUT R12, R7, R12, RZ, 0x3c, !PT ;  /* 0x0000000c070c7212 */ /* 0x000fe400078e3cff */
[----:B------:R-:W-:Y:S02]  /*d000*/  LOP3.LUT R7, R28, 0x380, RZ, 0xc0, !PT ;  /* 0x000003801c077812 */ /* 0x000fe400078ec0ff */
[----:B------:R-:W-:Y:S02]  /*d010*/  LOP3.LUT R10, R6, R173, RZ, 0x3c, !PT ;  /* 0x000000ad060a7212 */ /* 0x000fe400078e3cff */
        /* <DEDUP_REMOVED lines=10> */
[----:B------:R-:W-:Y:S02]  /*d0c0*/  MOV R173, R4 ;  /* 0x0000000400ad7202 */ /* 0x000fe40000000f00 */
[----:B------:R-:W-:Y:S02]  /*d0d0*/  LOP3.LUT R7, R199, 0x380, RZ, 0xc0, !PT ;  /* 0x00000380c7077812 */ /* 0x000fe400078ec0ff */
[----:B------:R-:W-:-:S02]  /*d0e0*/  LOP3.LUT R14, R175, 0x380, RZ, 0xc0, !PT ;  /* 0x00000380af0e7812 */ /* 0x000fc400078ec0ff */
[----:B------:R-:W-:Y:S02]  /*d0f0*/  F2FP.F16.F32.PACK_AB R5, R27, R26 ;  /* 0x0000001a1b05723e */ /* 0x000fe400000000ff */
[----:B------:R-:W-:Y:S02]  /*d100*/  LOP3.LUT R20, R177, 0x380, RZ, 0xc0, !PT ;  /* 0x00000380b1147812 */ /* 0x000fe400078ec0ff */
[----:B------:R-:W-:Y:S02]  /*d110*/  LOP3.LUT R98, R6, R193, RZ, 0x3c, !PT ;  /* 0x000000c106627212 */ /* 0x000fe400078e3cff */
[----:B------:R-:W-:Y:S02]  /*d120*/  LOP3.LUT R27, R174, 0x380, RZ, 0xc0, !PT ;  /* 0x00000380ae1b7812 */ /* 0x000fe400078ec0ff */
[----:B------:R-:W-:Y:S02]  /*d130*/  LOP3.LUT R26, R201, 0x380, RZ, 0xc0, !PT ;  /* 0x00000380c91a7812 */ /* 0x000fe400078ec0ff */
[----:B------:R-:W-:-:S02]  /*d140*/  F2FP.F16.F32.PACK_AB R6, R8, R167 ;  /* 0x000000a70806723e */ /* 0x000fc400000000ff */
[----:B------:R-:W-:Y:S02]  /*d150*/  SHF.R.U64 R8, R7, 0x3, RZ ;  /* 0x0000000307087819 */ /* 0x000fe400000012ff */
[----:B------:R-:W-:Y:S02]  /*d160*/  SHF.R.U64 R14, R14, 0x3, RZ ;  /* 0x000000030e0e7819 */ /* 0x000fe400000012ff */
[----:B------:R-:W-:Y:S02]  /*d170*/  LOP3.LUT R90, R181, 0x380, RZ, 0xc0, !PT ;  /* 0x00000380b55a7812 */ /* 0x000fe400078ec0ff */
[----:B------:R-:W-:Y:S02]  /*d180*/  F2FP.F16.F32.PACK_AB R4, R165, R169 ;  /* 0x000000a9a504723e */ /* 0x000fe400000000ff */
[----:B------:R-:W-:Y:S02]  /*d190*/  F2FP.F16.F32.PACK_AB R7, R31, R30 ;  /* 0x0000001e1f07723e */ /* 0x000fe400000000ff */
[----:B------:R-:W-:-:S02]  /*d1a0*/  SHF.R.U64 R20, R20, 0x3, RZ ;  /* 0x0000000314147819 */ /* 0x000fc400000012ff */
[----:B------:R-:W-:Y:S01]  /*d1b0*/  LOP3.LUT R94, R183, 0x380, RZ, 0xc0, !PT ;  /* 0x00000380b75e7812 */ /* 0x000fe200078ec0ff */
[----:B------:R0:W-:Y:S01]  /*d1c0*/  STSM.16.M88.4 [R173], R4 ;  /* 0x00000004ad007844 */ /* 0x0001e20000000200 */
[----:B------:R-:W-:Y:S02]  /*d1d0*/  SHF.R.U64 R27, R27, 0x3, RZ ;  /* 0x000000031b1b7819 */ /* 0x000fe400000012ff */
[----:B------:R-:W-:Y:S02]  /*d1e0*/  LOP3.LUT R106, R195, 0x380, RZ, 0xc0, !PT ;  /* 0x00000380c36a7812 */ /* 0x000fe400078ec0ff */
[----:B------:R-:W-:Y:S02]  /*d1f0*/  SHF.R.U64 R26, R26, 0x3, RZ ;  /* 0x000000031a1a7819 */ /* 0x000fe400000012ff */
[----:B------:R-:W-:Y:S02]  /*d200*/  LOP3.LUT R14, R14, R175, RZ, 0x3c, !PT ;  /* 0x000000af0e0e7212 */ /* 0x000fe400078e3cff */
[----:B------:R-:W-:-:S02]  /*d210*/  SHF.R.U64 R90, R90, 0x3, RZ ;  /* 0x000000035a5a7819 */ /* 0x000fc400000012ff */
[----:B------:R-:W-:Y:S02]  /*d220*/  LOP3.LUT R114, R8, R199, RZ, 0x3c, !PT ;  /* 0x000000c708727212 */ /* 0x000fe400078e3cff */
[----:B------:R-:W-:Y:S02]  /*d230*/  LOP3.LUT R20, R20, R177, RZ, 0x3c, !PT ;  /* 0x000000b114147212 */ /* 0x000fe400078e3cff */
[----:B------:R-:W-:Y:S02]  /*d240*/  SHF.R.U64 R94, R94, 0x3, RZ ;  /* 0x000000035e5e7819 */ /* 0x000fe400000012ff */
[----:B------:R-:W-:Y:S02]  /*d250*/  LOP3.LUT R110, R197, 0x380, RZ, 0xc0, !PT ;  /* 0x00000380c56e7812 */ /* 0x000fe400078ec0ff */
[----:B------:R-:W-:Y:S02]  /*d260*/  LOP3.LUT R8, R27, R174, RZ, 0x3c, !PT ;  /* 0x000000ae1b087212 */ /* 0x000fe400078e3cff */
[----:B------:R-:W-:-:S02]  /*d270*/  SHF.R.U64 R106, R106, 0x3, RZ ;  /* 0x000000036a6a7819 */ /* 0x000fc400000012ff */
[----:B------:R-:W-:Y:S02]  /*d280*/  LOP3.LUT R118, R26, R201, RZ, 0x3c, !PT ;  /* 0x000000c91a767212 */ /* 0x000fe400078e3cff */
[----:B------:R-:W-:Y:S02]  /*d290*/  MOV R27, R10 ;  /* 0x0000000a001b7202 */ /* 0x000fe40000000f00 */
[----:B0-----:R-:W-:Y:S02]  /*d2a0*/  F2FP.F16.F32.PACK_AB R4, R33, R159 ;  /* 0x0000009f2104723e */ /* 0x001fe400000000ff */
[----:B------:R-:W-:Y:S02]  /*d2b0*/  F2FP.F16.F32.PACK_AB R5, R35, R34 ;  /* 0x000000222305723e */ /* 0x000fe400000000ff */
[----:B------:R-:W-:Y:S02]  /*d2c0*/  F2FP.F16.F32.PACK_AB R6, R37, R36 ;  /* 0x000000242506723e */ /* 0x000fe400000000ff */
[----:B------:R-:W-:-:S02]  /*d2d0*/  F2FP.F16.F32.PACK_AB R7, R39, R38 ;  /* 0x000000262707723e */ /* 0x000fc400000000ff */
[----:B------:R-:W-:Y:S02]  /*d2e0*/  MOV R26, R12 ;  /* 0x0000000c001a7202 */ /* 0x000fe40000000f00 */
[----:B------:R-:W-:Y:S01]  /*d2f0*/  LOP3.LUT R90, R90, R181, RZ, 0x3c, !PT ;  /* 0x000000b55a5a7212 */ /* 0x000fe200078e3cff */
[----:B------:R0:W-:Y:S01]  /*d300*/  STSM.16.M88.4 [R27], R4 ;  /* 0x000000041b007844 */ /* 0x0001e20000000200 */
[----:B------:R-:W-:Y:S02]  /*d310*/  MOV R15, R14 ;  /* 0x0000000e000f7202 */ /* 0x000fe40000000f00 */
[----:B------:R-:W-:Y:S01]  /*d320*/  LOP3.LUT R94, R94, R183, RZ, 0x3c, !PT ;  /* 0x000000b75e5e7212 */ /* 0x000fe200078e3cff */
[----:B------:R-:W-:Y:S01]  /*d330*/  STSM.16.M88.4 [R26], R40 ;  /* 0x000000281a007844 */ /* 0x000fe20000000200 */
[----:B------:R-:W-:Y:S02]  /*d340*/  SHF.R.U64 R110, R110, 0x3, RZ ;  /* 0x000000036e6e7819 */ /* 0x000fe400000012ff */
[----:B------:R-:W-:Y:S01]  /*d350*/  MOV R20, R20 ;  /* 0x0000001400147202 */ /* 0x000fe20000000f00 */
[----:B------:R-:W-:Y:S01]  /*d360*/  STSM.16.M88.4 [R15], R48 ;  /* 0x000000300f007844 */ /* 0x000fe20000000200 */
[----:B------:R-:W-:-:S02]  /*d370*/  LOP3.LUT R106, R106, R195, RZ, 0x3c, !PT ;  /* 0x000000c36a6a7212 */ /* 0x000fc400078e3cff */
[----:B------:R-:W-:Y:S01]  /*d380*/  MOV R24, R24 ;  /* 0x0000001800187202 */ /* 0x000fe20000000f00 */
[----:B------:R-:W-:Y:S01]  /*d390*/  STSM.16.M88.4 [R20], R56 ;  /* 0x0000003814007844 */ /* 0x000fe20000000200 */
[----:B------:R-:W-:Y:S02]  /*d3a0*/  F2FP.F16.F32.PACK_AB R73, R75, R74 ;  /* 0x0000004a4b49723e */ /* 0x000fe400000000ff */
[----:B------:R-:W-:Y:S01]  /*d3b0*/  F2FP.F16.F32.PACK_AB R80, R81, R80 ;  /* 0x000000505150723e */ /* 0x000fe200000000ff */
[----:B------:R-:W-:Y:S01]  /*d3c0*/  STSM.16.M88.4 [R24], R64 ;  /* 0x0000004018007844 */ /* 0x000fe20000000200 */
[----:B------:R-:W-:Y:S01]  /*d3d0*/  MOV R28, R28 ;  /* 0x0000001c001c7202 */ /* 0x000fe20000000f00 */
[----:B0-----:R-:W-:Y:S01]  /*d3e0*/  IMAD.U32 R6, RZ, RZ, UR10 ;  /* 0x0000000aff067e24 */ /* 0x001fe2000f8e00ff */
        /* <DEDUP_REMOVED lines=8> */
[----:B------:R-:W-:Y:S01]  /*d470*/  LOP3.LUT R110, R110, R197, RZ, 0x3c, !PT ;  /* 0x000000c56e6e7212 */ /* 0x000fe200078e3cff */
[----:B------:R-:W-:Y:S01]  /*d480*/  STSM.16.M88.4 [R14], R80 ;  /* 0x000000500e007844 */ /* 0x000fe20000000200 */
[----:B------:R-:W-:-:S02]  /*d490*/  MOV R94, R94 ;  /* 0x0000005e005e7202 */ /* 0x000fc40000000f00 */
[----:B------:R-:W-:Y:S02]  /*d4a0*/  MOV R13, R98 ;  /* 0x00000062000d7202 */ /* 0x000fe40000000f00 */
        /* <DEDUP_REMOVED lines=29> */
[----:B------:R-:W-:Y:S01]  /*d680*/  F2FP.F16.F32.PACK_AB R136, R137, R136 ;  /* 0x000000888988723e */ /* 0x000fe200000000ff */
[----:B------:R-:W-:Y:S01]  /*d690*/  STSM.16.M88.4 [R110], R120 ;  /* 0x000000786e007844 */ /* 0x000fe20000000200 */
        /* <DEDUP_REMOVED lines=9> */
[----:B------:R-:W-:Y:S01]  /*d730*/  MOV R10, R8 ;  /* 0x00000008000a7202 */ /* 0x000fe20000000f00 */
[----:B------:R2:W-:Y:S01]  /*d740*/  STSM.16.M88.4 [R118], R136 ;  /* 0x0000008876007844 */ /* 0x0005e20000000200 */
[----:B------:R-:W-:Y:S01]  /*d750*/  F2FP.F16.F32.PACK_AB R146, R149, R148 ;  /* 0x000000949592723e */ /* 0x000fe200000000ff */
[----:B------:R-:W-:Y:S01]  /*d760*/  IMAD.U32 R8, RZ, RZ, UR8 ;  /* 0x00000008ff087e24 */ /* 0x000fe2000f8e00ff */
[----:B------:R-:W-:Y:S01]  /*d770*/  F2FP.F16.F32.PACK_AB R147, R151, R150 ;  /* 0x000000969793723e */ /* 0x000fe200000000ff */
[----:B------:R-:W-:Y:S01]  /*d780*/  IMAD.U32 R9, RZ, RZ, UR9 ;  /* 0x00000009ff097e24 */ /* 0x000fe2000f8e00ff */
[----:B------:R-:W-:-:S02]  /*d790*/  PLOP3.LUT P6, PT, PT, PT, UP1, 0x80, 0x0 ;  /* 0x000000000000781c */ /* 0x000fc40003fcf018 */
[----:B------:R-:W-:Y:S01]  /*d7a0*/  PLOP3.LUT P0, PT, PT, PT, UP0, 0x80, 0x0 ;  /* 0x000000000000781c */ /* 0x000fe20003f0f008 */
[----:B------:R2:W-:Y:S01]  /*d7b0*/  STSM.16.M88.4 [R10], R144 ;  /* 0x000000900a007844 */ /* 0x0005e20000000200 */
[----:B------:R-:W-:Y:S01]  /*d7c0*/  MOV R7, UR11 ;  /* 0x0000000b00077c02 */ /* 0x000fe20008000f00 */
[----:B------:R-:W-:Y:S08]  /*d7d0*/  BAR.SYNC.DEFER_BLOCKING 0x1, 0x100 ;  /* 0x0044000000007b1d */ /* 0x000ff00000010000 */
[----:B------:R3:W4:Y:S04]  /*d7e0*/  @P6 LDG.E R8, desc[UR48][R8.64] ;  /* 0x0000003008086981 */ /* 0x000728000c1e1900 */
[----:B------:R-:W5:Y:S01]  /*d7f0*/  @P0 LDG.E R5, desc[UR48][R6.64] ;  /* 0x0000003006050981 */ /* 0x000f62000c1e1900 */
[----:B0-----:R-:W-:Y:S01]  /*d800*/  IMAD R11, R188, 0x40, R185 ;  /* 0x00000040bc0b7824 */ /* 0x001fe200078e02b9 */
[----:B------:R-:W-:Y:S01]  /*d810*/  ULDC UR7, c[0x0][0xa88] ;  /* 0x0002a20000077ab9 */ /* 0x000fe20000000800 */
[----:B------:R-:W-:-:S02]  /*d820*/  UMOV UR4, URZ ;  /* 0x0000003f00047c82 */ /* 0x000fc40008000000 */
[----:B------:R-:W-:-:S03]  /*d830*/  IMAD.WIDE R134, R11, 0x2, R134 ;  /* 0x000000020b867825 */ /* 0x000fc600078e0286 */
[C---:B------:R-:W-:Y:S02]  /*d840*/  IADD3 R11, P2, R134.reuse, 0x1000, RZ ;  /* 0x00001000860b7810 */ /* 0x040fe40007f5e0ff */
[C---:B------:R-:W-:Y:S02]  /*d850*/  IADD3 R29, P1, R134.reuse, 0x2000, RZ ;  /* 0x00002000861d7810 */ /* 0x040fe40007f3e0ff */
[----:B---3--:R-:W-:Y:S02]  /*d860*/  P2R R9, PR, RZ, 0x4 ;  /* 0x00000004ff097803 */ /* 0x008fe40000000000 */
[C---:B------:R-:W-:Y:S02]  /*d870*/  IADD3 R13, P2, R134.reuse, 0x3000, RZ ;  /* 0x00003000860d7810 */ /* 0x040fe40007f5e0ff */
[C---:B------:R-:W-:Y:S02]  /*d880*/  IADD3 R37, P3, R134.reuse, 0x4000, RZ ;  /* 0x0000400086257810 */ /* 0x040fe40007f7e0ff */
[----:B------:R-:W-:-:S02]  /*d890*/  IADD3 R25, P4, R134, 0x5000, RZ ;  /* 0x0000500086197810 */ /* 0x000fc40007f9e0ff */
[----:B------:R-:W-:Y:S02]  /*d8a0*/  IADD3 R41, P5, R134, 0x6000, RZ ;  /* 0x0000600086297810 */ /* 0x000fe40007fbe0ff */
[----:B------:R-:W-:Y:S02]  /*d8b0*/  LOP3.LUT R4, R11, 0x380, RZ, 0xc0, !PT ;  /* 0x000003800b047812 */ /* 0x000fe400078ec0ff */
[----:B------:R-:W-:Y:S02]  /*d8c0*/  LOP3.LUT R28, R29, 0x380, RZ, 0xc0, !PT ;  /* 0x000003801d1c7812 */ /* 0x000fe400078ec0ff */
[----:B-1----:R-:W-:Y:S02]  /*d8d0*/  LOP3.LUT R12, R13, 0x380, RZ, 0xc0, !PT ;  /* 0x000003800d0c7812 */ /* 0x002fe400078ec0ff */
[----:B------:R-:W-:Y:S02]  /*d8e0*/  LOP3.LUT R36, R37, 0x380, RZ, 0xc0, !PT ;  /* 0x0000038025247812 */ /* 0x000fe400078ec0ff */
[----:B------:R-:W-:-:S02]  /*d8f0*/  LOP3.LUT R24, R25, 0x380, RZ, 0xc0, !PT ;  /* 0x0000038019187812 */ /* 0x000fc400078ec0ff */
[----:B------:R-:W-:Y:S02]  /*d900*/  LOP3.LUT R40, R41, 0x380, RZ, 0xc0, !PT ;  /* 0x0000038029287812 */ /* 0x000fe400078ec0ff */
[----:B------:R-:W-:Y:S02]  /*d910*/  SHF.R.U64 R4, R4, 0x3, RZ ;  /* 0x0000000304047819 */ /* 0x000fe400000012ff */
[----:B------:R-:W-:Y:S02]  /*d920*/  SHF.R.U64 R28, R28, 0x3, RZ ;  /* 0x000000031c1c7819 */ /* 0x000fe400000012ff */
[----:B------:R-:W-:Y:S02]  /*d930*/  SHF.R.U64 R12, R12, 0x3, RZ ;  /* 0x000000030c0c7819 */ /* 0x000fe400000012ff */
[----:B------:R-:W-:Y:S02]  /*d940*/  SHF.R.U64 R36, R36, 0x3, RZ ;  /* 0x0000000324247819 */ /* 0x000fe400000012ff */
[----:B------:R-:W-:-:S02]  /*d950*/  SHF.R.U64 R24, R24, 0x3, RZ ;  /* 0x0000000318187819 */ /* 0x000fc400000012ff */
[----:B------:R-:W-:Y:S02]  /*d960*/  SHF.R.U64 R40, R40, 0x3, RZ ;  /* 0x0000000328287819 */ /* 0x000fe400000012ff */
[----:B------:R-:W-:Y:S02]  /*d970*/  LOP3.LUT R4, R4, R11, RZ, 0x3c, !PT ;  /* 0x0000000b04047212 */ /* 0x000fe400078e3cff */
[----:B------:R-:W-:Y:S02]  /*d980*/  LOP3.LUT R28, R28, R29, RZ, 0x3c, !PT ;  /* 0x0000001d1c1c7212 */ /* 0x000fe400078e3cff */
[----:B------:R-:W-:Y:S02]  /*d990*/  LOP3.LUT R12, R12, R13, RZ, 0x3c, !PT ;  /* 0x0000000d0c0c7212 */ /* 0x000fe400078e3cff */
[----:B------:R-:W-:Y:S02]  /*d9a0*/  LOP3.LUT R36, R36, R37, RZ, 0x3c, !PT ;  /* 0x0000002524247212 */ /* 0x000fe400078e3cff */
[----:B------:R-:W-:-:S02]  /*d9b0*/  LOP3.LUT R24, R24, R25, RZ, 0x3c, !PT ;  /* 0x0000001918187212 */ /* 0x000fc400078e3cff */
[----:B------:R-:W-:Y:S02]  /*d9c0*/  LOP3.LUT R40, R40, R41, RZ, 0x3c, !PT ;  /* 0x0000002928287212 */ /* 0x000fe400078e3cff */
[----:B----4-:R-:W-:Y:S02]  /*d9d0*/  @P6 R2UR UR7, R8 ;  /* 0x00000000080762ca */ /* 0x010fe400000e0000 */
[----:B-----5:R-:W-:Y:S01]  /*d9e0*/  @P0 R2UR UR4, R5 ;  /* 0x00000000050402ca */ /* 0x020fe200000e0000 */
[----:B--2---:R-:W-:-:S14]  /*d9f0*/  @P6 BRA `(.L_x_1776) ;  /* 0x0000000000186947 */ /* 0x004fdc0003800000 */
[----:B------:R-:W-:Y:S05]  /*da00*/  @!P0 BRA `(.L_x_1776) ;  /* 0x0000000000148947 */ /* 0x000fea0003800000 */
[----:B------:R-:W2:Y:S04]  /*da10*/  LDG.E R10, desc[UR48][R6.64] ;  /* 0x00000030060a7981 */ /* 0x000ea8000c1e1900 */
[----:B------:R-:W3:Y:S01]  /*da20*/  LDG.E R8, desc[UR48][R6.64+0x4] ;  /* 0x0000043006087981 */ /* 0x000ee2000c1e1900 */
[----:B--2---:R-:W-:Y:S02]  /*da30*/  R2UR UR8, R10 ;  /* 0x000000000a0872ca */ /* 0x004fe400000e0000 */
[----:B---3--:R-:W-:-:S13]  /*da40*/  R2UR UR7, R8 ;  /* 0x00000000080772ca */ /* 0x008fda00000e0000 */
[----:B------:R-:W-:-:S12]  /*da50*/  UIADD3 UR7, -UR8, UR7, URZ ;  /* 0x0000000708077290 */ /* 0x000fd8000fffe13f */
.L_x_1776:
        /* <DEDUP_REMOVED lines=10> */
[--C-:B------:R-:W-:Y:S01]  /*db00*/  IMAD.X R25, RZ, RZ, R135.reuse, P4 ;  /* 0x000000ffff197224 */ /* 0x100fe200020e0687 */
[----:B------:R-:W-:Y:S01]  /*db10*/  LOP3.LUT R48, R49, 0x380, RZ, 0xc0, !PT ;  /* 0x0000038031307812 */ /* 0x000fe200078ec0ff */
[--C-:B------:R-:W-:Y:S01]  /*db20*/  IMAD.X R41, RZ, RZ, R135.reuse, P5 ;  /* 0x000000ffff297224 */ /* 0x100fe200028e0687 */
[----:B------:R-:W-:Y:S01]  /*db30*/  LOP3.LUT R44, R45, 0x380, RZ, 0xc0, !PT ;  /* 0x000003802d2c7812 */ /* 0x000fe200078ec0ff */
[----:B------:R-:W-:Y:S01]  /*db40*/  USHF.R.S32.HI UR8, URZ, 0x1f, UR43 ;  /* 0x0000001f3f087899 */ /* 0x000fe2000801142b */
[----:B------:R-:W-:Y:S01]  /*db50*/  SHF.R.U64 R48, R48, 0x3, RZ ;  /* 0x0000000330307819 */ /* 0x000fe200000012ff */
[----:B------:R-:W-:Y:S01]  /*db60*/  USHF.R.S32.HI UR11, URZ, 0x1f, UR4 ;  /* 0x0000001f3f0b7899 */ /* 0x000fe20008011404 */
[----:B------:R-:W-:Y:S01]  /*db70*/  SHF.R.U64 R32, R32, 0x3, RZ ;  /* 0x0000000320207819 */ /* 0x000fe200000012ff */
[----:B------:R-:W-:Y:S01]  /*db80*/  USHF.R.S32.HI UR14, URZ, 0x1f, UR41 ;  /* 0x0000001f3f0e7899 */ /* 0x000fe20008011429 */
[----:B------:R-:W-:Y:S01]  /*db90*/  SHF.R.U64 R44, R44, 0x3, RZ ;  /* 0x000000032c2c7819 */ /* 0x000fe200000012ff */
[----:B------:R-:W-:Y:S01]  /*dba0*/  USEL UR15, UR43, URZ, !UP0 ;  /* 0x0000003f2b0f7287 */ /* 0x000fe2000c000000 */
[----:B------:R-:W-:Y:S01]  /*dbb0*/  LOP3.LUT R48, R48, R49, RZ, 0x3c, !PT ;  /* 0x0000003130307212 */ /* 0x000fe200078e3cff */
[--C-:B------:R-:W-:Y:S01]  /*dbc0*/  IMAD.X R49, RZ, RZ, R135.reuse, P6 ;  /* 0x000000ffff317224 */ /* 0x100fe200030e0687 */
[----:B------:R-:W-:Y:S01]  /*dbd0*/  LOP3.LUT R32, R32, R33, RZ, 0x3c, !PT ;  /* 0x0000002120207212 */ /* 0x000fe200078e3cff */
[--C-:B------:R-:W-:Y:S01]  /*dbe0*/  IMAD.X R33, RZ, RZ, R135.reuse, P0 ;  /* 0x000000ffff217224 */ /* 0x100fe200000e0687 */
[----:B0-----:R-:W-:Y:S01]  /*dbf0*/  ISETP.NE.AND P6, PT, R6, RZ, PT ;  /* 0x000000ff0600720c */ /* 0x001fe20003fc5270 */
[----:B------:R-:W-:Y:S01]  /*dc00*/  USEL UR16, UR8, URZ, !UP0 ;  /* 0x0000003f08107287 */ /* 0x000fe2000c000000 */
[----:B------:R-:W-:Y:S01]  /*dc10*/  LOP3.LUT R44, R44, R45, RZ, 0x3c, !PT ;  /* 0x0000002d2c2c7212 */ /* 0x000fe200078e3cff */
[----:B------:R-:W-:Y:S01]  /*dc20*/  IMAD.X R45, RZ, RZ, R135, P1 ;  /* 0x000000ffff2d7224 */ /* 0x000fe200008e0687 */
[----:B------:R-:W-:-:S02]  /*dc30*/  IADD3 R57, P2, R134, 0xa000, RZ ;  /* 0x0000a00086397810 */ /* 0x000fc40007f5e0ff */
[C---:B------:R-:W-:Y:S02]  /*dc40*/  IADD3 R53, P3, R134.reuse, 0xb000, RZ ;  /* 0x0000b00086357810 */ /* 0x040fe40007f7e0ff */
[C---:B------:R-:W-:Y:S02]  /*dc50*/  IADD3 R65, P4, R134.reuse, 0xc000, RZ ;  /* 0x0000c00086417810 */ /* 0x040fe40007f9e0ff */
[C---:B------:R-:W-:Y:S02]  /*dc60*/  IADD3 R61, P5, R134.reuse, 0xd000, RZ ;  /* 0x0000d000863d7810 */ /* 0x040fe40007fbe0ff */
[C---:B------:R-:W-:Y:S02]  /*dc70*/  IADD3 R73, P0, R134.reuse, 0xe000, RZ ;  /* 0x0000e00086497810 */ /* 0x040fe40007f1e0ff */
[----:B------:R-:W-:Y:S02]  /*dc80*/  IADD3 R7, P1, R134, 0xf000, RZ ;  /* 0x0000f00086077810 */ /* 0x000fe40007f3e0ff */
[----:B------:R-:W-:-:S02]  /*dc90*/  LOP3.LUT R56, R57, 0x380, RZ, 0xc0, !PT ;  /* 0x0000038039387812 */ /* 0x000fc400078ec0ff */
[----:B------:R-:W-:Y:S02]  /*dca0*/  LOP3.LUT R52, R53, 0x380, RZ, 0xc0, !PT ;  /* 0x0000038035347812 */ /* 0x000fe400078ec0ff */
        /* <DEDUP_REMOVED lines=22> */
[----:B------:R-:W-:-:S02]  /*de10*/  LOP3.LUT R134, R9, R134, RZ, 0x3c, !PT ;  /* 0x0000008609867212 */ /* 0x000fc400078e3cff */
[----:B------:R-:W-:Y:S02]  /*de20*/  IADD3.X R69, RZ, R135, RZ, P1, !PT ;  /* 0x00000087ff457210 */ /* 0x000fe40000ffe4ff */
[----:B------:R-:W-:Y:S01]  /*de30*/  LOP3.LUT R68, R6, R7, RZ, 0x3c, !PT ;  /* 0x0000000706447212 */ /* 0x000fe200078e3cff */
[----:B------:R-:W-:Y:S06]  /*de40*/  @P6 BRA `(.L_x_1777) ;  /* 0x00000000006c6947 */ /* 0x000fec0003800000 */
[----:B------:R-:W-:Y:S01]  /*de50*/  ULDC.64 UR12, c[0x0][0xb70] ;  /* 0x0002dc00000c7ab9 */ /* 0x000fe20000000a00 */
[----:B------:R-:W-:Y:S01]  /*de60*/  UMOV UR8, UR4 ;  /* 0x0000000400087c82 */ /* 0x000fe20008000000 */
[----:B------:R-:W-:Y:S01]  /*de70*/  UIMAD UR10, UR14, UR12, URZ ;  /* 0x0000000c0e0a72a4 */ /* 0x000fe2000f8e023f */
[----:B------:R-:W-:Y:S01]  /*de80*/  IMAD.U32 R8, RZ, RZ, UR42 ;  /* 0x0000002aff087e24 */ /* 0x000fe2000f8e00ff */
[----:B------:R-:W-:Y:S01]  /*de90*/  UMOV UR9, UR11 ;  /* 0x0000000b00097c82 */ /* 0x000fe20008000000 */
[----:B------:R-:W-:Y:S01]  /*dea0*/  IMAD.MOV R7, RZ, RZ, -R18 ;  /* 0x000000ffff077224 */ /* 0x000fe200078e0a12 */
[----:B------:R-:W-:Y:S01]  /*deb0*/  UIMAD.WIDE.U32 UR8, UR41, UR12, UR8 ;  /* 0x0000000c290872a5 */ /* 0x000fe2000f8e0008 */
[----:B------:R-:W-:Y:S01]  /*dec0*/  IMAD R8, R8, 0x40, R17 ;  /* 0x0000004008087824 */ /* 0x000fe200078e0211 */
[----:B------:R-:W-:Y:S02]  /*ded0*/  UIMAD UR10, UR41, UR13, UR10 ;  /* 0x0000000d290a72a4 */ /* 0x000fe4000f8e020a */
[----:B------:R-:W-:Y:S01]  /*dee0*/  ISETP.NE.AND P0, PT, R16, R7, PT ;  /* 0x000000071000720c */ /* 0x000fe20003f05270 */
[----:B------:R-:W-:Y:S01]  /*def0*/  ULDC.64 UR12, c[0x0][0xb78] ;  /* 0x0002de00000c7ab9 */ /* 0x000fe20000000a00 */
[----:B------:R-:W-:Y:S01]  /*df00*/  UIADD3 UR9, UR9, UR10, URZ ;  /* 0x0000000a09097290 */ /* 0x000fe2000fffe03f */
[C---:B------:R-:W-:Y:S01]  /*df10*/  VIADD R10, R8.reuse, 0x8 ;  /* 0x00000008080a7836 */ /* 0x040fe20000000000 */
[----:B------:R-:W-:Y:S01]  /*df20*/  UIMAD UR10, UR16, UR12, URZ ;  /* 0x0000000c100a72a4 */ /* 0x000fe2000f8e023f */
[----:B------:R-:W-:Y:S01]  /*df30*/  SHF.R.S32.HI R6, RZ, 0x1f, R8 ;  /* 0x0000001fff067819 */ /* 0x000fe20000011408 */
[----:B------:R-:W-:Y:S01]  /*df40*/  UIMAD.WIDE.U32 UR8, UR15, UR12, UR8 ;  /* 0x0000000c0f0872a5 */ /* 0x000fe2000f8e0008 */
[----:B------:R-:W-:Y:S01]  /*df50*/  ISETP.GE.OR P1, PT, R8, UR7, P0 ;  /* 0x0000000708007c0c */ /* 0x000fe20008726670 */
[----:B------:R-:W-:Y:S01]  /*df60*/  UIMAD UR10, UR15, UR13, UR10 ;  /* 0x0000000d0f0a72a4 */ /* 0x000fe2000f8e020a */
[----:B------:R-:W-:-:S02]  /*df70*/  ISETP.GE.OR P0, PT, R10, UR7, P0 ;  /* 0x000000070a007c0c */ /* 0x000fc40008706670 */
        /* <DEDUP_REMOVED lines=8> */
.L_x_1777:
[C---:B0-----:R-:W-:Y:S01]  /*e000*/  VIADD R3, R185.reuse, 0x40 ;  /* 0x00000040b9037836 */ /* 0x041fe20000000000 */
[----:B------:R-:W-:Y:S01]  /*e010*/  ULDC UR12, c[0x0][0xa8c] ;  /* 0x0002a300000c7ab9 */ /* 0x000fe20000000800 */
[----:B------:R-:W-:Y:S01]  /*e020*/  VIADD R82, R185, 0x80 ;  /* 0x00000080b9527836 */ /* 0x000fe20000000000 */
[----:B------:R-:W-:Y:S01]  /*e030*/  ULDC.64 UR18, c[0x0][0xaa0] ;  /* 0x0002a80000127ab9 */ /* 0x000fe20000000a00 */
[----:B------:R0:W5:Y:S01]  /*e040*/  LD.E.128 R8, desc[UR48][R134.64] ;  /* 0x0000003086087980 */ /* 0x000162000c101d00 */
[----:B------:R-:W-:Y:S01]  /*e050*/  ISETP.GE.AND P1, PT, R3, UR12, PT ;  /* 0x0000000c03007c0c */ /* 0x000fe2000bf26270 */
[C---:B------:R-:W-:Y:S01]  /*e060*/  VIADD R83, R185.reuse, 0xc0 ;  /* 0x000000c0b9537836 */ /* 0x040fe20000000000 */
[----:B------:R-:W-:Y:S01]  /*e070*/  ISETP.GE.AND P0, PT, R185, UR12, PT ;  /* 0x0000000cb9007c0c */ /* 0x000fe2000bf06270 */
[----:B------:R-:W5:Y:S01]  /*e080*/  LD.E.128 R4, desc[UR48][R4.64] ;  /* 0x0000003004047980 */ /* 0x000f62000c101d00 */
[----:B------:R-:W-:Y:S02]  /*e090*/  SEL R20, RZ, 0xffffffff, P1 ;  /* 0xffffffffff147807 */ /* 0x000fe40000800000 */
[----:B------:R-:W-:Y:S01]  /*e0a0*/  SEL R0, RZ, 0x1, P0 ;  /* 0x00000001ff007807 */ /* 0x000fe20000000000 */
[----:B------:R-:W5:Y:S02]  /*e0b0*/  LD.E.128 R28, desc[UR48][R28.64] ;  /* 0x000000301c1c7980 */ /* 0x000f64000c101d00 */
[----:B------:R-:W-:Y:S01]  /*e0c0*/  IMAD.SHL.U32 R21, R20, 0x2, RZ ;  /* 0x0000000214157824 */ /* 0x000fe200078e00ff */
[----:B------:R-:W-:Y:S01]  /*e0d0*/  ISETP.GE.AND P0, PT, R82, UR12, PT ;  /* 0x0000000c52007c0c */ /* 0x000fe2000bf06270 */
[----:B------:R-:W5:Y:S01]  /*e0e0*/  LD.E.128 R12, desc[UR48][R12.64] ;  /* 0x000000300c0c7980 */ /* 0x000f62000c101d00 */
[----:B------:R-:W-:-:S02]  /*e0f0*/  ISETP.GE.AND P1, PT, R83, UR12, PT ;  /* 0x0000000c53007c0c */ /* 0x000fc4000bf26270 */
[----:B------:R-:W-:Y:S01]  /*e100*/  LOP3.LUT R0, R21, 0x2, R0, 0xe2, !PT ;  /* 0x0000000215007812 */ /* 0x000fe200078ee200 */
[----:B------:R-:W5:Y:S01]  /*e110*/  LD.E.128 R36, desc[UR48][R36.64] ;  /* 0x0000003024247980 */ /* 0x000f62000c101d00 */
[----:B------:R-:W-:Y:S02]  /*e120*/  SEL R21, RZ, 0x4, P0 ;  /* 0x00000004ff157807 */ /* 0x000fe40000000000 */
[----:B------:R-:W-:Y:S01]  /*e130*/  SEL R20, RZ, 0x8, P1 ;  /* 0x00000008ff147807 */ /* 0x000fe20000800000 */
[----:B------:R-:W-:Y:S01]  /*e140*/  UIMAD UR8, UR11, UR18, URZ ;  /* 0x000000120b0872a4 */ /* 0x000fe2000f8e023f */
[----:B------:R-:W5:Y:S02]  /*e150*/  LD.E.128 R24, desc[UR48][R24.64] ;  /* 0x0000003018187980 */ /* 0x000f64000c101d00 */
[----:B------:R-:W-:Y:S01]  /*e160*/  LOP3.LUT R0, R20, R0, R21, 0xfe, !PT ;  /* 0x0000000014007212 */ /* 0x000fe200078efe15 */
[C---:B------:R-:W-:Y:S01]  /*e170*/  VIADD R86, R185.reuse, 0x100 ;  /* 0x00000100b9567836 */ /* 0x040fe20000000000 */
[----:B------:R-:W5:Y:S01]  /*e180*/  LD.E.128 R40, desc[UR48][R40.64] ;  /* 0x0000003028287980 */ /* 0x000f62000c101d00 */
[----:B------:R-:W-:Y:S01]  /*e190*/  SHF.R.S32.HI R21, RZ, 0x1f, R185 ;  /* 0x0000001fff157819 */ /* 0x000fe200000114b9 */
[----:B------:R-:W-:Y:S01]  /*e1a0*/  VIADD R87, R185, 0x140 ;  /* 0x00000140b9577836 */ /* 0x000fe20000000000 */
[----:B------:R-:W-:Y:S01]  /*e1b0*/  ULDC.64 UR10, c[0x0][0xae0] ;  /* 0x0002b800000a7ab9 */ /* 0x000fe20000000a00 */
[----:B------:R-:W5:Y:S01]  /*e1c0*/  LD.E.128 R32, desc[UR48][R32.64] ;  /* 0x0000003020207980 */ /* 0x000f62000c101d00 */
[----:B------:R-:W-:-:S02]  /*e1d0*/  IMAD.U32 R77, RZ, RZ, UR18 ;  /* 0x00000012ff4d7e24 */ /* 0x000fc4000f8e00ff */
[----:B------:R-:W-:Y:S01]  /*e1e0*/  IMAD.MOV.U32 R20, RZ, RZ, R185 ;  /* 0x000000ffff147224 */ /* 0x000fe200078e00b9 */
[----:B------:R-:W5:Y:S01]  /*e1f0*/  LD.E.128 R48, desc[UR48][R48.64] ;  /* 0x0000003030307980 */ /* 0x000f62000c101d00 */
[----:B------:R-:W-:-:S03]  /*e200*/  UIMAD UR8, UR4, UR19, UR8 ;  /* 0x00000013040872a4 */ /* 0x000fc6000f8e0208 */
[----:B------:R-:W5:Y:S04]  /*e210*/  LD.E.128 R44, desc[UR48][R44.64] ;  /* 0x000000302c2c7980 */ /* 0x000f68000c101d00 */
[----:B------:R-:W5:Y:S04]  /*e220*/  LD.E.128 R56, desc[UR48][R56.64] ;  /* 0x0000003038387980 */ /* 0x000f68000c101d00 */
[----:B------:R-:W5:Y:S04]  /*e230*/  LD.E.128 R52, desc[UR48][R52.64] ;  /* 0x0000003034347980 */ /* 0x000f68000c101d00 */
[----:B------:R-:W5:Y:S04]  /*e240*/  LD.E.128 R64, desc[UR48][R64.64] ;  /* 0x0000003040407980 */ /* 0x000f68000c101d00 */
[----:B------:R-:W5:Y:S04]  /*e250*/  LD.E.128 R60, desc[UR48][R60.64] ;  /* 0x000000303c3c7980 */ /* 0x000f68000c101d00 */
[----:B------:R-:W5:Y:S04]  /*e260*/  LD.E.128 R72, desc[UR48][R72.64] ;  /* 0x0000003048487980 */ /* 0x000f68000c101d00 */
[----:B------:R-:W5:Y:S01]  /*e270*/  LD.E.128 R68, desc[UR48][R68.64] ;  /* 0x0000003044447980 */ /* 0x000f62000c101d00 */
[----:B------:R-:W-:Y:S01]  /*e280*/  IMAD.WIDE.U32 R20, R77, UR4, R20 ;  /* 0x000000044d147c25 */ /* 0x000fe2000f8e0014 */
[----:B------:R-:W-:Y:S01]  /*e290*/  ISETP.GE.AND P0, PT, R86, UR12, PT ;  /* 0x0000000c56007c0c */ /* 0x000fe2000bf06270 */
[----:B------:R-:W-:Y:S01]  /*e2a0*/  UIMAD UR4, UR14, UR10, URZ ;  /* 0x0000000a0e0472a4 */ /* 0x000fe2000f8e023f */
[----:B------:R-:W-:Y:S01]  /*e2b0*/  @!PT LDS RZ, [RZ] ;  /* 0x00000000fffff984 */ /* 0x000fe20000000800 */
[----:B------:R-:W-:Y:S01]  /*e2c0*/  @!PT LDS RZ, [RZ] ;  /* 0x00000000fffff984 */ /* 0x000fe20000000800 */
[----:B------:R-:W-:Y:S01]  /*e2d0*/  @!PT LDS RZ, [RZ] ;  /* 0x00000000fffff984 */ /* 0x000fe20000000800 */
[----:B------:R-:W-:Y:S01]  /*e2e0*/  @!PT LDS RZ, [RZ] ;  /* 0x00000000fffff984 */ /* 0x000fe20000000800 */
[----:B------:R1:W-:Y:S06]  /*e2f0*/  MEMBAR.ALL.CTA ;  /* 0x0000000000007992 */ /* 0x0003ec0000008000 */
[----:B-1----:R-:W1:Y:S01]  /*e300*/  FENCE.VIEW.ASYNC.S ;  /* 0x00000000000073c6 */ /* 0x002e620000000000 */
[----:B------:R-:W-:Y:S01]  /*e310*/  ISETP.GE.AND P1, PT, R87, UR12, PT ;  /* 0x0000000c57007c0c */ /* 0x000fe2000bf26270 */
[----:B------:R-:W-:Y:S01]  /*e320*/  UIMAD UR9, UR42, -0x40, UR7 ;  /* 0xffffffc02a0978a4 */ /* 0x000fe2000f8e0207 */
[----:B------:R-:W-:Y:S01]  /*e330*/  MOV R79, UR10 ;  /* 0x0000000a004f7c02 */ /* 0x000fe20008000f00 */
[----:B------:R-:W-:Y:S01]  /*e340*/  VIADD R78, R185, 0x180 ;  /* 0x00000180b94e7836 */ /* 0x000fe20000000000 */
[----:B------:R-:W-:Y:S01]  /*e350*/  SEL R77, RZ, 0x10, P0 ;  /* 0x00000010ff4d7807 */ /* 0x000fe20000000000 */
[----:B------:R-:W-:Y:S01]  /*e360*/  VIADD R21, R21, UR8 ;  /* 0x0000000815157c36 */ /* 0x000fe20008000000 */
[----:B------:R-:W-:Y:S01]  /*e370*/  SEL R76, RZ, 0x20, P1 ;  /* 0x00000020ff4c7807 */ /* 0x000fe20000800000 */
[----:B------:R-:W-:Y:S01]  /*e380*/  UIMAD UR8, UR41, UR11, UR4 ;  /* 0x0000000b290872a4 */ /* 0x000fe2000f8e0204 */
[----:B------:R-:W-:Y:S01]  /*e390*/  ISETP.GE.AND P2, PT, R188, UR9, PT ;  /* 0x00000009bc007c0c */ /* 0x000fe2000bf46270 */
[----:B------:R-:W-:Y:S01]  /*e3a0*/  UIADD3 UR4, UR38, 0x28c20, URZ ;  /* 0x00028c2026047890 */ /* 0x000fe2000fffe03f */
[----:B------:R-:W-:Y:S01]  /*e3b0*/  IMAD.WIDE.U32 R20, R79, UR41, R20 ;  /* 0x000000294f147c25 */ /* 0x000fe2000f8e0014 */
[----:B------:R-:W-:Y:S01]  /*e3c0*/  ULDC.64 UR10, c[0x0][0xae8] ;  /* 0x0002ba00000a7ab9 */ /* 0x000fe20000000a00 */
[----:B------:R-:W-:Y:S01]  /*e3d0*/  ISETP.GE.AND P0, PT, R78, UR12, PT ;  /* 0x0000000c4e007c0c */ /* 0x000fe2000bf06270 */
[----:B------:R-:W-:Y:S01]  /*e3e0*/  UIMAD UR7, UR16, UR10, URZ ;  /* 0x0000000a100772a4 */ /* 0x000fe2000f8e023f */
[----:B------:R-:W-:Y:S01]  /*e3f0*/  LOP3.LUT R77, R76, R0, R77, 0xfe, !PT ;  /* 0x000000004c4d7212 */ /* 0x000fe200078efe4d */
[----:B------:R-:W-:Y:S01]  /*e400*/  VIADD R76, R185, 0x1c0 ;  /* 0x000001c0b94c7836 */ /* 0x000fe20000000000 */
[----:B------:R-:W-:Y:S01]  /*e410*/  UPRMT UR4, URZ, 0x654, UR4 ;  /* 0x000006543f047896 */ /* 0x000fe20008000004 */
[----:B------:R-:W-:Y:S01]  /*e420*/  VIADD R78, R188, 0x20 ;  /* 0x00000020bc4e7836 */ /* 0x000fe20000000000 */
[----:B------:R-:W-:Y:S01]  /*e430*/  SEL R0, RZ, 0x40, P0 ;  /* 0x00000040ff007807 */ /* 0x000fe20000000000 */
[----:B------:R-:W-:Y:S01]  /*e440*/  VIADD R21, R21, UR8 ;  /* 0x0000000815157c36 */ /* 0x000fe20008000000 */
[----:B------:R-:W-:Y:S01]  /*e450*/  UIMAD UR7, UR15, UR11, UR7 ;  /* 0x0000000b0f0772a4 */ /* 0x000fe2000f8e0207 */
[----:B------:R-:W-:Y:S01]  /*e460*/  IMAD.U32 R79, RZ, RZ, UR10 ;  /* 0x0000000aff4f7e24 */ /* 0x000fe2000f8e00ff */
[----:B------:R-:W-:Y:S01]  /*e470*/  ISETP.GE.AND P1, PT, R76, UR12, PT ;  /* 0x0000000c4c007c0c */ /* 0x000fe2000bf26270 */
[----:B------:R-:W-:Y:S01]  /*e480*/  BSSY B1, `(.L_x_1778) ;  /* 0x0000026000017945 */ /* 0x000fe20003800000 */
[----:B------:R-:W-:Y:S01]  /*e490*/  ISETP.GE.AND P0, PT, R78, UR9, PT ;  /* 0x000000094e007c0c */ /* 0x000fe2000bf06270 */
[----:B------:R-:W-:Y:S01]  /*e4a0*/  IMAD.WIDE.U32 R78, R79, UR15, R20 ;  /* 0x0000000f4f4e7c25 */ /* 0x000fe2000f8e0014 */
[----:B------:R-:W-:Y:S01]  /*e4b0*/  LOP3.LUT R0, R77, R0, RZ, 0xfc, !PT ;  /* 0x000000004d007212 */ /* 0x000fe200078efcff */
[----:B-1----:R-:W-:Y:S01]  /*e4c0*/  SYNCS.ARRIVE.TRANS64.RED.A1T0 RZ, [UR4], RZ ;  /* 0x000000ffffff79a7 */ /* 0x002fe20008100404 */
[----:B------:R-:W-:Y:S01]  /*e4d0*/  SHF.R.S32.HI R189, RZ, 0x1f, R188 ;  /* 0x0000001fffbd7819 */ /* 0x000fe200000114bc */
[----:B------:R-:W-:Y:S01]  /*e4e0*/  IMAD.U32 R77, RZ, RZ, UR42 ;  /* 0x0000002aff4d7e24 */ /* 0x000fe2000f8e00ff */
[----:B------:R-:W-:Y:S01]  /*e4f0*/  SEL R21, RZ, 0x80, P1 ;  /* 0x00000080ff157807 */ /* 0x000fe20000800000 */
[----:B------:R-:W-:-:S02]  /*e500*/  VIADD R85, R79, UR7 ;  /* 0x000000074f557c36 */ /* 0x000fc40008000000 */
[----:B------:R-:W-:Y:S01]  /*e510*/  IMAD.WIDE R76, R77, 0x40, R188 ;  /* 0x000000404d4c7825 */ /* 0x000fe200078e02bc */
[----:B------:R-:W-:Y:S01]  /*e520*/  LOP3.LUT R84, R0, R21, RZ, 0xfc, !PT ;  /* 0x0000001500547212 */ /* 0x000fe200078efcff */
[----:B0-----:R-:W-:Y:S06]  /*e530*/  @P2 BRA `(.L_x_1779) ;  /* 0x0000000000682947 */ /* 0x001fec0003800000 */
        /* <DEDUP_REMOVED lines=16> */
[----:B-----5:R0:W-:Y:S01]  /*e640*/  @!P2 STG.E.128 desc[UR48][R80.64], R8 ;  /* 0x000000085000a986 */ /* 0x0201e2000c101d30 */
        /* <DEDUP_REMOVED lines=9> */
.L_x_1779:
[----:B------:R-:W-:Y:S05]  /*e6e0*/  BSYNC B1 ;  /* 0x0000000000017941 */ /* 0x000fea0003800000 */
.L_x_1778:
[----:B------:R-:W-:Y:S05]  /*e6f0*/  @P0 BRA `(.L_x_1780) ;  /* 0x0000000c00400947 */ /* 0x000fea0003800000 */
[----:B0----5:R-:W-:Y:S01]  /*e700*/  IADD3 R11, P0, R76, 0x20, RZ ;  /* 0x000000204c0b7810 */ /* 0x021fe20007f1e0ff */
        /* <DEDUP_REMOVED lines=11> */
[----:B------:R-:W-:-:S03]  /*e7c0*/  ISETP.GE.AND P0, PT, R87, UR12, PT ;  /* 0x0000000c57007c0c */ /* 0x000fc6000bf06270 */
        /* <DEDUP_REMOVED lines=17> */
.L_x_1775:
[----:B------:R-:W-:Y:S01]  /*e8e0*/  ULDC.64 UR8, c[0x0][0xbe0] ;  /* 0x0002f80000087ab9 */ /* 0x000fe20000000a00 */
[----:B------:R-:W-:Y:S01]  /*e8f0*/  MOV R3, RZ ;  /* 0x000000ff00037202 */ /* 0x000fe20000000f00 */
[----:B------:R-:W-:Y:S01]  /*e900*/  UISETP.NE.U32.AND UP0, UPT, UR8, URZ, UPT ;  /* 0x0000003f0800728c */ /* 0x000fe2000bf05070 */
[----:B------:R-:W-:Y:S01]  /*e910*/  VIADD R12, R185, 0x40 ;  /* 0x00000040b90c7836 */ /* 0x000fe20000000000 */
[----:B------:R-:W-:Y:S02]  /*e920*/  ULDC UR14, c[0x0][0xa8c] ;  /* 0x0002a300000e7ab9 */ /* 0x000fe40000000800 */
[----:B------:R-:W-:-:S03]  /*e930*/  UISETP.NE.AND.EX UP1, UPT, UR9, URZ, UPT, UP0 ;  /* 0x0000003f0900728c */ /* 0x000fc6000bf25300 */
[----:B------:R-:W-:Y:S02]  /*e940*/  ULDC.64 UR8, c[0x0][0xbd8] ;  /* 0x0002f60000087ab9 */ /* 0x000fe40000000a00 */
[----:B------:R-:W-:Y:S01]  /*e950*/  UISETP.NE.U32.AND UP0, UPT, UR8, URZ, UPT ;  /* 0x0000003f0800728c */ /* 0x000fe2000bf05070 */
[----:B------:R-:W-:-:S03]  /*e960*/  PLOP3.LUT P3, PT, PT, PT, UP1, 0x80, 0x0 ;  /* 0x000000000000781c */ /* 0x000fc60003f6f018 */
[----:B------:R-:W-:-:S03]  /*e970*/  UISETP.NE.AND.EX UP0, UPT, UR9, URZ, UPT, UP0 ;  /* 0x0000003f0900728c */ /* 0x000fc6000bf05300 */
[----:B------:R-:W-:Y:S02]  /*e980*/  @UP1 ULDC.64 UR8, c[0x0][0xbe0] ;  /* 0x0002f80000081ab9 */ /* 0x000fe40000000a00 */
[----:B------:R-:W-:Y:S01]  /*e990*/  @UP1 UIMAD.WIDE UR10, UR43, 0x4, UR8 ;  /* 0x000000042b0a18a5 */ /* 0x000fe2000f8e0208 */
[----:B------:R-:W-:Y:S02]  /*e9a0*/  PLOP3.LUT P2, PT, PT, PT, UP0, 0x80, 0x0 ;  /* 0x000000000000781c */ /* 0x000fe40003f4f008 */
[----:B------:R-:W-:Y:S02]  /*e9b0*/  ULDC.64 UR8, c[0x0][0xbd8] ;  /* 0x0002f60000087ab9 */ /* 0x000fe40000000a00 */
[----:B------:R-:W-:Y:S01]  /*e9c0*/  UIMAD.WIDE UR8, UR43, 0x4, UR8 ;  /* 0x000000042b0878a5 */ /* 0x000fe2000f8e0208 */
[----:B------:R-:W-:Y:S02]  /*e9d0*/  IMAD.U32 R6, RZ, RZ, UR10 ;  /* 0x0000000aff067e24 */ /* 0x000fe4000f8e00ff */
[----:B------:R-:W-:-:S03]  /*e9e0*/  IMAD.U32 R7, RZ, RZ, UR11 ;  /* 0x0000000bff077e24 */ /* 0x000fc6000f8e00ff */
[----:B------:R-:W-:Y:S02]  /*e9f0*/  IMAD.U32 R4, RZ, RZ, UR8 ;  /* 0x00000008ff047e24 */ /* 0x000fe4000f8e00ff */
[----:B------:R0:W2:Y:S01]  /*ea00*/  @P3 LDG.E R6, desc[UR48][R6.64] ;  /* 0x0000003006063981 */ /* 0x0000a2000c1e1900 */
[----:B------:R-:W-:-:S05]  /*ea10*/  IMAD.U32 R5, RZ, RZ, UR9 ;  /* 0x00000009ff057e24 */ /* 0x000fca000f8e00ff */
[----:B------:R1:W5:Y:S01]  /*ea20*/  @P2 LDG.E R3, desc[UR48][R4.64] ;  /* 0x0000003004032981 */ /* 0x000362000c1e1900 */
[----:B------:R-:W-:Y:S01]  /*ea30*/  ISETP.GE.AND P1, PT, R12, UR14, PT ;  /* 0x0000000e0c007c0c */ /* 0x000fe2000bf26270 */
[C---:B------:R-:W-:Y:S01]  /*ea40*/  VIADD R13, R185.reuse, 0x80 ;  /* 0x00000080b90d7836 */ /* 0x040fe20000000000 */
[C---:B------:R-:W-:Y:S01]  /*ea50*/  ISETP.GE.AND P0, PT, R185.reuse, UR14, PT ;  /* 0x0000000eb9007c0c */ /* 0x040fe2000bf06270 */
[----:B------:R-:W-:Y:S01]  /*ea60*/  VIADD R14, R185, 0xc0 ;  /* 0x000000c0b90e7836 */ /* 0x000fe20000000000 */
[----:B------:R-:W-:Y:S01]  /*ea70*/  SEL R8, RZ, 0xffffffff, P1 ;  /* 0xffffffffff087807 */ /* 0x000fe20000800000 */
[----:B------:R-:W-:Y:S01]  /*ea80*/  ULDC UR4, c[0x0][0xa88] ;  /* 0x0002a20000047ab9 */ /* 0x000fe20000000800 */
[----:B------:R-:W-:Y:S02]  /*ea90*/  SEL R0, RZ, 0x1, P0 ;  /* 0x00000001ff007807 */ /* 0x000fe40000000000 */
[----:B------:R-:W-:Y:S01]  /*eaa0*/  ISETP.GE.AND P0, PT, R13, UR14, PT ;  /* 0x0000000e0d007c0c */ /* 0x000fe2000bf06270 */
[----:B0-----:R-:W-:Y:S01]  /*eab0*/  IMAD.SHL.U32 R7, R8, 0x2, RZ ;  /* 0x0000000208077824 */ /* 0x001fe200078e00ff */
[----:B------:R-:W-:-:S04]  /*eac0*/  ISETP.GE.AND P1, PT, R14, UR14, PT ;  /* 0x0000000e0e007c0c */ /* 0x000fc8000bf26270 */
[----:B------:R-:W-:Y:S02]  /*ead0*/  LOP3.LUT R0, R7, 0x2, R0, 0xe2, !PT ;  /* 0x0000000207007812 */ /* 0x000fe400078ee200 */
[----:B------:R-:W-:Y:S02]  /*eae0*/  SEL R7, RZ, 0x4, P0 ;  /* 0x00000004ff077807 */ /* 0x000fe40000000000 */
[----:B------:R-:W-:-:S04]  /*eaf0*/  SEL R8, RZ, 0x8, P1 ;  /* 0x00000008ff087807 */ /* 0x000fc80000800000 */
[----:B------:R-:W-:Y:S02]  /*eb00*/  LOP3.LUT R9, R8, R0, R7, 0xfe, !PT ;  /* 0x0000000008097212 */ /* 0x000fe400078efe07 */
[----:B--2---:R-:W-:Y:S01]  /*eb10*/  @P3 R2UR UR4, R6 ;  /* 0x00000000060432ca */ /* 0x004fe200000e0000 */
[----:B-1----:R-:W-:-:S14]  /*eb20*/  @P3 BRA `(.L_x_1781) ;  /* 0x0000000000183947 */ /* 0x002fdc0003800000 */
[----:B------:R-:W-:Y:S05]  /*eb30*/  @!P2 BRA `(.L_x_1781) ;  /* 0x000000000014a947 */ /* 0x000fea0003800000 */
[----:B------:R-:W2:Y:S04]  /*eb40*/  LDG.E R6, desc[UR48][R4.64] ;  /* 0x0000003004067981 */ /* 0x000ea8000c1e1900 */
[----:B------:R-:W3:Y:S01]  /*eb50*/  LDG.E R0, desc[UR48][R4.64+0x4] ;  /* 0x0000043004007981 */ /* 0x000ee2000c1e1900 */
[----:B--2---:R-:W-:Y:S02]  /*eb60*/  R2UR UR7, R6 ;  /* 0x00000000060772ca */ /* 0x004fe400000e0000 */
[----:B---3--:R-:W-:-:S13]  /*eb70*/  R2UR UR4, R0 ;  /* 0x00000000000472ca */ /* 0x008fda00000e0000 */
[----:B------:R-:W-:-:S12]  /*eb80*/  UIADD3 UR4, -UR7, UR4, URZ ;  /* 0x0000000407047290 */ /* 0x000fd8000fffe13f */
.L_x_1781:
[----:B------:R-:W-:Y:S01]  /*eb90*/  ISETP.GT.AND P0, PT, R192, 0x3f, PT ;  /* 0x0000003fc000780c */ /* 0x000fe20003f04270 */
[----:B------:R-:W-:Y:S01]  /*eba0*/  USHF.R.S32.HI UR7, URZ, 0x1f, UR43 ;  /* 0x0000001f3f077899 */ /* 0x000fe2000801142b */
[----:B------:R-:W-:Y:S01]  /*ebb0*/  BSSY B1, `(.L_x_1782) ;  /* 0x0000022000017945 */ /* 0x000fe20003800000 */
[----:B------:R-:W-:Y:S01]  /*ebc0*/  USHF.R.S32.HI UR9, URZ, 0x1f, UR41 ;  /* 0x0000001f3f097899 */ /* 0x000fe20008011429 */
[C---:B------:R-:W-:Y:S01]  /*ebd0*/  VIADD R24, R185.reuse, 0x100 ;  /* 0x00000100b9187836 */ /* 0x040fe20000000000 */
[----:B------:R-:W-:Y:S01]  /*ebe0*/  USEL UR10, UR43, URZ, !UP0 ;  /* 0x0000003f2b0a7287 */ /* 0x000fe2000c000000 */
[----:B------:R-:W-:Y:S01]  /*ebf0*/  VIADD R25, R185, 0x140 ;  /* 0x00000140b9197836 */ /* 0x000fe20000000000 */
[----:B------:R-:W-:Y:S01]  /*ec00*/  USEL UR11, UR7, URZ, !UP0 ;  /* 0x0000003f070b7287 */ /* 0x000fe2000c000000 */
[----:B------:R-:W-:Y:S02]  /*ec10*/  SHF.R.S32.HI R10, RZ, 0x1f, R185 ;  /* 0x0000001fff0a7819 */ /* 0x000fe400000114b9 */
[----:B-----5:R-:W-:-:S03]  /*ec20*/  SHF.R.S32.HI R8, RZ, 0x1f, R3 ;  /* 0x0000001fff087819 */ /* 0x020fc60000011403 */
[----:B------:R-:W-:Y:S06]  /*ec30*/  @P0 BRA `(.L_x_1783) ;  /* 0x0000000000640947 */ /* 0x000fec0003800000 */
[----:B------:R-:W0:Y:S01]  /*ec40*/  S2R R0, SR_TID.X ;  /* 0x0000000000007919 */ /* 0x000e220000002100 */
[----:B------:R-:W-:-:S04]  /*ec50*/  IMAD.U32 R5, RZ, RZ, UR42 ;  /* 0x0000002aff057e24 */ /* 0x000fc8000f8e00ff */
[----:B0-----:R-:W-:-:S04]  /*ec60*/  IMAD R0, R5, 0x40, R0 ;  /* 0x0000004005007824 */ /* 0x001fc800078e0200 */
[----:B------:R-:W-:-:S05]  /*ec70*/  VIADD R0, R0, 0xffffff80 ;  /* 0xffffff8000007836 */ /* 0x000fca0000000000 */
[----:B------:R-:W-:-:S13]  /*ec80*/  ISETP.GE.AND P0, PT, R0, UR4, PT ;  /* 0x0000000400007c0c */ /* 0x000fda000bf06270 */
        /* <DEDUP_REMOVED lines=9> */
[----:B------:R-:W-:Y:S01]  /*ed20*/  UIMAD UR8, UR11, UR12, URZ ;  /* 0x0000000c0b0872a4 */ /* 0x000fe2000f8e023f */
[----:B------:R-:W-:Y:S02]  /*ed30*/  VIADD R5, R5, UR7 ;  /* 0x0000000705057c36 */ /* 0x000fe40008000000 */
[----:B------:R-:W-:Y:S01]  /*ed40*/  IMAD.U32 R7, RZ, RZ, UR12 ;  /* 0x0000000cff077e24 */ /* 0x000fe2000f8e00ff */
[----:B------:R-:W-:-:S03]  /*ed50*/  UIMAD UR8, UR10, UR13, UR8 ;  /* 0x0000000d0a0872a4 */ /* 0x000fc6000f8e0208 */
[----:B------:R-:W-:Y:S01]  /*ed60*/  IMAD.WIDE.U32 R4, R7, UR10, R4 ;  /* 0x0000000a07047c25 */ /* 0x000fe2000f8e0004 */
[----:B------:R-:W-:-:S03]  /*ed70*/  ULDC.64 UR12, c[0x0][0xb40] ;  /* 0x0002d000000c7ab9 */ /* 0x000fc60000000a00 */
[----:B------:R-:W-:Y:S01]  /*ed80*/  VIADD R5, R5, UR8 ;  /* 0x0000000805057c36 */ /* 0x000fe20008000000 */
[----:B------:R-:W-:-:S04]  /*ed90*/  LEA R6, P0, R4, UR12, 0x2 ;  /* 0x0000000c04067c11 */ /* 0x000fc8000f8010ff */
[----:B------:R-:W-:Y:S02]  /*eda0*/  LEA.HI.X R7, R4, UR13, R5, 0x2, P0 ;  /* 0x0000000d04077c11 */ /* 0x000fe400080f1405 */
[----:B------:R-:W-:-:S05]  /*edb0*/  MOV R5, 0xff800000 ;  /* 0xff80000000057802 */ /* 0x000fca0000000f00 */
[----:B------:R0:W-:Y:S02]  /*edc0*/  STG.E desc[UR48][R6.64], R5 ;  /* 0x0000000506007986 */ /* 0x0001e4000c101930 */
.L_x_1783:
[----:B------:R-:W-:Y:S05]  /*edd0*/  BSYNC B1 ;  /* 0x0000000000017941 */ /* 0x000fea0003800000 */
.L_x_1782:
[----:B------:R-:W-:Y:S01]  /*ede0*/  ULDC.64 UR12, c[0x0][0xaa0] ;  /* 0x0002a800000c7ab9 */ /* 0x000fe20000000a00 */
[----:B------:R-:W-:Y:S01]  /*edf0*/  IMAD.MOV.U32 R4, RZ, RZ, R185 ;  /* 0x000000ffff047224 */ /* 0x000fe200078e00b9 */
[----:B------:R-:W-:Y:S01]  /*ee00*/  ISETP.GE.AND P0, PT, R24, UR14, PT ;  /* 0x0000000e18007c0c */ /* 0x000fe2000bf06270 */
[----:B0-----:R-:W-:Y:S01]  /*ee10*/  IMAD.MOV.U32 R5, RZ, RZ, R10 ;  /* 0x000000ffff057224 */ /* 0x001fe200078e000a */
[----:B------:R-:W-:Y:S01]  /*ee20*/  ISETP.GE.AND P1, PT, R25, UR14, PT ;  /* 0x0000000e19007c0c */ /* 0x000fe2000bf26270 */
[----:B------:R-:W-:Y:S01]  /*ee30*/  IMAD R0, R8, UR12, RZ ;  /* 0x0000000c08007c24 */ /* 0x000fe2000f8e02ff */
[----:B------:R-:W-:Y:S01]  /*ee40*/  UIMAD UR8, UR42, -0x40, UR4 ;  /* 0xffffffc02a0878a4 */ /* 0x000fe2000f8e0204 */
[C---:B------:R-:W-:Y:S01]  /*ee50*/  IMAD.WIDE.U32 R4, R3.reuse, UR12, R4 ;  /* 0x0000000c03047c25 */ /* 0x040fe2000f8e0004 */
[----:B------:R-:W-:Y:S01]  /*ee60*/  SEL R6, RZ, 0x20, P1 ;  /* 0x00000020ff067807 */ /* 0x000fe20000800000 */
[----:B------:R-:W-:Y:S02]  /*ee70*/  BSSY B1, `(.L_x_1784) ;  /* 0x000003b000017945 */ /* 0x000fe40003800000 */
[----:B------:R-:W-:Y:S01]  /*ee80*/  IMAD R3, R3, UR13, R0 ;  /* 0x0000000d03037c24 */ /* 0x000fe2000f8e0200 */
[----:B------:R-:W-:Y:S01]  /*ee90*/  ULDC.64 UR12, c[0x0][0xae0] ;  /* 0x0002b800000c7ab9 */ /* 0x000fe20000000a00 */
[----:B------:R-:W-:Y:S01]  /*eea0*/  VIADD R7, R185, 0x180 ;  /* 0x00000180b9077836 */ /* 0x000fe20000000000 */
[----:B------:R-:W-:Y:S01]  /*eeb0*/  UIMAD UR7, UR9, UR12, URZ ;  /* 0x0000000c090772a4 */ /* 0x000fe2000f8e023f */
[----:B------:R-:W-:Y:S01]  /*eec0*/  IMAD.IADD R5, R5, 0x1, R3 ;  /* 0x0000000105057824 */ /* 0x000fe200078e0203 */
[----:B------:R-:W-:Y:S01]  /*eed0*/  SEL R0, RZ, 0x10, P0 ;  /* 0x00000010ff007807 */ /* 0x000fe20000000000 */
[----:B------:R-:W-:Y:S01]  /*eee0*/  IMAD.U32 R3, RZ, RZ, UR12 ;  /* 0x0000000cff037e24 */ /* 0x000fe2000f8e00ff */
[----:B------:R-:W-:Y:S01]  /*eef0*/  UIMAD UR7, UR41, UR13, UR7 ;  /* 0x0000000d290772a4 */ /* 0x000fe2000f8e0207 */
[----:B------:R-:W-:-:S02]  /*ef00*/  ISETP.GE.AND P1, PT, R188, UR8, PT ;  /* 0x00000008bc007c0c */ /* 0x000fc4000bf26270 */
[----:B------:R-:W-:Y:S01]  /*ef10*/  IMAD.WIDE.U32 R4, R3, UR41, R4 ;  /* 0x0000002903047c25 */ /* 0x000fe2000f8e0004 */
[----:B------:R-:W-:Y:S01]  /*ef20*/  ULDC.64 UR12, c[0x0][0xae8] ;  /* 0x0002ba00000c7ab9 */ /* 0x000fe20000000a00 */
[----:B------:R-:W-:Y:S01]  /*ef30*/  LOP3.LUT R9, R6, R9, R0, 0xfe, !PT ;  /* 0x0000000906097212 */ /* 0x000fe200078efe00 */
[----:B------:R-:W-:Y:S01]  /*ef40*/  UIMAD UR4, UR11, UR12, URZ ;  /* 0x0000000c0b0472a4 */ /* 0x000fe2000f8e023f */
[----:B------:R-:W-:Y:S01]  /*ef50*/  ISETP.GE.AND P0, PT, R7, UR14, PT ;  /* 0x0000000e07007c0c */ /* 0x000fe2000bf06270 */
[----:B------:R-:W-:Y:S02]  /*ef60*/  VIADD R3, R185, 0x1c0 ;  /* 0x000001c0b9037836 */ /* 0x000fe40000000000 */
[----:B------:R-:W-:Y:S01]  /*ef70*/  VIADD R6, R188, 0x20 ;  /* 0x00000020bc067836 */ /* 0x000fe20000000000 */
[----:B------:R-:W-:Y:S01]  /*ef80*/  SEL R0, RZ, 0x40, P0 ;  /* 0x00000040ff007807 */ /* 0x000fe20000000000 */
[----:B------:R-:W-:Y:S01]  /*ef90*/  VIADD R5, R5, UR7 ;  /* 0x0000000705057c36 */ /* 0x000fe20008000000 */
[----:B------:R-:W-:Y:S01]  /*efa0*/  UIMAD UR4, UR10, UR13, UR4 ;  /* 0x0000000d0a0472a4 */ /* 0x000fe2000f8e0204 */
[----:B------:R-:W-:Y:S01]  /*efb0*/  IMAD.U32 R7, RZ, RZ, UR12 ;  /* 0x0000000cff077e24 */ /* 0x000fe2000f8e00ff */
[----:B------:R-:W-:-:S02]  /*efc0*/  ISETP.GE.AND P2, PT, R3, UR14, PT ;  /* 0x0000000e03007c0c */ /* 0x000fc4000bf46270 */
[----:B------:R-:W-:Y:S01]  /*efd0*/  ISETP.GE.AND P0, PT, R6, UR8, PT ;  /* 0x0000000806007c0c */ /* 0x000fe2000bf06270 */
[----:B------:R-:W-:Y:S01]  /*efe0*/  IMAD.WIDE.U32 R6, R7, UR10, R4 ;  /* 0x0000000a07067c25 */ /* 0x000fe2000f8e0004 */
[----:B------:R-:W-:Y:S02]  /*eff0*/  LOP3.LUT R15, R9, R0, RZ, 0xfc, !PT ;  /* 0x00000000090f7212 */ /* 0x000fe400078efcff */
[--C-:B------:R-:W-:Y:S01]  /*f000*/  SHF.R.S32.HI R5, RZ, 0x1f, R188.reuse ;  /* 0x0000001fff057819 */ /* 0x100fe200000114bc */
[----:B------:R-:W-:Y:S01]  /*f010*/  IMAD.U32 R9, RZ, RZ, UR42 ;  /* 0x0000002aff097e24 */ /* 0x000fe2000f8e00ff */
[----:B------:R-:W-:Y:S01]  /*f020*/  SEL R0, RZ, 0x80, P2 ;  /* 0x00000080ff007807 */ /* 0x000fe20001000000 */
[----:B------:R-:W-:Y:S02]  /*f030*/  IMAD.MOV.U32 R4, RZ, RZ, R188 ;  /* 0x000000ffff047224 */ /* 0x000fe400078e00bc */
[----:B------:R-:W-:Y:S01]  /*f040*/  VIADD R11, R7, UR4 ;  /* 0x00000004070b7c36 */ /* 0x000fe20008000000 */
[----:B------:R-:W-:Y:S01]  /*f050*/  LOP3.LUT R0, R15, R0, RZ, 0xfc, !PT ;  /* 0x000000000f007212 */ /* 0x000fe200078efcff */
[----:B------:R-:W-:Y:S01]  /*f060*/  IMAD.WIDE R8, R9, 0x40, R4 ;  /* 0x0000004009087825 */ /* 0x000fe200078e0204 */
        /* <DEDUP_REMOVED lines=27> */
.L_x_1785:
[----:B------:R-:W-:Y:S05]  /*f220*/  BSYNC B1 ;  /* 0x0000000000017941 */ /* 0x000fea0003800000 */
.L_x_1784:
        /* <DEDUP_REMOVED lines=29> */
.L_x_1780:
[----:B------:R-:W-:Y:S05]  /*f400*/  BSYNC B0 ;  /* 0x0000000000007941 */ /* 0x000fea0003800000 */
.L_x_1774:
[----:B------:R-:W-:Y:S02]  /*f410*/  ULDC UR4, c[0x0][0xc14] ;  /* 0x0003050000047ab9 */ /* 0x000fe40000000800 */
[----:B------:R-:W-:-:S06]  /*f420*/  UISETP.GE.AND UP0, UPT, UR5, UR4, UPT ;  /* 0x000000040500728c */ /* 0x000fcc000bf06270 */
[----:B------:R-:W-:-:S13]  /*f430*/  PLOP3.LUT P0, PT, PT, PT, UP0, 0x80, 0x0 ;  /* 0x000000000000781c */ /* 0x000fda0003f0f008 */
[----:B------:R-:W-:Y:S05]  /*f440*/  @!P0 BRA `(.L_x_1786) ;  /* 0xffffff1800b48947 */ /* 0x000fea000383ffff */
[----:B------:R-:W-:Y:S05]  /*f450*/  EXIT ;  /* 0x000000000000794d */ /* 0x000fea0003800000 */
.L_x_1677:
[----:B------:R-:W-:-:S08]  /*f460*/  NOP ;  /* 0x0000000000007918 */ /* 0x000fd00000000000 */
[----:B------:R-:W0:-:S00]  /*f470*/  USETMAXREG.DEALLOC.CTAPOOL 0x18 ;  /* 0x00000018000079c8 */ /* 0x000e0000080e0500 */
[----:B0-----:R-:W-:-:S06]  /*f480*/  LOP3.LUT R0, R0, 0x3, RZ, 0xc0, !PT ;  /* 0x0000000300007812 */ /* 0x001fcc00078ec0ff */
[----:B------:R-:W0:Y:S02]  /*f490*/  SHFL.IDX PT, R0, R0, RZ, 0x1f ;  /* 0x00001fff00007589 */ /* 0x000e2400000e0000 */
[----:B0-----:R-:W-:-:S13]  /*f4a0*/  ISETP.NE.AND P0, PT, R0, RZ, PT ;  /* 0x000000ff0000720c */ /* 0x001fda0003f05270 */
[----:B------:R-:W-:Y:S05]  /*f4b0*/  @P0 EXIT ;  /* 0x000000000000094d */ /* 0x000fea0003800000 */
[----:B------:R-:W-:Y:S01]  /*f4c0*/  LOP3.LUT R7, R4, 0x1f, RZ, 0xc0, !PT ;  /* 0x0000001f04077812 */ /* 0x000fe200078ec0ff */
[----:B------:R-:W-:Y:S01]  /*f4d0*/  ULDC UR5, c[0x0][0xc14] ;  /* 0x0003050000057ab9 */ /* 0x000fe20000000800 */
[----:B------:R-:W-:Y:S01]  /*f4e0*/  LOP3.LUT R0, R0, 0xffffffdf, RZ, 0xc0, !PT ;  /* 0xffffffdf00007812 */ /* 0x000fe200078ec0ff */
[----:B------:R-:W-:Y:S01]  /*f4f0*/  IMAD.MOV.U32 R8, RZ, RZ, RZ ;  /* 0x000000ffff087224 */ /* 0x000fe200078e00ff */
[----:B------:R-:W-:Y:S01]  /*f500*/  ISETP.NE.AND P0, PT, R7, 0x1f, PT ;  /* 0x0000001f0700780c */ /* 0x000fe20003f05270 */
[----:B------:R-:W0:Y:S01]  /*f510*/  S2UR UR6, SR_CTAID.X ;  /* 0x00000000000679c3 */ /* 0x000e220000002500 */
[----:B------:R-:W-:-:S11]  /*f520*/  ULDC UR4, c[0x0][0xc10] ;  /* 0x0003040000047ab9 */ /* 0x000fd60000000800 */
[----:B------:R-:W-:Y:S02]  /*f530*/  @P0 LOP3.LUT R0, R0, 0x20, RZ, 0xfc, !PT ;  /* 0x0000002000000812 */ /* 0x000fe400078efcff */
[----:B------:R-:W-:-:S13]  /*f540*/  ISETP.GE.OR P0, PT, R7, UR5, !P0 ;  /* 0x0000000507007c0c */ /* 0x000fda000c706670 */
[----:B------:R-:W1:Y:S02]  /*f550*/  @!P0 LDC.64 R2, c[0x0][0xc58] ;  /* 0x00031600ff028b82 */ /* 0x000e640000000a00 */
[----:B-1----:R-:W-:-:S05]  /*f560*/  @!P0 IMAD.WIDE.U32 R2, R7, 0x4, R2 ;  /* 0x0000000407028825 */ /* 0x002fca00078e0002 */
[----:B------:R-:W2:Y:S01]  /*f570*/  @!P0 LDG.E R8, desc[UR48][R2.64] ;  /* 0x0000003002088981 */ /* 0x000ea2000c1e1900 */
[C---:B------:R-:W-:Y:S01]  /*f580*/  ISETP.NE.AND P1, PT, R7.reuse, RZ, PT ;  /* 0x000000ff0700720c */ /* 0x040fe20003f25270 */
[----:B------:R-:W-:Y:S01]  /*f590*/  IMAD.MOV.U32 R16, RZ, RZ, RZ ;  /* 0x000000ffff107224 */ /* 0x000fe200078e00ff */
[----:B------:R-:W-:Y:S02]  /*f5a0*/  ISETP.GE.U32.AND P0, PT, R7, 0x2, PT ;  /* 0x000000020700780c */ /* 0x000fe40003f06070 */
[----:B------:R-:W-:-:S09]  /*f5b0*/  LOP3.LUT R0, R0, 0xfffffffe, RZ, 0xc0, !PT ;  /* 0xfffffffe00007812 */ /* 0x000fd200078ec0ff */
        /* <DEDUP_REMOVED lines=14> */
[----:B-1----:R-:W-:Y:S01]  /*f6a0*/  SEL R3, R6, RZ, P0 ;  /* 0x000000ff06037207 */ /* 0x002fe20000000000 */
[----:B------:R-:W-:Y:S01]  /*f6b0*/  IMAD.MOV.U32 R6, RZ, RZ, RZ ;  /* 0x000000ffff067224 */ /* 0x000fe200078e00ff */
[----:B------:R-:W-:-:S03]  /*f6c0*/  ISETP.GE.U32.AND P0, PT, R7, 0x8, PT ;  /* 0x000000080700780c */ /* 0x000fc60003f06070 */
[----:B------:R-:W-:-:S05]  /*f6d0*/  IMAD.IADD R3, R4, 0x1, R3 ;  /* 0x0000000104037824 */ /* 0x000fca00078e0203 */
[----:B------:R-:W1:Y:S05]  /*f6e0*/  SHFL.UP PT, R2, R3, 0x8, RZ ;  /* 0x0500000003027989 */ /* 0x000e6a00000e00ff */
        /* <DEDUP_REMOVED lines=14> */
[----:B------:R-:W-:Y:S01]  /*f7d0*/  IMAD.MOV.U32 R5, RZ, RZ, R2 ;  /* 0x000000ffff057224 */ /* 0x000fe200078e0002 */
[----:B------:R-:W-:Y:S01]  /*f7e0*/  MOV R6, RZ ;  /* 0x000000ff00067202 */ /* 0x000fe20000000f00 */
[----:B------:R-:W-:Y:S01]  /*f7f0*/  ULDC UR5, c[0x0][0xc14] ;  /* 0x0003050000057ab9 */ /* 0x000fe20000000800 */
[----:B------:R-:W-:Y:S01]  /*f800*/  ULDC UR7, c[0x0][0xc14] ;  /* 0x0003050000077ab9 */ /* 0x000fe20000000800 */
[----:B------:R-:W-:-:S05]  /*f810*/  ULDC UR4, c[0x0][0xc10] ;  /* 0x0003040000047ab9 */ /* 0x000fca0000000800 */
.L_x_1791:
[----:B------:R-:W-:Y:S02]  /*f820*/  VIADD R6, R6, 0x1f ;  /* 0x0000001f06067836 */ /* 0x000fe40000000000 */
[----:B------:R-:W-:-:S03]  /*f830*/  IMAD.U32 R19, RZ, RZ, UR7 ;  /* 0x00000007ff137e24 */ /* 0x000fc6000f8e00ff */
[----:B------:R-:W-:-:S13]  /*f840*/  ISETP.GE.AND P0, PT, R6, UR5, PT ;  /* 0x0000000506007c0c */ /* 0x000fda000bf06270 */
[----:B------:R-:W-:Y:S05]  /*f850*/  @P0 BRA `(.L_x_1788) ;  /* 0x0000000400c40947 */ /* 0x000fea0003800000 */
[----:B------:R-:W0:Y:S01]  /*f860*/  S2R R9, SR_TID.X ;  /* 0x0000000000097919 */ /* 0x000e220000002100 */
        /* <DEDUP_REMOVED lines=10> */
.L_x_1790:
[----:B------:R-:W-:Y:S05]  /*f910*/  BSYNC B0 ;  /* 0x0000000000007941 */ /* 0x000fea0003800000 */
.L_x_1789:
[----:B0----5:R-:W0:Y:S01]  /*f920*/  SHFL.UP PT, R2, R8, 0x1, RZ ;  /* 0x0420000008027989 */ /* 0x021e2200000e00ff */
        /* <DEDUP_REMOVED lines=24> */
.L_x_1787:
[----:B------:R-:W-:-:S04]  /*fab0*/  IMAD.IADD R7, R5, 0x1, -R2 ;  /* 0x0000000105077824 */ /* 0x000fc800078e0a02 */
[----:B------:R-:W-:-:S05]  /*fac0*/  IMAD R2, R4, UR4, R7 ;  /* 0x0000000404027c24 */ /* 0x000fca000f8e0207 */
[----:B------:R-:W-:Y:S02]  /*fad0*/  ISETP.GT.AND P0, PT, R2, UR6, PT ;  /* 0x0000000602007c0c */ /* 0x000fe4000bf04270 */
[----:B------:R-:W0:Y:S11]  /*fae0*/  LDC.64 R2, c[0x0][0xc68] ;  /* 0x00031a00ff027b82 */ /* 0x000e360000000a00 */
[----:B------:R-:W-:-:S04]  /*faf0*/  VOTE.ANY R9, PT, !P0 ;  /* 0x0000000000097806 */ /* 0x000fc800040e0100 */
[----:B------:R-:W1:Y:S02]  /*fb00*/  POPC R5, R9 ;  /* 0x0000000900057309 */ /* 0x000e640000000000 */
[----:B-1----:R-:W-:-:S04]  /*fb10*/  IMAD.IADD R19, R5, 0x1, R6 ;  /* 0x0000000105137824 */ /* 0x002fc800078e0206 */
[----:B0-----:R-:W-:-:S05]  /*fb20*/  IMAD.WIDE R2, R19, 0x4, R2 ;  /* 0x0000000413027825 */ /* 0x001fca00078e0202 */
[----:B------:R-:W2:Y:S01]  /*fb30*/  LDG.E R10, desc[UR48][R2.64] ;  /* 0x00000030020a7981 */ /* 0x000ea2000c1e1900 */
[----:B------:R-:W-:-:S03]  /*fb40*/  ISETP.NE.AND P0, PT, R9, RZ, PT ;  /* 0x000000ff0900720c */ /* 0x000fc60003f05270 */
[----:B------:R-:W2:Y:S02]  /*fb50*/  SHFL.IDX PT, R17, R8, R5, 0x1f ;  /* 0x00001f0508117589 */ /* 0x000ea400000e0000 */
[----:B--2---:R-:W-:-:S05]  /*fb60*/  IMAD R6, R17, R10, RZ ;  /* 0x0000000a11067224 */ /* 0x004fca00078e02ff */
[----:B------:R-:W-:-:S04]  /*fb70*/  IABS R11, R6 ;  /* 0x00000006000b7213 */ /* 0x000fc80000000000 */
[----:B------:R-:W0:Y:S08]  /*fb80*/  I2F.RP R12, R11 ;  /* 0x0000000b000c7306 */ /* 0x000e300000209400 */
[----:B0-----:R-:W0:Y:S02]  /*fb90*/  MUFU.RCP R12, R12 ;  /* 0x0000000c000c7308 */ /* 0x001e240000001000 */
[----:B0-----:R-:W-:-:S06]  /*fba0*/  VIADD R13, R12, 0xffffffe ;  /* 0x0ffffffe0c0d7836 */ /* 0x001fcc0000000000 */
[----:B------:R0:W1:Y:S01]  /*fbb0*/  F2I.FTZ.U32.TRUNC.NTZ R3, R13 ;  /* 0x0000000d00037305 */ /* 0x000062000021f000 */
[----:B------:R-:W-:Y:S05]  /*fbc0*/  @!P0 BRA `(.L_x_1792) ;  /* 0x0000000000088947 */ /* 0x000fea0003800000 */
[----:B------:R-:W-:-:S05]  /*fbd0*/  VIADD R5, R5, 0xffffffff ;  /* 0xffffffff05057836 */ /* 0x000fca0000000000 */
[----:B------:R2:W3:Y:S02]  /*fbe0*/  SHFL.IDX PT, R16, R4, R5, 0x1f ;  /* 0x00001f0504107589 */ /* 0x0004e400000e0000 */
.L_x_1792:
[----:B-1----:R-:W-:Y:S01]  /*fbf0*/  IADD3 R2, RZ, -R3, RZ ;  /* 0x80000003ff027210 */ /* 0x002fe20007ffe0ff */
[----:B---3--:R-:W-:Y:S01]  /*fc00*/  IMAD R16, R16, UR4, R7 ;  /* 0x0000000410107c24 */ /* 0x008fe2000f8e0207 */
[----:B--2---:R-:W-:-:S03]  /*fc10*/  IABS R4, R6 ;  /* 0x0000000600047213 */ /* 0x004fc60000000000 */
[----:B------:R-:W-:Y:S02]  /*fc20*/  IMAD R5, R2, R11, RZ ;  /* 0x0000000b02057224 */ /* 0x000fe400078e02ff */
[----:B------:R-:W-:Y:S02]  /*fc30*/  IMAD.MOV.U32 R2, RZ, RZ, RZ ;  /* 0x000000ffff027224 */ /* 0x000fe400078e00ff */
[----:B------:R-:W-:Y:S02]  /*fc40*/  IMAD.MOV R4, RZ, RZ, -R4 ;  /* 0x000000ffff047224 */ /* 0x000fe400078e0a04 */
[----:B------:R-:W-:Y:S01]  /*fc50*/  IMAD.HI.U32 R2, R3, R5, R2 ;  /* 0x0000000503027227 */ /* 0x000fe200078e0002 */
[----:B------:R-:W-:-:S04]  /*fc60*/  IADD3 R5, -R16, UR6, RZ ;  /* 0x0000000610057c10 */ /* 0x000fc8000fffe1ff */
        /* <DEDUP_REMOVED lines=10> */
[----:B------:R-:W-:Y:S01]  /*fd10*/  @!P0 IMAD.MOV R2, RZ, RZ, -R2 ;  /* 0x000000ffff028224 */ /* 0x000fe200078e0a02 */
[----:B------:R-:W-:-:S13]  /*fd20*/  ISETP.NE.AND P0, PT, R6, RZ, PT ;  /* 0x000000ff0600720c */ /* 0x000fda0003f05270 */
[----:B------:R-:W-:-:S05]  /*fd30*/  @!P0 LOP3.LUT R2, RZ, R6, RZ, 0x33, !PT ;  /* 0x00000006ff028212 */ /* 0x000fca00078e33ff */
[----:B------:R-:W-:Y:S02]  /*fd40*/  IMAD R4, R10, R2, RZ ;  /* 0x000000020a047224 */ /* 0x000fe400078e02ff */
[----:B------:R-:W-:Y:S02]  /*fd50*/  IMAD.MOV R2, RZ, RZ, -R2 ;  /* 0x000000ffff027224 */ /* 0x000fe400078e0a02 */
[----:B------:R-:W-:Y:S02]  /*fd60*/  IMAD.MOV R3, RZ, RZ, -R4 ;  /* 0x000000ffff037224 */ /* 0x000fe400078e0a04 */
[----:B------:R-:W-:-:S03]  /*fd70*/  IMAD R5, R6, R2, R5 ;  /* 0x0000000206057224 */ /* 0x000fc600078e0205 */
[----:B------:R-:W-:-:S04]  /*fd80*/  VIADDMNMX R10, R3, UR4, R10, PT ;  /* 0x00000004030a7c46 */ /* 0x000fc8000b80010a */
[-C--:B------:R-:W-:Y:S02]  /*fd90*/  IABS R7, R10.reuse ;  /* 0x0000000a00077213 */ /* 0x080fe40000000000 */
[----:B------:R-:W-:Y:S02]  /*fda0*/  IABS R6, R10 ;  /* 0x0000000a00067213 */ /* 0x000fe40000000000 */
[----:B------:R-:W1:Y:S03]  /*fdb0*/  I2F.RP R8, R7 ;  /* 0x0000000700087306 */ /* 0x000e660000209400 */
[----:B------:R-:W-:-:S05]  /*fdc0*/  IMAD.MOV R6, RZ, RZ, -R6 ;  /* 0x000000ffff067224 */ /* 0x000fca00078e0a06 */
[----:B-1----:R-:W1:Y:S02]  /*fdd0*/  MUFU.RCP R8, R8 ;  /* 0x0000000800087308 */ /* 0x002e640000001000 */
[----:B-1----:R-:W-:-:S06]  /*fde0*/  VIADD R3, R8, 0xffffffe ;  /* 0x0ffffffe08037836 */ /* 0x002fcc0000000000 */
[----:B------:R-:W1:Y:S02]  /*fdf0*/  F2I.FTZ.U32.TRUNC.NTZ R3, R3 ;  /* 0x0000000300037305 */ /* 0x000e64000021f000 */
[----:B-1----:R-:W-:-:S04]  /*fe00*/  IMAD.MOV R2, RZ, RZ, -R3 ;  /* 0x000000ffff027224 */ /* 0x002fc800078e0a03 */
[----:B------:R-:W-:Y:S02]  /*fe10*/  IMAD R9, R2, R7, RZ ;  /* 0x0000000702097224 */ /* 0x000fe400078e02ff */
[----:B------:R-:W-:-:S04]  /*fe20*/  IMAD.MOV.U32 R2, RZ, RZ, RZ ;  /* 0x000000ffff027224 */ /* 0x000fc800078e00ff */
[----:B------:R-:W-:Y:S01]  /*fe30*/  IMAD.HI.U32 R2, R3, R9, R2 ;  /* 0x0000000903027227 */ /* 0x000fe200078e0002 */
[----:B------:R-:W-:Y:S02]  /*fe40*/  IABS R9, R5 ;  /* 0x0000000500097213 */ /* 0x000fe40000000000 */
[C---:B------:R-:W-:Y:S01]  /*fe50*/  LOP3.LUT R3, R5.reuse, R10, RZ, 0x3c, !PT ;  /* 0x0000000a05037212 */ /* 0x040fe200078e3cff */
[----:B------:R-:W-:Y:S02]  /*fe60*/  IMAD.IADD R5, R5, 0x1, R4 ;  /* 0x0000000105057824 */ /* 0x000fe400078e0204 */
[----:B------:R-:W-:-:S04]  /*fe70*/  IMAD.HI.U32 R2, R2, R9, RZ ;  /* 0x0000000902027227 */ /* 0x000fc800078e00ff */
[----:B------:R-:W-:-:S05]  /*fe80*/  IMAD R6, R2, R6, R9 ;  /* 0x0000000602067224 */ /* 0x000fca00078e0209 */
[----:B------:R-:W-:-:S13]  /*fe90*/  ISETP.GT.U32.AND P0, PT, R7, R6, PT ;  /* 0x000000060700720c */ /* 0x000fda0003f04070 */
[----:B------:R-:W-:Y:S02]  /*fea0*/  @!P0 IMAD.IADD R6, R6, 0x1, -R7 ;  /* 0x0000000106068824 */ /* 0x000fe400078e0a07 */
[----:B------:R-:W-:-:S03]  /*feb0*/  @!P0 VIADD R2, R2, 0x1 ;  /* 0x0000000102028836 */ /* 0x000fc60000000000 */
[----:B------:R-:W-:-:S13]  /*fec0*/  ISETP.GE.U32.AND P0, PT, R6, R7, PT ;  /* 0x000000070600720c */ /* 0x000fda0003f06070 */
[----:B------:R-:W-:Y:S02]  /*fed0*/  @P0 IADD3 R2, R2, 0x1, RZ ;  /* 0x0000000102020810 */ /* 0x000fe40007ffe0ff */
[----:B------:R-:W-:-:S13]  /*fee0*/  ISETP.GE.AND P0, PT, R3, RZ, PT ;  /* 0x000000ff0300720c */ /* 0x000fda0003f06270 */
[----:B------:R-:W-:Y:S01]  /*fef0*/  @!P0 IMAD.MOV R2, RZ, RZ, -R2 ;  /* 0x000000ffff028224 */ /* 0x000fe200078e0a02 */
[----:B------:R-:W-:-:S13]  /*ff00*/  ISETP.NE.AND P0, PT, R10, RZ, PT ;  /* 0x000000ff0a00720c */ /* 0x000fda0003f05270 */
[----:B------:R-:W-:Y:S01]  /*ff10*/  @!P0 LOP3.LUT R2, RZ, R10, RZ, 0x33, !PT ;  /* 0x0000000aff028212 */ /* 0x000fe200078e33ff */
[----:B------:R-:W-:-:S04]  /*ff20*/  IMAD.MOV R10, RZ, RZ, -R10 ;  /* 0x000000ffff0a7224 */ /* 0x000fc800078e0a0a */
[----:B------:R-:W-:Y:S01]  /*ff30*/  IMAD R18, R2, R10, R5 ;  /* 0x0000000a02127224 */ /* 0x000fe200078e0205 */
[----:B------:R-:W-:-:S05]  /*ff40*/  LOP3.LUT R2, RZ, R2, RZ, 0x33, !PT ;  /* 0x00000002ff027212 */ /* 0x000fca00078e33ff */
[----:B------:R-:W-:Y:S01]  /*ff50*/  IMAD.IADD R17, R17, 0x1, R2 ;  /* 0x0000000111117824 */ /* 0x000fe200078e0202 */
[----:B------:R-:W-:Y:S06]  /*ff60*/  BRA `(.L_x_1793) ;  /* 0x00000000000c7947 */ /* 0x000fec0003800000 */
.L_x_1788:
[----:B------:R-:W-:Y:S02]  /*ff70*/  IMAD.MOV.U32 R17, RZ, RZ, RZ ;  /* 0x000000ffff117224 */ /* 0x000fe400078e00ff */
[----:B------:R-:W-:Y:S02]  /*ff80*/  IMAD.U32 R16, RZ, RZ, UR6 ;  /* 0x00000006ff107e24 */ /* 0x000fe4000f8e00ff */
[----:B------:R-:W-:-:S07]  /*ff90*/  IMAD.MOV.U32 R18, RZ, RZ, RZ ;  /* 0x000000ffff127224 */ /* 0x000fce00078e00ff */
.L_x_1793:
[----:B------:R-:W1:Y:S01]  /*ffa0*/  S2R R2, SR_TID.X ;  /* 0x0000000000027919 */ /* 0x000e620000002100 */
[----:B------:R-:W-:Y:S01]  /*ffb0*/  STL [R1], RZ ;  /* 0x000000ff01007387 */ /* 0x000fe20000100800 */
[----:B-1----:R-:W-:-:S04]  /*ffc0*/  LOP3.LUT R2, R2, 0x1f, RZ, 0xc0, !PT ;  /* 0x0000001f02027812 */ /* 0x002fc800078ec0ff */
[----:B------:R-:W-:-:S13]  /*ffd0*/  ISETP.NE.AND P0, PT, R2, RZ, PT ;  /* 0x000000ff0200720c */ /* 0x000fda0003f05270 */
[----:B------:R-:W1:Y:S01]  /*ffe0*/  @!P0 S2R R3, SR_CgaCtaId ;  /* 0x0000000000038919 */ /* 0x000e620000008800 */
[----:B------:R-:W-:-:S04]  /*fff0*/  @!P0 MOV R0, 0x400 ;  /* 0x0000040000008802 */ /* 0x000fc80000000f00 */
[----:B-1----:R-:W-:-:S05]  /*10000*/  @!P0 LEA R0, R3, R0, 0x18 ;  /* 0x0000000003008211 */ /* 0x002fca00078ec0ff */
[----:B------:R1:W-:Y:S01]  /*10010*/  @!P0 STS.128 [R0+0x28cd0], R16 ;  /* 0x028cd01000008388 */ /* 0x0003e20000000c00 */
[----:B------:R-:W-:Y:S06]  /*10020*/  BAR.ARV 0x5, 0x120 ;  /* 0x0144800000007b1d */ /* 0x000fec0000002000 */
[----:B------:R-:W-:Y:S01]  /*10030*/  ISETP.GE.AND P0, PT, R19, UR5, PT ;  /* 0x0000000513007c0c */ /* 0x000fe2000bf06270 */
[----:B-1----:R-:W-:-:S05]  /*10040*/  IMAD.MOV.U32 R0, RZ, RZ, 0x1 ;  /* 0x00000001ff007424 */ /* 0x002fca00078e00ff */
[----:B------:R1:W-:Y:S04]  /*10050*/  STL [R1+0x4], R0 ;  /* 0x0000040001007387 */ /* 0x0003e80000100800 */
[----:B------:R1:W-:Y:S03]  /*10060*/  STL [R1+0x18], RZ ;  /* 0x000018ff01007387 */ /* 0x0003e60000100800 */
[----:B------:R-:W-:Y:S05]  /*10070*/  @P0 BRA `(.L_x_1794) ;  /* 0x0000004000e80947 */ /* 0x000fea0003800000 */
[----:B-1----:R-:W-:Y:S01]  /*10080*/  IMAD.MOV.U32 R0, RZ, RZ, 0x1 ;  /* 0x00000001ff007424 */ /* 0x002fe200078e00ff */
[----:B------:R1:W-:Y:S01]  /*10090*/  STL [R1+0x18], RZ ;  /* 0x000018ff01007387 */ /* 0x0003e20000100800 */
[----:B------:R-:W-:Y:S01]  /*100a0*/  ULDC UR37, c[0x0][0xc] ;  /* 0x0000030000257ab9 */ /* 0x000fe20000000800 */
[----:B------:R-:W-:Y:S02]  /*100b0*/  ULDC.64 UR38, c[0x0][0x198] ;  /* 0x0000660000267ab9 */ /* 0x000fe40000000a00 */
[----:B------:R1:W-:Y:S04]  /*100c0*/  STL [R1+0x4], R0 ;  /* 0x0000040001007387 */ /* 0x0003e80000100800 */
[----:B------:R1:W-:Y:S02]  /*100d0*/  STL [R1], RZ ;  /* 0x000000ff01007387 */ /* 0x0003e40000100800 */
.L_x_1867:
[----:B------:R-:W-:Y:S05]  /*100e0*/  YIELD ;  /* 0x0000000000007946 */ /* 0x000fea0003800000 */
[----:B------:R-:W-:Y:S01]  /*100f0*/  ULDC.64 UR4, c[0x0][0xa28] ;  /* 0x00028a0000047ab9 */ /* 0x000fe20000000a00 */
[----:B------:R-:W-:Y:S01]  /*10100*/  IMAD.MOV.U32 R4, RZ, RZ, RZ ;  /* 0x000000ffff047224 */ /* 0x000fe200078e00ff */
[----:B------:R-:W-:Y:S01]  /*10110*/  ISETP.NE.U32.AND P0, PT, RZ, UR4, PT ;  /* 0x00000004ff007c0c */ /* 0x000fe2000bf05070 */
[----:B-1----:R-:W-:Y:S01]  /*10120*/  IMAD.MOV.U32 R0, RZ, RZ, RZ ;  /* 0x000000ffff007224 */ /* 0x002fe200078e00ff */
[----:B------:R-:W-:Y:S02]  /*10130*/  ULDC.64 UR6, c[0x0][0xa08] ;  /* 0x0002820000067ab9 */ /* 0x000fe40000000a00 */
[----:B------:R-:W-:Y:S01]  /*10140*/  ISETP.NE.AND.EX P0, PT, RZ, UR5, PT, P0 ;  /* 0x00000005ff007c0c */ /* 0x000fe2000bf05300 */
[----:B------:R-:W-:-:S12]  /*10150*/  ULDC.64 UR4, c[0x0][0xa00] ;  /* 0x0002800000047ab9 */ /* 0x000fd80000000a00 */
[----:B--2---:R-:W1:Y:S01]  /*10160*/  @P0 LDC.64 R2, c[0x0][0xa28] ;  /* 0x00028a00ff020b82 */ /* 0x004e620000000a00 */
[----:B------:R-:W-:Y:S01]  /*10170*/  ISETP.NE.U32.AND P2, PT, RZ, UR4, PT ;  /* 0x00000004ff007c0c */ /* 0x000fe2000bf45070 */
[----:B-1----:R-:W-:-:S05]  /*10180*/  @P0 IMAD.WIDE R2, R19, 0x4, R2 ;  /* 0x0000000413020825 */ /* 0x002fca00078e0202 */
[----:B------:R1:W5:Y:S01]  /*10190*/  @P0 LDG.E R4, desc[UR48][R2.64] ;  /* 0x0000003002040981 */ /* 0x000362000c1e1900 */
[----:B------:R-:W-:Y:S01]  /*101a0*/  ISETP.NE.AND.EX P2, PT, RZ, UR5, PT, P2 ;  /* 0x00000005ff007c0c */ /* 0x000fe2000bf45320 */
[----:B------:R-:W-:Y:S01]  /*101b0*/  ULDC.64 UR4, c[0x0][0xa18] ;  /* 0x0002860000047ab9 */ /* 0x000fe20000000a00 */
[----:B-1----:R-:W1:Y:S02]  /*101c0*/  LDC.64 R2, c[0x0][0xa00] ;  /* 0x00028000ff027b82 */ /* 0x002e640000000a00 */
[----:B-1----:R-:W-:-:S09]  /*101d0*/  IMAD.WIDE R2, R19, 0x4, R2 ;  /* 0x0000000413027825 */ /* 0x002fd200078e0202 */
[----:B------:R-:W2:Y:S01]  /*101e0*/  @P2 LDG.E R0, desc[UR48][R2.64] ;  /* 0x0000003002002981 */ /* 0x000ea2000c1e1900 */
[----:B------:R-:W-:Y:S01]  /*101f0*/  ISETP.NE.U32.AND P1, PT, RZ, UR4, PT ;  /* 0x00000004ff007c0c */ /* 0x000fe2000bf25070 */
[----:B------:R-:W-:-:S03]  /*10200*/  ULDC UR4, c[0x0][0x288] ;  /* 0x0000a20000047ab9 */ /* 0x000fc60000000800 */
[----:B------:R-:W-:-:S13]  /*10210*/  ISETP.NE.AND.EX P1, PT, RZ, UR5, PT, P1 ;  /* 0x00000005ff007c0c */ /* 0x000fda000bf25310 */
[----:B------:R-:W1:Y:S02]  /*10220*/  @P1 LDC.64 R6, c[0x0][0xa18] ;  /* 0x00028600ff061b82 */ /* 0x000e640000000a00 */
[----:B-1----:R-:W-:Y:S01]  /*10230*/  @P1 IMAD.WIDE R6, R19, 0x4, R6 ;  /* 0x0000000413061825 */ /* 0x002fe200078e0206 */
[----:B--2---:R1:W-:Y:S03]  /*10240*/  STL [R1+0x1c], R0 ;  /* 0x00001c0001007387 */ /* 0x0043e60000100800 */
[----:B-1----:R-:W-:Y:S01]  /*10250*/  IMAD.U32 R0, RZ, RZ, UR4 ;  /* 0x00000004ff007e24 */ /* 0x002fe2000f8e00ff */
[----:B------:R-:W-:-:S05]  /*10260*/  ULDC.64 UR4, c[0x0][0x3f8] ;  /* 0x0000fe0000047ab9 */ /* 0x000fca0000000a00 */
[----:B------:R1:W5:Y:S01]  /*10270*/  @P1 LDG.E R0, desc[UR48][R6.64] ;  /* 0x0000003006001981 */ /* 0x000362000c1e1900 */
[----:B------:R-:W-:Y:S01]  /*10280*/  UISETP.NE.U32.AND UP0, UPT, UR4, URZ, UPT ;  /* 0x0000003f0400728c */ /* 0x000fe2000bf05070 */
[----:B------:R-:W-:Y:S02]  /*10290*/  ISETP.NE.U32.AND P0, PT, RZ, UR6, PT ;  /* 0x00000006ff007c0c */ /* 0x000fe4000bf05070 */
[----:B------:R-:W-:Y:S01]  /*102a0*/  ULDC UR4, c[0x0][0x404] ;  /* 0x0001010000047ab9 */ /* 0x000fe20000000800 */
[----:B------:R-:W-:Y:S01]  /*102b0*/  UISETP.NE.AND.EX UP0, UPT, UR5, URZ, UPT, UP0 ;  /* 0x0000003f0500728c */ /* 0x000fe2000bf05300 */
[----:B------:R-:W-:Y:S02]  /*102c0*/  ISETP.NE.AND.EX P0, PT, RZ, UR7, PT, P0 ;  /* 0x00000007ff007c0c */ /* 0x000fe4000bf05300 */
[----:B------:R-:W-:Y:S01]  /*102d0*/  ULDC UR5, c[0x0][0x2e0] ;  /* 0x0000b80000057ab9 */ /* 0x000fe20000000800 */
[----:B------:R-:W-:-:S04]  /*102e0*/  USEL UR4, UR4, 0x1, UP0 ;  /* 0x0000000104047887 */ /* 0x000fc80008000000 */
[----:B------:R-:W-:-:S06]  /*102f0*/  UIMAD UR4, UR4, UR5, URZ ;  /* 0x00000005040472a4 */ /* 0x000fcc000f8e023f */
[----:B------:R-:W-:Y:S01]  /*10300*/  IMAD.U32 R5, RZ, RZ, UR4 ;  /* 0x00000004ff057e24 */ /* 0x000fe2000f8e00ff */
[----:B-1----:R-:W-:Y:S06]  /*10310*/  @P1 BRA `(.L_x_1795) ;  /* 0x0000000000101947 */ /* 0x002fec0003800000 */
[----:B------:R-:W-:Y:S05]  /*10320*/  @!P2 BRA `(.L_x_1795) ;  /* 0x00000000000ca947 */ /* 0x000fea0003800000 */
[----:B------:R-:W2:Y:S04]  /*10330*/  LDG.E R7, desc[UR48][R2.64] ;  /* 0x0000003002077981 */ /* 0x000ea8000c1e1900 */
[----:B-----5:R-:W2:Y:S02]  /*10340*/  LDG.E R0, desc[UR48][R2.64+0x4] ;  /* 0x0000043002007981 */ /* 0x020ea4000c1e1900 */
[----:B--2---:R-:W-:-:S07]  /*10350*/  IMAD.IADD R0, R0, 0x1, -R7 ;  /* 0x0000000100007824 */ /* 0x004fce00078e0a07 */
.L_x_1795:
[----:B------:R-:W1:Y:S01]  /*10360*/  LDC.64 R2, c[0x0][0xa08] ;  /* 0x00028200ff027b82 */ /* 0x000e620000000a00 */
[----:B------:R-:W-:Y:S01]  /*10370*/  MOV R7, RZ ;  /* 0x000000ff00077202 */ /* 0x000fe20000000f00 */
[----:B------:R-:W-:Y:S01]  /*10380*/  ULDC.64 UR4, c[0x0][0xa20] ;  /* 0x0002880000047ab9 */ /* 0x000fe20000000a00 */
[----:B-1----:R-:W-:-:S05]  /*10390*/  IMAD.WIDE R2, R19, 0x4, R2 ;  /* 0x0000000413027825 */ /* 0x002fca00078e0202 */
[----:B------:R-:W2:Y:S01]  /*103a0*/  @P0 LDG.E R7, desc[UR48][R2.64] ;  /* 0x0000003002070981 */ /* 0x000ea2000c1e1900 */
[----:B------:R-:W-:-:S04]  /*103b0*/  ISETP.NE.U32.AND P1, PT, RZ, UR4, PT ;  /* 0x00000004ff007c0c */ /* 0x000fc8000bf25070 */
[----:B------:R-:W-:Y:S01]  /*103c0*/  ISETP.NE.AND.EX P1, PT, RZ, UR5, PT, P1 ;  /* 0x00000005ff007c0c */ /* 0x000fe2000bf25310 */
[----:B--2--5:R-:W-:-:S05]  /*103d0*/  IMAD.IADD R6, R7, 0x1, R4 ;  /* 0x0000000107067824 */ /* 0x024fca00078e0204 */
[----:B------:R1:W-:Y:S07]  /*103e0*/  STL [R1+0x8], R6 ;  /* 0x0000080601007387 */ /* 0x0003ee0000100800 */
[----:B------:R-:W-:Y:S05]  /*103f0*/  @!P1 BRA `(.L_x_1796) ;  /* 0x0000000000109947 */ /* 0x000fea0003800000 */
[----:B------:R-:W2:Y:S02]  /*10400*/  LDC.64 R2, c[0x0][0xa20] ;  /* 0x00028800ff027b82 */ /* 0x000ea40000000a00 */
[----:B--2---:R-:W-:-:S05]  /*10410*/  IMAD.WIDE R2, R19, 0x4, R2 ;  /* 0x0000000413027825 */ /* 0x004fca00078e0202 */
[----:B------:R2:W5:Y:S01]  /*10420*/  LDG.E R5, desc[UR48][R2.64] ;  /* 0x0000003002057981 */ /* 0x000562000c1e1900 */
[----:B------:R-:W-:Y:S05]  /*10430*/  BRA `(.L_x_1797) ;  /* 0x0000000000107947 */ /* 0x000fea0003800000 */
.L_x_1796:
[----:B------:R-:W-:Y:S05]  /*10440*/  @!P0 BRA `(.L_x_1797) ;  /* 0x00000000000c8947 */ /* 0x000fea0003800000 */
[----:B-1----:R-:W2:Y:S04]  /*10450*/  LDG.E R6, desc[UR48][R2.64] ;  /* 0x0000003002067981 */ /* 0x002ea8000c1e1900 */
[----:B------:R-:W2:Y:S02]  /*10460*/  LDG.E R5, desc[UR48][R2.64+0x4] ;  /* 0x0000043002057981 */ /* 0x000ea4000c1e1900 */
[----:B--2---:R-:W-:-:S07]  /*10470*/  IMAD.IADD R5, R5, 0x1, -R6 ;  /* 0x0000000105057824 */ /* 0x004fce00078e0a06 */
.L_x_1797:
[----:B--2---:R-:W2:Y:S01]  /*10480*/  LDC.64 R2, c[0x0][0x9e0] ;  /* 0x00027800ff027b82 */ /* 0x004ea20000000a00 */
[----:B-----5:R-:W-:Y:S01]  /*10490*/  IMAD.IADD R7, R5, 0x1, -R4 ;  /* 0x0000000105077824 */ /* 0x020fe200078e0a04 */
[----:B------:R-:W-:-:S04]  /*104a0*/  LEA R4, R17, 0x40, 0x6 ;  /* 0x0000004011047811 */ /* 0x000fc800078e30ff */
[----:B------:R-:W-:Y:S02]  /*104b0*/  IADD3 R9, R7, R4, -R0 ;  /* 0x0000000407097210 */ /* 0x000fe40007ffe800 */
[----:B--2---:R-:W-:-:S03]  /*104c0*/  ISETP.GE.AND P0, PT, R3, 0x1, PT ;  /* 0x000000010300780c */ /* 0x004fc60003f06270 */
[----:B------:R-:W-:-:S10]  /*104d0*/  IMAD.IADD R2, R9, 0x1, R2 ;  /* 0x0000000109027824 */ /* 0x000fd400078e0202 */
[----:B------:R-:W-:Y:S05]  /*104e0*/  @!P0 BRA `(.L_x_1798) ;  /* 0x0000000000488947 */ /* 0x000fea0003800000 */
[C---:B------:R-:W-:Y:S01]  /*104f0*/  ISETP.GT.AND P1, PT, R9.reuse, RZ, PT ;  /* 0x000000ff0900720c */ /* 0x040fe20003f24270 */
[----:B------:R-:W-:Y:S01]  /*10500*/  BSSY B0, `(.L_x_1799) ;  /* 0x000000e000007945 */ /* 0x000fe20003800000 */
[----:B-1----:R-:W-:-:S11]  /*10510*/  VIADD R6, R9, 0xffffffff ;  /* 0xffffffff09067836 */ /* 0x002fd60000000000 */
        /* <DEDUP_REMOVED lines=8> */
.L_x_1800:
[----:B------:R-:W-:-:S13]  /*105a0*/  ISETP.NE.AND P1, PT, R3, 0x1, PT ;  /* 0x000000010300780c */ /* 0x000fda0003f25270 */
[----:B------:R-:W1:Y:S02]  /*105b0*/  @P1 LDC.64 R4, c[0x0][0x9e8] ;  /* 0x00027a00ff041b82 */ /* 0x000e640000000a00 */
[----:B-1----:R-:W-:-:S05]  /*105c0*/  @P1 IMAD.HI.U32 R4, R6, R4, RZ ;  /* 0x0000000406041227 */ /* 0x002fca00078e00ff */
[----:B------:R-:W-:-:S07]  /*105d0*/  @P1 SHF.R.U32.HI R6, RZ, R5, R4 ;  /* 0x00000005ff061219 */ /* 0x000fce0000011604 */
.L_x_1801:
[----:B------:R-:W-:Y:S05]  /*105e0*/  BSYNC B0 ;  /* 0x0000000000007941 */ /* 0x000fea0003800000 */
.L_x_1799:
[----:B------:R-:W-:-:S05]  /*105f0*/  IMAD R5, R6, R3, R3 ;  /* 0x0000000306057224 */ /* 0x000fca00078e0203 */
[----:B------:R-:W-:-:S07]  /*10600*/  VIMNMX R2, R2, R5, PT ;  /* 0x0000000502027248 */ /* 0x000fce0003fe0100 */
.L_x_1798:
[----:B------:R-:W-:Y:S01]  /*10610*/  VIADD R2, R2, 0x3f ;  /* 0x0000003f02027836 */ /* 0x000fe20000000000 */
[----:B------:R-:W-:Y:S01]  /*10620*/  ULDC UR4, c[0x0][0x9dc] ;  /* 0x0002770000047ab9 */ /* 0x000fe20000000800 */
[----:B------:R-:W-:-:S03]  /*10630*/  IMAD R0, R17, 0x40, -R0 ;  /* 0x0000004011007824 */ /* 0x000fc600078e0a00 */
[----:B------:R-:W-:-:S04]  /*10640*/  SHF.R.S32.HI R5, RZ, 0x1f, R2 ;  /* 0x0000001fff057819 */ /* 0x000fc80000011402 */
[----:B------:R-:W-:Y:S01]  /*10650*/  LEA.HI R4, R5, R2, RZ, 0x6 ;  /* 0x0000000205047211 */ /* 0x000fe200078f30ff */
[C---:B------:R-:W-:Y:S02]  /*10660*/  VIADD R2, R7.reuse, 0x3f ;  /* 0x0000003f07027836 */ /* 0x040fe40000000000 */
[----:B------:R-:W-:Y:S01]  /*10670*/  IMAD.IADD R7, R7, 0x1, R0 ;  /* 0x0000000107077824 */ /* 0x000fe200078e0200 */
[----:B------:R-:W-:Y:S02]  /*10680*/  SHF.R.S32.HI R4, RZ, 0x6, R4 ;  /* 0x00000006ff047819 */ /* 0x000fe40000011404 */
[----:B------:R-:W-:Y:S01]  /*10690*/  SHF.R.S32.HI R5, RZ, 0x1f, R2 ;  /* 0x0000001fff057819 */ /* 0x000fe20000011402 */
[----:B------:R-:W-:-:S03]  /*106a0*/  VIADD R0, R7, -UR4 ;  /* 0x8000000407007c36 */ /* 0x000fc60008000000 */
[----:B------:R-:W-:-:S04]  /*106b0*/  LEA.HI R5, R5, R2, RZ, 0x6 ;  /* 0x0000000205057211 */ /* 0x000fc800078f30ff */
[----:B------:R-:W-:-:S04]  /*106c0*/  SHF.R.S32.HI R5, RZ, 0x6, R5 ;  /* 0x00000006ff057819 */ /* 0x000fc80000011405 */
[----:B-1----:R-:W-:-:S05]  /*106d0*/  VIMNMX R6, R5, R4, PT ;  /* 0x0000000405067248 */ /* 0x002fca0003fe0100 */
[----:B------:R1:W-:Y:S01]  /*106e0*/  STL [R1+0x14], R6 ;  /* 0x0000140601007387 */ /* 0x0003e20000100800 */
[----:B------:R-:W-:Y:S05]  /*106f0*/  @!P0 BRA `(.L_x_1802) ;  /* 0x0000000000448947 */ /* 0x000fea0003800000 */
[----:B------:R-:W-:Y:S01]  /*10700*/  ISETP.GT.AND P0, PT, R7, -0x1, PT ;  /* 0xffffffff0700780c */ /* 0x000fe20003f04270 */
[----:B------:R-:W-:-:S12]  /*10710*/  BSSY B0, `(.L_x_1803) ;  /* 0x000000d000007945 */ /* 0x000fd80003800000 */
[----:B------:R-:W-:Y:S05]  /*10720*/  @P0 BRA `(.L_x_1804) ;  /* 0x00000000001c0947 */ /* 0x000fea0003800000 */
[----:B------:R-:W-:Y:S02]  /*10730*/  ISETP.NE.AND P0, PT, R3, 0x1, PT ;  /* 0x000000010300780c */ /* 0x000fe40003f05270 */
[----:B------:R-:W-:-:S11]  /*10740*/  LOP3.LUT R7, RZ, R7, RZ, 0x33, !PT ;  /* 0x00000007ff077212 */ /* 0x000fd600078e33ff */
[----:B------:R-:W2:Y:S02]  /*10750*/  @P0 LDC.64 R4, c[0x0][0x9e8] ;  /* 0x00027a00ff040b82 */ /* 0x000ea40000000a00 */
[----:B--2---:R-:W-:-:S05]  /*10760*/  @P0 IMAD.HI.U32 R4, R7, R4, RZ ;  /* 0x0000000407040227 */ /* 0x004fca00078e00ff */
[----:B------:R-:W-:-:S04]  /*10770*/  @P0 SHF.R.U32.HI R7, RZ, R5, R4 ;  /* 0x00000005ff070219 */ /* 0x000fc80000011604 */
[----:B------:R-:W-:Y:S01]  /*10780*/  LOP3.LUT R7, RZ, R7, RZ, 0x33, !PT ;  /* 0x00000007ff077212 */ /* 0x000fe200078e33ff */
[----:B------:R-:W-:Y:S06]  /*10790*/  BRA `(.L_x_1805) ;  /* 0x0000000000107947 */ /* 0x000fec0003800000 */
.L_x_1804:
[----:B------:R-:W-:-:S13]  /*107a0*/  ISETP.NE.AND P0, PT, R3, 0x1, PT ;  /* 0x000000010300780c */ /* 0x000fda0003f05270 */
[----:B------:R-:W2:Y:S02]  /*107b0*/  @P0 LDC.64 R4, c[0x0][0x9e8] ;  /* 0x00027a00ff040b82 */ /* 0x000ea40000000a00 */
[----:B--2---:R-:W-:-:S05]  /*107c0*/  @P0 IMAD.HI.U32 R4, R7, R4, RZ ;  /* 0x0000000407040227 */ /* 0x004fca00078e00ff */
[----:B------:R-:W-:-:S07]  /*107d0*/  @P0 SHF.R.U32.HI R7, RZ, R5, R4 ;  /* 0x00000005ff070219 */ /* 0x000fce0000011604 */
.L_x_1805:
[----:B------:R-:W-:Y:S05]  /*107e0*/  BSYNC B0 ;  /* 0x0000000000007941 */ /* 0x000fea0003800000 */
.L_x_1803:
[----:B------:R-:W-:-:S05]  /*107f0*/  IMAD R3, R7, R3, RZ ;  /* 0x0000000307037224 */ /* 0x000fca00078e02ff */
[----:B------:R-:W-:-:S07]  /*10800*/  VIMNMX R0, R0, R3, !PT ;  /* 0x0000000300007248 */ /* 0x000fce0007fe0100 */
.L_x_1802:
[----:B------:R-:W-:Y:S01]  /*10810*/  SHF.R.S32.HI R3, RZ, 0x1f, R0 ;  /* 0x0000001fff037819 */ /* 0x000fe20000011400 */
[----:B------:R-:W-:Y:S03]  /*10820*/  BSSY B6, `(.L_x_1806) ;  /* 0x00002fe000067945 */ /* 0x000fe60003800000 */
[----:B------:R-:W-:-:S04]  /*10830*/  LEA.HI R3, R3, R0, RZ, 0x6 ;  /* 0x0000000003037211 */ /* 0x000fc800078f30ff */
[----:B------:R-:W-:-:S04]  /*10840*/  SHF.R.S32.HI R3, RZ, 0x6, R3 ;  /* 0x00000006ff037819 */ /* 0x000fc80000011403 */
[----:B------:R-:W-:-:S04]  /*10850*/  VIMNMX R2, RZ, R3, !PT ;  /* 0x00000003ff027248 */ /* 0x000fc80007fe0100 */
[----:B------:R-:W-:Y:S01]  /*10860*/  ISETP.GT.AND P0, PT, R6, R2, PT ;  /* 0x000000020600720c */ /* 0x000fe20003f04270 */
[----:B------:R2:W-:-:S12]  /*10870*/  STL [R1+0xc], R2 ;  /* 0x00000c0201007387 */ /* 0x0005d80000100800 */
[----:B--2---:R-:W-:Y:S05]  /*10880*/  @P0 BRA `(.L_x_1807) ;  /* 0x0000000000440947 */ /* 0x004fea0003800000 */
[----:B------:R-:W2:Y:S02]  /*10890*/  S2R R2, SR_TID.X ;  /* 0x0000000000027919 */ /* 0x000ea40000002100 */
[----:B--2---:R-:W-:-:S04]  /*108a0*/  LOP3.LUT R2, R2, 0x1f, RZ, 0xc0, !PT ;  /* 0x0000001f02027812 */ /* 0x004fc800078ec0ff */
[----:B------:R-:W-:-:S13]  /*108b0*/  ISETP.NE.AND P1, PT, R2, RZ, PT ;  /* 0x000000ff0200720c */ /* 0x000fda0003f25270 */
[----:B------:R-:W-:Y:S05]  /*108c0*/  @P1 BRA `(.L_x_1808) ;  /* 0x0000002c00cc1947 */ /* 0x000fea0003800000 */
[----:B------:R-:W2:Y:S01]  /*108d0*/  S2R R7, SR_LANEID ;  /* 0x0000000000077919 */ /* 0x000ea20000000000 */
[----:B------:R-:W-:Y:S01]  /*108e0*/  VOTEU.ANY UR4, UPT, PT ;  /* 0x0000000000047886 */ /* 0x000fe200038e0100 */
[----:B------:R-:W3:Y:S01]  /*108f0*/  LDC.64 R2, c[0x0][0xc38] ;  /* 0x00030e00ff027b82 */ /* 0x000ee20000000a00 */
[----:B------:R-:W2:Y:S08]  /*10900*/  FLO.U32 R0, UR4 ;  /* 0x0000000400007d00 */ /* 0x000eb000080e0000 */
[----:B------:R-:W3:Y:S01]  /*10910*/  POPC R5, UR4 ;  /* 0x0000000400057d09 */ /* 0x000ee20008000000 */
[----:B--2---:R-:W-:-:S13]  /*10920*/  ISETP.EQ.U32.AND P0, PT, R0, R7, PT ;  /* 0x000000070000720c */ /* 0x004fda0003f02070 */
[----:B---3--:R-:W2:Y:S01]  /*10930*/  @P0 ATOMG.E.ADD.STRONG.GPU PT, R3, desc[UR48][R2.64], R5 ;  /* 0x00000005020309a8 */ /* 0x008ea200081ee1f0 */
[----:B------:R-:W3:Y:S02]  /*10940*/  S2R R4, SR_LTMASK ;  /* 0x0000000000047919 */ /* 0x000ee40000003900 */
[----:B---3--:R-:W-:-:S04]  /*10950*/  LOP3.LUT R4, R4, UR4, RZ, 0xc0, !PT ;  /* 0x0000000404047c12 */ /* 0x008fc8000f8ec0ff */
[----:B------:R-:W3:Y:S01]  /*10960*/  POPC R7, R4 ;  /* 0x0000000400077309 */ /* 0x000ee20000000000 */
[----:B--2---:R-:W3:Y:S02]  /*10970*/  SHFL.IDX PT, R0, R3, R0, 0x1f ;  /* 0x00001f0003007589 */ /* 0x004ee400000e0000 */
[----:B---3--:R-:W-:Y:S01]  /*10980*/  IADD3 R16, R0, UR37, R7 ;  /* 0x0000002500107c10 */ /* 0x008fe2000fffe007 */
[----:B------:R-:W-:Y:S06]  /*10990*/  BRA `(.L_x_1808) ;  /* 0x0000002c00987947 */ /* 0x000fec0003800000 */
.L_x_1807:
[----:B------:R-:W2:Y:S01]  /*109a0*/  S2R R3, SR_CgaCtaId ;  /* 0x0000000000037919 */ /* 0x000ea20000008800 */
[----:B------:R-:W-:-:S04]  /*109b0*/  MOV R0, 0x400 ;  /* 0x0000040000007802 */ /* 0x000fc80000000f00 */
[----:B--2---:R-:W-:-:S05]  /*109c0*/  LEA R2, R3, R0, 0x18 ;  /* 0x0000000003027211 */ /* 0x004fca00078ec0ff */
[----:B------:R2:W-:Y:S01]  /*109d0*/  STL [R1+0x10], R2 ;  /* 0x0000100201007387 */ /* 0x0005e20000100800 */
[----:B------:R-:W-:-:S05]  /*109e0*/  VIADD R0, R2, 0x22400 ;  /* 0x0002240002007836 */ /* 0x000fca0000000000 */
[----:B------:R-:W-:-:S13]  /*109f0*/  LOP3.LUT P0, RZ, R0, 0x3ff, RZ, 0xc0, !PT ;  /* 0x000003ff00ff7812 */ /* 0x000fda000780c0ff */
[----:B--2---:R-:W-:Y:S05]  /*10a00*/  @!P0 BRA `(.L_x_1809) ;  /* 0x0000000000408947 */ /* 0x004fea0003800000 */
[----:B------:R-:W-:Y:S01]  /*10a10*/  MOV R2, 0x0 ;  /* 0x0000000000027802 */ /* 0x000fe20000000f00 */
[----:B------:R-:W-:Y:S01]  /*10a20*/  ULDC.64 UR6, c[0x4][0x88] ;  /* 0x0100220000067ab9 */ /* 0x000fe20000000a00 */
[----:B------:R-:W-:Y:S01]  /*10a30*/  ULDC.64 UR8, c[0x4][0x90] ;  /* 0x0100240000087ab9 */ /* 0x000fe20000000a00 */
[----:B------:R-:W-:Y:S01]  /*10a40*/  ULDC.64 UR4, c[0x4][0x8] ;  /* 0x0100020000047ab9 */ /* 0x000fe20000000a00 */
[----:B------:R-:W-:Y:S01]  /*10a50*/  IMAD.U32 R4, RZ, RZ, UR6 ;  /* 0x00000006ff047e24 */ /* 0x000fe2000f8e00ff */
[----:B-1----:R-:W-:Y:S01]  /*10a60*/  MOV R6, UR8 ;  /* 0x0000000800067c02 */ /* 0x002fe20008000f00 */
[----:B------:R-:W1:Y:S01]  /*10a70*/  LDC.64 R2, c[0x4][R2] ;  /* 0x0100000002027b82 */ /* 0x000e620000000a00 */
        /* <DEDUP_REMOVED lines=9> */
.L_x_1809:
        /* <DEDUP_REMOVED lines=8> */
[----:B------:R2:W3:Y:S01]  /*10b90*/  LDC.64 R2, c[0x4][R0] ;  /* 0x0100000000027b82 */ /* 0x0004e20000000a00 */
[----:B------:R-:W-:Y:S01]  /*10ba0*/  IMAD.U32 R4, RZ, RZ, UR6 ;  /* 0x00000006ff047e24 */ /* 0x000fe2000f8e00ff */
[----:B------:R-:W-:Y:S01]  /*10bb0*/  MOV R12, 0x1 ;  /* 0x00000001000c7802 */ /* 0x000fe20000000f00 */
[----:B------:R-:W-:Y:S02]  /*10bc0*/  IMAD.U32 R5, RZ, RZ, UR7 ;  /* 0x00000007ff057e24 */ /* 0x000fe4000f8e00ff */
[----:B-1----:R-:W-:Y:S02]  /*10bd0*/  IMAD.U32 R6, RZ, RZ, UR8 ;  /* 0x00000008ff067e24 */ /* 0x002fe4000f8e00ff */
[----:B------:R-:W-:-:S02]  /*10be0*/  IMAD.U32 R7, RZ, RZ, UR9 ;  /* 0x00000009ff077e24 */ /* 0x000fc4000f8e00ff */
[----:B------:R-:W-:Y:S02]  /*10bf0*/  IMAD.U32 R10, RZ, RZ, UR4 ;  /* 0x00000004ff0a7e24 */ /* 0x000fe4000f8e00ff */
[----:B------:R-:W-:Y:S02]  /*10c00*/  IMAD.U32 R11, RZ, RZ, UR5 ;  /* 0x00000005ff0b7e24 */ /* 0x000fe4000f8e00ff */
[----:B------:R-:W-:Y:S02]  /*10c10*/  IMAD.MOV.U32 R8, RZ, RZ, 0x70 ;  /* 0x00000070ff087424 */ /* 0x000fe400078e00ff */
[----:B0-2---:R-:W-:-:S07]  /*10c20*/  IMAD.MOV.U32 R13, RZ, RZ, RZ ;  /* 0x000000ffff0d7224 */ /* 0x005fce00078e00ff */
[----:B------:R-:W-:-:S07]  /*10c30*/  LEPC R20, `(.L_x_1811) ;  /* 0x000000001014794e */ /* 0x000fce0000000000 */
[----:B---3--:R-:W-:Y:S05]  /*10c40*/  CALL.ABS.NOINC R2 ;  /* 0x0000000002007343 */ /* 0x008fea0003c00000 */
.L_x_1811:
[----:B------:R-:W-:Y:S01]  /*10c50*/  MOV R2, 0x0 ;  /* 0x0000000000027802 */ /* 0x000fe20000000f00 */
[----:B------:R-:W-:Y:S01]  /*10c60*/  ULDC.64 UR6, c[0x4][0x88] ;  /* 0x0100220000067ab9 */ /* 0x000fe20000000a00 */
[----:B------:R-:W-:Y:S01]  /*10c70*/  ULDC.64 UR8, c[0x4][0x90] ;  /* 0x0100240000087ab9 */ /* 0x000fe20000000a00 */
[----:B------:R-:W-:Y:S01]  /*10c80*/  ULDC.64 UR4, c[0x4][0x18] ;  /* 0x0100060000047ab9 */ /* 0x000fe20000000a00 */
[----:B------:R-:W-:Y:S02]  /*10c90*/  IMAD.U32 R4, RZ, RZ, UR6 ;  /* 0x00000006ff047e24 */ /* 0x000fe4000f8e00ff */
[----:B------:R-:W0:Y:S01]  /*10ca0*/  LDC.64 R2, c[0x4][R2] ;  /* 0x0100000002027b82 */ /* 0x000e220000000a00 */
        /* <DEDUP_REMOVED lines=9> */
[----:B0-----:R-:W-:Y:S05]  /*10d40*/  CALL.ABS.NOINC R2 ;  /* 0x0000000002007343 */ /* 0x001fea0003c00000 */
.L_x_1810:
[----:B------:R-:W2:Y:S01]  /*10d50*/  LDL.LU R7, [R1+0x1c] ;  /* 0x00001c0001077983 */ /* 0x000ea20000300800 */
[----:B------:R-:W3:Y:S01]  /*10d60*/  LDC R0, c[0x0][0x428] ;  /* 0x00010a00ff007b82 */ /* 0x000ee20000000800 */
[----:B------:R-:W-:Y:S01]  /*10d70*/  ULDC.64 UR4, c[0x0][0x9f8] ;  /* 0x00027e0000047ab9 */ /* 0x000fe20000000a00 */
[----:B------:R-:W-:Y:S01]  /*10d80*/  IMAD.MOV.U32 R4, RZ, RZ, R19 ;  /* 0x000000ffff047224 */ /* 0x000fe200078e0013 */
[----:B-1----:R-:W1:Y:S01]  /*10d90*/  S2R R6, SR_TID.X ;  /* 0x0000000000067919 */ /* 0x002e620000002100 */
[----:B---3--:R-:W-:Y:S01]  /*10da0*/  ISETP.NE.AND P0, PT, R0, 0x1, PT ;  /* 0x000000010000780c */ /* 0x008fe20003f05270 */
[----:B------:R-:W-:Y:S01]  /*10db0*/  IMAD.MOV.U32 R0, RZ, RZ, R18 ;  /* 0x000000ffff007224 */ /* 0x000fe200078e0012 */
[----:B-1----:R-:W-:-:S11]  /*10dc0*/  LOP3.LUT R6, R6, 0x1f, RZ, 0xc0, !PT ;  /* 0x0000001f06067812 */ /* 0x002fd600078ec0ff */
[----:B------:R-:W1:Y:S08]  /*10dd0*/  @P0 LDC R3, c[0x0][0x42c] ;  /* 0x00010b00ff030b82 */ /* 0x000e700000000800 */
[----:B------:R-:W3:Y:S01]  /*10de0*/  @P0 LDC R5, c[0x0][0x430] ;  /* 0x00010c00ff050b82 */ /* 0x000ee20000000800 */
[----:B-1----:R-:W-:-:S05]  /*10df0*/  @P0 IMAD.HI.U32 R2, R18, R3, RZ ;  /* 0x0000000312020227 */ /* 0x002fca00078e00ff */
[----:B---3--:R-:W-:Y:S02]  /*10e00*/  @P0 SHF.R.U32.HI R0, RZ, R5, R2 ;  /* 0x00000005ff000219 */ /* 0x008fe40000011602 */
[----:B------:R-:W-:-:S04]  /*10e10*/  ISETP.NE.U32.AND P0, PT, RZ, UR4, PT ;  /* 0x00000004ff007c0c */ /* 0x000fc8000bf05070 */
[----:B------:R-:W-:Y:S01]  /*10e20*/  ISETP.NE.AND.EX P0, PT, RZ, UR5, PT, P0 ;  /* 0x00000005ff007c0c */ /* 0x000fe2000bf05300 */
[----:B------:R-:W-:-:S12]  /*10e30*/  ULDC.64 UR4, c[0x0][0xa00] ;  /* 0x0002800000047ab9 */ /* 0x000fd80000000a00 */
[----:B------:R-:W1:Y:S01]  /*10e40*/  @P0 LDC.64 R2, c[0x0][0x9f8] ;  /* 0x00027e00ff020b82 */ /* 0x000e620000000a00 */
[----:B------:R-:W-:-:S04]  /*10e50*/  ISETP.NE.AND P6, PT, R6, RZ, PT ;  /* 0x000000ff0600720c */ /* 0x000fc80003fc5270 */
[----:B------:R-:W-:-:S09]  /*10e60*/  PLOP3.LUT P1, PT, P6, PT, PT, 0x8, 0x0 ;  /* 0x000000000000781c */ /* 0x000fd2000372e170 */
[----:B------:R-:W-:Y:S01]  /*10e70*/  VOTEU.ALL UP1, P6 ;  /* 0x00000000003f7886 */ /* 0x000fe20003020000 */
[----:B-1----:R-:W-:-:S05]  /*10e80*/  @P0 IMAD.WIDE R2, R19, 0x4, R2 ;  /* 0x0000000413020825 */ /* 0x002fca00078e0202 */
[----:B------:R1:W5:Y:S01]  /*10e90*/  @P0 LDG.E R4, desc[UR48][R2.64] ;  /* 0x0000003002040981 */ /* 0x000362000c1e1900 */
[----:B------:R-:W-:Y:S01]  /*10ea0*/  ISETP.NE.U32.AND P0, PT, RZ, UR4, PT ;  /* 0x00000004ff007c0c */ /* 0x000fe2000bf05070 */
[----:B------:R-:W-:-:S03]  /*10eb0*/  @!UP1 UIADD3 UR8, UP0, UR38, 0x270, URZ ;  /* 0x0000027026089890 */ /* 0x000fc6000ff1e03f */
[----:B------:R-:W-:Y:S01]  /*10ec0*/  ISETP.NE.AND.EX P0, PT, RZ, UR5, PT, P0 ;  /* 0x00000005ff007c0c */ /* 0x000fe2000bf05300 */
[----:B------:R-:W-:-:S03]  /*10ed0*/  @!UP1 UIADD3.X UR9, URZ, UR39, URZ, UP0, !UPT ;  /* 0x000000273f099290 */ /* 0x000fc600087fe43f */
[----:B------:R-:W-:Y:S01]  /*10ee0*/  SEL R6, R19, RZ, !P0 ;  /* 0x000000ff13067207 */ /* 0x000fe20004000000 */
[----:B------:R-:W-:Y:S01]  /*10ef0*/  VOTEU.ALL UP0, P6 ;  /* 0x00000000003f7886 */ /* 0x000fe20003000000 */
[----:B-12---:R-:W-:-:S07]  /*10f00*/  IMAD R17, R17, 0x40, R7 ;  /* 0x0000004011117824 */ /* 0x006fce00078e0207 */
.L_x_1812:
        /* <DEDUP_REMOVED lines=9> */
[----:B-1----:R-:W-:Y:S05]  /*10fa0*/  @P1 BRA.U.ANY `(.L_x_1812) ;  /* 0xfffffffd00d81947 */ /* 0x002fea000393ffff */
[----:B------:R-:W2:Y:S01]  /*10fb0*/  LDL R5, [R1+0x14] ;  /* 0x0000140001057983 */ /* 0x000ea20000100800 */
[----:B------:R-:W1:Y:S01]  /*10fc0*/  LDC.64 R2, c[0x0][0x3f8] ;  /* 0x0000fe00ff027b82 */ /* 0x000e620000000a00 */
[----:B------:R-:W-:Y:S02]  /*10fd0*/  ULDC.64 UR4, c[0x0][0xa08] ;  /* 0x0002820000047ab9 */ /* 0x000fe40000000a00 */
[----:B-1----:R-:W-:Y:S01]  /*10fe0*/  LOP3.LUT P0, RZ, R2, UR4, RZ, 0xfc, !PT ;  /* 0x0000000402ff7c12 */ /* 0x002fe2000f80fcff */
[----:B------:R-:W-:-:S03]  /*10ff0*/  UMOV UR4, 0xffffffff ;  /* 0xffffffff00047882 */ /* 0x000fc60000000000 */
[----:B------:R-:W-:-:S04]  /*11000*/  LOP3.LUT P0, RZ, R3, UR5, RZ, 0xfc, P0 ;  /* 0x0000000503ff7c12 */ /* 0x000fc8000800fcff */
[----:B-----5:R-:W-:Y:S01]  /*11010*/  SEL R7, R4, RZ, !P0 ;  /* 0x000000ff04077207 */ /* 0x020fe20004000000 */
[----:B--2---:R-:W-:Y:S01]  /*11020*/  VIADD R8, R5, 0xffffffff ;  /* 0xffffffff05087836 */ /* 0x004fe20000000000 */
[----:B------:R-:W-:Y:S07]  /*11030*/  BRA.DIV UR4, `(.L_x_1813) ;  /* 0x0000003a04e07947 */ /* 0x000fee000b800000 */
.L_x_1884:
[----:B------:R-:W-:Y:S01]  /*11040*/  UMOV UR4, 0xffffffff ;  /* 0xffffffff00047882 */ /* 0x000fe20000000000 */
[----:B------:R-:W-:Y:S02]  /*11050*/  SHF.R.S32.HI R5, RZ, 0x1f, R4 ;  /* 0x0000001fff057819 */ /* 0x000fe40000011404 */
[----:B------:R-:W-:Y:S05]  /*11060*/  BRA.DIV UR4, `(.L_x_1814) ;  /* 0x0000003e04087947 */ /* 0x000fea000b800000 */
[----:B------:R-:W-:-:S13]  /*11070*/  ELECT P6, URZ, PT ;  /* 0x00000000003f782f */ /* 0x000fda00038c0000 */
.L_x_1887:
[----:B------:R-:W-:Y:S05]  /*11080*/  @!P6 BRA `(.L_x_1815) ;  /* 0x0000000000fce947 */ /* 0x000fea0003800000 */
[----:B------:R-:W-:-:S04]  /*11090*/  ISETP.NE.U32.AND P0, PT, R2, RZ, PT ;  /* 0x000000ff0200720c */ /* 0x000fc80003f05070 */
[----:B------:R-:W-:-:S13]  /*110a0*/  ISETP.NE.AND.EX P0, PT, R3, RZ, PT, P0 ;  /* 0x000000ff0300720c */ /* 0x000fda0003f05300 */
[----:B------:R-:W-:Y:S05]  /*110b0*/  @!P0 BRA `(.L_x_1816) ;  /* 0x0000000000488947 */ /* 0x000fea0003800000 */
[----:B------:R-:W1:Y:S01]  /*110c0*/  LDC R12, c[0x0][0x41c] ;  /* 0x00010700ff0c7b82 */ /* 0x000e620000000800 */
[----:B------:R-:W-:Y:S01]  /*110d0*/  MOV R7, R8 ;  /* 0x0000000800077202 */ /* 0x000fe20000000f00 */
[----:B------:R-:W-:Y:S01]  /*110e0*/  ULDC.64 UR4, c[0x0][0x408] ;  /* 0x0001020000047ab9 */ /* 0x000fe20000000a00 */
[----:B-1----:R-:W-:-:S13]  /*110f0*/  ISETP.NE.AND P0, PT, R12, 0x1, PT ;  /* 0x000000010c00780c */ /* 0x002fda0003f05270 */
[----:B------:R-:W1:Y:S02]  /*11100*/  @P0 LDC.64 R10, c[0x0][0x420] ;  /* 0x00010800ff0a0b82 */ /* 0x000e640000000a00 */
[----:B-1----:R-:W-:-:S05]  /*11110*/  @P0 IMAD.HI.U32 R10, R8, R10, RZ ;  /* 0x0000000a080a0227 */ /* 0x002fca00078e00ff */
[----:B------:R-:W-:-:S04]  /*11120*/  @P0 SHF.R.U32.HI R7, RZ, R11, R10 ;  /* 0x0000000bff070219 */ /* 0x000fc8000001160a */
[--C-:B------:R-:W-:Y:S01]  /*11130*/  SHF.R.S32.HI R11, RZ, 0x1f, R7.reuse ;  /* 0x0000001fff0b7819 */ /* 0x100fe20000011407 */
[--C-:B------:R-:W-:Y:S02]  /*11140*/  IMAD.MOV R9, RZ, RZ, -R7.reuse ;  /* 0x000000ffff097224 */ /* 0x100fe400078e0a07 */
[----:B------:R-:W-:Y:S02]  /*11150*/  IMAD.MOV.U32 R10, RZ, RZ, R7 ;  /* 0x000000ffff0a7224 */ /* 0x000fe400078e0007 */
[----:B------:R-:W-:Y:S02]  /*11160*/  IMAD R8, R12, R9, R8 ;  /* 0x000000090c087224 */ /* 0x000fe400078e0208 */
[----:B------:R-:W-:Y:S02]  /*11170*/  IMAD R9, R5, UR4, RZ ;  /* 0x0000000405097c24 */ /* 0x000fe4000f8e02ff */
[----:B------:R-:W-:-:S04]  /*11180*/  IMAD.WIDE.U32 R10, R4, UR4, R10 ;  /* 0x00000004040a7c25 */ /* 0x000fc8000f8e000a */
[----:B------:R-:W-:Y:S01]  /*11190*/  IMAD R9, R4, UR5, R9 ;  /* 0x0000000504097c24 */ /* 0x000fe2000f8e0209 */
[----:B------:R-:W-:-:S03]  /*111a0*/  LEA R12, P0, R10, R2, 0x2 ;  /* 0x000000020a0c7211 */ /* 0x000fc600078010ff */
[----:B------:R-:W-:-:S05]  /*111b0*/  IMAD.IADD R7, R11, 0x1, R9 ;  /* 0x000000010b077824 */ /* 0x000fca00078e0209 */
[----:B0-----:R-:W-:-:S05]  /*111c0*/  LEA.HI.X R13, R10, R3, R7, 0x2, P0 ;  /* 0x000000030a0d7211 */ /* 0x001fca00000f1407 */
[----:B------:R1:W5:Y:S02]  /*111d0*/  LDG.E R7, desc[UR48][R12.64] ;  /* 0x000000300c077981 */ /* 0x000364000c1e1900 */
.L_x_1816:
[----:B------:R-:W2:Y:S01]  /*111e0*/  LDL R9, [R1] ;  /* 0x0000000001097983 */ /* 0x000ea20000100800 */
[----:B------:R-:W-:-:S03]  /*111f0*/  MOV R11, 0x400 ;  /* 0x00000400000b7802 */ /* 0x000fc60000000f00 */
[----:B------:R-:W3:Y:S01]  /*11200*/  LDL R10, [R1+0x4] ;  /* 0x00000400010a7983 */ /* 0x000ee20000100800 */
[----:B-1----:R-:W1:Y:S02]  /*11210*/  S2R R12, SR_CgaCtaId ;  /* 0x00000000000c7919 */ /* 0x002e640000008800 */
[----:B-1----:R-:W-:-:S05]  /*11220*/  LEA R11, R12, R11, 0x18 ;  /* 0x0000000b0c0b7211 */ /* 0x002fca00078ec0ff */
[----:B--2---:R-:W-:Y:S01]  /*11230*/  IMAD R9, R9, 0x8, R11 ;  /* 0x0000000809097824 */ /* 0x004fe200078e020b */
[----:B---3--:R-:W-:-:S04]  /*11240*/  SHF.L.U32 R10, R10, 0x1f, RZ ;  /* 0x0000001f0a0a7819 */ /* 0x008fc800000006ff */
[----:B------:R-:W1:Y:S02]  /*11250*/  SYNCS.PHASECHK.TRANS64.TRYWAIT P0, [R9+URZ+0x28c40], R10 ;  /* 0x028c400a090075a7 */ /* 0x000e64000800017f */
[----:B-1----:R-:W-:Y:S05]  /*11260*/  @!P0 BRA `(.L_x_1817) ;  /* 0x0000003800a88947 */ /* 0x002fea0003800000 */
.L_x_1888:
[----:B------:R-:W2:Y:S02]  /*11270*/  S2R R11, SR_TID.X ;  /* 0x00000000000b7919 */ /* 0x000ea40000002100 */
[----:B--2---:R-:W-:-:S04]  /*11280*/  LOP3.LUT R11, R11, 0x7f, RZ, 0xc0, !PT ;  /* 0x0000007f0b0b7812 */ /* 0x004fc800078ec0ff */
[----:B------:R-:W-:-:S13]  /*11290*/  ISETP.NE.AND P0, PT, R11, RZ, PT ;  /* 0x000000ff0b00720c */ /* 0x000fda0003f05270 */
[----:B------:R-:W-:Y:S05]  /*112a0*/  @P0 BRA `(.L_x_1818) ;  /* 0x00000000001c0947 */ /* 0x000fea0003800000 */
[----:B------:R-:W2:Y:S01]  /*112b0*/  S2R R11, SR_TID.X ;  /* 0x00000000000b7919 */ /* 0x000ea20000002100 */
[----:B-1----:R-:W-:-:S04]  /*112c0*/  IMAD.MOV.U32 R10, RZ, RZ, 0x2000 ;  /* 0x00002000ff0a7424 */ /* 0x002fc800078e00ff */
[----:B------:R3:W-:Y:S01]  /*112d0*/  SYNCS.ARRIVE.TRANS64 RZ, [R9+URZ+0x28c30], R10 ;  /* 0x028c300a09ff79a7 */ /* 0x0007e2000800003f */
[----:B--2---:R-:W-:-:S04]  /*112e0*/  LOP3.LUT R11, R11, 0x1f, RZ, 0xc0, !PT ;  /* 0x0000001f0b0b7812 */ /* 0x004fc800078ec0ff */
[----:B------:R-:W-:-:S13]  /*112f0*/  ISETP.NE.AND P1, PT, R11, RZ, PT ;  /* 0x000000ff0b00720c */ /* 0x000fda0003f25270 */
[----:B---3--:R-:W-:Y:S05]  /*11300*/  @!P1 BRA `(.L_x_1818) ;  /* 0x0000000000049947 */ /* 0x008fea0003800000 */
[----:B------:R-:W-:Y:S01]  /*11310*/  BPT.TRAP 0x1 ;  /* 0x000000040000795c */ /* 0x000fe20000300000 */
.L_x_1818:
[----:B------:R-:W2:Y:S01]  /*11320*/  LDL R11, [R1] ;  /* 0x00000000010b7983 */ /* 0x000ea20000100800 */
[----:B------:R-:W-:-:S03]  /*11330*/  MOV R12, 0x400 ;  /* 0x00000400000c7802 */ /* 0x000fc60000000f00 */
[----:B-1----:R-:W3:Y:S01]  /*11340*/  LDL R10, [R1+0x8] ;  /* 0x00000800010a7983 */ /* 0x002ee20000100800 */
[----:B0-----:R-:W0:Y:S01]  /*11350*/  S2R R13, SR_CgaCtaId ;  /* 0x00000000000d7919 */ /* 0x001e220000008800 */
[----:B------:R-:W-:Y:S02]  /*11360*/  R2UR UR9, R9 ;  /* 0x00000000090972ca */ /* 0x000fe400000e0000 */
[----:B------:R-:W-:Y:S01]  /*11370*/  R2UR UR11, R8 ;  /* 0x00000000080b72ca */ /* 0x000fe200000e0000 */
[----:B------:R-:W-:Y:S01]  /*11380*/  UIADD3 UR6, UP0, UR38, 0x370, URZ ;  /* 0x0000037026067890 */ /* 0x000fe2000ff1e03f */
[----:B------:R-:W-:Y:S02]  /*11390*/  R2UR UR12, R0 ;  /* 0x00000000000c72ca */ /* 0x000fe400000e0000 */
[----:B-----5:R-:W-:Y:S01]  /*113a0*/  R2UR UR13, R7 ;  /* 0x00000000070d72ca */ /* 0x020fe200000e0000 */
[----:B------:R-:W-:Y:S01]  /*113b0*/  UIADD3.X UR7, URZ, UR39, URZ, UP0, !UPT ;  /* 0x000000273f077290 */ /* 0x000fe200087fe43f */
[----:B0-----:R-:W-:-:S05]  /*113c0*/  LEA R12, R13, R12, 0x18 ;  /* 0x0000000c0d0c7211 */ /* 0x001fca00078ec0ff */
[----:B------:R-:W-:Y:S01]  /*113d0*/  UIADD3 UR9, UR9, 0x28c30, URZ ;  /* 0x00028c3009097890 */ /* 0x000fe2000fffe03f */
[----:B------:R-:W-:Y:S01]  /*113e0*/  UMOV UR5, 0x14f00000 ;  /* 0x14f0000000057882 */ /* 0x000fe20000000000 */
[----:B------:R-:W-:Y:S01]  /*113f0*/  UMOV UR10, URZ ;  /* 0x0000003f000a7c82 */ /* 0x000fe20008000000 */
[----:B--2---:R-:W-:Y:S01]  /*11400*/  IMAD R9, R11, 0x2000, R12 ;  /* 0x000020000b097824 */ /* 0x004fe200078e020c */
[----:B---3--:R-:W-:-:S04]  /*11410*/  R2UR UR4, R10 ;  /* 0x000000000a0472ca */ /* 0x008fc800000e0000 */
[----:B------:R-:W-:-:S09]  /*11420*/  R2UR UR8, R9 ;  /* 0x00000000090872ca */ /* 0x000fd200000e0000 */
[----:B------:R-:W-:-:S04]  /*11430*/  ULEA UR11, UR11, UR4, 0x6 ;  /* 0x000000040b0b7291 */ /* 0x000fc8000f8e303f */
[----:B------:R-:W-:Y:S01]  /*11440*/  UIADD3 UR8, UR8, 0x22400, URZ ;  /* 0x0002240008087890 */ /* 0x000fe2000fffe03f */
[----:B------:R-:W-:-:S08]  /*11450*/  UMOV UR4, 0x0 ;  /* 0x0000000000047882 */ /* 0x000fd00000000000 */
[----:B------:R1:W-:Y:S02]  /*11460*/  UTMALDG.4D [UR8], [UR6], desc[UR4] ;  /* 0x00000408060075b4 */ /* 0x0003e40008019000 */
[----:B-1----:R-:W-:Y:S01]  /*11470*/  NOP ;  /* 0x0000000000007918 */ /* 0x002fe20000000000 */
.L_x_1815:
[----:B------:R-:W2:Y:S01]  /*11480*/  LDL.LU R12, [R1+0x18] ;  /* 0x00001800010c7983 */ /* 0x000ea20000300800 */
[----:B------:R-:W-:Y:S01]  /*11490*/  MOV R10, 0x400 ;  /* 0x00000400000a7802 */ /* 0x000fe20000000f00 */
[----:B------:R-:W-:Y:S05]  /*114a0*/  WARPSYNC.ALL ;  /* 0x0000000000007948 */ /* 0x000fea0003800000 */
[----:B------:R-:W1:Y:S01]  /*114b0*/  S2R R11, SR_CgaCtaId ;  /* 0x00000000000b7919 */ /* 0x000e620000008800 */
        /* <DEDUP_REMOVED lines=11> */
[----:B-1----:R-:W-:Y:S01]  /*11570*/  LEA R10, R11, R10, 0x18 ;  /* 0x0000000a0b0a7211 */ /* 0x002fe200078ec0ff */
        /* <DEDUP_REMOVED lines=12> */
[----:B------:R-:W2:Y:S02]  /*11640*/  SYNCS.PHASECHK.TRANS64.TRYWAIT P0, [R10+URZ+0x28c20], R6 ;  /* 0x028c20060a0075a7 */ /* 0x000ea4000800017f */
[----:B-12---:R-:W-:Y:S05]  /*11650*/  @!P0 BRA `(.L_x_1820) ;  /* 0x0000003400c08947 */ /* 0x006fea0003800000 */
.L_x_1889:
[----:B------:R-:W-:Y:S05]  /*11660*/  BSYNC B0 ;  /* 0x0000000000007941 */ /* 0x000fea0003800000 */
.L_x_1819:
[----:B------:R-:W-:Y:S04]  /*11670*/  BSSY B0, `(.L_x_1821) ;  /* 0x000004f000007945 */ /* 0x000fe80003800000 */
[----:B------:R-:W-:Y:S05]  /*11680*/  @!P6 BRA `(.L_x_1822) ;  /* 0x000000040034e947 */ /* 0x000fea0003800000 */
[----:B------:R-:W2:Y:S01]  /*11690*/  LDL R10, [R1] ;  /* 0x00000000010a7983 */ /* 0x000ea20000100800 */
[----:B------:R-:W-:-:S03]  /*116a0*/  MOV R11, 0x400 ;  /* 0x00000400000b7802 */ /* 0x000fc60000000f00 */
[----:B-1----:R-:W3:Y:S01]  /*116b0*/  LDL R9, [R1+0x4] ;  /* 0x0000040001097983 */ /* 0x002ee20000100800 */
[----:B------:R-:W1:Y:S02]  /*116c0*/  S2R R12, SR_CgaCtaId ;  /* 0x00000000000c7919 */ /* 0x000e640000008800 */
[----:B-1----:R-:W-:-:S05]  /*116d0*/  LEA R11, R12, R11, 0x18 ;  /* 0x0000000b0c0b7211 */ /* 0x002fca00078ec0ff */
[----:B--2---:R-:W-:Y:S01]  /*116e0*/  IMAD R6, R10, 0x8, R11 ;  /* 0x000000080a067824 */ /* 0x004fe200078e020b */
[----:B---3--:R-:W-:-:S04]  /*116f0*/  SHF.L.U32 R9, R9, 0x1f, RZ ;  /* 0x0000001f09097819 */ /* 0x008fc800000006ff */
[----:B------:R-:W1:Y:S02]  /*11700*/  SYNCS.PHASECHK.TRANS64.TRYWAIT P0, [R6+URZ+0x28c60], R9 ;  /* 0x028c6009060075a7 */ /* 0x000e64000800017f */
[----:B-1----:R-:W-:Y:S05]  /*11710*/  @!P0 BRA `(.L_x_1823) ;  /* 0x0000003400b08947 */ /* 0x002fea0003800000 */
.L_x_1890:
        /* <DEDUP_REMOVED lines=11> */
.L_x_1824:
[----:B------:R-:W2:Y:S01]  /*117d0*/  LDL R10, [R1] ;  /* 0x00000000010a7983 */ /* 0x000ea20000100800 */
[----:B------:R-:W-:-:S03]  /*117e0*/  MOV R11, 0x400 ;  /* 0x00000400000b7802 */ /* 0x000fc60000000f00 */
[----:B-1----:R-:W3:Y:S01]  /*117f0*/  LDL R9, [R1+0x8] ;  /* 0x0000080001097983 */ /* 0x002ee20000100800 */
[----:B------:R-:W1:Y:S01]  /*11800*/  S2R R12, SR_CgaCtaId ;  /* 0x00000000000c7919 */ /* 0x000e620000008800 */
[----:B------:R-:W-:Y:S02]  /*11810*/  R2UR UR9, R6 ;  /* 0x00000000060972ca */ /* 0x000fe400000e0000 */
[----:B------:R-:W-:Y:S01]  /*11820*/  R2UR UR11, R8 ;  /* 0x00000000080b72ca */ /* 0x000fe200000e0000 */
[----:B------:R-:W-:Y:S01]  /*11830*/  UIADD3 UR4, UP0, UR38, 0x470, URZ ;  /* 0x0000047026047890 */ /* 0x000fe2000ff1e03f */
[----:B------:R-:W-:Y:S02]  /*11840*/  R2UR UR12, R0 ;  /* 0x00000000000c72ca */ /* 0x000fe400000e0000 */
[----:B------:R-:W-:Y:S02]  /*11850*/  R2UR UR13, R7 ;  /* 0x00000000070d72ca */ /* 0x000fe400000e0000 */
        /* <DEDUP_REMOVED lines=12> */
[----:B------:R-:W-:-:S09]  /*11920*/  R2UR UR14, R6 ;  /* 0x00000000060e72ca */ /* 0x000fd200000e0000 */
[----:B------:R-:W-:-:S04]  /*11930*/  ULEA UR11, UR11, UR5, 0x6 ;  /* 0x000000050b0b7291 */ /* 0x000fc8000f8e303f */
[----:B------:R-:W-:Y:S02]  /*11940*/  UIADD3 UR8, UR14, 0x400, URZ ;  /* 0x000004000e087890 */ /* 0x000fe4000fffe03f */
[----:B------:R-:W-:Y:S02]  /*11950*/  UIADD3.X UR5, URZ, UR39, URZ, UP0, !UPT ;  /* 0x000000273f057290 */ /* 0x000fe400087fe43f */
        /* <DEDUP_REMOVED lines=32> */
.L_x_1822:
[----:B------:R-:W-:Y:S05]  /*11b60*/  BSYNC B0 ;  /* 0x0000000000007941 */ /* 0x000fea0003800000 */
.L_x_1821:
[----:B-1----:R-:W2:Y:S04]  /*11b70*/  LDL R6, [R1+0x14] ;  /* 0x0000140001067983 */ /* 0x002ea80000100800 */
[----:B------:R-:W3:Y:S01]  /*11b80*/  LDL R9, [R1+0xc] ;  /* 0x00000c0001097983 */ /* 0x000ee20000100800 */
[----:B------:R-:W-:Y:S01]  /*11b90*/  BSSY B0, `(.L_x_1825) ;  /* 0x00001ab000007945 */ /* 0x000fe20003800000 */
[----:B--2---:R-:W-:-:S05]  /*11ba0*/  VIADD R8, R6, 0xfffffffe ;  /* 0xfffffffe06087836 */ /* 0x004fca0000000000 */
[----:B---3--:R-:W-:-:S13]  /*11bb0*/  ISETP.GE.AND P0, PT, R8, R9, PT ;  /* 0x000000090800720c */ /* 0x008fda0003f06270 */
[----:B------:R-:W-:Y:S05]  /*11bc0*/  @!P0 BRA `(.L_x_1826) ;  /* 0x00000018009c8947 */ /* 0x000fea0003800000 */
[----:B------:R-:W-:Y:S01]  /*11bd0*/  LOP3.LUT R10, RZ, R9, RZ, 0x33, !PT ;  /* 0x00000009ff0a7212 */ /* 0x000fe200078e33ff */
[----:B------:R-:W-:Y:S01]  /*11be0*/  IMAD.MOV R9, RZ, RZ, -R6 ;  /* 0x000000ffff097224 */ /* 0x000fe200078e0a06 */
[----:B------:R-:W-:Y:S04]  /*11bf0*/  BSSY B1, `(.L_x_1827) ;  /* 0x000008f000017945 */ /* 0x000fe80003800000 */
[----:B------:R-:W-:-:S04]  /*11c00*/  VIADDMNMX R10, R9, 0x1, R10, !PT ;  /* 0x00000001090a7846 */ /* 0x000fc8000780010a */
[----:B------:R-:W-:-:S04]  /*11c10*/  IADD3 R6, R6, R10, RZ ;  /* 0x0000000a06067210 */ /* 0x000fc80007ffe0ff */
[----:B------:R-:W-:-:S04]  /*11c20*/  LOP3.LUT R6, R6, 0x1, RZ, 0xc0, !PT ;  /* 0x0000000106067812 */ /* 0x000fc800078ec0ff */
[----:B------:R-:W-:-:S13]  /*11c30*/  ISETP.NE.U32.AND P0, PT, R6, 0x1, PT ;  /* 0x000000010600780c */ /* 0x000fda0003f05070 */
[----:B------:R-:W-:Y:S05]  /*11c40*/  @P0 BRA `(.L_x_1828) ;  /* 0x0000000800240947 */ /* 0x000fea0003800000 */
[----:B------:R-:W2:Y:S04]  /*11c50*/  LDL.LU R11, [R1] ;  /* 0x00000000010b7983 */ /* 0x000ea80000300800 */
[----:B0-----:R-:W3:Y:S01]  /*11c60*/  LDL.LU R13, [R1+0x4] ;  /* 0x00000400010d7983 */ /* 0x001ee20000300800 */
        /* <DEDUP_REMOVED lines=25> */
[----:B------:R-:W-:Y:S01]  /*11e00*/  LEA R2, P0, R6, R2, 0x2 ;  /* 0x0000000206027211 */ /* 0x000fe200078010ff */
[----:B------:R-:W-:-:S03]  /*11e10*/  IMAD.MOV R7, RZ, RZ, -R9 ;  /* 0x000000ffff077224 */ /* 0x000fc600078e0a09 */
[----:B------:R-:W-:Y:S01]  /*11e20*/  LEA.HI.X R3, R6, R3, R11, 0x2, P0 ;  /* 0x0000000306037211 */ /* 0x000fe200000f140b */
[----:B------:R-:W-:-:S04]  /*11e30*/  IMAD R8, R12, R7, R8 ;  /* 0x000000070c087224 */ /* 0x000fc800078e0208 */
[----:B------:R1:W5:Y:S04]  /*11e40*/  LDG.E R7, desc[UR48][R2.64] ;  /* 0x0000003002077981 */ /* 0x000368000c1e1900 */
.L_x_1831:
[----:B-1----:R-:W1:Y:S01]  /*11e50*/  S2R R3, SR_CgaCtaId ;  /* 0x0000000000037919 */ /* 0x002e620000008800 */
[----:B------:R-:W-:-:S04]  /*11e60*/  MOV R2, 0x400 ;  /* 0x0000040000027802 */ /* 0x000fc80000000f00 */
[----:B-1----:R-:W-:Y:S02]  /*11e70*/  LEA R2, R3, R2, 0x18 ;  /* 0x0000000203027211 */ /* 0x002fe400078ec0ff */
[----:B------:R-:W-:-:S03]  /*11e80*/  SHF.L.U32 R3, R13, 0x1f, RZ ;  /* 0x0000001f0d037819 */ /* 0x000fc600000006ff */
[----:B------:R-:W-:-:S04]  /*11e90*/  IMAD R2, R14, 0x8, R2 ;  /* 0x000000080e027824 */ /* 0x000fc800078e0202 */
[----:B------:R-:W1:Y:S02]  /*11ea0*/  SYNCS.PHASECHK.TRANS64.TRYWAIT P0, [R2+URZ+0x28c40], R3 ;  /* 0x028c4003020075a7 */ /* 0x000e64000800017f */
[----:B-1----:R-:W-:Y:S05]  /*11eb0*/  @!P0 BRA `(.L_x_1832) ;  /* 0x0000002c00dc8947 */ /* 0x002fea0003800000 */
.L_x_1891:
[----:B------:R-:W2:Y:S02]  /*11ec0*/  S2R R6, SR_TID.X ;  /* 0x0000000000067919 */ /* 0x000ea40000002100 */
[----:B--2---:R-:W-:-:S04]  /*11ed0*/  LOP3.LUT R6, R6, 0x7f, RZ, 0xc0, !PT ;  /* 0x0000007f06067812 */ /* 0x004fc800078ec0ff */
[----:B------:R-:W-:-:S13]  /*11ee0*/  ISETP.NE.AND P1, PT, R6, RZ, PT ;  /* 0x000000ff0600720c */ /* 0x000fda0003f25270 */
        /* <DEDUP_REMOVED lines=8> */
.L_x_1833:
[----:B------:R-:W2:Y:S01]  /*11f70*/  LDL R6, [R1] ;  /* 0x0000000001067983 */ /* 0x000ea20000100800 */
        /* <DEDUP_REMOVED lines=21> */
.L_x_1892:
        /* <DEDUP_REMOVED lines=8> */
.L_x_1835:
        /* <DEDUP_REMOVED lines=54> */
.L_x_1830:
[----:B------:R-:W-:Y:S05]  /*124b0*/  BSYNC B2 ;  /* 0x0000000000027941 */ /* 0x000fea0003800000 */
.L_x_1829:
[----:B------:R-:W2:Y:S02]  /*124c0*/  LDL R2, [R1+0x14] ;  /* 0x0000140001027983 */ /* 0x000ea40000100800 */
[----:B--2---:R-:W-:-:S07]  /*124d0*/  VIADD R8, R2, 0xfffffffd ;  /* 0xfffffffd02087836 */ /* 0x004fce0000000000 */
.L_x_1828:
[----:B------:R-:W-:Y:S05]  /*124e0*/  BSYNC B1 ;  /* 0x0000000000017941 */ /* 0x000fea0003800000 */
.L_x_1827:
[----:B------:R-:W2:Y:S01]  /*124f0*/  LDL.LU R2, [R1+0x14] ;  /* 0x0000140001027983 */ /* 0x000ea20000300800 */
[----:B------:R-:W-:Y:S01]  /*12500*/  VIADD R10, R10, 0xfffffffe ;  /* 0xfffffffe0a0a7836 */ /* 0x000fe20000000000 */
[----:B--2---:R-:W-:-:S04]  /*12510*/  LOP3.LUT R3, RZ, R2, RZ, 0x33, !PT ;  /* 0x00000002ff037212 */ /* 0x004fc800078e33ff */
[----:B------:R-:W-:-:S13]  /*12520*/  ISETP.NE.AND P0, PT, R10, R3, PT ;  /* 0x000000030a00720c */ /* 0x000fda0003f05270 */
[----:B------:R-:W-:Y:S05]  /*12530*/  @!P0 BRA `(.L_x_1826) ;  /* 0x0000001000408947 */ /* 0x000fea0003800000 */
.L_x_1850:
        /* <DEDUP_REMOVED lines=11> */
[----:B------:R-:W-:Y:S02]  /*125f0*/  MOV R11, R8 ;  /* 0x00000008000b7202 */ /* 0x000fe40000000f00 */
        /* <DEDUP_REMOVED lines=20> */
.L_x_1838:
[----:B------:R-:W2:Y:S01]  /*12740*/  S2R R3, SR_CgaCtaId ;  /* 0x0000000000037919 */ /* 0x000ea20000008800 */
[----:B------:R-:W-:-:S04]  /*12750*/  MOV R2, 0x400 ;  /* 0x0000040000027802 */ /* 0x000fc80000000f00 */
[----:B--2---:R-:W-:Y:S02]  /*12760*/  LEA R2, R3, R2, 0x18 ;  /* 0x0000000203027211 */ /* 0x004fe400078ec0ff */
[----:B------:R-:W-:-:S03]  /*12770*/  SHF.L.U32 R3, R10, 0x1f, RZ ;  /* 0x0000001f0a037819 */ /* 0x000fc600000006ff */
[----:B------:R-:W-:-:S04]  /*12780*/  IMAD R2, R9, 0x8, R2 ;  /* 0x0000000809027824 */ /* 0x000fc800078e0202 */
[----:B------:R-:W2:Y:S02]  /*12790*/  SYNCS.PHASECHK.TRANS64.TRYWAIT P0, [R2+URZ+0x28c40], R3 ;  /* 0x028c4003020075a7 */ /* 0x000ea4000800017f */
[----:B--2---:R-:W-:Y:S05]  /*127a0*/  @!P0 BRA `(.L_x_1839) ;  /* 0x0000002400c88947 */ /* 0x004fea0003800000 */
.L_x_1893:
[----:B-1----:R-:W1:Y:S02]  /*127b0*/  S2R R6, SR_TID.X ;  /* 0x0000000000067919 */ /* 0x002e640000002100 */
        /* <DEDUP_REMOVED lines=8> */
[----:B---3--:R-:W-:Y:S05]  /*12840*/  @!P1 BRA `(.L_x_1840) ;  /* 0x0000000000049947 */ /* 0x008fea0003800000 */
[----:B------:R-:W-:Y:S01]  /*12850*/  BPT.TRAP 0x1 ;  /* 0x000000040000795c */ /* 0x000fe20000300000 */
.L_x_1840:
[----:B------:R-:W3:Y:S01]  /*12860*/  LDL R12, [R1+0x8] ;  /* 0x00000800010c7983 */ /* 0x000ee20000100800 */
[----:B------:R-:W-:Y:S01]  /*12870*/  MOV R6, 0x400 ;  /* 0x0000040000067802 */ /* 0x000fe20000000f00 */
[----:B0-----:R-:W0:Y:S01]  /*12880*/  S2R R13, SR_CgaCtaId ;  /* 0x00000000000d7919 */ /* 0x001e220000008800 */
[----:B------:R-:W-:Y:S01]  /*12890*/  R2UR UR9, R2 ;  /* 0x00000000020972ca */ /* 0x000fe200000e0000 */
[----:B------:R-:W-:Y:S01]  /*128a0*/  UIADD3 UR4, UP0, UR38, 0x370, URZ ;  /* 0x0000037026047890 */ /* 0x000fe2000ff1e03f */
[----:B------:R-:W-:Y:S02]  /*128b0*/  R2UR UR12, R0 ;  /* 0x00000000000c72ca */ /* 0x000fe400000e0000 */
[----:B-----5:R-:W-:Y:S01]  /*128c0*/  R2UR UR13, R7 ;  /* 0x00000000070d72ca */ /* 0x020fe200000e0000 */
[----:B------:R-:W-:Y:S01]  /*128d0*/  UIADD3.X UR5, URZ, UR39, URZ, UP0, !UPT ;  /* 0x000000273f057290 */ /* 0x000fe200087fe43f */
[----:B0-----:R-:W-:-:S05]  /*128e0*/  LEA R6, R13, R6, 0x18 ;  /* 0x000000060d067211 */ /* 0x001fca00078ec0ff */
        /* <DEDUP_REMOVED lines=10> */
[----:B------:R-:W1:Y:S02]  /*12990*/  SYNCS.PHASECHK.TRANS64.TRYWAIT P1, [R2+URZ+0x28c60], R3 ;  /* 0x028c6003020075a7 */ /* 0x000e64000802017f */
[----:B01----:R-:W-:Y:S05]  /*129a0*/  @!P1 BRA `(.L_x_1841) ;  /* 0x00000024005c9947 */ /* 0x003fea0003800000 */
.L_x_1894:
[----:B------:R-:W-:Y:S05]  /*129b0*/  @P0 BRA `(.L_x_1842) ;  /* 0x00000000001c0947 */ /* 0x000fea0003800000 */
[----:B------:R-:W1:Y:S01]  /*129c0*/  S2R R11, SR_TID.X ;  /* 0x00000000000b7919 */ /* 0x000e620000002100 */
[----:B0-2---:R-:W-:-:S04]  /*129d0*/  IMAD.MOV.U32 R3, RZ, RZ, 0x10000 ;  /* 0x00010000ff037424 */ /* 0x005fc800078e00ff */
[----:B------:R3:W-:Y:S01]  /*129e0*/  SYNCS.ARRIVE.TRANS64 RZ, [R2+URZ+0x28c50], R3 ;  /* 0x028c500302ff79a7 */ /* 0x0007e2000800003f */
[----:B-1----:R-:W-:-:S04]  /*129f0*/  LOP3.LUT R11, R11, 0x1f, RZ, 0xc0, !PT ;  /* 0x0000001f0b0b7812 */ /* 0x002fc800078ec0ff */
[----:B------:R-:W-:-:S13]  /*12a00*/  ISETP.NE.AND P1, PT, R11, RZ, PT ;  /* 0x000000ff0b00720c */ /* 0x000fda0003f25270 */
[----:B---3--:R-:W-:Y:S05]  /*12a10*/  @!P1 BRA `(.L_x_1842) ;  /* 0x0000000000049947 */ /* 0x008fea0003800000 */
[----:B------:R-:W-:Y:S01]  /*12a20*/  BPT.TRAP 0x1 ;  /* 0x000000040000795c */ /* 0x000fe20000300000 */
.L_x_1842:
[----:B------:R-:W1:Y:S01]  /*12a30*/  S2R R11, SR_CgaCtaId ;  /* 0x00000000000b7919 */ /* 0x000e620000008800 */
[----:B0-2---:R-:W-:Y:S01]  /*12a40*/  MOV R3, 0x400 ;  /* 0x0000040000037802 */ /* 0x005fe20000000f00 */
        /* <DEDUP_REMOVED lines=15> */
[----:B-1----:R-:W-:-:S05]  /*12b40*/  LEA R3, R11, R3, 0x18 ;  /* 0x000000030b037211 */ /* 0x002fca00078ec0ff */
        /* <DEDUP_REMOVED lines=34> */
[----:B-1----:R-:W-:Y:S01]  /*12d70*/  NOP ;  /* 0x0000000000007918 */ /* 0x002fe20000000000 */
.L_x_1837:
[----:B------:R-:W-:Y:S05]  /*12d80*/  BSYNC B1 ;  /* 0x0000000000017941 */ /* 0x000fea0003800000 */
.L_x_1836:
[----:B------:R-:W-:Y:S01]  /*12d90*/  VIADD R9, R9, 0x1 ;  /* 0x0000000109097836 */ /* 0x000fe20000000000 */
[----:B------:R-:W-:Y:S04]  /*12da0*/  BSSY B1, `(.L_x_1843) ;  /* 0x0000085000017945 */ /* 0x000fe80003800000 */
[----:B------:R-:W-:-:S04]  /*12db0*/  ISETP.NE.AND P0, PT, R9, 0x2, PT ;  /* 0x000000020900780c */ /* 0x000fc80003f05270 */
[----:B------:R-:W-:Y:S02]  /*12dc0*/  SEL R3, RZ, 0x1, P0 ;  /* 0x00000001ff037807 */ /* 0x000fe40000000000 */
[----:B------:R-:W-:Y:S01]  /*12dd0*/  SEL R12, R9, RZ, P0 ;  /* 0x000000ff090c7207 */ /* 0x000fe20000000000 */
[----:B------:R-:W-:Y:S01]  /*12de0*/  VIADD R9, R8, 0xffffffff ;  /* 0xffffffff08097836 */ /* 0x000fe20000000000 */
[----:B------:R-:W-:-:S05]  /*12df0*/  LOP3.LUT R11, R10, R3, RZ, 0x3c, !PT ;  /* 0x000000030a0b7212 */ /* 0x000fca00078e3cff */
[----:B------:R1:W-:Y:S04]  /*12e00*/  STL [R1+0x4], R11 ;  /* 0x0000040b01007387 */ /* 0x0003e80000100800 */
[----:B------:R1:W-:Y:S01]  /*12e10*/  STL [R1], R12 ;  /* 0x0000000c01007387 */ /* 0x0003e20000100800 */
[----:B------:R-:W-:Y:S05]  /*12e20*/  @!P6 BRA `(.L_x_1844) ;  /* 0x0000000400f0e947 */ /* 0x000fea0003800000 */
        /* <DEDUP_REMOVED lines=20> */
[----:B------:R-:W-:-:S06]  /*12f70*/  LEA.HI.X R7, R2, UR5, R3, 0x2, P0 ;  /* 0x0000000502077c11 */ /* 0x000fcc00080f1403 */
[----:B------:R2:W5:Y:S03]  /*12f80*/  LDG.E R7, desc[UR48][R6.64] ;  /* 0x0000003006077981 */ /* 0x000566000c1e1900 */
.L_x_1845:
[----:B------:R-:W3:Y:S01]  /*12f90*/  S2R R3, SR_CgaCtaId ;  /* 0x0000000000037919 */ /* 0x000ee20000008800 */
[----:B------:R-:W-:-:S04]  /*12fa0*/  MOV R2, 0x400 ;  /* 0x0000040000027802 */ /* 0x000fc80000000f00 */
[----:B---3--:R-:W-:Y:S02]  /*12fb0*/  LEA R2, R3, R2, 0x18 ;  /* 0x0000000203027211 */ /* 0x008fe400078ec0ff */
[----:B------:R-:W-:-:S03]  /*12fc0*/  SHF.L.U32 R3, R11, 0x1f, RZ ;  /* 0x0000001f0b037819 */ /* 0x000fc600000006ff */
[----:B------:R-:W-:-:S04]  /*12fd0*/  IMAD R2, R12, 0x8, R2 ;  /* 0x000000080c027824 */ /* 0x000fc800078e0202 */
[----:B------:R-:W3:Y:S02]  /*12fe0*/  SYNCS.PHASECHK.TRANS64.TRYWAIT P0, [R2+URZ+0x28c40], R3 ;  /* 0x028c4003020075a7 */ /* 0x000ee4000800017f */
[----:B---3--:R-:W-:Y:S05]  /*12ff0*/  @!P0 BRA `(.L_x_1846) ;  /* 0x0000001c00dc8947 */ /* 0x008fea0003800000 */
.L_x_1895:
[----:B--2---:R-:W2:Y:S02]  /*13000*/  S2R R6, SR_TID.X ;  /* 0x0000000000067919 */ /* 0x004ea40000002100 */
        /* <DEDUP_REMOVED lines=8> */
[----:B----4-:R-:W-:Y:S05]  /*13090*/  @!P1 BRA `(.L_x_1847) ;  /* 0x0000000000049947 */ /* 0x010fea0003800000 */
[----:B------:R-:W-:Y:S01]  /*130a0*/  BPT.TRAP 0x1 ;  /* 0x000000040000795c */ /* 0x000fe20000300000 */
.L_x_1847:
[----:B------:R-:W2:Y:S01]  /*130b0*/  LDL R6, [R1] ;  /* 0x0000000001067983 */ /* 0x000ea20000100800 */
[----:B-1----:R-:W-:-:S03]  /*130c0*/  MOV R12, 0x400 ;  /* 0x00000400000c7802 */ /* 0x002fc60000000f00 */
[----:B------:R-:W4:Y:S01]  /*130d0*/  LDL R11, [R1+0x8] ;  /* 0x00000800010b7983 */ /* 0x000f220000100800 */
        /* <DEDUP_REMOVED lines=17> */
[----:B------:R-:W1:Y:S02]  /*131f0*/  SYNCS.PHASECHK.TRANS64.TRYWAIT P1, [R2+URZ+0x28c60], R3 ;  /* 0x028c6003020075a7 */ /* 0x000e64000802017f */
[----:B01----:R-:W-:Y:S05]  /*13200*/  @!P1 BRA `(.L_x_1848) ;  /* 0x0000001c006c9947 */ /* 0x003fea0003800000 */
.L_x_1896:
[----:B------:R-:W-:Y:S05]  /*13210*/  @P0 BRA `(.L_x_1849) ;  /* 0x00000000001c0947 */ /* 0x000fea0003800000 */
[----:B------:R-:W1:Y:S01]  /*13220*/  S2R R10, SR_TID.X ;  /* 0x00000000000a7919 */ /* 0x000e620000002100 */
[----:B0--3--:R-:W-:-:S04]  /*13230*/  IMAD.MOV.U32 R3, RZ, RZ, 0x10000 ;  /* 0x00010000ff037424 */ /* 0x009fc800078e00ff */
[----:B------:R2:W-:Y:S01]  /*13240*/  SYNCS.ARRIVE.TRANS64 RZ, [R2+URZ+0x28c50], R3 ;  /* 0x028c500302ff79a7 */ /* 0x0005e2000800003f */
[----:B-1----:R-:W-:-:S04]  /*13250*/  LOP3.LUT R10, R10, 0x1f, RZ, 0xc0, !PT ;  /* 0x0000001f0a0a7812 */ /* 0x002fc800078ec0ff */
[----:B------:R-:W-:-:S13]  /*13260*/  ISETP.NE.AND P1, PT, R10, RZ, PT ;  /* 0x000000ff0a00720c */ /* 0x000fda0003f25270 */
[----:B--2---:R-:W-:Y:S05]  /*13270*/  @!P1 BRA `(.L_x_1849) ;  /* 0x0000000000049947 */ /* 0x004fea0003800000 */
[----:B------:R-:W-:Y:S01]  /*13280*/  BPT.TRAP 0x1 ;  /* 0x000000040000795c */ /* 0x000fe20000300000 */
.L_x_1849:
[----:B0--3--:R-:W2:Y:S01]  /*13290*/  LDL R3, [R1] ;  /* 0x0000000001037983 */ /* 0x009ea20000100800 */
        /* <DEDUP_REMOVED lines=53> */
.L_x_1844:
[----:B------:R-:W-:Y:S05]  /*135f0*/  BSYNC B1 ;  /* 0x0000000000017941 */ /* 0x000fea0003800000 */
.L_x_1843:
[----:B------:R-:W2:Y:S01]  /*13600*/  LDL R2, [R1+0xc] ;  /* 0x00000c0001027983 */ /* 0x000ea20000100800 */
[----:B------:R-:W-:Y:S01]  /*13610*/  VIADD R8, R8, 0xfffffffe ;  /* 0xfffffffe08087836 */ /* 0x000fe20000000000 */
[----:B--2---:R-:W-:-:S13]  /*13620*/  ISETP.GT.AND P0, PT, R9, R2, PT ;  /* 0x000000020900720c */ /* 0x004fda0003f04270 */
[----:B------:R-:W-:Y:S05]  /*13630*/  @P0 BRA `(.L_x_1850) ;  /* 0xffffffec00c00947 */ /* 0x000fea000383ffff */
.L_x_1826:
[----:B------:R-:W-:Y:S05]  /*13640*/  BSYNC B0 ;  /* 0x0000000000007941 */ /* 0x000fea0003800000 */
.L_x_1825:
        /* <DEDUP_REMOVED lines=23> */
.L_x_1852:
[----:B------:R-:W-:Y:S05]  /*137c0*/  BSYNC B0 ;  /* 0x0000000000007941 */ /* 0x000fea0003800000 */
.L_x_1851:
[----:B--2---:R-:W2:Y:S02]  /*137d0*/  LDL.LU R2, [R1+0x4] ;  /* 0x0000040001027983 */ /* 0x004ea40000300800 */
[----:B--2---:R-:W-:-:S05]  /*137e0*/  LOP3.LUT R2, R2, R0, RZ, 0x3c, !PT ;  /* 0x0000000002027212 */ /* 0x004fca00078e3cff */
[----:B------:R2:W-:Y:S02]  /*137f0*/  STL [R1+0x4], R2 ;  /* 0x0000040201007387 */ /* 0x0005e40000100800 */
.L_x_1808:
[----:B------:R-:W-:Y:S05]  /*13800*/  BSYNC B6 ;  /* 0x0000000000067941 */ /* 0x000fea0003800000 */
.L_x_1806:
[----:B------:R-:W-:-:S03]  /*13810*/  UMOV UR4, 0xffffffff ;  /* 0xffffffff00047882 */ /* 0x000fc60000000000 */
[----:B------:R-:W-:Y:S05]  /*13820*/  BRA.DIV UR4, `(.L_x_1853) ;  /* 0x0000001604f87947 */ /* 0x000fea000b800000 */
[----:B------:R3:W4:Y:S04]  /*13830*/  SHFL.IDX PT, R4, R16, RZ, 0x1f ;  /* 0x00001fff10047589 */ /* 0x00072800000e0000 */
[----:B------:R3:W0:Y:S02]  /*13840*/  SHFL.IDX PT, R7, R16, 0x1, 0x1f ;  /* 0x00201f0010077f89 */ /* 0x00062400000e0000 */
.L_x_1900:
[----:B-1----:R-:W1:Y:S01]  /*13850*/  S2R R6, SR_TID.X ;  /* 0x0000000000067919 */ /* 0x002e620000002100 */
[----:B------:R-:W-:Y:S01]  /*13860*/  ULDC UR4, c[0x0][0xc14] ;  /* 0x0003050000047ab9 */ /* 0x000fe20000000800 */
[----:B------:R-:W-:Y:S01]  /*13870*/  BSSY B0, `(.L_x_1854) ;  /* 0x000000b000007945 */ /* 0x000fe20003800000 */
[----:B------:R-:W-:Y:S02]  /*13880*/  IMAD.U32 R0, RZ, RZ, UR4 ;  /* 0x00000004ff007e24 */ /* 0x000fe4000f8e00ff */
[----:B------:R-:W-:Y:S01]  /*13890*/  IMAD.MOV.U32 R17, RZ, RZ, RZ ;  /* 0x000000ffff117224 */ /* 0x000fe200078e00ff */
[----:B-1----:R-:W-:-:S04]  /*138a0*/  LOP3.LUT R6, R6, 0x1f, RZ, 0xc0, !PT ;  /* 0x0000001f06067812 */ /* 0x002fc800078ec0ff */
[C---:B------:R-:W-:Y:S01]  /*138b0*/  ISETP.NE.AND P0, PT, R6.reuse, 0x1f, PT ;  /* 0x0000001f0600780c */ /* 0x040fe20003f05270 */
[----:B------:R-:W-:-:S05]  /*138c0*/  IMAD.IADD R5, R6, 0x1, R19 ;  /* 0x0000000106057824 */ /* 0x000fca00078e0213 */
[----:B------:R-:W-:-:S13]  /*138d0*/  ISETP.GE.OR P0, PT, R5, R0, !P0 ;  /* 0x000000000500720c */ /* 0x000fda0004706670 */
[----:B------:R-:W-:Y:S05]  /*138e0*/  @P0 BRA `(.L_x_1855) ;  /* 0x00000000000c0947 */ /* 0x000fea0003800000 */
[----:B--2---:R-:W1:Y:S02]  /*138f0*/  LDC.64 R2, c[0x0][0xc58] ;  /* 0x00031600ff027b82 */ /* 0x004e640000000a00 */
[----:B-1----:R-:W-:-:S05]  /*13900*/  IMAD.WIDE R2, R5, 0x4, R2 ;  /* 0x0000000405027825 */ /* 0x002fca00078e0202 */
[----:B------:R1:W5:Y:S02]  /*13910*/  LDG.E R17, desc[UR48][R2.64] ;  /* 0x0000003002117981 */ /* 0x000364000c1e1900 */
.L_x_1855:
[----:B------:R-:W-:Y:S05]  /*13920*/  BSYNC B0 ;  /* 0x0000000000007941 */ /* 0x000fea0003800000 */
.L_x_1854:
[----:B------:R-:W-:-:S03]  /*13930*/  UMOV UR4, 0xffffffff ;  /* 0xffffffff00047882 */ /* 0x000fc60000000000 */
[----:B------:R-:W-:Y:S05]  /*13940*/  BRA.DIV UR4, `(.L_x_1856) ;  /* 0x0000001604fc7947 */ /* 0x000fea000b800000 */
[----:B0----5:R-:W0:Y:S01]  /*13950*/  SHFL.UP PT, R14, R17, 0x1, RZ ;  /* 0x04200000110e7989 */ /* 0x021e2200000e00ff */
[C---:B------:R-:W-:Y:S02]  /*13960*/  ISETP.NE.AND P0, PT, R6.reuse, RZ, PT ;  /* 0x000000ff0600720c */ /* 0x040fe40003f05270 */
[----:B------:R-:W-:Y:S02]  /*13970*/  ISETP.GE.U32.AND P1, PT, R6, 0x2, PT ;  /* 0x000000020600780c */ /* 0x000fe40003f26070 */
[----:B0-----:R-:W-:Y:S02]  /*13980*/  SEL R14, R14, RZ, P0 ;  /* 0x000000ff0e0e7207 */ /* 0x001fe40000000000 */
[----:B------:R-:W-:-:S03]  /*13990*/  ISETP.GE.U32.AND P0, PT, R6, 0x4, PT ;  /* 0x000000040600780c */ /* 0x000fc60003f06070 */
[----:B------:R-:W-:-:S05]  /*139a0*/  IMAD.IADD R13, R17, 0x1, R14 ;  /* 0x00000001110d7824 */ /* 0x000fca00078e020e */
[----:B------:R-:W1:Y:S02]  /*139b0*/  SHFL.UP PT, R14, R13, 0x2, RZ ;  /* 0x044000000d0e7989 */ /* 0x000e6400000e00ff */
[----:B-12---:R-:W-:Y:S02]  /*139c0*/  SEL R2, R14, RZ, P1 ;  /* 0x000000ff0e027207 */ /* 0x006fe40000800000 */
        /* <DEDUP_REMOVED lines=12> */
[----:B------:R0:W1:Y:S02]  /*13a90*/  SHFL.IDX PT, R14, R2, 0x1f, 0x1f ;  /* 0x03e01f00020e7f89 */ /* 0x00006400000e0000 */
.L_x_1908:
[----:B------:R-:W-:Y:S02]  /*13aa0*/  ULDC UR4, c[0x0][0xc10] ;  /* 0x0003040000047ab9 */ /* 0x000fe40000000800 */
[----:B------:R-:W-:-:S04]  /*13ab0*/  IMAD.U32 R5, RZ, RZ, UR4 ;  /* 0x00000004ff057e24 */ /* 0x000fc8000f8e00ff */
[----:B-1----:R-:W-:-:S04]  /*13ac0*/  IMAD R14, R14, R5, RZ ;  /* 0x000000050e0e7224 */ /* 0x002fc800078e02ff */
[----:B------:R-:W-:-:S05]  /*13ad0*/  IMAD.IADD R7, R7, 0x1, R14 ;  /* 0x0000000107077824 */ /* 0x000fca00078e020e */
[----:B----4-:R-:W-:-:S13]  /*13ae0*/  ISETP.GT.AND P0, PT, R7, R4, PT ;  /* 0x000000040700720c */ /* 0x010fda0003f04270 */
[----:B------:R-:W-:Y:S05]  /*13af0*/  @P0 BRA `(.L_x_1857) ;  /* 0x0000000000b40947 */ /* 0x000fea0003800000 */
[----:B------:R-:W1:Y:S02]  /*13b00*/  LDC R0, c[0x0][0xc14] ;  /* 0x00030500ff007b82 */ /* 0x000e640000000800 */
.L_x_1862:
[----:B------:R-:W-:-:S05]  /*13b10*/  VIADD R19, R19, 0x1f ;  /* 0x0000001f13137836 */ /* 0x000fca0000000000 */
[----:B-1----:R-:W-:-:S13]  /*13b20*/  ISETP.GE.AND P0, PT, R19, R0, PT ;  /* 0x000000001300720c */ /* 0x002fda0003f06270 */
[----:B------:R-:W-:Y:S05]  /*13b30*/  @P0 BRA `(.L_x_1858) ;  /* 0x0000000400ec0947 */ /* 0x000fea0003800000 */
[----:B------:R-:W1:Y:S01]  /*13b40*/  S2R R6, SR_TID.X ;  /* 0x0000000000067919 */ /* 0x000e620000002100 */
[----:B------:R-:W-:Y:S01]  /*13b50*/  BSSY B0, `(.L_x_1859) ;  /* 0x000000a000007945 */ /* 0x000fe20003800000 */
[----:B------:R-:W-:Y:S01]  /*13b60*/  IMAD.MOV.U32 R17, RZ, RZ, RZ ;  /* 0x000000ffff117224 */ /* 0x000fe200078e00ff */
[----:B-1----:R-:W-:-:S04]  /*13b70*/  LOP3.LUT R6, R6, 0x1f, RZ, 0xc0, !PT ;  /* 0x0000001f06067812 */ /* 0x002fc800078ec0ff */
[C---:B------:R-:W-:Y:S01]  /*13b80*/  ISETP.NE.AND P1, PT, R6.reuse, 0x1f, PT ;  /* 0x0000001f0600780c */ /* 0x040fe20003f25270 */
[----:B------:R-:W-:-:S05]  /*13b90*/  IMAD.IADD R5, R6, 0x1, R19 ;  /* 0x0000000106057824 */ /* 0x000fca00078e0213 */
[----:B------:R-:W-:-:S13]  /*13ba0*/  ISETP.GE.OR P0, PT, R5, R0, !P1 ;  /* 0x000000000500720c */ /* 0x000fda0004f06670 */
[----:B------:R-:W-:Y:S05]  /*13bb0*/  @P0 BRA `(.L_x_1860) ;  /* 0x00000000000c0947 */ /* 0x000fea0003800000 */
[----:B0-----:R-:W0:Y:S02]  /*13bc0*/  LDC.64 R2, c[0x0][0xc58] ;  /* 0x00031600ff027b82 */ /* 0x001e240000000a00 */
[----:B0-----:R-:W-:-:S05]  /*13bd0*/  IMAD.WIDE R2, R5, 0x4, R2 ;  /* 0x0000000405027825 */ /* 0x001fca00078e0202 */
[----:B------:R1:W5:Y:S02]  /*13be0*/  LDG.E R17, desc[UR48][R2.64] ;  /* 0x0000003002117981 */ /* 0x000364000c1e1900 */
.L_x_1860:
[----:B------:R-:W-:Y:S05]  /*13bf0*/  BSYNC B0 ;  /* 0x0000000000007941 */ /* 0x000fea0003800000 */
.L_x_1859:
        /* <DEDUP_REMOVED lines=9> */
[----:B01----:R-:W-:Y:S02]  /*13c90*/  SEL R2, R14, RZ, P1 ;  /* 0x000000ff0e027207 */ /* 0x003fe40000800000 */
        /* <DEDUP_REMOVED lines=12> */
[----:B------:R0:W1:Y:S02]  /*13d60*/  SHFL.IDX PT, R14, R2, 0x1f, 0x1f ;  /* 0x03e01f00020e7f89 */ /* 0x00006400000e0000 */
.L_x_1916:
[----:B------:R-:W-:Y:S02]  /*13d70*/  ULDC UR4, c[0x0][0xc10] ;  /* 0x0003040000047ab9 */ /* 0x000fe40000000800 */
[----:B------:R-:W-:-:S04]  /*13d80*/  IMAD.U32 R5, RZ, RZ, UR4 ;  /* 0x00000004ff057e24 */ /* 0x000fc8000f8e00ff */
[----:B-1----:R-:W-:-:S04]  /*13d90*/  IMAD R14, R14, R5, RZ ;  /* 0x000000050e0e7224 */ /* 0x002fc800078e02ff */
[----:B------:R-:W-:-:S05]  /*13da0*/  IMAD.IADD R7, R14, 0x1, R7 ;  /* 0x000000010e077824 */ /* 0x000fca00078e0207 */
[----:B------:R-:W-:-:S13]  /*13db0*/  ISETP.GT.AND P0, PT, R7, R4, PT ;  /* 0x000000040700720c */ /* 0x000fda0003f04270 */
[----:B------:R-:W-:Y:S05]  /*13dc0*/  @!P0 BRA `(.L_x_1862) ;  /* 0xfffffffc00508947 */ /* 0x000fea000383ffff */
.L_x_1857:
[----:B---3--:R-:W-:Y:S01]  /*13dd0*/  IMAD.IADD R16, R7, 0x1, -R14 ;  /* 0x0000000107107824 */ /* 0x008fe200078e0a0e */
[----:B------:R-:W-:-:S03]  /*13de0*/  UMOV UR4, 0xffffffff ;  /* 0xffffffff00047882 */ /* 0x000fc60000000000 */
[----:B------:R-:W-:-:S05]  /*13df0*/  IMAD R3, R2, R5, R16 ;  /* 0x0000000502037224 */ /* 0x000fca00078e0210 */
[----:B------:R-:W-:Y:S01]  /*13e00*/  ISETP.GT.AND P6, PT, R3, R4, PT ;  /* 0x000000040300720c */ /* 0x000fe20003fc4270 */
[----:B------:R-:W-:-:S12]  /*13e10*/  BRA.DIV UR4, `(.L_x_1863) ;  /* 0x0000001a04687947 */ /* 0x000fd8000b800000 */
[----:B------:R-:W-:-:S04]  /*13e20*/  VOTE.ANY R3, PT, !P6 ;  /* 0x0000000000037806 */ /* 0x000fc800070e0100 */
[----:B------:R-:W1:Y:S02]  /*13e30*/  POPC R6, R3 ;  /* 0x0000000300067309 */ /* 0x000e640000000000 */
[----:B-1----:R1:W2:Y:S02]  /*13e40*/  SHFL.IDX PT, R17, R17, R6, 0x1f ;  /* 0x00001f0611117589 */ /* 0x0022a400000e0000 */
.L_x_1920:
[----:B------:R-:W-:Y:S02]  /*13e50*/  ISETP.NE.AND P0, PT, R3, RZ, PT ;  /* 0x000000ff0300720c */ /* 0x000fe40003f05270 */
[----:B------:R-:W-:-:S11]  /*13e60*/  MOV R7, RZ ;  /* 0x000000ff00077202 */ /* 0x000fd60000000f00 */
[----:B------:R-:W-:Y:S05]  /*13e70*/  @!P0 BRA `(.L_x_1864) ;  /* 0x0000000000108947 */ /* 0x000fea0003800000 */
[----:B------:R-:W-:Y:S01]  /*13e80*/  UMOV UR4, 0xffffffff ;  /* 0xffffffff00047882 */ /* 0x000fe20000000000 */
[----:B------:R-:W-:Y:S02]  /*13e90*/  VIADD R12, R6, 0xffffffff ;  /* 0xffffffff060c7836 */ /* 0x000fe40000000000 */
[----:B------:R-:W-:Y:S05]  /*13ea0*/  BRA.DIV UR4, `(.L_x_1865) ;  /* 0x0000001a048c7947 */ /* 0x000fea000b800000 */
[----:B------:R3:W4:Y:S02]  /*13eb0*/  SHFL.IDX PT, R7, R2, R12, 0x1f ;  /* 0x00001f0c02077589 */ /* 0x00072400000e0000 */
.L_x_1864:
[----:B0--3--:R-:W0:Y:S01]  /*13ec0*/  LDC.64 R2, c[0x0][0xc68] ;  /* 0x00031a00ff027b82 */ /* 0x009e220000000a00 */
[----:B------:R-:W-:-:S04]  /*13ed0*/  IMAD.IADD R19, R6, 0x1, R19 ;  /* 0x0000000106137824 */ /* 0x000fc800078e0213 */
[----:B0-----:R-:W-:-:S05]  /*13ee0*/  IMAD.WIDE R2, R19, 0x4, R2 ;  /* 0x0000000413027825 */ /* 0x001fca00078e0202 */
[----:B------:R0:W1:Y:S01]  /*13ef0*/  LDG.E R8, desc[UR48][R2.64] ;  /* 0x0000003002087981 */ /* 0x000062000c1e1900 */
[----:B----4-:R-:W-:-:S04]  /*13f00*/  IMAD R16, R7, R5, R16 ;  /* 0x0000000507107224 */ /* 0x010fc800078e0210 */
[----:B------:R-:W-:Y:S02]  /*13f10*/  IMAD.IADD R7, R4, 0x1, -R16 ;  /* 0x0000000104077824 */ /* 0x000fe400078e0a10 */
[----:B0-----:R-:W-:Y:S02]  /*13f20*/  IMAD.MOV.U32 R2, RZ, RZ, RZ ;  /* 0x000000ffff027224 */ /* 0x001fe400078e00ff */
[----:B-12---:R-:W-:-:S05]  /*13f30*/  IMAD R6, R17, R8, RZ ;  /* 0x0000000811067224 */ /* 0x006fca00078e02ff */
[-C--:B------:R-:W-:Y:S02]  /*13f40*/  IABS R9, R6.reuse ;  /* 0x0000000600097213 */ /* 0x080fe40000000000 */
[----:B------:R-:W-:Y:S02]  /*13f50*/  IABS R4, R6 ;  /* 0x0000000600047213 */ /* 0x000fe40000000000 */
[----:B------:R-:W0:Y:S03]  /*13f60*/  I2F.RP R10, R9 ;  /* 0x00000009000a7306 */ /* 0x000e260000209400 */
        /* <DEDUP_REMOVED lines=16> */
[----:B------:R-:W-:-:S03]  /*14070*/  ISETP.GE.AND P0, PT, R3, RZ, PT ;  /* 0x000000ff0300720c */ /* 0x000fc60003f06270 */
[----:B------:R-:W-:-:S10]  /*14080*/  IMAD.MOV.U32 R9, RZ, RZ, R2 ;  /* 0x000000ffff097224 */ /* 0x000fd400078e0002 */
[----:B------:R-:W-:Y:S01]  /*14090*/  @!P0 IMAD.MOV R9, RZ, RZ, -R9 ;  /* 0x000000ffff098224 */ /* 0x000fe200078e0a09 */
[----:B------:R-:W-:-:S13]  /*140a0*/  ISETP.NE.AND P0, PT, R6, RZ, PT ;  /* 0x000000ff0600720c */ /* 0x000fda0003f05270 */
[----:B------:R-:W-:-:S05]  /*140b0*/  @!P0 LOP3.LUT R9, RZ, R6, RZ, 0x33, !PT ;  /* 0x00000006ff098212 */ /* 0x000fca00078e33ff */
[----:B------:R-:W-:Y:S01]  /*140c0*/  IMAD R4, R8, R9, RZ ;  /* 0x0000000908047224 */ /* 0x000fe200078e02ff */
[----:B------:R-:W-:-:S03]  /*140d0*/  IADD3 R9, -R9, RZ, RZ ;  /* 0x000000ff09097210 */ /* 0x000fc60007ffe1ff */
[----:B------:R-:W-:Y:S02]  /*140e0*/  IMAD.MOV R2, RZ, RZ, -R4 ;  /* 0x000000ffff027224 */ /* 0x000fe400078e0a04 */
[----:B------:R-:W-:-:S03]  /*140f0*/  IMAD R7, R6, R9, R7 ;  /* 0x0000000906077224 */ /* 0x000fc600078e0207 */
[----:B------:R-:W-:Y:S01]  /*14100*/  VIADDMNMX R8, R2, R5, R8, PT ;  /* 0x0000000502087246 */ /* 0x000fe20003800108 */
[----:B------:R-:W-:-:S03]  /*14110*/  IMAD.IADD R4, R7, 0x1, R4 ;  /* 0x0000000107047824 */ /* 0x000fc600078e0204 */
[----:B------:R-:W-:-:S04]  /*14120*/  IABS R5, R8 ;  /* 0x0000000800057213 */ /* 0x000fc80000000000 */
[----:B------:R-:W0:Y:S08]  /*14130*/  I2F.RP R10, R5 ;  /* 0x00000005000a7306 */ /* 0x000e300000209400 */
[----:B0-----:R-:W0:Y:S02]  /*14140*/  MUFU.RCP R10, R10 ;  /* 0x0000000a000a7308 */ /* 0x001e240000001000 */
[----:B0-----:R-:W-:-:S06]  /*14150*/  VIADD R2, R10, 0xffffffe ;  /* 0x0ffffffe0a027836 */ /* 0x001fcc0000000000 */
[----:B------:R0:W1:Y:S02]  /*14160*/  F2I.FTZ.U32.TRUNC.NTZ R3, R2 ;  /* 0x0000000200037305 */ /* 0x000064000021f000 */
[----:B0-----:R-:W-:Y:S02]  /*14170*/  IMAD.MOV.U32 R2, RZ, RZ, RZ ;  /* 0x000000ffff027224 */ /* 0x001fe400078e00ff */
[----:B-1----:R-:W-:-:S04]  /*14180*/  IMAD.MOV R6, RZ, RZ, -R3 ;  /* 0x000000ffff067224 */ /* 0x002fc800078e0a03 */
[----:B------:R-:W-:Y:S01]  /*14190*/  IMAD R9, R6, R5, RZ ;  /* 0x0000000506097224 */ /* 0x000fe200078e02ff */
[----:B------:R-:W-:-:S03]  /*141a0*/  IABS R6, R7 ;  /* 0x0000000700067213 */ /* 0x000fc60000000000 */
[----:B------:R-:W-:Y:S01]  /*141b0*/  IMAD.HI.U32 R3, R3, R9, R2 ;  /* 0x0000000903037227 */ /* 0x000fe200078e0002 */
[----:B------:R-:W-:-:S05]  /*141c0*/  IABS R9, R8 ;  /* 0x0000000800097213 */ /* 0x000fca0000000000 */
        /* <DEDUP_REMOVED lines=12> */
[----:B------:R-:W-:Y:S01]  /*14290*/  @!P0 LOP3.LUT R3, RZ, R8, RZ, 0x33, !PT ;  /* 0x00000008ff038212 */ /* 0x000fe200078e33ff */
[----:B------:R-:W-:-:S03]  /*142a0*/  IMAD.MOV R8, RZ, RZ, -R8 ;  /* 0x000000ffff087224 */ /* 0x000fc600078e0a08 */
[----:B------:R-:W-:Y:S01]  /*142b0*/  LOP3.LUT R2, RZ, R3, RZ, 0x33, !PT ;  /* 0x00000003ff027212 */ /* 0x000fe200078e33ff */
[----:B------:R-:W-:-:S04]  /*142c0*/  IMAD R18, R3, R8, R4 ;  /* 0x0000000803127224 */ /* 0x000fc800078e0204 */
[----:B------:R-:W-:Y:S01]  /*142d0*/  IMAD.IADD R17, R17, 0x1, R2 ;  /* 0x0000000111117824 */ /* 0x000fe200078e0202 */
[----:B------:R-:W-:Y:S06]  /*142e0*/  BRA `(.L_x_1866) ;  /* 0x00000000001c7947 */ /* 0x000fec0003800000 */
.L_x_1858:
[----:B------:R-:W-:Y:S01]  /*142f0*/  UMOV UR4, URZ ;  /* 0x0000003f00047c82 */ /* 0x000fe20008000000 */
[----:B------:R-:W-:Y:S01]  /*14300*/  UMOV UR5, URZ ;  /* 0x0000003f00057c82 */ /* 0x000fe20008000000 */
[----:B------:R-:W-:Y:S01]  /*14310*/  ULDC UR6, c[0x0][0xc14] ;  /* 0x0003050000067ab9 */ /* 0x000fe20000000800 */
[----:B---3--:R-:W-:Y:S02]  /*14320*/  IMAD.MOV.U32 R16, RZ, RZ, R4 ;  /* 0x000000ffff107224 */ /* 0x008fe400078e0004 */
[----:B------:R-:W-:Y:S02]  /*14330*/  IMAD.U32 R17, RZ, RZ, UR4 ;  /* 0x00000004ff117e24 */ /* 0x000fe4000f8e00ff */
[----:B------:R-:W-:Y:S02]  /*14340*/  IMAD.U32 R18, RZ, RZ, UR5 ;  /* 0x00000005ff127e24 */ /* 0x000fe4000f8e00ff */
[----:B------:R-:W-:-:S07]  /*14350*/  IMAD.U32 R19, RZ, RZ, UR6 ;  /* 0x00000006ff137e24 */ /* 0x000fce000f8e00ff */
.L_x_1866:
        /* <DEDUP_REMOVED lines=12> */
.L_x_1794:
[----:B-1----:R-:W3:Y:S01]  /*14420*/  LDL.LU R0, [R1+0x18] ;  /* 0x0000180001007983 */ /* 0x002ee20000300800 */
[----:B------:R-:W-:Y:S01]  /*14430*/  BSSY B0, `(.L_x_1868) ;  /* 0x000000b000007945 */ /* 0x000fe20003800000 */
[----:B------:R-:W1:Y:S01]  /*14440*/  S2R R5, SR_CgaCtaId ;  /* 0x0000000000057919 */ /* 0x000e620000008800 */
[----:B---3--:R-:W-:-:S04]  /*14450*/  IADD3 R0, R0, 0x1, RZ ;  /* 0x0000000100007810 */ /* 0x008fc80007ffe0ff */
[----:B--2---:R-:W-:-:S04]  /*14460*/  LEA.HI R2, R0, R0, RZ, 0x1 ;  /* 0x0000000000027211 */ /* 0x004fc800078f08ff */
[----:B------:R-:W-:-:S05]  /*14470*/  LOP3.LUT R3, R2, 0xfffffffe, RZ, 0xc0, !PT ;  /* 0xfffffffe02037812 */ /* 0x000fca00078ec0ff */
[----:B------:R-:W-:Y:S01]  /*14480*/  IMAD.IADD R3, R0, 0x1, -R3 ;  /* 0x0000000100037824 */ /* 0x000fe200078e0a03 */
[----:B------:R-:W-:-:S04]  /*14490*/  MOV R0, 0x400 ;  /* 0x0000040000007802 */ /* 0x000fc80000000f00 */
[----:B-1----:R-:W-:Y:S02]  /*144a0*/  LEA R0, R5, R0, 0x18 ;  /* 0x0000000005007211 */ /* 0x002fe400078ec0ff */
[----:B------:R-:W-:-:S04]  /*144b0*/  SHF.L.U32 R3, R3, 0x1f, RZ ;  /* 0x0000001f03037819 */ /* 0x000fc800000006ff */
[----:B------:R-:W1:Y:S02]  /*144c0*/  SYNCS.PHASECHK.TRANS64.TRYWAIT P0, [R0+URZ+0x28c20], R3 ;  /* 0x028c2003000075a7 */ /* 0x000e64000800017f */
[----:B-1----:R-:W-:Y:S05]  /*144d0*/  @!P0 BRA `(.L_x_1869) ;  /* 0x0000001400288947 */ /* 0x002fea0003800000 */
.L_x_1923:
[----:B------:R-:W-:Y:S05]  /*144e0*/  BSYNC B0 ;  /* 0x0000000000007941 */ /* 0x000fea0003800000 */
.L_x_1868:
[----:B------:R-:W-:-:S03]  /*144f0*/  UMOV UR4, 0xffffffff ;  /* 0xffffffff00047882 */ /* 0x000fc60000000000 */
[----:B------:R-:W-:Y:S05]  /*14500*/  BRA.DIV UR4, `(.L_x_1870) ;  /* 0x0000001604307947 */ /* 0x000fea000b800000 */
[----:B------:R-:W2:Y:S02]  /*14510*/  S2R R2, SR_TID.X ;  /* 0x0000000000027919 */ /* 0x000ea40000002100 */
[----:B--2---:R-:W-:-:S04]  /*14520*/  SHF.R.U32.HI R2, RZ, 0x5, R2 ;  /* 0x00000005ff027819 */ /* 0x004fc80000011602 */
[----:B------:R-:W-:-:S05]  /*14530*/  LOP3.LUT R2, R2, 0x3, RZ, 0xc0, !PT ;  /* 0x0000000302027812 */ /* 0x000fca00078ec0ff */
[----:B------:R2:W3:Y:S02]  /*14540*/  SHFL.IDX PT, R14, R2, RZ, 0x1f ;  /* 0x00001fff020e7589 */ /* 0x0004e400000e0000 */
.L_x_1926:
[----:B---3--:R-:W-:Y:S01]  /*14550*/  ISETP.NE.AND P0, PT, R14, RZ, PT ;  /* 0x000000ff0e00720c */ /* 0x008fe20003f05270 */
[----:B------:R-:W-:-:S12]  /*14560*/  BSSY B0, `(.L_x_1871) ;  /* 0x0000027000007945 */ /* 0x000fd80003800000 */
[----:B------:R-:W-:Y:S05]  /*14570*/  @P0 BRA `(.L_x_1872) ;  /* 0x0000000000940947 */ /* 0x000fea0003800000 */
[----:B------:R-:W-:-:S03]  /*14580*/  UMOV UR4, 0xffffffff ;  /* 0xffffffff00047882 */ /* 0x000fc60000000000 */
[----:B------:R-:W-:Y:S05]  /*14590*/  BRA.DIV UR4, `(.L_x_1873) ;  /* 0x0000001604407947 */ /* 0x000fea000b800000 */
[----:B------:R-:W-:-:S13]  /*145a0*/  ELECT P6, URZ, PT ;  /* 0x00000000003f782f */ /* 0x000fda00038c0000 */
.L_x_1929:
[----:B------:R-:W-:Y:S05]  /*145b0*/  @!P6 BRA `(.L_x_1872) ;  /* 0x000000000084e947 */ /* 0x000fea0003800000 */
[----:B------:R-:W-:-:S06]  /*145c0*/  ULOP3.LUT UR4, UR36, 0x2, URZ, 0xfc, !UPT ;  /* 0x0000000224047892 */ /* 0x000fcc000f8efc3f */
[----:B--2---:R-:W-:-:S05]  /*145d0*/  IMAD.U32 R2, RZ, RZ, UR4 ;  /* 0x00000004ff027e24 */ /* 0x004fca000f8e00ff */
[----:B------:R-:W-:-:S13]  /*145e0*/  ISETP.NE.AND P2, PT, R2, 0x3, PT ;  /* 0x000000030200780c */ /* 0x000fda0003f45270 */
[----:B------:R-:W-:Y:S05]  /*145f0*/  @!P2 BRA `(.L_x_1874) ;  /* 0x000000000004a947 */ /* 0x000fea0003800000 */
[----:B------:R-:W-:Y:S01]  /*14600*/  BPT.TRAP 0x1 ;  /* 0x000000040000795c */ /* 0x000fe20000300000 */
.L_x_1874:
[----:B-1----:R-:W2:Y:S04]  /*14610*/  LDL R3, [R1] ;  /* 0x0000000001037983 */ /* 0x002ea80000100800 */
[----:B------:R-:W3:Y:S01]  /*14620*/  LDL.LU R7, [R1+0x4] ;  /* 0x0000040001077983 */ /* 0x000ee20000300800 */
[----:B------:R-:W-:-:S04]  /*14630*/  VIADD R2, R0, 0x28c40 ;  /* 0x00028c4000027836 */ /* 0x000fc80000000000 */
[C---:B--2---:R-:W-:Y:S02]  /*14640*/  IMAD R6, R3.reuse, 0x8, R2 ;  /* 0x0000000803067824 */ /* 0x044fe400078e0202 */
[----:B------:R-:W-:Y:S01]  /*14650*/  VIADD R3, R3, 0x1 ;  /* 0x0000000103037836 */ /* 0x000fe20000000000 */
[----:B---3--:R-:W-:-:S04]  /*14660*/  SHF.L.U32 R5, R7, 0x1f, RZ ;  /* 0x0000001f07057819 */ /* 0x008fc800000006ff */
[C---:B------:R-:W-:Y:S01]  /*14670*/  ISETP.NE.AND P1, PT, R3.reuse, 0x2, PT ;  /* 0x000000020300780c */ /* 0x040fe20003f25270 */
[----:B------:R-:W1:Y:S03]  /*14680*/  SYNCS.PHASECHK.TRANS64.TRYWAIT P0, [R6+URZ], R5 ;  /* 0x00000005060075a7 */ /* 0x000e66000800017f */
[----:B------:R-:W-:Y:S02]  /*14690*/  SEL R4, RZ, 0x1, P1 ;  /* 0x00000001ff047807 */ /* 0x000fe40000800000 */
[----:B------:R-:W-:Y:S02]  /*146a0*/  SEL R3, R3, RZ, P1 ;  /* 0x000000ff03037207 */ /* 0x000fe40000800000 */
[----:B------:R-:W-:-:S03]  /*146b0*/  LOP3.LUT R4, R7, R4, RZ, 0x3c, !PT ;  /* 0x0000000407047212 */ /* 0x000fc600078e3cff */
[----:B------:R-:W-:Y:S01]  /*146c0*/  IMAD R7, R3, 0x8, R2 ;  /* 0x0000000803077824 */ /* 0x000fe200078e0202 */
[----:B------:R-:W-:Y:S01]  /*146d0*/  SHF.L.U32 R2, R4, 0x1f, RZ ;  /* 0x0000001f04027819 */ /* 0x000fe200000006ff */
[----:B-1----:R-:W-:Y:S06]  /*146e0*/  @!P0 BRA `(.L_x_1875) ;  /* 0x00000014000c8947 */ /* 0x002fec0003800000 */
.L_x_1930:
[----:B------:R-:W2:Y:S02]  /*146f0*/  SYNCS.PHASECHK.TRANS64.TRYWAIT P0, [R7+URZ], R2 ;  /* 0x00000002070075a7 */ /* 0x000ea4000800017f */
[----:B--2---:R-:W-:Y:S05]  /*14700*/  @!P0 BRA `(.L_x_1876) ;  /* 0x0000001400188947 */ /* 0x004fea0003800000 */
.L_x_1931:
[----:B------:R-:W-:Y:S05]  /*14710*/  @!P2 BRA `(.L_x_1877) ;  /* 0x000000000004a947 */ /* 0x000fea0003800000 */
[----:B------:R-:W-:Y:S01]  /*14720*/  BPT.TRAP 0x1 ;  /* 0x000000040000795c */ /* 0x000fe20000300000 */
.L_x_1877:
[----:B------:R-:W3:Y:S01]  /*14730*/  LDL.LU R4, [R1] ;  /* 0x0000000001047983 */ /* 0x000ee20000300800 */
[----:B------:R-:W-:-:S04]  /*14740*/  VIADD R0, R0, 0x28c60 ;  /* 0x00028c6000007836 */ /* 0x000fc80000000000 */
[----:B---3--:R-:W-:-:S04]  /*14750*/  IMAD R4, R4, 0x8, R0 ;  /* 0x0000000804047824 */ /* 0x008fc800078e0200 */
[----:B------:R-:W3:Y:S02]  /*14760*/  SYNCS.PHASECHK.TRANS64.TRYWAIT P0, [R4+URZ], R5 ;  /* 0x00000005040075a7 */ /* 0x000ee4000800017f */
[----:B---3--:R-:W-:Y:S05]  /*14770*/  @!P0 BRA `(.L_x_1878) ;  /* 0x0000001400108947 */ /* 0x008fea0003800000 */
.L_x_1932:
[----:B------:R-:W-:-:S07]  /*14780*/  IMAD R3, R3, 0x8, R0 ;  /* 0x0000000803037824 */ /* 0x000fce00078e0200 */
.L_x_1879:
[----:B----4-:R4:W0:Y:S02]  /*14790*/  SYNCS.PHASECHK.TRANS64.TRYWAIT P0, [R3+URZ], R2 ;  /* 0x00000002030075a7 */ /* 0x010824000800017f */
[----:B0-----:R-:W-:Y:S05]  /*147a0*/  @!P0 NANOSLEEP.SYNCS 0x989680 ;  /* 0x009896800000895d */ /* 0x001fea0003900000 */
[----:B------:R-:W0:Y:S02]  /*147b0*/  @!P0 SYNCS.PHASECHK.TRANS64 P0, [R3+URZ], R2 ;  /* 0x00000002030085a7 */ /* 0x000e24000800007f */
[----:B0-----:R-:W-:Y:S05]  /*147c0*/  @!P0 BRA `(.L_x_1879) ;  /* 0xfffffffc00f08947 */ /* 0x001fea000383ffff */
.L_x_1872:
[----:B------:R-:W-:Y:S05]  /*147d0*/  BSYNC B0 ;  /* 0x0000000000007941 */ /* 0x000fea0003800000 */
.L_x_1871:
[----:B------:R-:W-:Y:S05]  /*147e0*/  EXIT ;  /* 0x000000000000794d */ /* 0x000fea0003800000 */
.L_x_1691:
[----:B0-----:R-:W-:-:S04]  /*147f0*/  IMAD.U32 R3, RZ, RZ, UR22 ;  /* 0x00000016ff037e24 */ /* 0x001fc8000f8e00ff */
[----:B------:R0:W1:Y:S03]  /*14800*/  SYNCS.PHASECHK.TRANS64.TRYWAIT P1, [R3+URZ+0x28c50], R0 ;  /* 0x028c5000030075a7 */ /* 0x000066000802017f */
[----:B-1----:R-:W-:Y:S05]  /*14810*/  @!P1 NANOSLEEP.SYNCS 0x989680 ;  /* 0x009896800000995d */ /* 0x002fea0003900000 */
[----:B------:R-:W1:Y:S02]  /*14820*/  @!P1 SYNCS.PHASECHK.TRANS64 P1, [R3+URZ+0x28c50], R0 ;  /* 0x028c5000030095a7 */ /* 0x000e64000802007f */
[----:B-1----:R-:W-:Y:S05]  /*14830*/  @!P1 BRA `(.L_x_1691) ;  /* 0xfffffffc00ec9947 */ /* 0x002fea000383ffff */
[----:B------:R-:W-:Y:S05]  /*14840*/  BRA `(.L_x_1880) ;  /* 0xfffffed400307947 */ /* 0x000fea000383ffff */
.L_x_1696:
[----:B-1----:R-:W-:-:S04]  /*14850*/  IMAD.U32 R6, RZ, RZ, UR20 ;  /* 0x00000014ff067e24 */ /* 0x002fc8000f8e00ff */
[----:B------:R1:W2:Y:S03]  /*14860*/  SYNCS.PHASECHK.TRANS64.TRYWAIT P1, [R6+URZ+0x28c50], R3 ;  /* 0x028c5003060075a7 */ /* 0x0002a6000802017f */
[----:B--2---:R-:W-:Y:S05]  /*14870*/  @!P1 NANOSLEEP.SYNCS 0x989680 ;  /* 0x009896800000995d */ /* 0x004fea0003900000 */
[----:B------:R-:W2:Y:S02]  /*14880*/  @!P1 SYNCS.PHASECHK.TRANS64 P1, [R6+URZ+0x28c50], R3 ;  /* 0x028c5003060095a7 */ /* 0x000ea4000802007f */
[----:B--2---:R-:W-:Y:S05]  /*14890*/  @!P1 BRA `(.L_x_1696) ;  /* 0xfffffffc00ec9947 */ /* 0x004fea000383ffff */
[----:B------:R-:W-:Y:S05]  /*148a0*/  BRA `(.L_x_1695) ;  /* 0xfffffee0002c7947 */ /* 0x000fea000383ffff */
.L_x_1705:
[----:B0-----:R-:W-:-:S04]  /*148b0*/  IMAD.U32 R3, RZ, RZ, UR38 ;  /* 0x00000026ff037e24 */ /* 0x001fc8000f8e00ff */
[----:B------:R0:W1:Y:S03]  /*148c0*/  SYNCS.PHASECHK.TRANS64.TRYWAIT P0, [R3+URZ+0x28c00], R0 ;  /* 0x028c0000030075a7 */ /* 0x000066000800017f */
[----:B-1----:R-:W-:Y:S05]  /*148d0*/  @!P0 NANOSLEEP.SYNCS 0x989680 ;  /* 0x009896800000895d */ /* 0x002fea0003900000 */
[----:B------:R-:W1:Y:S02]  /*148e0*/  @!P0 SYNCS.PHASECHK.TRANS64 P0, [R3+URZ+0x28c00], R0 ;  /* 0x028c0000030085a7 */ /* 0x000e64000800007f */
[----:B-1----:R-:W-:Y:S05]  /*148f0*/  @!P0 BRA `(.L_x_1705) ;  /* 0xfffffffc00ec8947 */ /* 0x002fea000383ffff */
[----:B------:R-:W-:Y:S05]  /*14900*/  BRA `(.L_x_1881) ;  /* 0xfffffef4004c7947 */ /* 0x000fea000383ffff */
.L_x_1709:
[----:B--2---:R2:W3:Y:S02]  /*14910*/  SYNCS.PHASECHK.TRANS64.TRYWAIT P0, [R10+URZ+0x28c30], R11 ;  /* 0x028c300b0a0075a7 */ /* 0x0044e4000800017f */
[----:B---3--:R-:W-:Y:S05]  /*14920*/  @!P0 NANOSLEEP.SYNCS 0x989680 ;  /* 0x009896800000895d */ /* 0x008fea0003900000 */
[----:B------:R-:W3:Y:S02]  /*14930*/  @!P0 SYNCS.PHASECHK.TRANS64 P0, [R10+URZ+0x28c30], R11 ;  /* 0x028c300b0a0085a7 */ /* 0x000ee4000800007f */
[----:B---3--:R-:W-:Y:S05]  /*14940*/  @!P0 BRA `(.L_x_1709) ;  /* 0xfffffffc00f08947 */ /* 0x008fea000383ffff */
[----:B------:R-:W-:Y:S05]  /*14950*/  BRA `(.L_x_1708) ;  /* 0xfffffef400647947 */ /* 0x000fea000383ffff */
.L_x_1721:
[----:B----4-:R4:W0:Y:S02]  /*14960*/  SYNCS.PHASECHK.TRANS64.TRYWAIT P0, [R10+URZ+0x28c50], R11 ;  /* 0x028c500b0a0075a7 */ /* 0x010824000800017f */
[----:B0-----:R-:W-:Y:S05]  /*14970*/  @!P0 NANOSLEEP.SYNCS 0x989680 ;  /* 0x009896800000895d */ /* 0x001fea0003900000 */
[----:B------:R-:W0:Y:S02]  /*14980*/  @!P0 SYNCS.PHASECHK.TRANS64 P0, [R10+URZ+0x28c50], R11 ;  /* 0x028c500b0a0085a7 */ /* 0x000e24000800007f */
[----:B0-----:R-:W-:Y:S05]  /*14990*/  @!P0 BRA `(.L_x_1721) ;  /* 0xfffffffc00f08947 */ /* 0x001fea000383ffff */
[----:B------:R-:W-:Y:S05]  /*149a0*/  BRA `(.L_x_1720) ;  /* 0xffffff1000587947 */ /* 0x000fea000383ffff */
.L_x_1729:
[----:B--2---:R-:W-:-:S04]  /*149b0*/  IMAD.U32 R9, RZ, RZ, UR26 ;  /* 0x0000001aff097e24 */ /* 0x004fc8000f8e00ff */
[----:B------:R2:W3:Y:S03]  /*149c0*/  SYNCS.PHASECHK.TRANS64.TRYWAIT P0, [R9+URZ+0x28c30], R12 ;  /* 0x028c300c090075a7 */ /* 0x0004e6000800017f */
[----:B---3--:R-:W-:Y:S05]  /*149d0*/  @!P0 NANOSLEEP.SYNCS 0x989680 ;  /* 0x009896800000895d */ /* 0x008fea0003900000 */
[----:B------:R-:W3:Y:S02]  /*149e0*/  @!P0 SYNCS.PHASECHK.TRANS64 P0, [R9+URZ+0x28c30], R12 ;  /* 0x028c300c090085a7 */ /* 0x000ee4000800007f */
[----:B---3--:R-:W-:Y:S05]  /*149f0*/  @!P0 BRA `(.L_x_1729) ;  /* 0xfffffffc00ec8947 */ /* 0x008fea000383ffff */
[----:B------:R-:W-:Y:S05]  /*14a00*/  BRA `(.L_x_1728) ;  /* 0xffffff1400947947 */ /* 0x000fea000383ffff */
.L_x_1741:
[----:B-1----:R1:W2:Y:S02]  /*14a10*/  SYNCS.PHASECHK.TRANS64.TRYWAIT P0, [R21+URZ+0x28c50], R12 ;  /* 0x028c500c150075a7 */ /* 0x0022a4000800017f */
[----:B--2---:R-:W-:Y:S05]  /*14a20*/  @!P0 NANOSLEEP.SYNCS 0x989680 ;  /* 0x009896800000895d */ /* 0x004fea0003900000 */
[----:B------:R-:W2:Y:S02]  /*14a30*/  @!P0 SYNCS.PHASECHK.TRANS64 P0, [R21+URZ+0x28c50], R12 ;  /* 0x028c500c150085a7 */ /* 0x000ea4000800007f */
[----:B--2---:R-:W-:Y:S05]  /*14a40*/  @!P0 BRA `(.L_x_1741) ;  /* 0xfffffffc00f08947 */ /* 0x004fea000383ffff */
[----:B------:R-:W-:Y:S05]  /*14a50*/  BRA `(.L_x_1740) ;  /* 0xffffff3400407947 */ /* 0x000fea000383ffff */
.L_x_1750:
[----:B--2---:R-:W-:-:S04]  /*14a60*/  IMAD.U32 R4, RZ, RZ, UR22 ;  /* 0x00000016ff047e24 */ /* 0x004fc8000f8e00ff */
[----:B------:R2:W4:Y:S03]  /*14a70*/  SYNCS.PHASECHK.TRANS64.TRYWAIT P1, [R4+URZ+0x28c30], R9 ;  /* 0x028c3009040075a7 */ /* 0x000526000802017f */
[----:B----4-:R-:W-:Y:S05]  /*14a80*/  @!P1 NANOSLEEP.SYNCS 0x989680 ;  /* 0x009896800000995d */ /* 0x010fea0003900000 */
[----:B------:R-:W4:Y:S02]  /*14a90*/  @!P1 SYNCS.PHASECHK.TRANS64 P1, [R4+URZ+0x28c30], R9 ;  /* 0x028c3009040095a7 */ /* 0x000f24000802007f */
[----:B----4-:R-:W-:Y:S05]  /*14aa0*/  @!P1 BRA `(.L_x_1750) ;  /* 0xfffffffc00ec9947 */ /* 0x010fea000383ffff */
[----:B------:R-:W-:Y:S05]  /*14ab0*/  BRA `(.L_x_1749) ;  /* 0xffffff3800a87947 */ /* 0x000fea000383ffff */
.L_x_1754:
[----:B---3--:R3:W4:Y:S02]  /*14ac0*/  SYNCS.PHASECHK.TRANS64.TRYWAIT P1, [R170+URZ+0x28c50], R9 ;  /* 0x028c5009aa0075a7 */ /* 0x008724000802017f */
[----:B----4-:R-:W-:Y:S05]  /*14ad0*/  @!P1 NANOSLEEP.SYNCS 0x989680 ;  /* 0x009896800000995d */ /* 0x010fea0003900000 */
[----:B------:R-:W4:Y:S02]  /*14ae0*/  @!P1 SYNCS.PHASECHK.TRANS64 P1, [R170+URZ+0x28c50], R9 ;  /* 0x028c5009aa0095a7 */ /* 0x000f24000802007f */
[----:B----4-:R-:W-:Y:S05]  /*14af0*/  @!P1 BRA `(.L_x_1754) ;  /* 0xfffffffc00f09947 */ /* 0x010fea000383ffff */
[----:B------:R-:W-:Y:S05]  /*14b00*/  BRA `(.L_x_1753) ;  /* 0xffffff4c00cc7947 */ /* 0x000fea000383ffff */
.L_x_1760:
[----:B-1----:R-:W-:-:S04]  /*14b10*/  MOV R7, UR25 ;  /* 0x0000001900077c02 */ /* 0x002fc80008000f00 */
[----:B------:R1:W0:Y:S03]  /*14b20*/  SYNCS.PHASECHK.TRANS64.TRYWAIT P0, [R7+URZ+0x28c30], R8 ;  /* 0x028c3008070075a7 */ /* 0x000226000800017f */
[----:B0-----:R-:W-:Y:S05]  /*14b30*/  @!P0 NANOSLEEP.SYNCS 0x989680 ;  /* 0x009896800000895d */ /* 0x001fea0003900000 */
[----:B------:R-:W0:Y:S02]  /*14b40*/  @!P0 SYNCS.PHASECHK.TRANS64 P0, [R7+URZ+0x28c30], R8 ;  /* 0x028c3008070085a7 */ /* 0x000e24000800007f */
[----:B0-----:R-:W-:Y:S05]  /*14b50*/  @!P0 BRA `(.L_x_1760) ;  /* 0xfffffffc00ec8947 */ /* 0x001fea000383ffff */
[----:B------:R-:W-:Y:S05]  /*14b60*/  BRA `(.L_x_1759) ;  /* 0xffffff5000c47947 */ /* 0x000fea000383ffff */
.L_x_1772:
[----:B-1----:R1:W2:Y:S02]  /*14b70*/  SYNCS.PHASECHK.TRANS64.TRYWAIT P0, [R15+URZ+0x28c50], R8 ;  /* 0x028c50080f0075a7 */ /* 0x0022a4000800017f */
[----:B--2---:R-:W-:Y:S05]  /*14b80*/  @!P0 NANOSLEEP.SYNCS 0x989680 ;  /* 0x009896800000895d */ /* 0x004fea0003900000 */
[----:B------:R-:W2:Y:S02]  /*14b90*/  @!P0 SYNCS.PHASECHK.TRANS64 P0, [R15+URZ+0x28c50], R8 ;  /* 0x028c50080f0085a7 */ /* 0x000ea4000800007f */
[----:B--2---:R-:W-:Y:S05]  /*14ba0*/  @!P0 BRA `(.L_x_1772) ;  /* 0xfffffffc00f08947 */ /* 0x004fea000383ffff */
[----:B------:R-:W-:Y:S05]  /*14bb0*/  BRA `(.L_x_1771) ;  /* 0xffffff7000747947 */ /* 0x000fea000383ffff */
.L_x_1813:
[----:B------:R-:W1:Y:S01]  /*14bc0*/  S2R R5, SR_TID.X ;  /* 0x0000000000057919 */ /* 0x000e620000002100 */
[----:B------:R-:W-:Y:S01]  /*14bd0*/  BSSY B0, `(.L_x_1882) ;  /* 0x000000a000007945 */ /* 0x000fe20003800000 */
[----:B------:R-:W-:Y:S02]  /*14be0*/  IMAD.MOV.U32 R12, RZ, RZ, RZ ;  /* 0x000000ffff0c7224 */ /* 0x000fe400078e00ff */
[----:B------:R-:W-:Y:S02]  /*14bf0*/  IMAD.MOV.U32 R11, RZ, RZ, 0x1f ;  /* 0x0000001fff0b7424 */ /* 0x000fe400078e00ff */
[----:B------:R-:W-:Y:S01]  /*14c00*/  IMAD.MOV.U32 R15, RZ, RZ, -0x1 ;  /* 0xffffffffff0f7424 */ /* 0x000fe200078e00ff */
[----:B-1----:R-:W-:-:S04]  /*14c10*/  SHF.R.U32.HI R5, RZ, 0x5, R5 ;  /* 0x00000005ff057819 */ /* 0x002fc80000011605 */
[----:B------:R-:W-:-:S05]  /*14c20*/  LOP3.LUT R5, R5, 0x3, RZ, 0xc0, !PT ;  /* 0x0000000305057812 */ /* 0x000fca00078ec0ff */
[----:B0-----:R-:W-:-:S07]  /*14c30*/  IMAD.MOV.U32 R13, RZ, RZ, R5 ;  /* 0x000000ffff0d7224 */ /* 0x001fce00078e0005 */
[----:B------:R-:W-:Y:S05]  /*14c40*/  WARPSYNC.COLLECTIVE R15, `(.L_x_1883) ;  /* 0x000000000f087348 */ /* 0x000fea0003c00000 */
[----:B------:R0:W1:Y:S02]  /*14c50*/  SHFL.IDX P6, R14, R13, R12, R11 ;  /* 0x0000000c0d0e7389 */ /* 0x00006400000c000b */
[----:B01----:R-:W-:Y:S01]  /*14c60*/  ENDCOLLECTIVE ;  /* 0x000000000000791b */ /* 0x003fe20003800000 */
.L_x_1883:
[----:B------:R-:W-:Y:S05]  /*14c70*/  BSYNC B0 ;  /* 0x0000000000007941 */ /* 0x000fea0003800000 */
.L_x_1882:
[----:B------:R-:W-:Y:S05]  /*14c80*/  BRA `(.L_x_1884) ;  /* 0xffffffc000ec7947 */ /* 0x000fea000383ffff */
.L_x_1814:
[----:B------:R-:W-:Y:S01]  /*14c90*/  BSSY B0, `(.L_x_1885) ;  /* 0x0000006000007945 */ /* 0x000fe20003800000 */
[----:B------:R-:W-:-:S07]  /*14ca0*/  IMAD.MOV.U32 R15, RZ, RZ, -0x1 ;  /* 0xffffffffff0f7424 */ /* 0x000fce00078e00ff */
[----:B0-----:R-:W-:Y:S05]  /*14cb0*/  WARPSYNC.COLLECTIVE R15, `(.L_x_1886) ;  /* 0x000000000f0c7348 */ /* 0x001fea0003c00000 */
[----:B------:R-:W-:Y:S02]  /*14cc0*/  ELECT P6, UR62, PT ;  /* 0x00000000003e782f */ /* 0x000fe400038c0000 */
[----:B------:R-:W-:Y:S01]  /*14cd0*/  MOV R14, UR62 ;  /* 0x0000003e000e7c02 */ /* 0x000fe20008000f00 */
[----:B0-----:R-:W-:Y:S10]  /*14ce0*/  ENDCOLLECTIVE ;  /* 0x000000000000791b */ /* 0x001ff40003800000 */
.L_x_1886:
[----:B------:R-:W-:Y:S05]  /*14cf0*/  BSYNC B0 ;  /* 0x0000000000007941 */ /* 0x000fea0003800000 */
.L_x_1885:
[----:B------:R-:W-:Y:S05]  /*14d00*/  BRA `(.L_x_1887) ;  /* 0xffffffc000dc7947 */ /* 0x000fea000383ffff */
.L_x_1817:
[----:B-1----:R1:W2:Y:S02]  /*14d10*/  SYNCS.PHASECHK.TRANS64.TRYWAIT P0, [R9+URZ+0x28c40], R10 ;  /* 0x028c400a090075a7 */ /* 0x0022a4000800017f */
[----:B--2---:R-:W-:Y:S05]  /*14d20*/  @!P0 NANOSLEEP.SYNCS 0x989680 ;  /* 0x009896800000895d */ /* 0x004fea0003900000 */
[----:B------:R-:W2:Y:S02]  /*14d30*/  @!P0 SYNCS.PHASECHK.TRANS64 P0, [R9+URZ+0x28c40], R10 ;  /* 0x028c400a090085a7 */ /* 0x000ea4000800007f */
[----:B--2---:R-:W-:Y:S05]  /*14d40*/  @!P0 BRA `(.L_x_1817) ;  /* 0xfffffffc00f08947 */ /* 0x004fea000383ffff */
[----:B------:R-:W-:Y:S05]  /*14d50*/  BRA `(.L_x_1888) ;  /* 0xffffffc400447947 */ /* 0x000fea000383ffff */
.L_x_1820:
[----:B-1----:R-:W1:Y:S01]  /*14d60*/  S2R R10, SR_CgaCtaId ;  /* 0x00000000000a7919 */ /* 0x002e620000008800 */
[----:B------:R-:W-:-:S04]  /*14d70*/  MOV R9, 0x400 ;  /* 0x0000040000097802 */ /* 0x000fc80000000f00 */
[----:B-1----:R-:W-:-:S04]  /*14d80*/  LEA R9, R10, R9, 0x18 ;  /* 0x000000090a097211 */ /* 0x002fc800078ec0ff */
[----:B------:R1:W2:Y:S03]  /*14d90*/  SYNCS.PHASECHK.TRANS64.TRYWAIT P0, [R9+URZ+0x28c20], R6 ;  /* 0x028c2006090075a7 */ /* 0x0002a6000800017f */
[----:B--2---:R-:W-:Y:S05]  /*14da0*/  @!P0 NANOSLEEP.SYNCS 0x989680 ;  /* 0x009896800000895d */ /* 0x004fea0003900000 */
[----:B------:R-:W2:Y:S02]  /*14db0*/  @!P0 SYNCS.PHASECHK.TRANS64 P0, [R9+URZ+0x28c20], R6 ;  /* 0x028c2006090085a7 */ /* 0x000ea4000800007f */
[----:B--2---:R-:W-:Y:S05]  /*14dc0*/  @!P0 BRA `(.L_x_1820) ;  /* 0xfffffffc00e48947 */ /* 0x004fea000383ffff */
[----:B------:R-:W-:Y:S05]  /*14dd0*/  BRA `(.L_x_1889) ;  /* 0xffffffc800207947 */ /* 0x000fea000383ffff */
.L_x_1823:
[----:B-1----:R1:W2:Y:S02]  /*14de0*/  SYNCS.PHASECHK.TRANS64.TRYWAIT P0, [R6+URZ+0x28c60], R9 ;  /* 0x028c6009060075a7 */ /* 0x0022a4000800017f */
[----:B--2---:R-:W-:Y:S05]  /*14df0*/  @!P0 NANOSLEEP.SYNCS 0x989680 ;  /* 0x009896800000895d */ /* 0x004fea0003900000 */
[----:B------:R-:W2:Y:S02]  /*14e00*/  @!P0 SYNCS.PHASECHK.TRANS64 P0, [R6+URZ+0x28c60], R9 ;  /* 0x028c6009060085a7 */ /* 0x000ea4000800007f */
[----:B--2---:R-:W-:Y:S05]  /*14e10*/  @!P0 BRA `(.L_x_1823) ;  /* 0xfffffffc00f08947 */ /* 0x004fea000383ffff */
[----:B------:R-:W-:Y:S05]  /*14e20*/  BRA `(.L_x_1890) ;  /* 0xffffffc8003c7947 */ /* 0x000fea000383ffff */
.L_x_1832:
[----:B-1----:R1:W2:Y:S02]  /*14e30*/  SYNCS.PHASECHK.TRANS64.TRYWAIT P0, [R2+URZ+0x28c40], R3 ;  /* 0x028c4003020075a7 */ /* 0x0022a4000800017f */
[----:B--2---:R-:W-:Y:S05]  /*14e40*/  @!P0 NANOSLEEP.SYNCS 0x989680 ;  /* 0x009896800000895d */ /* 0x004fea0003900000 */
[----:B------:R-:W2:Y:S02]  /*14e50*/  @!P0 SYNCS.PHASECHK.TRANS64 P0, [R2+URZ+0x28c40], R3 ;  /* 0x028c4003020085a7 */ /* 0x000ea4000800007f */
[----:B--2---:R-:W-:Y:S05]  /*14e60*/  @!P0 BRA `(.L_x_1832) ;  /* 0xfffffffc00f08947 */ /* 0x004fea000383ffff */
[----:B------:R-:W-:Y:S05]  /*14e70*/  BRA `(.L_x_1891) ;  /* 0xffffffd000107947 */ /* 0x000fea000383ffff */
.L_x_1834:
[----:B--2---:R2:W3:Y:S02]  /*14e80*/  SYNCS.PHASECHK.TRANS64.TRYWAIT P0, [R2+URZ+0x28c60], R3 ;  /* 0x028c6003020075a7 */ /* 0x0044e4000800017f */
[----:B---3--:R-:W-:Y:S05]  /*14e90*/  @!P0 NANOSLEEP.SYNCS 0x989680 ;  /* 0x009896800000895d */ /* 0x008fea0003900000 */
[----:B------:R-:W3:Y:S02]  /*14ea0*/  @!P0 SYNCS.PHASECHK.TRANS64 P0, [R2+URZ+0x28c60], R3 ;  /* 0x028c6003020085a7 */ /* 0x000ee4000800007f */
[----:B---3--:R-:W-:Y:S05]  /*14eb0*/  @!P0 BRA `(.L_x_1834) ;  /* 0xfffffffc00f08947 */ /* 0x008fea000383ffff */
[----:B------:R-:W-:Y:S05]  /*14ec0*/  BRA `(.L_x_1892) ;  /* 0xffffffd000807947 */ /* 0x000fea000383ffff */
.L_x_1839:
[----:B--2---:R2:W3:Y:S02]  /*14ed0*/  SYNCS.PHASECHK.TRANS64.TRYWAIT P0, [R2+URZ+0x28c40], R3 ;  /* 0x028c4003020075a7 */ /* 0x0044e4000800017f */
[----:B---3--:R-:W-:Y:S05]  /*14ee0*/  @!P0 NANOSLEEP.SYNCS 0x989680 ;  /* 0x009896800000895d */ /* 0x008fea0003900000 */
[----:B------:R-:W3:Y:S02]  /*14ef0*/  @!P0 SYNCS.PHASECHK.TRANS64 P0, [R2+URZ+0x28c40], R3 ;  /* 0x028c4003020085a7 */ /* 0x000ee4000800007f */
[----:B---3--:R-:W-:Y:S05]  /*14f00*/  @!P0 BRA `(.L_x_1839) ;  /* 0xfffffffc00f08947 */ /* 0x008fea000383ffff */
[----:B------:R-:W-:Y:S05]  /*14f10*/  BRA `(.L_x_1893) ;  /* 0xffffffd800247947 */ /* 0x000fea000383ffff */
.L_x_1841:
[----:B0-----:R0:W1:Y:S02]  /*14f20*/  SYNCS.PHASECHK.TRANS64.TRYWAIT P1, [R2+URZ+0x28c60], R3 ;  /* 0x028c6003020075a7 */ /* 0x001064000802017f */
[----:B-1----:R-:W-:Y:S05]  /*14f30*/  @!P1 NANOSLEEP.SYNCS 0x989680 ;  /* 0x009896800000995d */ /* 0x002fea0003900000 */
[----:B------:R-:W1:Y:S02]  /*14f40*/  @!P1 SYNCS.PHASECHK.TRANS64 P1, [R2+URZ+0x28c60], R3 ;  /* 0x028c6003020095a7 */ /* 0x000e64000802007f */
[----:B-1----:R-:W-:Y:S05]  /*14f50*/  @!P1 BRA `(.L_x_1841) ;  /* 0xfffffffc00f09947 */ /* 0x002fea000383ffff */
[----:B------:R-:W-:Y:S05]  /*14f60*/  BRA `(.L_x_1894) ;  /* 0xffffffd800907947 */ /* 0x000fea000383ffff */
.L_x_1846:
[----:B---3--:R3:W4:Y:S02]  /*14f70*/  SYNCS.PHASECHK.TRANS64.TRYWAIT P0, [R2+URZ+0x28c40], R3 ;  /* 0x028c4003020075a7 */ /* 0x008724000800017f */
[----:B----4-:R-:W-:Y:S05]  /*14f80*/  @!P0 NANOSLEEP.SYNCS 0x989680 ;  /* 0x009896800000895d */ /* 0x010fea0003900000 */
[----:B------:R-:W4:Y:S02]  /*14f90*/  @!P0 SYNCS.PHASECHK.TRANS64 P0, [R2+URZ+0x28c40], R3 ;  /* 0x028c4003020085a7 */ /* 0x000f24000800007f */
[----:B----4-:R-:W-:Y:S05]  /*14fa0*/  @!P0 BRA `(.L_x_1846) ;  /* 0xfffffffc00f08947 */ /* 0x010fea000383ffff */
[----:B------:R-:W-:Y:S05]  /*14fb0*/  BRA `(.L_x_1895) ;  /* 0xffffffe000107947 */ /* 0x000fea000383ffff */
.L_x_1848:
[----:B0-----:R0:W1:Y:S02]  /*14fc0*/  SYNCS.PHASECHK.TRANS64.TRYWAIT P1, [R2+URZ+0x28c60], R3 ;  /* 0x028c6003020075a7 */ /* 0x001064000802017f */
[----:B-1----:R-:W-:Y:S05]  /*14fd0*/  @!P1 NANOSLEEP.SYNCS 0x989680 ;  /* 0x009896800000995d */ /* 0x002fea0003900000 */
[----:B------:R-:W1:Y:S02]  /*14fe0*/  @!P1 SYNCS.PHASECHK.TRANS64 P1, [R2+URZ+0x28c60], R3 ;  /* 0x028c6003020095a7 */ /* 0x000e64000802007f */
[----:B-1----:R-:W-:Y:S05]  /*14ff0*/  @!P1 BRA `(.L_x_1848) ;  /* 0xfffffffc00f09947 */ /* 0x002fea000383ffff */
[----:B------:R-:W-:Y:S05]  /*15000*/  BRA `(.L_x_1896) ;  /* 0xffffffe000807947 */ /* 0x000fea000383ffff */
.L_x_1853:
[----:B------:R-:W-:Y:S01]  /*15010*/  BSSY B0, `(.L_x_1897) ;  /* 0x0000008000007945 */ /* 0x000fe20003800000 */
[----:B0-----:R-:W-:Y:S02]  /*15020*/  IMAD.MOV.U32 R13, RZ, RZ, R16 ;  /* 0x000000ffff0d7224 */ /* 0x001fe400078e0010 */
[----:B-1----:R-:W-:Y:S02]  /*15030*/  IMAD.MOV.U32 R12, RZ, RZ, RZ ;  /* 0x000000ffff0c7224 */ /* 0x002fe400078e00ff */
[----:B------:R-:W-:Y:S02]  /*15040*/  IMAD.MOV.U32 R11, RZ, RZ, 0x1f ;  /* 0x0000001fff0b7424 */ /* 0x000fe400078e00ff */
[----:B------:R-:W-:-:S07]  /*15050*/  IMAD.MOV.U32 R15, RZ, RZ, -0x1 ;  /* 0xffffffffff0f7424 */ /* 0x000fce00078e00ff */
[----:B--2---:R-:W-:Y:S05]  /*15060*/  WARPSYNC.COLLECTIVE R15, `(.L_x_1898) ;  /* 0x000000000f087348 */ /* 0x004fea0003c00000 */
[----:B------:R0:W1:Y:S02]  /*15070*/  SHFL.IDX P6, R14, R13, R12, R11 ;  /* 0x0000000c0d0e7389 */ /* 0x00006400000c000b */
[----:B012---:R-:W-:Y:S01]  /*15080*/  ENDCOLLECTIVE ;  /* 0x000000000000791b */ /* 0x007fe20003800000 */
.L_x_1898:
[----:B------:R-:W-:Y:S05]  /*15090*/  BSYNC B0 ;  /* 0x0000000000007941 */ /* 0x000fea0003800000 */
.L_x_1897:
[----:B------:R-:W-:Y:S02]  /*150a0*/  IMAD.MOV.U32 R13, RZ, RZ, R16 ;  /* 0x000000ffff0d7224 */ /* 0x000fe400078e0010 */
[----:B------:R-:W-:Y:S02]  /*150b0*/  IMAD.MOV.U32 R12, RZ, RZ, 0x1 ;  /* 0x00000001ff0c7424 */ /* 0x000fe400078e00ff */
[----:B------:R-:W-:Y:S02]  /*150c0*/  IMAD.MOV.U32 R11, RZ, RZ, 0x1f ;  /* 0x0000001fff0b7424 */ /* 0x000fe400078e00ff */
[----:B------:R-:W-:Y:S02]  /*150d0*/  IMAD.MOV.U32 R15, RZ, RZ, -0x1 ;  /* 0xffffffffff0f7424 */ /* 0x000fe400078e00ff */
[----:B------:R-:W-:-:S07]  /*150e0*/  IMAD.MOV.U32 R4, RZ, RZ, R14 ;  /* 0x000000ffff047224 */ /* 0x000fce00078e000e */
[----:B------:R-:W-:Y:S05]  /*150f0*/  WARPSYNC.COLLECTIVE R15, `(.L_x_1899) ;  /* 0x000000000f087348 */ /* 0x000fea0003c00000 */
[----:B------:R0:W1:Y:S02]  /*15100*/  SHFL.IDX P6, R14, R13, R12, R11 ;  /* 0x0000000c0d0e7389 */ /* 0x00006400000c000b */
[----:B01----:R-:W-:Y:S01]  /*15110*/  ENDCOLLECTIVE ;  /* 0x000000000000791b */ /* 0x003fe20003800000 */
.L_x_1899:
[----:B------:R-:W-:Y:S01]  /*15120*/  MOV R7, R14 ;  /* 0x0000000e00077202 */ /* 0x000fe20000000f00 */
[----:B------:R-:W-:Y:S06]  /*15130*/  BRA `(.L_x_1900) ;  /* 0xffffffe400c47947 */ /* 0x000fec000383ffff */
.L_x_1856:
[----:B------:R-:W-:Y:S01]  /*15140*/  BSSY B0, `(.L_x_1901) ;  /* 0x0000008000007945 */ /* 0x000fe20003800000 */
[----:B0----5:R-:W-:Y:S02]  /*15150*/  IMAD.MOV.U32 R13, RZ, RZ, R17 ;  /* 0x000000ffff0d7224 */ /* 0x021fe400078e0011 */
[----:B------:R-:W-:Y:S02]  /*15160*/  IMAD.MOV.U32 R12, RZ, RZ, 0x1 ;  /* 0x00000001ff0c7424 */ /* 0x000fe400078e00ff */
[----:B------:R-:W-:Y:S02]  /*15170*/  IMAD.MOV.U32 R11, RZ, RZ, RZ ;  /* 0x000000ffff0b7224 */ /* 0x000fe400078e00ff */
[----:B------:R-:W-:-:S07]  /*15180*/  IMAD.MOV.U32 R15, RZ, RZ, -0x1 ;  /* 0xffffffffff0f7424 */ /* 0x000fce00078e00ff */
[----:B-1234-:R-:W-:Y:S05]  /*15190*/  WARPSYNC.COLLECTIVE R15, `(.L_x_1902) ;  /* 0x000000000f087348 */ /* 0x01efea0003c00000 */
[----:B------:R0:W0:Y:S02]  /*151a0*/  SHFL.UP P6, R14, R13, R12, R11 ;  /* 0x0400000c0d0e7389 */ /* 0x00002400000c000b */
[----:B01234-:R-:W-:Y:S01]  /*151b0*/  ENDCOLLECTIVE ;  /* 0x000000000000791b */ /* 0x01ffe20003800000 */
.L_x_1902:
[----:B------:R-:W-:Y:S05]  /*151c0*/  BSYNC B0 ;  /* 0x0000000000007941 */ /* 0x000fea0003800000 */
.L_x_1901:
        /* <DEDUP_REMOVED lines=10> */
.L_x_1903:
        /* <DEDUP_REMOVED lines=8> */
.L_x_1904:
        /* <DEDUP_REMOVED lines=8> */
.L_x_1905:
        /* <DEDUP_REMOVED lines=8> */
.L_x_1906:
        /* <DEDUP_REMOVED lines=8> */
.L_x_1907:
[----:B------:R-:W-:Y:S05]  /*15470*/  BRA `(.L_x_1908) ;  /* 0xffffffe400887947 */ /* 0x000fea000383ffff */
.L_x_1861:
[----:B------:R-:W-:Y:S01]  /*15480*/  BSSY B0, `(.L_x_1909) ;  /* 0x0000008000007945 */ /* 0x000fe20003800000 */
[----:B-----5:R-:W-:Y:S02]  /*15490*/  IMAD.MOV.U32 R13, RZ, RZ, R17 ;  /* 0x000000ffff0d7224 */ /* 0x020fe400078e0011 */
[----:B------:R-:W-:Y:S02]  /*154a0*/  IMAD.MOV.U32 R12, RZ, RZ, 0x1 ;  /* 0x00000001ff0c7424 */ /* 0x000fe400078e00ff */
[----:B------:R-:W-:Y:S02]  /*154b0*/  IMAD.MOV.U32 R11, RZ, RZ, RZ ;  /* 0x000000ffff0b7224 */ /* 0x000fe400078e00ff */
[----:B------:R-:W-:-:S07]  /*154c0*/  IMAD.MOV.U32 R15, RZ, RZ, -0x1 ;  /* 0xffffffffff0f7424 */ /* 0x000fce00078e00ff */
[----:B01-3--:R-:W-:Y:S05]  /*154d0*/  WARPSYNC.COLLECTIVE R15, `(.L_x_1910) ;  /* 0x000000000f087348 */ /* 0x00bfea0003c00000 */
[----:B------:R2:W4:Y:S02]  /*154e0*/  SHFL.UP P6, R14, R13, R12, R11 ;  /* 0x0400000c0d0e7389 */ /* 0x00052400000c000b */
[----:B01234-:R-:W-:Y:S01]  /*154f0*/  ENDCOLLECTIVE ;  /* 0x000000000000791b */ /* 0x01ffe20003800000 */
.L_x_1910:
[----:B------:R-:W-:Y:S05]  /*15500*/  BSYNC B0 ;  /* 0x0000000000007941 */ /* 0x000fea0003800000 */
.L_x_1909:
        /* <DEDUP_REMOVED lines=10> */
.L_x_1911:
        /* <DEDUP_REMOVED lines=8> */
.L_x_1912:
        /* <DEDUP_REMOVED lines=8> */
.L_x_1913:
        /* <DEDUP_REMOVED lines=8> */
.L_x_1914:
        /* <DEDUP_REMOVED lines=8> */
.L_x_1915:
[----:B------:R-:W-:Y:S05]  /*157b0*/  BRA `(.L_x_1916) ;  /* 0xffffffe4006c7947 */ /* 0x000fea000383ffff */
.L_x_1863:
[----:B------:R-:W-:Y:S01]  /*157c0*/  BSSY B0, `(.L_x_1917) ;  /* 0x0000006000007945 */ /* 0x000fe20003800000 */
[----:B------:R-:W-:Y:S01]  /*157d0*/  PLOP3.LUT P6, PT, P6, PT, PT, 0x8, 0x0 ;  /* 0x000000000000781c */ /* 0x000fe200037ce170 */
[----:B------:R-:W-:-:S12]  /*157e0*/  IMAD.MOV.U32 R15, RZ, RZ, -0x1 ;  /* 0xffffffffff0f7424 */ /* 0x000fd800078e00ff */
[----:B0-----:R-:W-:Y:S05]  /*157f0*/  WARPSYNC.COLLECTIVE R15, `(.L_x_1918) ;  /* 0x000000000f087348 */ /* 0x001fea0003c00000 */
[----:B------:R-:W-:Y:S01]  /*15800*/  VOTE.ANY R14, PT, P6 ;  /* 0x00000000000e7806 */ /* 0x000fe200030e0100 */
[----:B0-----:R-:W-:Y:S06]  /*15810*/  ENDCOLLECTIVE ;  /* 0x000000000000791b */ /* 0x001fec0003800000 */
.L_x_1918:
[----:B------:R-:W-:Y:S05]  /*15820*/  BSYNC B0 ;  /* 0x0000000000007941 */ /* 0x000fea0003800000 */
.L_x_1917:
[----:B------:R-:W-:Y:S01]  /*15830*/  IMAD.MOV.U32 R3, RZ, RZ, R14 ;  /* 0x000000ffff037224 */ /* 0x000fe200078e000e */
[----:B------:R-:W-:Y:S01]  /*15840*/  MOV R13, R17 ;  /* 0x00000011000d7202 */ /* 0x000fe20000000f00 */
[----:B------:R-:W-:Y:S02]  /*15850*/  IMAD.MOV.U32 R11, RZ, RZ, 0x1f ;  /* 0x0000001fff0b7424 */ /* 0x000fe400078e00ff */
[----:B------:R-:W0:Y:S01]  /*15860*/  POPC R6, R3 ;  /* 0x0000000300067309 */ /* 0x000e220000000000 */
[----:B------:R-:W-:Y:S02]  /*15870*/  IMAD.MOV.U32 R15, RZ, RZ, -0x1 ;  /* 0xffffffffff0f7424 */ /* 0x000fe400078e00ff */
[----:B0-----:R-:W-:-:S07]  /*15880*/  IMAD.MOV.U32 R12, RZ, RZ, R6 ;  /* 0x000000ffff0c7224 */ /* 0x001fce00078e0006 */
[----:B------:R-:W-:Y:S05]  /*15890*/  WARPSYNC.COLLECTIVE R15, `(.L_x_1919) ;  /* 0x000000000f087348 */ /* 0x000fea0003c00000 */
[----:B------:R0:W1:Y:S02]  /*158a0*/  SHFL.IDX P6, R14, R13, R12, R11 ;  /* 0x0000000c0d0e7389 */ /* 0x00006400000c000b */
[----:B01----:R-:W-:Y:S01]  /*158b0*/  ENDCOLLECTIVE ;  /* 0x000000000000791b */ /* 0x003fe20003800000 */
.L_x_1919:
[----:B------:R-:W-:Y:S01]  /*158c0*/  IMAD.MOV.U32 R17, RZ, RZ, R14 ;  /* 0x000000ffff117224 */ /* 0x000fe200078e000e */
[----:B------:R-:W-:Y:S06]  /*158d0*/  BRA `(.L_x_1920) ;  /* 0xffffffe4005c7947 */ /* 0x000fec000383ffff */
.L_x_1865:
[----:B------:R-:W-:Y:S01]  /*158e0*/  BSSY B0, `(.L_x_1921) ;  /* 0x0000007000007945 */ /* 0x000fe20003800000 */
[----:B------:R-:W-:Y:S02]  /*158f0*/  IMAD.MOV.U32 R13, RZ, RZ, R2 ;  /* 0x000000ffff0d7224 */ /* 0x000fe400078e0002 */
[----:B------:R-:W-:Y:S02]  /*15900*/  IMAD.MOV.U32 R11, RZ, RZ, 0x1f ;  /* 0x0000001fff0b7424 */ /* 0x000fe400078e00ff */
[----:B------:R-:W-:-:S07]  /*15910*/  IMAD.MOV.U32 R15, RZ, RZ, -0x1 ;  /* 0xffffffffff0f7424 */ /* 0x000fce00078e00ff */
[----:B012---:R-:W-:Y:S05]  /*15920*/  WARPSYNC.COLLECTIVE R15, `(.L_x_1922) ;  /* 0x000000000f087348 */ /* 0x007fea0003c00000 */
[----:B------:R3:W4:Y:S02]  /*15930*/  SHFL.IDX P6, R14, R13, R12, R11 ;  /* 0x0000000c0d0e7389 */ /* 0x00072400000c000b */
[----:B01234-:R-:W-:Y:S01]  /*15940*/  ENDCOLLECTIVE ;  /* 0x000000000000791b */ /* 0x01ffe20003800000 */
.L_x_1922:
[----:B------:R-:W-:Y:S05]  /*15950*/  BSYNC B0 ;  /* 0x0000000000007941 */ /* 0x000fea0003800000 */
.L_x_1921:
[----:B------:R-:W-:Y:S01]  /*15960*/  IMAD.MOV.U32 R7, RZ, RZ, R14 ;  /* 0x000000ffff077224 */ /* 0x000fe200078e000e */
[----:B------:R-:W-:Y:S06]  /*15970*/  BRA `(.L_x_1864) ;  /* 0xffffffe400507947 */ /* 0x000fec000383ffff */
.L_x_1869:
[----:B-1----:R1:W2:Y:S02]  /*15980*/  SYNCS.PHASECHK.TRANS64.TRYWAIT P0, [R0+URZ+0x28c20], R3 ;  /* 0x028c2003000075a7 */ /* 0x0022a4000800017f */
[----:B--2---:R-:W-:Y:S05]  /*15990*/  @!P0 NANOSLEEP.SYNCS 0x989680 ;  /* 0x009896800000895d */ /* 0x004fea0003900000 */
[----:B------:R-:W2:Y:S02]  /*159a0*/  @!P0 SYNCS.PHASECHK.TRANS64 P0, [R0+URZ+0x28c20], R3 ;  /* 0x028c2003000085a7 */ /* 0x000ea4000800007f */
[----:B--2---:R-:W-:Y:S05]  /*159b0*/  @!P0 BRA `(.L_x_1869) ;  /* 0xfffffffc00f08947 */ /* 0x004fea000383ffff */
[----:B------:R-:W-:Y:S05]  /*159c0*/  BRA `(.L_x_1923) ;  /* 0xffffffe800c47947 */ /* 0x000fea000383ffff */
.L_x_1870:
[----:B------:R-:W2:Y:S01]  /*159d0*/  S2R R2, SR_TID.X ;  /* 0x0000000000027919 */ /* 0x000ea20000002100 */
[----:B------:R-:W-:Y:S01]  /*159e0*/  BSSY B0, `(.L_x_1924) ;  /* 0x000000a000007945 */ /* 0x000fe20003800000 */
[----:B------:R-:W-:Y:S02]  /*159f0*/  IMAD.MOV.U32 R12, RZ, RZ, RZ ;  /* 0x000000ffff0c7224 */ /* 0x000fe400078e00ff */
[----:B------:R-:W-:Y:S02]  /*15a00*/  IMAD.MOV.U32 R11, RZ, RZ, 0x1f ;  /* 0x0000001fff0b7424 */ /* 0x000fe400078e00ff */
[----:B------:R-:W-:Y:S01]  /*15a10*/  IMAD.MOV.U32 R15, RZ, RZ, -0x1 ;  /* 0xffffffffff0f7424 */ /* 0x000fe200078e00ff */
[----:B--2---:R-:W-:-:S04]  /*15a20*/  SHF.R.U32.HI R2, RZ, 0x5, R2 ;  /* 0x00000005ff027819 */ /* 0x004fc80000011602 */
[----:B------:R-:W-:-:S05]  /*15a30*/  LOP3.LUT R2, R2, 0x3, RZ, 0xc0, !PT ;  /* 0x0000000302027812 */ /* 0x000fca00078ec0ff */
[----:B0-----:R-:W-:-:S07]  /*15a40*/  IMAD.MOV.U32 R13, RZ, RZ, R2 ;  /* 0x000000ffff0d7224 */ /* 0x001fce00078e0002 */
[----:B-1----:R-:W-:Y:S05]  /*15a50*/  WARPSYNC.COLLECTIVE R15, `(.L_x_1925) ;  /* 0x000000000f087348 */ /* 0x002fea0003c00000 */
[----:B------:R0:W2:Y:S02]  /*15a60*/  SHFL.IDX P6, R14, R13, R12, R11 ;  /* 0x0000000c0d0e7389 */ /* 0x0000a400000c000b */
[----:B012---:R-:W-:Y:S01]  /*15a70*/  ENDCOLLECTIVE ;  /* 0x000000000000791b */ /* 0x007fe20003800000 */
.L_x_1925:
[----:B------:R-:W-:Y:S05]  /*15a80*/  BSYNC B0 ;  /* 0x0000000000007941 */ /* 0x000fea0003800000 */
.L_x_1924:
[----:B------:R-:W-:Y:S05]  /*15a90*/  BRA `(.L_x_1926) ;  /* 0xffffffe800ac7947 */ /* 0x000fea000383ffff */
.L_x_1873:
[----:B------:R-:W-:Y:S01]  /*15aa0*/  BSSY B1, `(.L_x_1927) ;  /* 0x0000006000017945 */ /* 0x000fe20003800000 */
[----:B------:R-:W-:-:S07]  /*15ab0*/  IMAD.MOV.U32 R15, RZ, RZ, -0x1 ;  /* 0xffffffffff0f7424 */ /* 0x000fce00078e00ff */
[----:B012---:R-:W-:Y:S05]  /*15ac0*/  WARPSYNC.COLLECTIVE R15, `(.L_x_1928) ;  /* 0x000000000f0c7348 */ /* 0x007fea0003c00000 */
[----:B------:R-:W-:Y:S02]  /*15ad0*/  ELECT P6, UR62, PT ;  /* 0x00000000003e782f */ /* 0x000fe400038c0000 */
[----:B------:R-:W-:Y:S01]  /*15ae0*/  MOV R14, UR62 ;  /* 0x0000003e000e7c02 */ /* 0x000fe20008000f00 */
[----:B012---:R-:W-:Y:S10]  /*15af0*/  ENDCOLLECTIVE ;  /* 0x000000000000791b */ /* 0x007ff40003800000 */
.L_x_1928:
[----:B------:R-:W-:Y:S05]  /*15b00*/  BSYNC B1 ;  /* 0x0000000000017941 */ /* 0x000fea0003800000 */
.L_x_1927:
[----:B------:R-:W-:Y:S05]  /*15b10*/  BRA `(.L_x_1929) ;  /* 0xffffffe800a47947 */ /* 0x000fea000383ffff */
.L_x_1875:
[----:B-1----:R1:W2:Y:S02]  /*15b20*/  SYNCS.PHASECHK.TRANS64.TRYWAIT P0, [R6+URZ], R5 ;  /* 0x00000005060075a7 */ /* 0x0022a4000800017f */
[----:B--2---:R-:W-:Y:S05]  /*15b30*/  @!P0 NANOSLEEP.SYNCS 0x989680 ;  /* 0x009896800000895d */ /* 0x004fea0003900000 */
[----:B------:R-:W2:Y:S02]  /*15b40*/  @!P0 SYNCS.PHASECHK.TRANS64 P0, [R6+URZ], R5 ;  /* 0x00000005060085a7 */ /* 0x000ea4000800007f */
[----:B--2---:R-:W-:Y:S05]  /*15b50*/  @!P0 BRA `(.L_x_1875) ;  /* 0xfffffffc00f08947 */ /* 0x004fea000383ffff */
[----:B------:R-:W-:Y:S05]  /*15b60*/  BRA `(.L_x_1930) ;  /* 0xffffffe800e07947 */ /* 0x000fea000383ffff */
.L_x_1876:
[----:B--2---:R2:W3:Y:S02]  /*15b70*/  SYNCS.PHASECHK.TRANS64.TRYWAIT P0, [R7+URZ], R2 ;  /* 0x00000002070075a7 */ /* 0x0044e4000800017f */
[----:B---3--:R-:W-:Y:S05]  /*15b80*/  @!P0 NANOSLEEP.SYNCS 0x989680 ;  /* 0x009896800000895d */ /* 0x008fea0003900000 */
[----:B------:R-:W3:Y:S02]  /*15b90*/  @!P0 SYNCS.PHASECHK.TRANS64 P0, [R7+URZ], R2 ;  /* 0x00000002070085a7 */ /* 0x000ee4000800007f */
[----:B---3--:R-:W-:Y:S05]  /*15ba0*/  @!P0 BRA `(.L_x_1876) ;  /* 0xfffffffc00f08947 */ /* 0x008fea000383ffff */
[----:B------:R-:W-:Y:S05]  /*15bb0*/  BRA `(.L_x_1931) ;  /* 0xffffffe800d47947 */ /* 0x000fea000383ffff */
.L_x_1878:
[----:B---3--:R3:W4:Y:S02]  /*15bc0*/  SYNCS.PHASECHK.TRANS64.TRYWAIT P0, [R4+URZ], R5 ;  /* 0x00000005040075a7 */ /* 0x008724000800017f */
[----:B----4-:R-:W-:Y:S05]  /*15bd0*/  @!P0 NANOSLEEP.SYNCS 0x989680 ;  /* 0x009896800000895d */ /* 0x010fea0003900000 */
[----:B------:R-:W4:Y:S02]  /*15be0*/  @!P0 SYNCS.PHASECHK.TRANS64 P0, [R4+URZ], R5 ;  /* 0x00000005040085a7 */ /* 0x000f24000800007f */
[----:B----4-:R-:W-:Y:S05]  /*15bf0*/  @!P0 BRA `(.L_x_1878) ;  /* 0xfffffffc00f08947 */ /* 0x010fea000383ffff */
[----:B------:R-:W-:Y:S05]  /*15c00*/  BRA `(.L_x_1932) ;  /* 0xffffffe800dc7947 */ /* 0x000fea000383ffff */
.L_x_1933:
        /* <DEDUP_REMOVED lines=15> */
.L_x_4557:


//--------------------- .text._ZN7cutlass13device_kernelIN5flash11enable_sm90INS1_16FlashAttnFwdSm90INS1_25CollectiveMainloopFwdSm90ILi2EN4cute5tupleIJNS5_1CILi1EEES8_S8_EEENS6_IJNS7_ILi64EEESA_SA_EEELi512ENS_6half_tEfNS_4arch4Sm90ELb0ELb1ELb0ELb1ELb0ELb1ELb0ELb0ELb0ELb0ELb0ELb0EEENS1_21CollectiveEpilogueFwdINS6_IJSA_NS7_ILi512EEESA_EEES9_SC_SE_Li256ELb1ELb0ELb0ELb0EEENS1_36VarlenDynamicPersistentTileSchedulerILi64ELi64ELi256ELi32ELb0ELb0ELb1ELb1ELb0ELb1EEEEEEEEEvNT_6ParamsE --------------------------
	.section	.text._ZN7cutlass13device_kernelIN5flash11enable_sm90INS1_16FlashAttnFwdSm90INS1_25CollectiveMainloopFwdSm90ILi2EN4cute5tupleIJNS5_1CILi1EEES8_S8_EEENS6_IJNS7_ILi64EEESA_SA_EEELi512ENS_6half_tEfNS_4arch4Sm90ELb0ELb1ELb0ELb1ELb0ELb1ELb0ELb0ELb0ELb0ELb0ELb0EEENS1_21CollectiveEpilogueFwdINS6_IJSA_NS7_ILi512EEESA_EEES9_SC_SE_Li256ELb1ELb0ELb0ELb0EEENS1_36VarlenDynamicPersistentTileSchedulerILi64ELi64ELi256ELi32ELb0ELb0ELb1ELb1ELb0ELb1EEEEEEEEEvNT_6ParamsE,"ax",@progbits
	.align	128
.text._ZN7cutlass13device_kernelIN5flash11enable_sm90INS1_16FlashAttnFwdSm90INS1_25CollectiveMainloopFwdSm90ILi2EN4cute5tupleIJNS5_1CILi1EEES8_S8_EEENS6_IJNS7_ILi64EEESA_SA_EEELi512ENS_6half_tEfNS_4arch4Sm90ELb0ELb1ELb0ELb1ELb0ELb1ELb0ELb0ELb0ELb0ELb0ELb0EEENS1_21CollectiveEpilogueFwdINS6_IJSA_NS7_ILi512EEESA_EEES9_SC_SE_Li256ELb1ELb0ELb0ELb0EEENS1_36VarlenDynamicPersistentTileSchedulerILi64ELi64ELi256ELi32ELb0ELb0ELb1ELb1ELb0ELb1EEEEEEEEEvNT_6ParamsE:
        .type           _ZN7cutlass13device_kernelIN5flash11enable_sm90INS1_16FlashAttnFwdSm90INS1_25CollectiveMainloopFwdSm90ILi2EN4cute5tupleIJNS5_1CILi1EEES8_S8_EEENS6_IJNS7_ILi64EEESA_SA_EEELi512ENS_6half_tEfNS_4arch4Sm90ELb0ELb1ELb0ELb1ELb0ELb1ELb0ELb0ELb0ELb0ELb0ELb0EEENS1_21CollectiveEpilogueFwdINS6_IJSA_NS7_ILi512EEESA_EEES9_SC_SE_Li256ELb1ELb0ELb0ELb0EEENS1_36VarlenDynamicPersistentTileSchedulerILi64ELi64ELi256ELi32ELb0ELb0ELb1ELb1ELb0ELb1EEEEEEEEEvNT_6ParamsE,@function
        .size           _ZN7cutlass13device_kernelIN5flash11enable_sm90INS1_16FlashAttnFwdSm90INS1_25CollectiveMainloopFwdSm90ILi2EN4cute5tupleIJNS5_1CILi1EEES8_S8_EEENS6_IJNS7_ILi64EEESA_SA_EEELi512ENS_6half_tEfNS_4arch4Sm90ELb0ELb1ELb0ELb1ELb0ELb1ELb0ELb0ELb0ELb0ELb0ELb0EEENS1_21CollectiveEpilogueFwdINS6_IJSA_NS7_ILi512EEESA_EEES9_SC_SE_Li256ELb1ELb0ELb0ELb0EEENS1_36VarlenDynamicPersistentTileSchedulerILi64ELi64ELi256ELi32ELb0ELb0ELb1ELb1ELb0ELb1EEEEEEEEEvNT_6ParamsE,(.L_x_4558 - _ZN7cutlass13device_kernelIN5flash11enable_sm90INS1_16FlashAttnFwdSm90INS1_25CollectiveMainloopFwdSm90ILi2EN4cute5tupleIJNS5_1CILi1EEES8_S8_EEENS6_IJNS7_ILi64EEESA_SA_EEELi512ENS_6half_tEfNS_4arch4Sm90ELb0ELb1ELb0ELb1ELb0ELb1ELb0ELb0ELb0ELb0ELb0ELb0EEENS1_21CollectiveEpilogueFwdINS6_IJSA_NS7_ILi512EEESA_EEES9_SC_SE_Li256ELb1ELb0ELb0ELb0EEENS1_36VarlenDynamicPersistentTileSchedulerILi64ELi64ELi256ELi32ELb0ELb0ELb1ELb1ELb0ELb1EEEEEEEEEvNT_6ParamsE)
        .other          _ZN7cutlass13device_kernelIN5flash11enable_sm90INS1_16FlashAttnFwdSm90INS1_25CollectiveMainloopFwdSm90ILi2EN4cute5tupleIJNS5_1CILi1EEES8_S8_EEENS6_IJNS7_ILi64EEESA_SA_EEELi512ENS_6half_tEfNS_4arch4Sm90ELb0ELb1ELb0ELb1ELb0ELb1ELb0ELb0ELb0ELb0ELb0ELb0EEENS1_21CollectiveEpilogueFwdINS6_IJSA_NS7_ILi512EEESA_EEES9_SC_SE_Li256ELb1ELb0ELb0ELb0EEENS1_36VarlenDynamicPersistentTileSchedulerILi64ELi64ELi256ELi32ELb0ELb0ELb1ELb1ELb0ELb1EEEEEEEEEvNT_6ParamsE,@"STO_CUDA_ENTRY STV_DEFAULT"
_ZN7cutlass13device_kernelIN5flash11enable_sm90INS1_16FlashAttnFwdSm90INS1_25CollectiveMainloopFwdSm90ILi2EN4cute5tupleIJNS5_1CILi1EEES8_S8_EEENS6_IJNS7_ILi64EEESA_SA_EEELi512ENS_6half_tEfNS_4arch4Sm90ELb0ELb1ELb0ELb1ELb0ELb1ELb0ELb0ELb0ELb0ELb0ELb0EEENS1_21CollectiveEpilogueFwdINS6_IJSA_NS7_ILi512EEESA_EEES9_SC_SE_Li256ELb1ELb0ELb0ELb0EEENS1_36VarlenDynamicPersistentTileSchedulerILi64ELi64ELi256ELi32ELb0ELb0ELb1ELb1ELb0ELb1EEEEEEEEEvNT_6ParamsE:
        /* <DEDUP_REMOVED lines=27> */
.L_x_1935:
[----:B------:R-:W-:Y:S05]  /*01b0*/  BSYNC B0 ;  /* 0x0000000000007941 */ /* 0x000fea0003800000 */
.L_x_1934:
        /* <DEDUP_REMOVED lines=37> */
.L_x_1936:
        /* <DEDUP_REMOVED lines=22> */
.L_x_1937:
        /* <DEDUP_REMOVED lines=18> */
.L_x_1938:
        /* <DEDUP_REMOVED lines=22> */
.L_x_1939:
        /* <DEDUP_REMOVED lines=22> */
.L_x_1940:
[----:B------:R-:W-:Y:S01]  /*0950*/  PLOP3.LUT P0, PT, PT, PT, UP0, 0x80, 0x0 ;  /* 0x000000000000781c */ /* 0x000fe20003f0f008 */
[----:B------:R-:W-:Y:S01]  /*0960*/  UMOV UR36, 0x1 ;  /* 0x0000000100247882 */ /* 0x000fe20000000000 */
[----:B------:R-:W-:Y:S01]  /*0970*/  NOP ;  /* 0x0000000000007918 */ /* 0x000fe20000000000 */
[----:B------:R-:W-:Y:S01]  /*0980*/  USEL UR36, UR36, 0x2, !UP0 ;  /* 0x0000000224247887 */ /* 0x000fe2000c000000 */
[----:B------:R-:W-:Y:S01]  /*0990*/  BSSY B8, `(.L_x_1941) ;  /* 0x0001b59000087945 */ /* 0x000fe20003800000 */
[----:B------:R-:W-:Y:S01]  /*09a0*/  ULDC.64 UR42, c[0x0][0x208] ;  /* 0x00008200002a7ab9 */ /* 0x000fe20000000a00 */
[----:B012-4-:R-:W-:Y:S07]  /*09b0*/  BAR.SYNC.DEFER_BLOCKING 0x0 ;  /* 0x0000000000007b1d */ /* 0x017fee0000010000 */
[----:B------:R-:W-:Y:S05]  /*09c0*/  @!P0 BRA `(.L_x_1942) ;  /* 0x0000014c00448947 */ /* 0x000fea0003800000 */
.L_x_1943:
[----:B------:R-:W-:-:S08]  /*09d0*/  NOP ;  /* 0x0000000000007918 */ /* 0x000fd00000000000 */
[----:B------:R-:W0:Y:S02]  /*09e0*/  USETMAXREG.TRY_ALLOC.CTAPOOL UP0, 0xf0 ;  /* 0x000000f0000079c8 */ /* 0x000e240008000600 */
[----:B0-----:R-:W-:-:S13]  /*09f0*/  PLOP3.LUT P0, PT, PT, PT, UP0, 0x80, 0x0 ;  /* 0x000000000000781c */ /* 0x001fda0003f0f008 */
[----:B------:R-:W-:Y:S05]  /*0a00*/  @!P0 BRA `(.L_x_1943) ;  /* 0xfffffffc00f08947 */ /* 0x000fea000383ffff */
[----:B------:R-:W-:Y:S01]  /*0a10*/  ISETP.NE.AND P0, PT, R2, 0x1, PT ;  /* 0x000000010200780c */ /* 0x000fe20003f05270 */
[----:B------:R-:W0:Y:S01]  /*0a20*/  S2UR UR5, SR_CgaCtaId ;  /* 0x00000000000579c3 */ /* 0x000e220000008800 */
[----:B------:R-:W-:-:S11]  /*0a30*/  UMOV UR4, 0x400 ;  /* 0x0000040000047882 */ /* 0x000fd60000000000 */
[----:B------:R-:W-:Y:S06]  /*0a40*/  @!P0 BAR.ARV 0x8, 0xa0 ;  /* 0x0202800000008b1d */ /* 0x000fec0000002000 */
[----:B------:R-:W-:Y:S01]  /*0a50*/  ISETP.GE.U32.AND P0, PT, R4, 0x100, PT ;  /* 0x000001000400780c */ /* 0x000fe20003f06070 */
[----:B0-----:R-:W-:-:S06]  /*0a60*/  ULEA UR4, UR5, UR4, 0x18 ;  /* 0x0000000405047291 */ /* 0x001fcc000f8ec03f */
[----:B------:R-:W-:-:S06]  /*0a70*/  IMAD.U32 R2, RZ, RZ, UR4 ;  /* 0x00000004ff027e24 */ /* 0x000fcc000f8e00ff */
[----:B------:R-:W-:Y:S06]  /*0a80*/  @P0 BAR.ARV 0xf, 0x100 ;  /* 0x03c4000000000b1d */ /* 0x000fec0000002000 */
[----:B------:R-:W-:Y:S02]  /*0a90*/  ULDC UR4, c[0x0][0xc14] ;  /* 0x0003050000047ab9 */ /* 0x000fe40000000800 */
[----:B------:R-:W-:Y:S06]  /*0aa0*/  BAR.SYNC.DEFER_BLOCKING 0x5, 0x120 ;  /* 0x0144800000007b1d */ /* 0x000fec0000010000 */
[----:B------:R-:W0:Y:S02]  /*0ab0*/  LDS.128 R188, [R2+0x28cd0] ;  /* 0x028cd00002bc7984 */ /* 0x000e240000000c00 */
[----:B------:R-:W-:Y:S06]  /*0ac0*/  BAR.ARV 0x4, 0x120 ;  /* 0x0104800000007b1d */ /* 0x000fec0000002000 */
[----:B0-----:R-:W-:-:S13]  /*0ad0*/  ISETP.GE.AND P0, PT, R191, UR4, PT ;  /* 0x00000004bf007c0c */ /* 0x001fda000bf06270 */
[----:B------:R-:W-:Y:S05]  /*0ae0*/  @P0 BRA `(.L_x_1944) ;  /* 0x000001b4000c0947 */ /* 0x000fea0003800000 */
[----:B------:R-:W-:Y:S01]  /*0af0*/  VIADD R225, R4, 0xffffff80 ;  /* 0xffffff8004e17836 */ /* 0x000fe20000000000 */
[----:B------:R-:W-:Y:S01]  /*0b00*/  MOV R216, RZ ;  /* 0x000000ff00d87202 */ /* 0x000fe20000000f00 */
[----:B------:R-:W-:Y:S01]  /*0b10*/  IMAD.MOV.U32 R197, RZ, RZ, 0x40 ;  /* 0x00000040ffc57424 */ /* 0x000fe200078e00ff */
[----:B------:R-:W-:Y:S01]  /*0b20*/  CS2R R18, SRZ ;  /* 0x0000000000127805 */ /* 0x000fe2000001ff00 */
[----:B------:R-:W-:Y:S01]  /*0b30*/  IMAD.MOV.U32 R184, RZ, RZ, RZ ;  /* 0x000000ffffb87224 */ /* 0x000fe200078e00ff */
[----:B------:R-:W-:Y:S01]  /*0b40*/  SHF.R.S32.HI R0, RZ, 0x1f, R225 ;  /* 0x0000001fff007819 */ /* 0x000fe200000114e1 */
[----:B------:R-:W-:Y:S01]  /*0b50*/  IMAD.MOV.U32 R187, RZ, RZ, RZ ;  /* 0x000000ffffbb7224 */ /* 0x000fe200078e00ff */
[----:B------:R-:W-:Y:S02]  /*0b60*/  ULOP3.LUT UR37, UR36, 0x1, URZ, 0xfc, !UPT ;  /* 0x0000000124257892 */ /* 0x000fe4000f8efc3f */
[CC--:B------:R-:W-:Y:S02]  /*0b70*/  LEA.HI R3, R0.reuse, R225.reuse, RZ, 0x4 ;  /* 0x000000e100037211 */ /* 0x0c0fe400078f20ff */
[----:B------:R-:W-:-:S02]  /*0b80*/  LEA.HI R4, R0, R225, RZ, 0x7 ;  /* 0x000000e100047211 */ /* 0x000fc400078f38ff */
[----:B------:R-:W-:Y:S02]  /*0b90*/  LOP3.LUT R6, R3, 0xfffffff0, RZ, 0xc0, !PT ;  /* 0xfffffff003067812 */ /* 0x000fe400078ec0ff */
[----:B------:R-:W-:Y:S02]  /*0ba0*/  LOP3.LUT R8, R4, 0xffffff80, RZ, 0xc0, !PT ;  /* 0xffffff8004087812 */ /* 0x000fe400078ec0ff */
[----:B------:R-:W-:Y:S01]  /*0bb0*/  LEA.HI R5, R0, R225, RZ, 0x5 ;  /* 0x000000e100057211 */ /* 0x000fe200078f28ff */
[C---:B------:R-:W-:Y:S01]  /*0bc0*/  IMAD.IADD R6, R225.reuse, 0x1, -R6 ;  /* 0x00000001e1067824 */ /* 0x040fe200078e0a06 */
[----:B------:R-:W-:Y:S01]  /*0bd0*/  SHF.R.S32.HI R219, RZ, 0x7, R4 ;  /* 0x00000007ffdb7819 */ /* 0x000fe20000011404 */
[----:B------:R-:W-:Y:S01]  /*0be0*/  IMAD.IADD R7, R225, 0x1, -R8 ;  /* 0x00000001e1077824 */ /* 0x000fe200078e0a08 */
[----:B------:R-:W-:Y:S02]  /*0bf0*/  SHF.R.S32.HI R200, RZ, 0x5, R5 ;  /* 0x00000005ffc87819 */ /* 0x000fe40000011405 */
[----:B------:R-:W-:-:S02]  /*0c00*/  SHF.R.S32.HI R9, RZ, 0x1f, R6 ;  /* 0x0000001fff097819 */ /* 0x000fc40000011406 */
[----:B------:R-:W-:Y:S02]  /*0c10*/  SHF.R.S32.HI R5, RZ, 0x1f, R5 ;  /* 0x0000001fff057819 */ /* 0x000fe40000011405 */
[----:B------:R-:W-:Y:S02]  /*0c20*/  SHF.R.S32.HI R8, RZ, 0x4, R3 ;  /* 0x00000004ff087819 */ /* 0x000fe40000011403 */
[----:B------:R-:W-:Y:S02]  /*0c30*/  LEA.HI R13, R9, R6, RZ, 0x3 ;  /* 0x00000006090d7211 */ /* 0x000fe400078f18ff */
[----:B------:R-:W-:Y:S02]  /*0c40*/  LEA.HI R3, R3, R8, RZ, 0x1 ;  /* 0x0000000803037211 */ /* 0x000fe400078f08ff */
[----:B------:R-:W-:Y:S02]  /*0c50*/  LEA.HI R5, R5, R200, RZ, 0x2 ;  /* 0x000000c805057211 */ /* 0x000fe400078f10ff */
[----:B------:R-:W-:-:S02]  /*0c60*/  LOP3.LUT R15, R13, 0xfffffff8, RZ, 0xc0, !PT ;  /* 0xfffffff80d0f7812 */ /* 0x000fc400078ec0ff */
[----:B------:R-:W-:Y:S02]  /*0c70*/  LOP3.LUT R3, R3, 0x1ffffffe, RZ, 0xc0, !PT ;  /* 0x1ffffffe03037812 */ /* 0x000fe400078ec0ff */
[----:B------:R-:W-:Y:S01]  /*0c80*/  LOP3.LUT R5, R5, 0x3ffffc, RZ, 0xc0, !PT ;  /* 0x003ffffc05057812 */ /* 0x000fe200078ec0ff */
[----:B------:R-:W-:Y:S01]  /*0c90*/  IMAD.IADD R15, R6, 0x1, -R15 ;  /* 0x00000001060f7824 */ /* 0x000fe200078e0a0f */
[----:B------:R-:W-:Y:S01]  /*0ca0*/  LEA R14, R219, R6, 0x8 ;  /* 0x00000006db0e7211 */ /* 0x000fe200078e40ff */
[----:B------:R-:W-:Y:S01]  /*0cb0*/  IMAD.IADD R3, R8, 0x1, -R3 ;  /* 0x0000000108037824 */ /* 0x000fe200078e0a03 */
[----:B------:R-:W-:Y:S01]  /*0cc0*/  SHF.L.U32 R13, R13, 0x6, RZ ;  /* 0x000000060d0d7819 */ /* 0x000fe200000006ff */
[----:B------:R-:W-:Y:S01]  /*0cd0*/  IMAD.IADD R5, R200, 0x1, -R5 ;  /* 0x00000001c8057824 */ /* 0x000fe200078e0a05 */
[----:B------:R-:W-:Y:S01]  /*0ce0*/  SHF.R.S32.HI R10, RZ, 0x1f, R7 ;  /* 0x0000001fff0a7819 */ /* 0x000fe20000011407 */
[----:B------:R-:W-:Y:S01]  /*0cf0*/  IMAD.SHL.U32 R6, R15, 0x40, RZ ;  /* 0x000000400f067824 */ /* 0x000fe200078e00ff */
[----:B------:R-:W-:Y:S01]  /*0d00*/  LOP3.LUT R13, R13, 0x7ffffe00, RZ, 0xc0, !PT ;  /* 0x7ffffe000d0d7812 */ /* 0x000fe200078ec0ff */
[----:B------:R-:W-:Y:S01]  /*0d10*/  IMAD R14, R5, 0x10, R14 ;  /* 0x00000010050e7824 */ /* 0x000fe200078e020e */
[----:B------:R-:W-:Y:S01]  /*0d20*/  LEA.HI R5, R0, R225, RZ, 0x2 ;  /* 0x000000e100057211 */ /* 0x000fe200078f10ff */
[----:B------:R-:W-:Y:S01]  /*0d30*/  IMAD.SHL.U32 R3, R3, 0x8, RZ ;  /* 0x0000000803037824 */ /* 0x000fe200078e00ff */
[----:B------:R-:W-:Y:S01]  /*0d40*/  LOP3.LUT R6, R6, 0x1c0, RZ, 0xc0, !PT ;  /* 0x000001c006067812 */ /* 0x000fe200078ec0ff */
[----:B------:R-:W-:Y:S01]  /*0d50*/  IMAD R13, R200, 0x400, R13 ;  /* 0x00000400c80d7824 */ /* 0x000fe200078e020d */
[----:B------:R-:W-:Y:S01]  /*0d60*/  SHF.R.S32.HI R23, RZ, 0x2, R5 ;  /* 0x00000002ff177819 */ /* 0x000fe20000011405 */
[--C-:B------:R-:W-:Y:S01]  /*0d70*/  IMAD.U32 R224, R14, 0x40, R3.reuse ;  /* 0x000000400ee07824 */ /* 0x100fe200078e0003 */
[----:B------:R-:W-:-:S02]  /*0d80*/  LOP3.LUT R3, R6, 0x8, R3, 0xf8, !PT ;  /* 0x0000000806037812 */ /* 0x000fc400078ef803 */
[----:B------:R-:W-:Y:S01]  /*0d90*/  SHF.R.U32.HI R6, RZ, 0x3, R6 ;  /* 0x00000003ff067819 */ /* 0x000fe20000011606 */
[----:B------:R-:W-:Y:S01]  /*0da0*/  VIADD R227, R23, 0x20 ;  /* 0x0000002017e37836 */ /* 0x000fe20000000000 */
[----:B------:R-:W-:Y:S02]  /*0db0*/  LOP3.LUT R218, R5, 0xfffffffc, RZ, 0xc0, !PT ;  /* 0xfffffffc05da7812 */ /* 0x000fe400078ec0ff */
[----:B------:R-:W-:Y:S02]  /*0dc0*/  LOP3.LUT R6, R3, R6, RZ, 0x3c, !PT ;  /* 0x0000000603067212 */ /* 0x000fe400078e3cff */
[----:B------:R-:W-:Y:S01]  /*0dd0*/  LEA.HI R3, R0, R225, RZ, 0x3 ;  /* 0x000000e100037211 */ /* 0x000fe200078f18ff */
[----:B------:R-:W-:Y:S01]  /*0de0*/  IMAD.IADD R218, R225, 0x1, -R218 ;  /* 0x00000001e1da7824 */ /* 0x000fe200078e0ada */
[----:B------:R-:W-:Y:S01]  /*0df0*/  LEA.HI R9, R10, R7, RZ, 0x2 ;  /* 0x000000070a097211 */ /* 0x000fe200078f10ff */
[----:B------:R-:W-:Y:S01]  /*0e00*/  IMAD.IADD R13, R13, 0x1, R6 ;  /* 0x000000010d0d7824 */ /* 0x000fe200078e0206 */
[----:B------:R-:W-:Y:S01]  /*0e10*/  LOP3.LUT R0, R3, 0x1ffffff8, RZ, 0xc0, !PT ;  /* 0x1ffffff803007812 */ /* 0x000fe200078ec0ff */
[----:B------:R-:W-:Y:S01]  /*0e20*/  IMAD.SHL.U32 R16, R218, 0x8, RZ ;  /* 0x00000008da107824 */ /* 0x000fe200078e00ff */
[--C-:B------:R-:W-:Y:S01]  /*0e30*/  SHF.R.S32.HI R11, RZ, 0x2, R9.reuse ;  /* 0x00000002ff0b7819 */ /* 0x100fe20000011409 */
[----:B------:R-:W-:Y:S01]  /*0e40*/  IMAD R195, R13, 0x2, R2 ;  /* 0x000000020dc37824 */ /* 0x000fe200078e0202 */
[----:B------:R-:W-:Y:S01]  /*0e50*/  SHF.R.S32.HI R12, RZ, 0x1f, R9 ;  /* 0x0000001fff0c7819 */ /* 0x000fe20000011409 */
[----:B------:R-:W-:Y:S01]  /*0e60*/  IMAD.IADD R0, R225, 0x1, -R0 ;  /* 0x00000001e1007824 */ /* 0x000fe200078e0a00 */
[----:B------:R-:W-:Y:S01]  /*0e70*/  R2P PR, R15, 0x6 ;  /* 0x000000060f007804 */ /* 0x000fe20000000000 */
[----:B------:R-:W-:Y:S01]  /*0e80*/  VIADD R198, R195, 0x26800 ;  /* 0x00026800c3c67836 */ /* 0x000fe20000000000 */
[----:B------:R-:W-:Y:S01]  /*0e90*/  SHF.L.U32 R222, R227, 0x6, RZ ;  /* 0x00000006e3de7819 */ /* 0x000fe200000006ff */
[----:B------:R-:W-:Y:S01]  /*0ea0*/  IMAD.SHL.U32 R199, R0, 0x8, RZ ;  /* 0x0000000800c77824 */ /* 0x000fe200078e00ff */
[----:B------:R-:W-:-:S02]  /*0eb0*/  SHF.R.S32.HI R0, RZ, 0x1f, R227 ;  /* 0x0000001fff007819 */ /* 0x000fc400000114e3 */
[----:B------:R-:W-:Y:S02]  /*0ec0*/  LEA.HI R12, R12, R11, RZ, 0x3 ;  /* 0x0000000b0c0c7211 */ /* 0x000fe400078f18ff */
[----:B------:R-:W-:Y:S02]  /*0ed0*/  LEA.HI R0, R0, R227, RZ, 0x3 ;  /* 0x000000e300007211 */ /* 0x000fe400078f18ff */
[----:B------:R-:W-:Y:S02]  /*0ee0*/  SHF.R.S32.HI R6, RZ, 0x1f, R5 ;  /* 0x0000001fff067819 */ /* 0x000fe40000011405 */
[----:B------:R-:W-:Y:S01]  /*0ef0*/  LEA.HI R4, R4, R219, RZ, 0x1 ;  /* 0x000000db04047211 */ /* 0x000fe200078f08ff */
[----:B------:R-:W-:Y:S01]  /*0f00*/  IMAD.SHL.U32 R223, R0, 0x40, RZ ;  /* 0x0000004000df7824 */ /* 0x000fe200078e00ff */
[----:B------:R-:W-:Y:S02]  /*0f10*/  LOP3.LUT R222, R222, 0x1c0, RZ, 0xc0, !PT ;  /* 0x000001c0dede7812 */ /* 0x000fe400078ec0ff */
[----:B------:R-:W-:-:S02]  /*0f20*/  LOP3.LUT R12, R12, 0xfffffff8, RZ, 0xc0, !PT ;  /* 0xfffffff80c0c7812 */ /* 0x000fc400078ec0ff */
[----:B------:R-:W-:Y:S02]  /*0f30*/  LEA.HI R10, R10, R7, RZ, 0x5 ;  /* 0x000000070a0a7211 */ /* 0x000fe400078f28ff */
[----:B------:R-:W-:Y:S01]  /*0f40*/  LOP3.LUT R8, R9, 0x7ffffffc, RZ, 0xc0, !PT ;  /* 0x7ffffffc09087812 */ /* 0x000fe200078ec0ff */
[----:B------:R-:W-:Y:S01]  /*0f50*/  IMAD.IADD R11, R11, 0x1, -R12 ;  /* 0x000000010b0b7824 */ /* 0x000fe200078e0a0c */
[----:B------:R-:W-:Y:S02]  /*0f60*/  LEA.HI R6, R6, R23, RZ, 0x3 ;  /* 0x0000001706067211 */ /* 0x000fe400078f18ff */
[----:B------:R-:W-:Y:S01]  /*0f70*/  LOP3.LUT R4, R4, 0xfffffe, RZ, 0xc0, !PT ;  /* 0x00fffffe04047812 */ /* 0x000fe200078ec0ff */
[----:B------:R-:W-:Y:S01]  /*0f80*/  IMAD.IADD R8, R7, 0x1, -R8 ;  /* 0x0000000107087824 */ /* 0x000fe200078e0a08 */
[----:B------:R-:W-:Y:S02]  /*0f90*/  LOP3.LUT R0, R222, 0x38, R16, 0xf8, !PT ;  /* 0x00000038de007812 */ /* 0x000fe400078ef810 */
[----:B------:R-:W-:Y:S01]  /*0fa0*/  SHF.R.U32.HI R226, RZ, 0x3, R222 ;  /* 0x00000003ffe27819 */ /* 0x000fe200000116de */
[----:B------:R-:W-:Y:S01]  /*0fb0*/  IMAD.IADD R4, R219, 0x1, -R4 ;  /* 0x00000001db047824 */ /* 0x000fe200078e0a04 */
[----:B------:R-:W-:Y:S01]  /*0fc0*/  LOP3.LUT R223, R223, 0xfffffe00, RZ, 0xc0, !PT ;  /* 0xfffffe00dfdf7812 */ /* 0x000fe200078ec0ff */
[----:B------:R-:W-:Y:S01]  /*0fd0*/  IMAD.SHL.U32 R22, R8, 0x2, RZ ;  /* 0x0000000208167824 */ /* 0x000fe200078e00ff */
[----:B------:R-:W-:Y:S01]  /*0fe0*/  SEL R197, R197, 0xffffffc0, !P2 ;  /* 0xffffffc0c5c57807 */ /* 0x000fe20005000000 */
[----:B------:R-:W-:Y:S01]  /*0ff0*/  IMAD.SHL.U32 R194, R4, 0x100, RZ ;  /* 0x0000010004c27824 */ /* 0x000fe200078e00ff */
[----:B------:R-:W-:-:S02]  /*1000*/  SHF.R.S32.HI R10, RZ, 0x5, R10 ;  /* 0x00000005ff0a7819 */ /* 0x000fc4000001140a */
[----:B------:R-:W-:Y:S02]  /*1010*/  LOP3.LUT R6, R6, 0xfffffff8, RZ, 0xc0, !PT ;  /* 0xfffffff806067812 */ /* 0x000fe400078ec0ff */
[----:B------:R-:W-:Y:S01]  /*1020*/  IADD3 R196, R195, 0x26820, RZ ;  /* 0x00026820c3c47810 */ /* 0x000fe20007ffe0ff */
[C---:B------:R-:W-:Y:S01]  /*1030*/  @P1 VIADD R196, R198.reuse, 0xffffffe0 ;  /* 0xffffffe0c6c41836 */ /* 0x040fe20000000000 */
[----:B------:R-:W-:Y:S01]  /*1040*/  LOP3.LUT R221, R223, R0, R226, 0xf6, !PT ;  /* 0x00000000dfdd7212 */ /* 0x000fe200078ef6e2 */
[----:B------:R-:W-:Y:S01]  /*1050*/  IMAD.IADD R198, R198, 0x1, R197 ;  /* 0x00000001c6c67824 */ /* 0x000fe200078e02c5 */
[----:B------:R-:W-:Y:S01]  /*1060*/  SHF.R.S32.HI R202, RZ, 0x3, R3 ;  /* 0x00000003ffca7819 */ /* 0x000fe20000011403 */
[----:B------:R-:W-:Y:S01]  /*1070*/  IMAD R192, R10, 0x10, R11 ;  /* 0x000000100ac07824 */ /* 0x000fe200078e020b */
[----:B------:R-:W-:Y:S01]  /*1080*/  SHF.R.S32.HI R220, RZ, 0x1f, R23 ;  /* 0x0000001fffdc7819 */ /* 0x000fe20000011417 */
[----:B------:R-:W-:Y:S02]  /*1090*/  IMAD.IADD R193, R23, 0x1, -R6 ;  /* 0x0000000117c17824 */ /* 0x000fe400078e0a06 */
[----:B------:R-:W-:-:S02]  /*10a0*/  IMAD R221, R221, 0x2, R2 ;  /* 0x00000002dddd7824 */ /* 0x000fc400078e0202 */
[----:B------:R-:W-:-:S07]  /*10b0*/  IMAD.IADD R197, R197, 0x1, R196 ;  /* 0x00000001c5c57824 */ /* 0x000fce00078e02c4 */
.L_x_2161:
[----:B------:R-:W-:Y:S01]  /*10c0*/  ULDC.64 UR4, c[0x0][0xa28] ;  /* 0x00028a0000047ab9 */ /* 0x000fe20000000a00 */
[----:B01---5:R-:W0:Y:S01]  /*10d0*/  LDC.64 R6, c[0x0][0xa08] ;  /* 0x00028200ff067b82 */ /* 0x023e220000000a00 */
[----:B------:R-:W-:Y:S01]  /*10e0*/  ISETP.NE.U32.AND P0, PT, RZ, UR4, PT ;  /* 0x00000004ff007c0c */ /* 0x000fe2000bf05070 */
[----:B------:R-:W-:Y:S01]  /*10f0*/  IMAD.MOV.U32 R25, RZ, RZ, RZ ;  /* 0x000000ffff197224 */ /* 0x000fe200078e00ff */
[----:B------:R-:W-:Y:S01]  /*1100*/  MOV R3, RZ ;  /* 0x000000ff00037202 */ /* 0x000fe20000000f00 */
[----:B------:R-:W-:Y:S01]  /*1110*/  ULDC.64 UR6, c[0x0][0xa20] ;  /* 0x0002880000067ab9 */ /* 0x000fe20000000a00 */
[----:B------:R-:W-:Y:S01]  /*1120*/  ISETP.NE.AND.EX P0, PT, RZ, UR5, PT, P0 ;  /* 0x00000005ff007c0c */ /* 0x000fe2000bf05300 */
[----:B------:R-:W-:Y:S02]  /*1130*/  ULDC.64 UR4, c[0x0][0xa18] ;  /* 0x0002860000047ab9 */ /* 0x000fe40000000a00 */
[----:B------:R-:W-:-:S04]  /*1140*/  ISETP.NE.U32.AND P1, PT, RZ, UR4, PT ;  /* 0x00000004ff007c0c */ /* 0x000fc8000bf25070 */
[----:B------:R-:W-:Y:S01]  /*1150*/  ISETP.NE.AND.EX P1, PT, RZ, UR5, PT, P1 ;  /* 0x00000005ff007c0c */ /* 0x000fe2000bf25310 */
[----:B------:R-:W-:Y:S02]  /*1160*/  ULDC.64 UR4, c[0x0][0xa08] ;  /* 0x0002820000047ab9 */ /* 0x000fe40000000a00 */
[----:B------:R-:W-:-:S03]  /*1170*/  ISETP.NE.U32.AND P3, PT, RZ, UR4, PT ;  /* 0x00000004ff007c0c */ /* 0x000fc6000bf65070 */
[----:B------:R-:W1:Y:S01]  /*1180*/  @P0 LDC.64 R4, c[0x0][0xa28] ;  /* 0x00028a00ff040b82 */ /* 0x000e620000000a00 */
[----:B------:R-:W-:Y:S01]  /*1190*/  ISETP.NE.AND.EX P3, PT, RZ, UR5, PT, P3 ;  /* 0x00000005ff007c0c */ /* 0x000fe2000bf65330 */
[----:B0-----:R-:W-:-:S06]  /*11a0*/  IMAD.WIDE R10, R191, 0x4, R6 ;  /* 0x00000004bf0a7825 */ /* 0x001fcc00078e0206 */
[----:B------:R-:W0:Y:S01]  /*11b0*/  @P1 LDC.64 R8, c[0x0][0xa18] ;  /* 0x00028600ff081b82 */ /* 0x000e220000000a00 */
[----:B------:R-:W-:Y:S02]  /*11c0*/  ULDC UR4, c[0x0][0x288] ;  /* 0x0000a20000047ab9 */ /* 0x000fe40000000800 */
[----:B------:R-:W-:Y:S01]  /*11d0*/  IMAD.U32 R186, RZ, RZ, UR4 ;  /* 0x00000004ffba7e24 */ /* 0x000fe2000f8e00ff */
[----:B------:R-:W-:Y:S02]  /*11e0*/  ULDC.64 UR4, c[0x0][0x3f8] ;  /* 0x0000fe0000047ab9 */ /* 0x000fe40000000a00 */
[----:B--2---:R2:W5:Y:S01]  /*11f0*/  @P3 LDG.E R25, desc[UR42][R10.64] ;  /* 0x0000002a0a193981 */ /* 0x004562000c1e1900 */
[----:B-1----:R-:W-:-:S05]  /*1200*/  @P0 IMAD.WIDE R4, R191, 0x4, R4 ;  /* 0x00000004bf040825 */ /* 0x002fca00078e0204 */
[----:B------:R2:W5:Y:S01]  /*1210*/  @P0 LDG.E R3, desc[UR42][R4.64] ;  /* 0x0000002a04030981 */ /* 0x000562000c1e1900 */
[----:B0-----:R-:W-:-:S05]  /*1220*/  @P1 IMAD.WIDE R6, R191, 0x4, R8 ;  /* 0x00000004bf061825 */ /* 0x001fca00078e0208 */
[----:B------:R2:W5:Y:S01]  /*1230*/  @P1 LDG.E R186, desc[UR42][R6.64] ;  /* 0x0000002a06ba1981 */ /* 0x000562000c1e1900 */
[----:B------:R-:W-:-:S03]  /*1240*/  UISETP.NE.U32.AND UP0, UPT, UR4, URZ, UPT ;  /* 0x0000003f0400728c */ /* 0x000fc6000bf05070 */
[----:B------:R-:W-:Y:S01]  /*1250*/  ULDC UR4, c[0x0][0x404] ;  /* 0x0001010000047ab9 */ /* 0x000fe20000000800 */
[----:B------:R-:W-:Y:S01]  /*1260*/  UISETP.NE.AND.EX UP0, UPT, UR5, URZ, UPT, UP0 ;  /* 0x0000003f0500728c */ /* 0x000fe2000bf05300 */
[----:B------:R-:W-:Y:S02]  /*1270*/  ISETP.NE.U32.AND P2, PT, RZ, UR6, PT ;  /* 0x00000006ff007c0c */ /* 0x000fe4000bf45070 */
[----:B------:R-:W-:Y:S01]  /*1280*/  ULDC UR5, c[0x0][0x2e0] ;  /* 0x0000b80000057ab9 */ /* 0x000fe20000000800 */
[----:B------:R-:W-:Y:S01]  /*1290*/  USEL UR4, UR4, 0x1, UP0 ;  /* 0x0000000104047887 */ /* 0x000fe20008000000 */
[----:B------:R-:W-:-:S03]  /*12a0*/  ISETP.NE.AND.EX P2, PT, RZ, UR7, PT, P2 ;  /* 0x00000007ff007c0c */ /* 0x000fc6000bf45320 */
[----:B------:R-:W-:-:S03]  /*12b0*/  UIMAD UR4, UR4, UR5, URZ ;  /* 0x00000005040472a4 */ /* 0x000fc6000f8e023f */
[----:B------:R-:W-:Y:S01]  /*12c0*/  ULDC UR5, c[0x0][0x338] ;  /* 0x0000ce0000057ab9 */ /* 0x000fe20000000800 */
[----:B------:R-:W-:Y:S02]  /*12d0*/  IMAD.MOV.U32 R217, RZ, RZ, R189 ;  /* 0x000000ffffd97224 */ /* 0x000fe400078e00bd */
[----:B------:R-:W-:Y:S02]  /*12e0*/  IMAD.MOV.U32 R214, RZ, RZ, R190 ;  /* 0x000000ffffd67224 */ /* 0x000fe400078e00be */
[----:B------:R-:W-:Y:S01]  /*12f0*/  IMAD.MOV.U32 R215, RZ, RZ, R191 ;  /* 0x000000ffffd77224 */ /* 0x000fe200078e00bf */
[----:B--23--:R-:W-:Y:S06]  /*1300*/  @P1 BRA `(.L_x_1945) ;  /* 0x0000000000241947 */ /* 0x00cfec0003800000 */
        /* <DEDUP_REMOVED lines=9> */
.L_x_1945:
[----:B------:R-:W-:Y:S01]  /*13a0*/  MOV R32, UR5 ;  /* 0x0000000500207c02 */ /* 0x000fe20008000f00 */
[----:B------:R-:W-:Y:S01]  /*13b0*/  IMAD.U32 R24, RZ, RZ, UR4 ;  /* 0x00000004ff187e24 */ /* 0x000fe2000f8e00ff */
[----:B------:R-:W-:Y:S06]  /*13c0*/  @!P2 BRA `(.L_x_1946) ;  /* 0x000000000010a947 */ /* 0x000fec0003800000 */
[----:B------:R-:W0:Y:S02]  /*13d0*/  LDC.64 R4, c[0x0][0xa20] ;  /* 0x00028800ff047b82 */ /* 0x000e240000000a00 */
[----:B0-----:R-:W-:-:S05]  /*13e0*/  IMAD.WIDE R4, R191, 0x4, R4 ;  /* 0x00000004bf047825 */ /* 0x001fca00078e0204 */
[----:B------:R0:W5:Y:S01]  /*13f0*/  LDG.E R24, desc[UR42][R4.64] ;  /* 0x0000002a04187981 */ /* 0x000162000c1e1900 */
[----:B------:R-:W-:Y:S05]  /*1400*/  BRA `(.L_x_1947) ;  /* 0x0000000000107947 */ /* 0x000fea0003800000 */
.L_x_1946:
[----:B------:R-:W-:Y:S05]  /*1410*/  @!P3 BRA `(.L_x_1947) ;  /* 0x00000000000cb947 */ /* 0x000fea0003800000 */
[----:B------:R-:W2:Y:S04]  /*1420*/  LDG.E R5, desc[UR42][R10.64] ;  /* 0x0000002a0a057981 */ /* 0x000ea8000c1e1900 */
[----:B------:R-:W2:Y:S02]  /*1430*/  LDG.E R24, desc[UR42][R10.64+0x4] ;  /* 0x0000042a0a187981 */ /* 0x000ea4000c1e1900 */
[----:B--2---:R-:W-:-:S07]  /*1440*/  IMAD.IADD R24, R24, 0x1, -R5 ;  /* 0x0000000118187824 */ /* 0x004fce00078e0a05 */
.L_x_1947:
[----:B------:R-:W-:Y:S01]  /*1450*/  ULDC.64 UR4, c[0x0][0xa10] ;  /* 0x0002840000047ab9 */ /* 0x000fe20000000a00 */
[----:B------:R-:W1:Y:S01]  /*1460*/  LDC.64 R10, c[0x0][0x9e0] ;  /* 0x00027800ff0a7b82 */ /* 0x000e620000000a00 */
[----:B------:R-:W-:-:S04]  /*1470*/  ISETP.NE.U32.AND P0, PT, RZ, UR4, PT ;  /* 0x00000004ff007c0c */ /* 0x000fc8000bf05070 */
[----:B------:R-:W-:Y:S01]  /*1480*/  ISETP.NE.AND.EX P0, PT, RZ, UR5, PT, P0 ;  /* 0x00000005ff007c0c */ /* 0x000fe2000bf05300 */
[----:B------:R-:W-:Y:S02]  /*1490*/  ULDC.64 UR4, c[0x0][0xa30] ;  /* 0x00028c0000047ab9 */ /* 0x000fe40000000a00 */
[----:B------:R-:W-:-:S04]  /*14a0*/  ISETP.NE.U32.AND P1, PT, RZ, UR4, PT ;  /* 0x00000004ff007c0c */ /* 0x000fc8000bf25070 */
[----:B------:R-:W-:-:S06]  /*14b0*/  ISETP.NE.AND.EX P1, PT, RZ, UR5, PT, P1 ;  /* 0x00000005ff007c0c */ /* 0x000fcc000bf25310 */
[----:B0-----:R-:W0:Y:S08]  /*14c0*/  @P0 LDC.64 R4, c[0x0][0xa10] ;  /* 0x00028400ff040b82 */ /* 0x001e300000000a00 */
[----:B------:R-:W2:Y:S01]  /*14d0*/  @P1 LDC.64 R6, c[0x0][0xa30] ;  /* 0x00028c00ff061b82 */ /* 0x000ea20000000a00 */
[----:B0-----:R-:W-:-:S05]  /*14e0*/  @P0 IMAD.WIDE R4, R191, 0x4, R4 ;  /* 0x00000004bf040825 */ /* 0x001fca00078e0204 */
[----:B------:R-:W3:Y:S04]  /*14f0*/  @P0 LDG.E R0, desc[UR42][R4.64] ;  /* 0x0000002a04000981 */ /* 0x000ee8000c1e1900 */
[----:B------:R-:W3:Y:S01]  /*1500*/  @P0 LDG.E R9, desc[UR42][R4.64+0x4] ;  /* 0x0000042a04090981 */ /* 0x000ee2000c1e1900 */
[----:B-----5:R-:W-:Y:S02]  /*1510*/  IMAD.MOV.U32 R33, RZ, RZ, R24 ;  /* 0x000000ffff217224 */ /* 0x020fe400078e0018 */
[----:B--2---:R-:W-:-:S05]  /*1520*/  @P1 IMAD.WIDE R6, R191, 0x4, R6 ;  /* 0x00000004bf061825 */ /* 0x004fca00078e0206 */
[----:B------:R0:W5:Y:S01]  /*1530*/  @P1 LDG.E R33, desc[UR42][R6.64] ;  /* 0x0000002a06211981 */ /* 0x000162000c1e1900 */
[----:B-1----:R-:W-:Y:S02]  /*1540*/  ISETP.GE.AND P1, PT, R11, 0x1, PT ;  /* 0x000000010b00780c */ /* 0x002fe40003f26270 */
[----:B------:R-:W-:Y:S01]  /*1550*/  LEA R49, R189, 0x40, 0x6 ;  /* 0x00000040bd317811 */ /* 0x000fe200078e30ff */
[----:B---3--:R-:W-:Y:S02]  /*1560*/  @P0 IMAD.IADD R32, R9, 0x1, -R0 ;  /* 0x0000000109200824 */ /* 0x008fe400078e0a00 */
[----:B------:R-:W-:-:S04]  /*1570*/  IMAD.IADD R9, R24, 0x1, -R3 ;  /* 0x0000000118097824 */ /* 0x000fc800078e0a03 */
[----:B------:R-:W-:-:S05]  /*1580*/  IMAD.IADD R185, R9, 0x1, R32 ;  /* 0x0000000109b97824 */ /* 0x000fca00078e0220 */
[C---:B------:R-:W-:Y:S02]  /*1590*/  IADD3 R0, R185.reuse, 0x3f, RZ ;  /* 0x0000003fb9007810 */ /* 0x040fe40007ffe0ff */
[----:B------:R-:W-:Y:S02]  /*15a0*/  IADD3 R49, R185, R49, -R186 ;  /* 0x00000031b9317210 */ /* 0x000fe40007ffe8ba */
[----:B------:R-:W-:-:S04]  /*15b0*/  SHF.R.S32.HI R3, RZ, 0x1f, R0 ;  /* 0x0000001fff037819 */ /* 0x000fc80000011400 */
[----:B------:R-:W-:Y:S01]  /*15c0*/  LEA.HI R3, R3, R0, RZ, 0x6 ;  /* 0x0000000003037211 */ /* 0x000fe200078f30ff */
[----:B------:R-:W-:-:S03]  /*15d0*/  IMAD.IADD R0, R49, 0x1, R10 ;  /* 0x0000000131007824 */ /* 0x000fc600078e020a */
[----:B------:R-:W-:Y:S01]  /*15e0*/  SHF.R.S32.HI R168, RZ, 0x6, R3 ;  /* 0x00000006ffa87819 */ /* 0x000fe20000011403 */
[----:B0-----:R-:W-:Y:S06]  /*15f0*/  @!P1 BRA `(.L_x_1948) ;  /* 0x0000000000489947 */ /* 0x001fec0003800000 */
[C---:B------:R-:W-:Y:S01]  /*1600*/  ISETP.GT.AND P0, PT, R49.reuse, RZ, PT ;  /* 0x000000ff3100720c */ /* 0x040fe20003f04270 */
[----:B------:R-:W-:Y:S01]  /*1610*/  BSSY B0, `(.L_x_1949) ;  /* 0x000000e000007945 */ /* 0x000fe20003800000 */
[----:B------:R-:W-:-:S11]  /*1620*/  VIADD R3, R49, 0xffffffff ;  /* 0xffffffff31037836 */ /* 0x000fd60000000000 */
[----:B------:R-:W-:Y:S05]  /*1630*/  @P0 BRA `(.L_x_1950) ;  /* 0x00000000001c0947 */ /* 0x000fea0003800000 */
[----:B------:R-:W-:Y:S01]  /*1640*/  ISETP.NE.AND P0, PT, R11, 0x1, PT ;  /* 0x000000010b00780c */ /* 0x000fe20003f05270 */
[----:B------:R-:W-:-:S12]  /*1650*/  IMAD.MOV R3, RZ, RZ, -R49 ;  /* 0x000000ffff037224 */ /* 0x000fd800078e0a31 */
[----:B------:R-:W0:Y:S02]  /*1660*/  @P0 LDC.64 R4, c[0x0][0x9e8] ;  /* 0x00027a00ff040b82 */ /* 0x000e240000000a00 */
[----:B0-----:R-:W-:-:S05]  /*1670*/  @P0 IMAD.HI.U32 R4, R3, R4, RZ ;  /* 0x0000000403040227 */ /* 0x001fca00078e00ff */
[----:B------:R-:W-:-:S04]  /*1680*/  @P0 SHF.R.U32.HI R3, RZ, R5, R4 ;  /* 0x00000005ff030219 */ /* 0x000fc80000011604 */
[----:B------:R-:W-:Y:S01]  /*1690*/  LOP3.LUT R3, RZ, R3, RZ, 0x33, !PT ;  /* 0x00000003ff037212 */ /* 0x000fe200078e33ff */
[----:B------:R-:W-:Y:S06]  /*16a0*/  BRA `(.L_x_1951) ;  /* 0x0000000000107947 */ /* 0x000fec0003800000 */
.L_x_1950:
[----:B------:R-:W-:-:S13]  /*16b0*/  ISETP.NE.AND P0, PT, R11, 0x1, PT ;  /* 0x000000010b00780c */ /* 0x000fda0003f05270 */
[----:B------:R-:W0:Y:S02]  /*16c0*/  @P0 LDC.64 R4, c[0x0][0x9e8] ;  /* 0x00027a00ff040b82 */ /* 0x000e240000000a00 */
[----:B0-----:R-:W-:-:S05]  /*16d0*/  @P0 IMAD.HI.U32 R4, R3, R4, RZ ;  /* 0x0000000403040227 */ /* 0x001fca00078e00ff */
[----:B------:R-:W-:-:S07]  /*16e0*/  @P0 SHF.R.U32.HI R3, RZ, R5, R4 ;  /* 0x00000005ff030219 */ /* 0x000fce0000011604 */
.L_x_1951:
[----:B------:R-:W-:Y:S05]  /*16f0*/  BSYNC B0 ;  /* 0x0000000000007941 */ /* 0x000fea0003800000 */
.L_x_1949:
[----:B------:R-:W-:-:S05]  /*1700*/  IMAD R3, R3, R11, R11 ;  /* 0x0000000b03037224 */ /* 0x000fca00078e020b */
[----:B------:R-:W-:-:S07]  /*1710*/  VIMNMX R0, R0, R3, PT ;  /* 0x0000000300007248 */ /* 0x000fce0003fe0100 */
.L_x_1948:
[----:B------:R-:W-:Y:S01]  /*1720*/  IMAD R4, R189, 0x40, -R186 ;  /* 0x00000040bd047824 */ /* 0x000fe200078e0aba */
[----:B------:R-:W-:-:S03]  /*1730*/  ULDC UR4, c[0x0][0x9dc] ;  /* 0x0002770000047ab9 */ /* 0x000fc60000000800 */
[----:B------:R-:W-:-:S04]  /*1740*/  IMAD.IADD R47, R185, 0x1, R4 ;  /* 0x00000001b92f7824 */ /* 0x000fc800078e0204 */
[----:B------:R-:W-:Y:S01]  /*1750*/  VIADD R3, R47, -UR4 ;  /* 0x800000042f037c36 */ /* 0x000fe20008000000 */
[----:B------:R-:W-:Y:S06]  /*1760*/  @!P1 BRA `(.L_x_1952) ;  /* 0x0000000000489947 */ /* 0x000fec0003800000 */
[----:B------:R-:W-:Y:S01]  /*1770*/  ISETP.GT.AND P0, PT, R47, -0x1, PT ;  /* 0xffffffff2f00780c */ /* 0x000fe20003f04270 */
[----:B------:R-:W-:-:S12]  /*1780*/  BSSY B0, `(.L_x_1953) ;  /* 0x000000e000007945 */ /* 0x000fd80003800000 */
        /* <DEDUP_REMOVED lines=8> */
.L_x_1954:
[----:B------:R-:W-:Y:S02]  /*1810*/  ISETP.NE.AND P0, PT, R11, 0x1, PT ;  /* 0x000000010b00780c */ /* 0x000fe40003f05270 */
[----:B------:R-:W-:-:S11]  /*1820*/  MOV R4, R47 ;  /* 0x0000002f00047202 */ /* 0x000fd60000000f00 */
[----:B------:R-:W0:Y:S02]  /*1830*/  @P0 LDC.64 R6, c[0x0][0x9e8] ;  /* 0x00027a00ff060b82 */ /* 0x000e240000000a00 */
[----:B0-----:R-:W-:-:S05]  /*1840*/  @P0 IMAD.HI.U32 R6, R47, R6, RZ ;  /* 0x000000062f060227 */ /* 0x001fca00078e00ff */
[----:B------:R-:W-:-:S07]  /*1850*/  @P0 SHF.R.U32.HI R4, RZ, R7, R6 ;  /* 0x00000007ff040219 */ /* 0x000fce0000011606 */
.L_x_1955:
[----:B------:R-:W-:Y:S05]  /*1860*/  BSYNC B0 ;  /* 0x0000000000007941 */ /* 0x000fea0003800000 */
.L_x_1953:
[----:B------:R-:W-:-:S05]  /*1870*/  IMAD R4, R4, R11, RZ ;  /* 0x0000000b04047224 */ /* 0x000fca00078e02ff */
[----:B------:R-:W-:-:S07]  /*1880*/  VIMNMX R3, R3, R4, !PT ;  /* 0x0000000403037248 */ /* 0x000fce0007fe0100 */
.L_x_1952:
[----:B------:R-:W-:Y:S01]  /*1890*/  VIADD R0, R0, 0x3f ;  /* 0x0000003f00007836 */ /* 0x000fe20000000000 */
[----:B------:R-:W-:Y:S02]  /*18a0*/  SHF.R.S32.HI R4, RZ, 0x1f, R3 ;  /* 0x0000001fff047819 */ /* 0x000fe40000011403 */
[----:B------:R-:W-:Y:S02]  /*18b0*/  PLOP3.LUT P3, PT, PT, PT, PT, 0x80, 0x0 ;  /* 0x000000000000781c */ /* 0x000fe40003f6f070 */
[----:B------:R-:W-:Y:S02]  /*18c0*/  SHF.R.S32.HI R5, RZ, 0x1f, R0 ;  /* 0x0000001fff057819 */ /* 0x000fe40000011400 */
[----:B------:R-:W-:Y:S02]  /*18d0*/  LEA.HI R4, R4, R3, RZ, 0x6 ;  /* 0x0000000304047211 */ /* 0x000fe400078f30ff */
[----:B------:R-:W-:Y:S02]  /*18e0*/  LEA.HI R5, R5, R0, RZ, 0x6 ;  /* 0x0000000005057211 */ /* 0x000fe400078f30ff */
[----:B------:R-:W-:-:S02]  /*18f0*/  SHF.R.S32.HI R4, RZ, 0x6, R4 ;  /* 0x00000006ff047819 */ /* 0x000fc40000011404 */
[----:B------:R-:W-:Y:S02]  /*1900*/  SHF.R.S32.HI R5, RZ, 0x6, R5 ;  /* 0x00000006ff057819 */ /* 0x000fe40000011405 */
[----:B------:R-:W-:Y:S02]  /*1910*/  VIMNMX R4, RZ, R4, !PT ;  /* 0x00000004ff047248 */ /* 0x000fe40007fe0100 */
[----:B------:R-:W-:-:S03]  /*1920*/  VIMNMX R5, R168, R5, PT ;  /* 0x00000005a8057248 */ /* 0x000fc60003fe0100 */
[--C-:B------:R-:W-:Y:S02]  /*1930*/  IMAD R4, R4, 0x40, -R9.reuse ;  /* 0x0000004004047824 */ /* 0x100fe400078e0a09 */
[----:B------:R-:W-:-:S03]  /*1940*/  IMAD R5, R5, 0x40, -R9 ;  /* 0x0000004005057824 */ /* 0x000fc600078e0a09 */
[----:B------:R-:W-:Y:S02]  /*1950*/  VIMNMX R4, RZ, R4, !PT ;  /* 0x00000004ff047248 */ /* 0x000fe40007fe0100 */
[----:B------:R-:W-:Y:S02]  /*1960*/  VIMNMX R5, R5, R32, PT ;  /* 0x0000002005057248 */ /* 0x000fe40003fe0100 */
[----:B------:R-:W-:Y:S02]  /*1970*/  SHF.R.U32.HI R46, RZ, 0x6, R4 ;  /* 0x00000006ff2e7819 */ /* 0x000fe40000011604 */
[----:B------:R-:W-:-:S03]  /*1980*/  ISETP.GT.AND P0, PT, R5, R4, PT ;  /* 0x000000040500720c */ /* 0x000fc60003f04270 */
[----:B------:R-:W-:-:S10]  /*1990*/  IMAD.MOV.U32 R51, RZ, RZ, R46 ;  /* 0x000000ffff337224 */ /* 0x000fd400078e002e */
[----:B------:R-:W-:-:S05]  /*19a0*/  @P0 VIADD R0, R5, 0x3f ;  /* 0x0000003f05000836 */ /* 0x000fca0000000000 */
[----:B------:R-:W-:-:S04]  /*19b0*/  @P0 SHF.R.S32.HI R3, RZ, 0x1f, R0 ;  /* 0x0000001fff030819 */ /* 0x000fc80000011400 */
[----:B------:R-:W-:-:S04]  /*19c0*/  @P0 LEA.HI R3, R3, R0, RZ, 0x6 ;  /* 0x0000000003030211 */ /* 0x000fc800078f30ff */
[----:B------:R-:W-:-:S04]  /*19d0*/  @P0 SHF.R.S32.HI R51, RZ, 0x6, R3 ;  /* 0x00000006ff330819 */ /* 0x000fc80000011403 */
[----:B------:R-:W-:-:S13]  /*19e0*/  ISETP.GT.AND P0, PT, R51, R46, PT ;  /* 0x0000002e3300720c */ /* 0x000fda0003f04270 */
[----:B------:R-:W-:Y:S05]  /*19f0*/  @!P0 BRA `(.L_x_1956) ;  /* 0x0000002800688947 */ /* 0x000fea0003800000 */
[----:B------:R-:W-:Y:S01]  /*1a00*/  VIADD R0, R2, 0x22400 ;  /* 0x0002240002007836 */ /* 0x000fe20000000000 */
[----:B------:R-:W-:Y:S04]  /*1a10*/  BSSY B6, `(.L_x_1957) ;  /* 0x0000013000067945 */ /* 0x000fe80003800000 */
[----:B------:R-:W-:-:S13]  /*1a20*/  LOP3.LUT P0, RZ, R0, 0x3ff, RZ, 0xc0, !PT ;  /* 0x000003ff00ff7812 */ /* 0x000fda000780c0ff */
        /* <DEDUP_REMOVED lines=16> */
[----:B-1---5:R-:W-:Y:S05]  /*1b30*/  CALL.ABS.NOINC R14 ;  /* 0x000000000e007343 */ /* 0x022fea0003c00000 */
.L_x_1958:
[----:B------:R-:W-:Y:S05]  /*1b40*/  BSYNC B6 ;  /* 0x0000000000067941 */ /* 0x000fea0003800000 */
.L_x_1957:
        /* <DEDUP_REMOVED lines=12> */
[----:B------:R-:W-:Y:S01]  /*1c10*/  IMAD.U32 R7, RZ, RZ, UR7 ;  /* 0x00000007ff077e24 */ /* 0x000fe2000f8e00ff */
[----:B------:R-:W-:Y:S01]  /*1c20*/  MOV R13, RZ ;  /* 0x000000ff000d7202 */ /* 0x000fe20000000f00 */
[----:B------:R-:W-:-:S02]  /*1c30*/  IMAD.U32 R10, RZ, RZ, UR4 ;  /* 0x00000004ff0a7e24 */ /* 0x000fc4000f8e00ff */
[----:B------:R-:W-:Y:S02]  /*1c40*/  IMAD.U32 R11, RZ, RZ, UR5 ;  /* 0x00000005ff0b7e24 */ /* 0x000fe4000f8e00ff */
[----:B------:R-:W-:Y:S02]  /*1c50*/  IMAD.MOV.U32 R8, RZ, RZ, 0x70 ;  /* 0x00000070ff087424 */ /* 0x000fe400078e00ff */
[----:B0-----:R-:W-:-:S07]  /*1c60*/  IMAD.MOV.U32 R12, RZ, RZ, 0x1 ;  /* 0x00000001ff0c7424 */ /* 0x001fce00078e00ff */
[----:B------:R-:W-:-:S07]  /*1c70*/  LEPC R20, `(.L_x_1960) ;  /* 0x000000001014794e */ /* 0x000fce0000000000 */
[----:B-1---5:R-:W-:Y:S05]  /*1c80*/  CALL.ABS.NOINC R14 ;  /* 0x000000000e007343 */ /* 0x022fea0003c00000 */
.L_x_1960:
[----:B------:R-:W-:Y:S05]  /*1c90*/  BSYNC B6 ;  /* 0x0000000000067941 */ /* 0x000fea0003800000 */
.L_x_1959:
[----:B------:R-:W-:Y:S01]  /*1ca0*/  ULDC.64 UR4, c[0x0][0x9f8] ;  /* 0x00027e0000047ab9 */ /* 0x000fe20000000a00 */
[----:B------:R-:W0:Y:S01]  /*1cb0*/  LDC R0, c[0x0][0x428] ;  /* 0x00010a00ff007b82 */ /* 0x000e220000000800 */
[----:B------:R-:W-:-:S07]  /*1cc0*/  ISETP.NE.U32.AND P0, PT, RZ, UR4, PT ;  /* 0x00000004ff007c0c */ /* 0x000fce000bf05070 */
[----:B------:R-:W1:Y:S01]  /*1cd0*/  LDC.64 R52, c[0x0][0x2f0] ;  /* 0x0000bc00ff347b82 */ /* 0x000e620000000a00 */
[----:B------:R-:W-:Y:S01]  /*1ce0*/  ISETP.NE.AND.EX P0, PT, RZ, UR5, PT, P0 ;  /* 0x00000005ff007c0c */ /* 0x000fe2000bf05300 */
[----:B------:R-:W-:Y:S01]  /*1cf0*/  IMAD.IADD R20, R25, 0x1, R24 ;  /* 0x0000000119147824 */ /* 0x000fe200078e0218 */
[----:B------:R-:W-:Y:S01]  /*1d00*/  ULDC.64 UR4, c[0x0][0xa08] ;  /* 0x0002820000047ab9 */ /* 0x000fe20000000a00 */
[----:B------:R-:W-:-:S04]  /*1d10*/  ULDC.64 UR6, c[0x0][0x320] ;  /* 0x0000c80000067ab9 */ /* 0x000fc80000000a00 */
[----:B------:R-:W2:Y:S08]  /*1d20*/  LDC R63, c[0x0][0x3d4] ;  /* 0x0000f500ff3f7b82 */ /* 0x000eb00000000800 */
[----:B------:R-:W3:Y:S08]  /*1d30*/  @P0 LDC.64 R4, c[0x0][0x9f8] ;  /* 0x00027e00ff040b82 */ /* 0x000ef00000000a00 */
[----:B------:R-:W4:Y:S01]  /*1d40*/  LDC.64 R24, c[0x0][0x3d8] ;  /* 0x0000f600ff187b82 */ /* 0x000f220000000a00 */
[----:B------:R-:W-:Y:S01]  /*1d50*/  SHF.R.S32.HI R17, RZ, 0x1f, R16 ;  /* 0x0000001fff117819 */ /* 0x000fe20000011410 */
[----:B------:R-:W-:-:S06]  /*1d60*/  IMAD.SHL.U32 R42, R218, 0x4, RZ ;  /* 0x00000004da2a7824 */ /* 0x000fcc00078e00ff */
[----:B------:R-:W2:Y:S01]  /*1d70*/  LDC.64 R26, c[0x0][0x3e8] ;  /* 0x0000fa00ff1a7b82 */ /* 0x000ea20000000a00 */
[----:B---3--:R-:W-:Y:S01]  /*1d80*/  @P0 IMAD.WIDE R4, R191, 0x4, R4 ;  /* 0x00000004bf040825 */ /* 0x008fe200078e0204 */
[----:B------:R-:W3:Y:S06]  /*1d90*/  S2R R62, SR_TID.X ;  /* 0x00000000003e7919 */ /* 0x000eec0000002100 */
[----:B------:R-:W3:Y:S01]  /*1da0*/  LDC R61, c[0x0][0x3d4] ;  /* 0x0000f500ff3d7b82 */ /* 0x000ee20000000800 */
[----:B------:R3:W3:Y:S01]  /*1db0*/  @P0 LDG.E R191, desc[UR42][R4.64] ;  /* 0x0000002a04bf0981 */ /* 0x0006e2000c1e1900 */
[----:B0-----:R-:W-:Y:S01]  /*1dc0*/  ISETP.NE.AND P0, PT, R0, 0x1, PT ;  /* 0x000000010000780c */ /* 0x001fe20003f05270 */
[----:B-1----:R-:W-:Y:S01]  /*1dd0*/  IMAD.WIDE.U32 R6, R20, R52, RZ ;  /* 0x0000003414067225 */ /* 0x002fe200078e00ff */
[----:B------:R-:W-:-:S02]  /*1de0*/  SHF.R.S32.HI R13, RZ, 0x1f, R20 ;  /* 0x0000001fff0d7819 */ /* 0x000fc40000011414 */
[----:B------:R-:W-:Y:S01]  /*1df0*/  SHF.R.S32.HI R43, RZ, 0x1f, R42 ;  /* 0x0000001fff2b7819 */ /* 0x000fe2000001142a */
[----:B----4-:R-:W-:Y:S01]  /*1e00*/  IMAD R10, R220, R24, RZ ;  /* 0x00000018dc0a7224 */ /* 0x010fe200078e02ff */
[----:B--2---:R-:W-:Y:S01]  /*1e10*/  ISETP.GE.AND P1, PT, R16, R63, PT ;  /* 0x0000003f1000720c */ /* 0x004fe20003f26270 */
[-C--:B------:R-:W-:Y:S01]  /*1e20*/  IMAD R0, R13, R52.reuse, RZ ;  /* 0x000000340d007224 */ /* 0x080fe200078e02ff */
[----:B------:R-:W0:Y:S01]  /*1e30*/  LDC R58, c[0x0][0x2e4] ;  /* 0x0000b900ff3a7b82 */ /* 0x000e220000000800 */
[----:B------:R-:W-:Y:S01]  /*1e40*/  IMAD R12, R220, R52, RZ ;  /* 0x00000034dc0c7224 */ /* 0x000fe200078e02ff */
[----:B------:R-:W-:Y:S01]  /*1e50*/  P2R R74, PR, RZ, 0x2 ;  /* 0x00000002ff4a7803 */ /* 0x000fe20000000000 */
[----:B------:R-:W-:Y:S01]  /*1e60*/  IMAD R3, R20, R53, R0 ;  /* 0x0000003514037224 */ /* 0x000fe200078e0200 */
[C---:B------:R-:W-:Y:S01]  /*1e70*/  IADD3 R20, P2, R23.reuse, R20, RZ ;  /* 0x0000001417147210 */ /* 0x040fe20007f5e0ff */
[----:B------:R-:W-:Y:S01]  /*1e80*/  IMAD R15, R23, R25, R10 ;  /* 0x00000019170f7224 */ /* 0x000fe200078e020a */
[----:B------:R-:W-:Y:S01]  /*1e90*/  SHF.L.U64.HI R50, R24, 0x6, R25 ;  /* 0x0000000618327819 */ /* 0x000fe20000010219 */
[----:B------:R-:W-:Y:S01]  /*1ea0*/  IMAD.IADD R7, R7, 0x1, R3 ;  /* 0x0000000107077824 */ /* 0x000fe200078e0203 */
[----:B------:R-:W1:Y:S01]  /*1eb0*/  @P0 LDC R9, c[0x0][0x42c] ;  /* 0x00010b00ff090b82 */ /* 0x000e620000000800 */
[----:B------:R-:W-:Y:S01]  /*1ec0*/  IMAD.SHL.U32 R59, R193, 0x40, RZ ;  /* 0x00000040c13b7824 */ /* 0x000fe200078e00ff */
[----:B------:R-:W-:Y:S01]  /*1ed0*/  SHF.L.U64.HI R56, R26, 0x6, R27 ;  /* 0x000000061a387819 */ /* 0x000fe2000001021b */
[----:B------:R-:W-:-:S02]  /*1ee0*/  VIADD R82, R16, 0x20 ;  /* 0x0000002010527836 */ /* 0x000fc40000000000 */
[----:B------:R-:W-:Y:S01]  /*1ef0*/  IMAD.SHL.U32 R55, R24, 0x40, RZ ;  /* 0x0000004018377824 */ /* 0x000fe200078e00ff */
[----:B------:R-:W-:Y:S01]  /*1f00*/  LOP3.LUT R59, R59, 0x1c0, RZ, 0xc0, !PT ;  /* 0x000001c03b3b7812 */ /* 0x000fe200078ec0ff */
[----:B------:R-:W-:Y:S01]  /*1f10*/  IMAD.SHL.U32 R57, R26, 0x40, RZ ;  /* 0x000000401a397824 */ /* 0x000fe200078e00ff */
[----:B------:R-:W2:Y:S02]  /*1f20*/  @P0 LDC R11, c[0x0][0x430] ;  /* 0x00010c00ff0b0b82 */ /* 0x000ea40000000800 */
[----:B------:R-:W-:Y:S02]  /*1f30*/  SHF.R.U32.HI R60, RZ, 0x3, R59 ;  /* 0x00000003ff3c7819 */ /* 0x000fe4000001163b */
[----:B---3--:R-:W-:-:S04]  /*1f40*/  LEA.HI R62, R62, 0x8, RZ, 0x19 ;  /* 0x000000083e3e7811 */ /* 0x008fc800078fc8ff */
[----:B------:R-:W3:Y:S01]  /*1f50*/  LDC.64 R28, c[0x0][0x2d8] ;  /* 0x0000b600ff1c7b82 */ /* 0x000ee20000000a00 */
[----:B-1----:R-:W-:-:S05]  /*1f60*/  @P0 IMAD.HI.U32 R0, R190, R9, RZ ;  /* 0x00000009be000227 */ /* 0x002fca00078e00ff */
[----:B--2---:R-:W-:Y:S02]  /*1f70*/  @P0 SHF.R.U32.HI R190, RZ, R11, R0 ;  /* 0x0000000bffbe0219 */ /* 0x004fe40000011600 */
        /* <DEDUP_REMOVED lines=8> */
[C---:B------:R-:W-:Y:S02]  /*2000*/  IMAD R3, R190.reuse, UR5, R3 ;  /* 0x00000005be037c24 */ /* 0x040fe4000f8e0203 */
[----:B------:R-:W-:Y:S01]  /*2010*/  IMAD.WIDE.U32 R4, R190, UR4, R6 ;  /* 0x00000004be047c25 */ /* 0x000fe2000f8e0006 */
[----:B------:R-:W-:-:S03]  /*2020*/  ULDC.64 UR4, c[0x0][0x300] ;  /* 0x0000c00000047ab9 */ /* 0x000fc60000000a00 */
[----:B------:R-:W-:Y:S02]  /*2030*/  IMAD.IADD R5, R5, 0x1, R3 ;  /* 0x0000000105057824 */ /* 0x000fe400078e0203 */
[----:B------:R-:W-:Y:S02]  /*2040*/  IMAD.IADD R9, R9, 0x1, R11 ;  /* 0x0000000109097824 */ /* 0x000fe400078e020b */
[----:B------:R-:W-:Y:S01]  /*2050*/  IMAD R11, R23, R53, R12 ;  /* 0x00000035170b7224 */ /* 0x000fe200078e020c */
[----:B------:R-:W-:Y:S02]  /*2060*/  SHF.L.U64.HI R53, R52, 0x6, R53 ;  /* 0x0000000634357819 */ /* 0x000fe40000010235 */
        /* <DEDUP_REMOVED lines=8> */
[----:B------:R-:W-:Y:S01]  /*20f0*/  IMAD.WIDE.U32 R6, R23, R52, R16 ;  /* 0x0000003417067225 */ /* 0x000fe200078e0010 */
[----:B------:R-:W-:-:S03]  /*2100*/  IADD3 R39, R15, R5, RZ ;  /* 0x000000050f277210 */ /* 0x000fc60007ffe0ff */
[----:B------:R-:W-:Y:S02]  /*2110*/  IMAD R10, R0, UR4, RZ ;  /* 0x00000004000a7c24 */ /* 0x000fe4000f8e02ff */
[----:B------:R-:W-:Y:S01]  /*2120*/  IMAD.IADD R0, R45, 0x1, R3 ;  /* 0x000000012d007824 */ /* 0x000fe200078e0203 */
[----:B------:R-:W-:Y:S01]  /*2130*/  IADD3 R3, P0, R44, R6, RZ ;  /* 0x000000062c037210 */ /* 0x000fe20007f1e0ff */
[----:B------:R-:W-:Y:S02]  /*2140*/  IMAD.MOV.U32 R38, RZ, RZ, R4 ;  /* 0x000000ffff267224 */ /* 0x000fe400078e0004 */
[----:B------:R-:W-:Y:S01]  /*2150*/  IMAD.WIDE.U32 R4, R23, R24, R42 ;  /* 0x0000001817047225 */ /* 0x000fe200078e002a */
[----:B------:R-:W-:Y:S02]  /*2160*/  IADD3.X R48, R0, R7, R11, P0, !PT ;  /* 0x0000000700307210 */ /* 0x000fe400007fe40b */
[----:B------:R-:W-:Y:S01]  /*2170*/  SEL R11, R63, RZ, P1 ;  /* 0x000000ff3f0b7207 */ /* 0x000fe20000800000 */
[----:B------:R-:W-:Y:S01]  /*2180*/  IMAD.IADD R5, R5, 0x1, R15 ;  /* 0x0000000105057824 */ /* 0x000fe200078e020f */
[----:B-----5:R-:W-:Y:S01]  /*2190*/  SHF.R.S32.HI R15, RZ, 0x1f, R33 ;  /* 0x0000001fff0f7819 */ /* 0x020fe20000011421 */
[----:B------:R-:W-:Y:S01]  /*21a0*/  IMAD R6, R220, R26, RZ ;  /* 0x0000001adc067224 */ /* 0x000fe200078e02ff */
[----:B------:R-:W-:Y:S01]  /*21b0*/  SHF.L.U32 R63, R63, 0x1, RZ ;  /* 0x000000013f3f7819 */ /* 0x000fe200000006ff */
[----:B------:R-:W-:-:S02]  /*21c0*/  IMAD.IADD R11, R16, 0x1, R11 ;  /* 0x00000001100b7824 */ /* 0x000fc400078e020b */
[----:B------:R-:W-:Y:S01]  /*21d0*/  IMAD.WIDE.U32 R36, R33, R24, R4 ;  /* 0x0000001821247225 */ /* 0x000fe200078e0004 */
[----:B------:R-:W-:Y:S02]  /*21e0*/  LOP3.LUT R5, R59, 0x18, R16, 0xf8, !PT ;  /* 0x000000183b057812 */ /* 0x000fe400078ef810 */
[----:B------:R-:W-:Y:S01]  /*21f0*/  SHF.R.S32.HI R54, RZ, 0x1f, R11 ;  /* 0x0000001fff367819 */ /* 0x000fe2000001140b */
[----:B------:R-:W-:Y:S01]  /*2200*/  IMAD R21, R23, R27, R6 ;  /* 0x0000001b17157224 */ /* 0x000fe200078e0206 */
[----:B------:R-:W-:Y:S01]  /*2210*/  LOP3.LUT R5, R5, R60, RZ, 0x3c, !PT ;  /* 0x0000003c05057212 */ /* 0x000fe200078e3cff */
[----:B------:R-:W-:Y:S01]  /*2220*/  IMAD R75, R41, UR5, R10 ;  /* 0x00000005294b7c24 */ /* 0x000fe2000f8e020a */
[----:B------:R-:W-:Y:S01]  /*2230*/  LEA.HI R54, R54, R11, RZ, 0x3 ;  /* 0x0000000b36367211 */ /* 0x000fe200078f18ff */
[----:B------:R-:W-:-:S03]  /*2240*/  IMAD.WIDE.U32 R6, R23, R26, R42 ;  /* 0x0000001a17067225 */ /* 0x000fc600078e002a */
[----:B------:R-:W-:Y:S01]  /*2250*/  LOP3.LUT R69, R54, 0xfffffff8, RZ, 0xc0, !PT ;  /* 0xfffffff836457812 */ /* 0x000fe200078ec0ff */
[----:B------:R-:W-:Y:S01]  /*2260*/  IMAD.WIDE.U32 R40, R41, UR4, R8 ;  /* 0x0000000429287c25 */ /* 0x000fe2000f8e0008 */
[----:B------:R-:W-:Y:S01]  /*2270*/  IADD3 R7, R7, R21, RZ ;  /* 0x0000001507077210 */ /* 0x000fe20007ffe0ff */
[----:B------:R-:W-:Y:S01]  /*2280*/  ULDC UR4, c[0x0][0x2e4] ;  /* 0x0000b90000047ab9 */ /* 0x000fe20000000800 */
[----:B------:R-:W-:Y:S01]  /*2290*/  SHF.R.S32.HI R73, RZ, 0x1f, R69 ;  /* 0x0000001fff497819 */ /* 0x000fe20000011445 */
[----:B------:R-:W-:Y:S01]  /*22a0*/  IMAD R10, R15, R24, RZ ;  /* 0x000000180f0a7224 */ /* 0x000fe200078e02ff */
[----:B------:R-:W-:Y:S01]  /*22b0*/  ISETP.GE.AND P0, PT, R16, UR4, PT ;  /* 0x0000000410007c0c */ /* 0x000fe2000bf06270 */
[----:B------:R-:W-:Y:S01]  /*22c0*/  IMAD.WIDE.U32 R8, R23, R26, R16 ;  /* 0x0000001a17087225 */ /* 0x000fe200078e0010 */
[----:B------:R-:W-:-:S03]  /*22d0*/  ISETP.GE.AND P1, PT, R82, UR4, PT ;  /* 0x0000000452007c0c */ /* 0x000fc6000bf26270 */
[----:B------:R-:W-:Y:S02]  /*22e0*/  IMAD R11, R33, R25, R10 ;  /* 0x00000019210b7224 */ /* 0x000fe400078e020a */
[----:B------:R-:W-:Y:S01]  /*22f0*/  IMAD R65, R200, 0x200, R5 ;  /* 0x00000200c8417824 */ /* 0x000fe200078e0205 */
[----:B------:R-:W-:Y:S01]  /*2300*/  LOP3.LUT R5, R59, 0x38, R54, 0xf8, !PT ;  /* 0x000000383b057812 */ /* 0x000fe200078ef836 */
[----:B------:R-:W-:Y:S02]  /*2310*/  IMAD.IADD R9, R21, 0x1, R9 ;  /* 0x0000000115097824 */ /* 0x000fe400078e0209 */
[----:B------:R-:W-:Y:S01]  /*2320*/  IMAD R10, R15, R26, RZ ;  /* 0x0000001a0f0a7224 */ /* 0x000fe200078e02ff */
[----:B------:R-:W-:Y:S01]  /*2330*/  LOP3.LUT R5, R5, R60, RZ, 0x3c, !PT ;  /* 0x0000003c05057212 */ /* 0x000fe200078e3cff */
[----:B------:R-:W-:-:S04]  /*2340*/  IMAD.WIDE.U32 R34, R33, R26, R8 ;  /* 0x0000001a21227225 */ /* 0x000fc800078e0008 */
[C---:B------:R-:W-:Y:S02]  /*2350*/  IMAD R71, R33.reuse, R27, R10 ;  /* 0x0000001b21477224 */ /* 0x040fe400078e020a */
[----:B------:R-:W-:-:S04]  /*2360*/  IMAD.WIDE.U32 R30, R33, R26, R6 ;  /* 0x0000001a211e7225 */ /* 0x000fc800078e0006 */
[----:B------:R-:W-:-:S04]  /*2370*/  IMAD.WIDE.U32 R38, R33, R24, R38 ;  /* 0x0000001821267225 */ /* 0x000fc800078e0026 */
[----:B------:R-:W-:Y:S01]  /*2380*/  IMAD.IADD R67, R71, 0x1, R35 ;  /* 0x0000000147437824 */ /* 0x000fe200078e0223 */
[----:B------:R-:W-:Y:S01]  /*2390*/  IADD3 R71, R31, R71, RZ ;  /* 0x000000471f477210 */ /* 0x000fe20007ffe0ff */
[----:B------:R-:W-:Y:S02]  /*23a0*/  IMAD.SHL.U32 R52, R52, 0x40, RZ ;  /* 0x0000004034347824 */ /* 0x000fe400078e00ff */
[----:B------:R-:W-:Y:S02]  /*23b0*/  IMAD.X R21, R220, 0x1, R13, P2 ;  /* 0x00000001dc157824 */ /* 0x000fe400010e060d */
[----:B------:R-:W-:Y:S02]  /*23c0*/  IMAD.IADD R64, R11, 0x1, R39 ;  /* 0x000000010b407824 */ /* 0x000fe400078e0227 */
[----:B------:R-:W-:Y:S02]  /*23d0*/  IMAD.IADD R66, R37, 0x1, R11 ;  /* 0x0000000125427824 */ /* 0x000fe400078e020b */
[----:B------:R-:W-:-:S02]  /*23e0*/  IMAD R68, R200, 0x200, R5 ;  /* 0x00000200c8447824 */ /* 0x000fc400078e0205 */
[----:B0--3--:R-:W-:-:S07]  /*23f0*/  IMAD.IADD R75, R41, 0x1, R75 ;  /* 0x00000001294b7824 */ /* 0x009fce00078e024b */
.L_x_1990:
[----:B------:R-:W-:Y:S01]  /*2400*/  VIADD R51, R51, 0xffffffff ;  /* 0xffffffff33337836 */ /* 0x000fe20000000000 */
[----:B------:R-:W-:Y:S01]  /*2410*/  ISETP.GE.AND P3, PT, R61, 0x1, PT ;  /* 0x000000013d00780c */ /* 0x000fe20003f66270 */
[----:B---34-:R-:W-:Y:S01]  /*2420*/  IMAD.SHL.U32 R14, R184, 0x1000, RZ ;  /* 0x00001000b80e7824 */ /* 0x018fe200078e00ff */
[----:B------:R-:W-:Y:S05]  /*2430*/  YIELD ;  /* 0x0000000000007946 */ /* 0x000fea0003800000 */
[----:B------:R-:W-:Y:S01]  /*2440*/  SHF.R.S32.HI R76, RZ, 0x1f, R51 ;  /* 0x0000001fff4c7819 */ /* 0x000fe20000011433 */
[-C--:B------:R-:W-:Y:S01]  /*2450*/  IMAD R5, R53, R51.reuse, RZ ;  /* 0x0000003335057224 */ /* 0x080fe200078e02ff */
[----:B------:R-:W-:Y:S01]  /*2460*/  BSSY B0, `(.L_x_1961) ;  /* 0x0000178000007945 */ /* 0x000fe20003800000 */
[----:B------:R-:W-:-:S04]  /*2470*/  IMAD.WIDE.U32 R24, R52, R51, RZ ;  /* 0x0000003334187225 */ /* 0x000fc800078e00ff */
[----:B------:R-:W-:Y:S01]  /*2480*/  IMAD R5, R76, R52, R5 ;  /* 0x000000344c057224 */ /* 0x000fe200078e0205 */
[----:B------:R-:W-:-:S03]  /*2490*/  IADD3 R4, P2, R3, R24, RZ ;  /* 0x0000001803047210 */ /* 0x000fc60007f5e0ff */
[----:B------:R-:W-:Y:S01]  /*24a0*/  IMAD.IADD R79, R25, 0x1, R5 ;  /* 0x00000001194f7824 */ /* 0x000fe200078e0205 */
[----:B------:R-:W-:Y:S01]  /*24b0*/  LEA R12, P4, R4, R28, 0x1 ;  /* 0x0000001c040c7211 */ /* 0x000fe200078808ff */
[----:B------:R-:W-:-:S03]  /*24c0*/  IMAD.IADD R5, R65, 0x1, R14 ;  /* 0x0000000141057824 */ /* 0x000fc600078e020e */
[----:B------:R-:W-:Y:S01]  /*24d0*/  IADD3.X R6, R79, R48, RZ, P2, !PT ;  /* 0x000000304f067210 */ /* 0x000fe200017fe4ff */
[----:B------:R-:W-:Y:S01]  /*24e0*/  IMAD R15, R5, 0x2, R2 ;  /* 0x00000002050f7824 */ /* 0x000fe200078e0202 */
[----:B------:R-:W-:Y:S02]  /*24f0*/  ISETP.GT.AND P2, PT, R51, R46, PT ;  /* 0x0000002e3300720c */ /* 0x000fe40003f44270 */
[----:B------:R-:W-:Y:S01]  /*2500*/  LEA.HI.X R13, R4, R29, R6, 0x1, P4 ;  /* 0x0000001d040d7211 */ /* 0x000fe200020f0c06 */
[----:B------:R-:W-:Y:S10]  /*2510*/  @!P3 BRA `(.L_x_1962) ;  /* 0x00000014004cb947 */ /* 0x000ff40003800000 */
        /* <DEDUP_REMOVED lines=25> */
[----:B------:R-:W-:Y:S01]  /*26b0*/  VIADD R8, R42, 0x10 ;  /* 0x000000102a087836 */ /* 0x000fe20000000000 */
[----:B------:R-:W-:Y:S02]  /*26c0*/  IADD3 R5, R5, R9, RZ ;  /* 0x0000000905057210 */ /* 0x000fe40007ffe0ff */
[C---:B------:R-:W-:Y:S02]  /*26d0*/  LEA R76, P5, R4.reuse, UR6, 0x1 ;  /* 0x00000006044c7c11 */ /* 0x040fe4000f8a08ff */
[----:B------:R-:W-:Y:S02]  /*26e0*/  LEA.HI.X R7, R7, UR5, R10, 0x1, P3 ;  /* 0x0000000507077c11 */ /* 0x000fe400098f0c0a */
[----:B------:R-:W-:Y:S02]  /*26f0*/  CS2R R10, SRZ ;  /* 0x00000000000a7805 */ /* 0x000fe4000001ff00 */
[----:B------:R-:W-:-:S02]  /*2700*/  LEA.HI.X R77, R4, UR7, R5, 0x1, P5 ;  /* 0x00000007044d7c11 */ /* 0x000fc4000a8f0c05 */
[-C--:B------:R-:W-:Y:S02]  /*2710*/  ISETP.GE.AND P3, PT, R42, R61.reuse, PT ;  /* 0x0000003d2a00720c */ /* 0x080fe40003f66270 */
[----:B------:R-:W-:Y:S02]  /*2720*/  ISETP.GE.AND P5, PT, R8, R61, PT ;  /* 0x0000003d0800720c */ /* 0x000fe40003fa6270 */
[----:B------:R-:W-:-:S09]  /*2730*/  CS2R R8, SRZ ;  /* 0x0000000000087805 */ /* 0x000fd2000001ff00 */
[----:B------:R0:W5:Y:S04]  /*2740*/  @!P3 LDG.E.64 R26, desc[UR42][R6.64] ;  /* 0x0000002a061ab981 */ /* 0x000168000c1e1b00 */
[----:B------:R0:W5:Y:S04]  /*2750*/  @!P5 LDG.E.64 R8, desc[UR42][R6.64+0x20] ;  /* 0x0000202a0608d981 */ /* 0x000168000c1e1b00 */
[----:B------:R0:W5:Y:S04]  /*2760*/  @!P3 LDG.E.64 R24, desc[UR42][R76.64] ;  /* 0x0000002a4c18b981 */ /* 0x000168000c1e1b00 */
[----:B------:R0:W5:Y:S02]  /*2770*/  @!P5 LDG.E.64 R10, desc[UR42][R76.64+0x20] ;  /* 0x0000202a4c0ad981 */ /* 0x000164000c1e1b00 */
.L_x_1965:
[----:B------:R-:W-:Y:S05]  /*2780*/  BSYNC B1 ;  /* 0x0000000000017941 */ /* 0x000fea0003800000 */
.L_x_1964:
[----:B------:R-:W-:Y:S01]  /*2790*/  UISETP.NE.AND UP0, UPT, UR37, 0x3, UPT ;  /* 0x000000032500788c */ /* 0x000fe2000bf05270 */
[----:B-----5:R-:W-:Y:S02]  /*27a0*/  IMAD.MOV.U32 R4, RZ, RZ, R8 ;  /* 0x000000ffff047224 */ /* 0x020fe400078e0008 */
[----:B------:R-:W-:Y:S02]  /*27b0*/  IMAD.MOV.U32 R5, RZ, RZ, R9 ;  /* 0x000000ffff057224 */ /* 0x000fe400078e0009 */
[----:B0-----:R-:W-:Y:S01]  /*27c0*/  IMAD.MOV.U32 R6, RZ, RZ, R26 ;  /* 0x000000ffff067224 */ /* 0x001fe200078e001a */
[----:B------:R-:W-:Y:S01]  /*27d0*/  PLOP3.LUT P3, PT, PT, PT, UP0, 0x80, 0x0 ;  /* 0x000000000000781c */ /* 0x000fe20003f6f008 */
[----:B------:R-:W-:Y:S01]  /*27e0*/  IMAD.MOV.U32 R7, RZ, RZ, R25 ;  /* 0x000000ffff077224 */ /* 0x000fe200078e0019 */
[----:B------:R-:W-:Y:S01]  /*27f0*/  PRMT R85, R4, 0x5410, R5 ;  /* 0x0000541004557816 */ /* 0x000fe20000000005 */
[----:B------:R-:W-:Y:S02]  /*2800*/  IMAD.MOV.U32 R4, RZ, RZ, R27 ;  /* 0x000000ffff047224 */ /* 0x000fe400078e001b */
[----:B------:R-:W-:-:S03]  /*2810*/  IMAD.MOV.U32 R5, RZ, RZ, R11 ;  /* 0x000000ffff057224 */ /* 0x000fc600078e000b */
[----:B------:R-:W-:Y:S01]  /*2820*/  PRMT R86, R6, 0x5410, R4 ;  /* 0x0000541006567816 */ /* 0x000fe20000000004 */
[----:B------:R-:W-:Y:S01]  /*2830*/  IMAD.MOV.U32 R6, RZ, RZ, R24 ;  /* 0x000000ffff067224 */ /* 0x000fe200078e0018 */
[----:B------:R-:W-:-:S04]  /*2840*/  MOV R4, R10 ;  /* 0x0000000a00047202 */ /* 0x000fc80000000f00 */
[----:B------:R-:W-:Y:S02]  /*2850*/  PRMT R87, R4, 0x5410, R5 ;  /* 0x0000541004577816 */ /* 0x000fe40000000005 */
[----:B------:R-:W-:Y:S01]  /*2860*/  PRMT R88, R6, 0x5410, R7 ;  /* 0x0000541006587816 */ /* 0x000fe20000000007 */
[----:B------:R-:W-:Y:S06]  /*2870*/  @!P3 BRA `(.L_x_1966) ;  /* 0x000000000004b947 */ /* 0x000fec0003800000 */
[----:B------:R-:W-:Y:S01]  /*2880*/  BPT.TRAP 0x1 ;  /* 0x000000040000795c */ /* 0x000fe20000300000 */
.L_x_1966:
[----:B------:R-:W-:Y:S01]  /*2890*/  IMAD R70, R184, 0x8, R2 ;  /* 0x00000008b8467824 */ /* 0x000fe200078e0202 */
[----:B------:R-:W-:Y:S01]  /*28a0*/  SHF.L.U32 R77, R187, 0x1f, RZ ;  /* 0x0000001fbb4d7819 */ /* 0x000fe200000006ff */
[----:B------:R-:W-:Y:S03]  /*28b0*/  BSSY B1, `(.L_x_1967) ;  /* 0x0000003000017945 */ /* 0x000fe60003800000 */
[----:B------:R-:W0:Y:S02]  /*28c0*/  SYNCS.PHASECHK.TRANS64.TRYWAIT P5, [R70+URZ+0x28c90], R77 ;  /* 0x028c904d460075a7 */ /* 0x000e2400080a017f */
[----:B0-----:R-:W-:Y:S05]  /*28d0*/  @!P5 BRA `(.L_x_1968) ;  /* 0x000001940098d947 */ /* 0x001fea0003800000 */
.L_x_2280:
[----:B------:R-:W-:Y:S05]  /*28e0*/  BSYNC B1 ;  /* 0x0000000000017941 */ /* 0x000fea0003800000 */
.L_x_1967:
[----:B------:R-:W-:Y:S05]  /*28f0*/  @P4 BRA `(.L_x_1969) ;  /* 0x0000001000b84947 */ /* 0x000fea0003800000 */
[----:B------:R-:W-:Y:S04]  /*2900*/  BSSY B1, `(.L_x_1970) ;  /* 0x0000031000017945 */ /* 0x000fe80003800000 */
[----:B------:R-:W-:Y:S05]  /*2910*/  @P0 BRA `(.L_x_1971) ;  /* 0x0000000000bc0947 */ /* 0x000fea0003800000 */
[----:B------:R1:W2:Y:S01]  /*2920*/  LDS.128 R4, [R15+0x22400] ;  /* 0x022400000f047984 */ /* 0x0002a20000000c00 */
[----:B------:R-:W-:Y:S01]  /*2930*/  ISETP.GE.AND P4, PT, R42, R61, PT ;  /* 0x0000003d2a00720c */ /* 0x000fe20003f86270 */
[----:B------:R-:W-:-:S12]  /*2940*/  BSSY B2, `(.L_x_1972) ;  /* 0x000002b000027945 */ /* 0x000fd80003800000 */
[----:B-1----:R-:W-:Y:S05]  /*2950*/  @P4 BRA `(.L_x_1973) ;  /* 0x0000000000a44947 */ /* 0x002fea0003800000 */
[--C-:B------:R-:W-:Y:S01]  /*2960*/  SHF.R.U64 R78, R26, 0x10, R27.reuse ;  /* 0x000000101a4e7819 */ /* 0x100fe2000000121b */
[----:B--2---:R-:W-:Y:S01]  /*2970*/  IMAD.MOV.U32 R15, RZ, RZ, R6 ;  /* 0x000000ffff0f7224 */ /* 0x004fe200078e0006 */
[----:B------:R-:W-:Y:S01]  /*2980*/  SHF.R.U32.HI R26, RZ, 0x10, R27 ;  /* 0x00000010ff1a7819 */ /* 0x000fe2000001161b */
[--C-:B------:R-:W-:Y:S01]  /*2990*/  HADD2.F32 R6, -RZ, R5.reuse.H1_H1 ;  /* 0x30000005ff067230 */ /* 0x100fe20000004100 */
[--C-:B------:R-:W-:Y:S01]  /*29a0*/  SHF.R.U64 R27, R24, 0x10, R25.reuse ;  /* 0x00000010181b7819 */ /* 0x100fe20000001219 */
[----:B------:R-:W-:Y:S01]  /*29b0*/  HADD2.F32 R5, -RZ, R5.H0_H0 ;  /* 0x20000005ff057230 */ /* 0x000fe20000004100 */
[----:B------:R-:W-:Y:S01]  /*29c0*/  SHF.R.U32.HI R76, RZ, 0x10, R25 ;  /* 0x00000010ff4c7819 */ /* 0x000fe20000011619 */
[----:B------:R-:W-:Y:S02]  /*29d0*/  HADD2.F32 R24, -RZ, R7.H1_H1 ;  /* 0x30000007ff187230 */ /* 0x000fe40000004100 */
[----:B------:R-:W-:Y:S02]  /*29e0*/  HADD2.F32 R27, -RZ, R27.H0_H0 ;  /* 0x2000001bff1b7230 */ /* 0x000fe40000004100 */
[----:B------:R-:W-:-:S02]  /*29f0*/  HADD2.F32 R76, -RZ, R76.H0_H0 ;  /* 0x2000004cff4c7230 */ /* 0x000fc40000004100 */
[----:B------:R-:W-:Y:S02]  /*2a00*/  HADD2.F32 R7, -RZ, R7.H0_H0 ;  /* 0x20000007ff077230 */ /* 0x000fe40000004100 */
[----:B------:R-:W-:Y:S02]  /*2a10*/  HADD2.F32 R25, -RZ, R78.H0_H0 ;  /* 0x2000004eff197230 */ /* 0x000fe40000004100 */
[-C--:B------:R-:W-:Y:S01]  /*2a20*/  FMUL.FTZ R78, R6, R27.reuse ;  /* 0x0000001b064e7220 */ /* 0x080fe20000410000 */
[----:B------:R-:W-:Y:S02]  /*2a30*/  HADD2.F32 R26, -RZ, R26.H0_H0 ;  /* 0x2000001aff1a7230 */ /* 0x000fe40000004100 */
[----:B------:R-:W-:Y:S01]  /*2a40*/  FMUL.FTZ R27, R5, R27 ;  /* 0x0000001b051b7220 */ /* 0x000fe20000410000 */
[-C--:B------:R-:W-:Y:S01]  /*2a50*/  FMUL.FTZ R80, R24, R76.reuse ;  /* 0x0000004c18507220 */ /* 0x080fe20000410000 */
[----:B------:R-:W-:Y:S01]  /*2a60*/  FMUL.FTZ R83, R7, R76 ;  /* 0x0000004c07537220 */ /* 0x000fe20000410000 */
[-C--:B------:R-:W-:Y:S01]  /*2a70*/  FFMA.FTZ R78, R5, R25.reuse, -R78 ;  /* 0x00000019054e7223 */ /* 0x080fe2000001084e */
[----:B------:R-:W-:Y:S01]  /*2a80*/  FFMA.FTZ R79, R6, R25, R27 ;  /* 0x00000019064f7223 */ /* 0x000fe2000001001b */
[----:B------:R-:W-:-:S02]  /*2a90*/  HADD2.F32 R5, -RZ, R4.H1_H1 ;  /* 0x30000004ff057230 */ /* 0x000fc40000004100 */
[-C--:B------:R-:W-:Y:S01]  /*2aa0*/  FFMA.FTZ R81, R7, R26.reuse, -R80 ;  /* 0x0000001a07517223 */ /* 0x080fe20000010850 */
[----:B------:R-:W-:Y:S01]  /*2ab0*/  FFMA.FTZ R84, R24, R26, R83 ;  /* 0x0000001a18547223 */ /* 0x000fe20000010053 */
[----:B------:R-:W-:Y:S02]  /*2ac0*/  HADD2.F32 R25, -RZ, R88.H0_H0 ;  /* 0x20000058ff197230 */ /* 0x000fe40000004100 */
[----:B------:R-:W-:Y:S02]  /*2ad0*/  HADD2.F32 R4, -RZ, R4.H0_H0 ;  /* 0x20000004ff047230 */ /* 0x000fe40000004100 */
[--C-:B------:R-:W-:Y:S02]  /*2ae0*/  HADD2.F32 R6, -RZ, R15.reuse.H1_H1 ;  /* 0x3000000fff067230 */ /* 0x100fe40000004100 */
[-C--:B------:R-:W-:Y:S01]  /*2af0*/  FMUL.FTZ R27, R5, R25.reuse ;  /* 0x00000019051b7220 */ /* 0x080fe20000410000 */
[----:B------:R-:W-:Y:S02]  /*2b00*/  HADD2.F32 R26, -RZ, R88.H1_H1 ;  /* 0x30000058ff1a7230 */ /* 0x000fe40000004100 */
[----:B------:R-:W-:Y:S01]  /*2b10*/  FMUL.FTZ R76, R4, R25 ;  /* 0x00000019044c7220 */ /* 0x000fe20000410000 */
[----:B------:R-:W-:-:S02]  /*2b20*/  HADD2.F32 R15, -RZ, R15.H0_H0 ;  /* 0x2000000fff0f7230 */ /* 0x000fc40000004100 */
[--C-:B------:R-:W-:Y:S02]  /*2b30*/  HADD2.F32 R7, -RZ, R86.reuse.H0_H0 ;  /* 0x20000056ff077230 */ /* 0x100fe40000004100 */
[-C--:B------:R-:W-:Y:S01]  /*2b40*/  FMUL.FTZ R80, R6, R26.reuse ;  /* 0x0000001a06507220 */ /* 0x080fe20000410000 */
        /* <DEDUP_REMOVED lines=10> */
.L_x_1973:
[----:B------:R-:W-:Y:S05]  /*2bf0*/  BSYNC B2 ;  /* 0x0000000000027941 */ /* 0x000fea0003800000 */
.L_x_1972:
[----:B--2---:R1:W-:Y:S02]  /*2c00*/  STG.E.128 desc[UR42][R12.64], R4 ;  /* 0x000000040c007986 */ /* 0x0043e4000c101d2a */
.L_x_1971:
[----:B------:R-:W-:Y:S05]  /*2c10*/  BSYNC B1 ;  /* 0x0000000000017941 */ /* 0x000fea0003800000 */
.L_x_1970:
[----:B------:R-:W-:Y:S05]  /*2c20*/  @P1 BRA `(.L_x_1969) ;  /* 0x0000000c00ec1947 */ /* 0x000fea0003800000 */
[----:B------:R-:W-:Y:S01]  /*2c30*/  LOP3.LUT P4, RZ, R193, 0x4, RZ, 0xc0, !PT ;  /* 0x00000004c1ff7812 */ /* 0x000fe2000788c0ff */
[----:B------:R-:W-:Y:S01]  /*2c40*/  BSSY B1, `(.L_x_1974) ;  /* 0x0000032000017945 */ /* 0x000fe20003800000 */
[----:B-1----:R-:W-:-:S04]  /*2c50*/  MOV R5, 0x20 ;  /* 0x0000002000057802 */ /* 0x002fc80000000f00 */
[----:B------:R-:W-:-:S04]  /*2c60*/  SEL R5, R5, 0xffffffe0, !P4 ;  /* 0xffffffe005057807 */ /* 0x000fc80006000000 */
[----:B------:R-:W-:Y:S01]  /*2c70*/  IADD3 R5, R5, R65, R14 ;  /* 0x0000004105057210 */ /* 0x000fe20007ffe00e */
[----:B------:R-:W-:-:S04]  /*2c80*/  VIADD R14, R42, 0x10 ;  /* 0x000000102a0e7836 */ /* 0x000fc80000000000 */
[----:B------:R-:W-:Y:S01]  /*2c90*/  IMAD R4, R5, 0x2, R2 ;  /* 0x0000000205047824 */ /* 0x000fe200078e0202 */
[----:B------:R-:W-:-:S05]  /*2ca0*/  ISETP.GE.AND P4, PT, R14, R61, PT ;  /* 0x0000003d0e00720c */ /* 0x000fca0003f86270 */
[----:B------:R-:W1:Y:S08]  /*2cb0*/  LDS.128 R4, [R4+0x22400] ;  /* 0x0224000004047984 */ /* 0x000e700000000c00 */
[----:B------:R-:W-:Y:S05]  /*2cc0*/  @P4 BRA `(.L_x_1975) ;  /* 0x0000000000a44947 */ /* 0x000fea0003800000 */
[--C-:B------:R-:W-:Y:S01]  /*2cd0*/  SHF.R.U64 R15, R8, 0x10, R9.reuse ;  /* 0x00000010080f7819 */ /* 0x100fe20000001209 */
[----:B-1----:R-:W-:Y:S01]  /*2ce0*/  IMAD.MOV.U32 R8, RZ, RZ, R6 ;  /* 0x000000ffff087224 */ /* 0x002fe200078e0006 */
[----:B------:R-:W-:Y:S01]  /*2cf0*/  SHF.R.U32.HI R14, RZ, 0x10, R9 ;  /* 0x00000010ff0e7819 */ /* 0x000fe20000011609 */
[--C-:B------:R-:W-:Y:S01]  /*2d00*/  HADD2.F32 R6, -RZ, R5.reuse.H1_H1 ;  /* 0x30000005ff067230 */ /* 0x100fe20000004100 */
[--C-:B------:R-:W-:Y:S01]  /*2d10*/  SHF.R.U64 R9, R10, 0x10, R11.reuse ;  /* 0x000000100a097819 */ /* 0x100fe2000000120b */
[----:B------:R-:W-:Y:S01]  /*2d20*/  HADD2.F32 R5, -RZ, R5.H0_H0 ;  /* 0x20000005ff057230 */ /* 0x000fe20000004100 */
[----:B------:R-:W-:Y:S01]  /*2d30*/  SHF.R.U32.HI R24, RZ, 0x10, R11 ;  /* 0x00000010ff187819 */ /* 0x000fe2000001160b */
[----:B------:R-:W-:Y:S02]  /*2d40*/  HADD2.F32 R10, -RZ, R15.H0_H0 ;  /* 0x2000000fff0a7230 */ /* 0x000fe40000004100 */
[----:B------:R-:W-:Y:S02]  /*2d50*/  HADD2.F32 R11, -RZ, R9.H0_H0 ;  /* 0x20000009ff0b7230 */ /* 0x000fe40000004100 */
[----:B------:R-:W-:-:S02]  /*2d60*/  HADD2.F32 R24, -RZ, R24.H0_H0 ;  /* 0x20000018ff187230 */ /* 0x000fc40000004100 */
[--C-:B------:R-:W-:Y:S02]  /*2d70*/  HADD2.F32 R9, -RZ, R7.reuse.H1_H1 ;  /* 0x30000007ff097230 */ /* 0x100fe40000004100 */
[CC--:B------:R-:W-:Y:S01]  /*2d80*/  FMUL.FTZ R26, R6.reuse, R11.reuse ;  /* 0x0000000b061a7220 */ /* 0x0c0fe20000410000 */
[----:B------:R-:W-:Y:S02]  /*2d90*/  HADD2.F32 R7, -RZ, R7.H0_H0 ;  /* 0x20000007ff077230 */ /* 0x000fe40000004100 */
[----:B------:R-:W-:Y:S01]  /*2da0*/  FMUL.FTZ R11, R5, R11 ;  /* 0x0000000b050b7220 */ /* 0x000fe20000410000 */
[----:B------:R-:W-:Y:S02]  /*2db0*/  HADD2.F32 R14, -RZ, R14.H0_H0 ;  /* 0x2000000eff0e7230 */ /* 0x000fe40000004100 */
[----:B------:R-:W-:Y:S01]  /*2dc0*/  FMUL.FTZ R76, R9, R24 ;  /* 0x00000018094c7220 */ /* 0x000fe20000410000 */
[-C--:B------:R-:W-:Y:S01]  /*2dd0*/  FFMA.FTZ R26, R5, R10.reuse, -R26 ;  /* 0x0000000a051a7223 */ /* 0x080fe2000001081a */
[----:B------:R-:W-:Y:S01]  /*2de0*/  FFMA.FTZ R25, R6, R10, R11 ;  /* 0x0000000a06197223 */ /* 0x000fe2000001000b */
[----:B------:R-:W-:Y:S01]  /*2df0*/  FMUL.FTZ R24, R7, R24 ;  /* 0x0000001807187220 */ /* 0x000fe20000410000 */
[----:B------:R-:W-:-:S02]  /*2e00*/  HADD2.F32 R10, -RZ, R87.H0_H0 ;  /* 0x20000057ff0a7230 */ /* 0x000fc40000004100 */
[-C--:B------:R-:W-:Y:S01]  /*2e10*/  FFMA.FTZ R76, R7, R14.reuse, -R76 ;  /* 0x0000000e074c7223 */ /* 0x080fe2000001084c */
[----:B------:R-:W-:Y:S02]  /*2e20*/  HADD2.F32 R11, -RZ, R87.H1_H1 ;  /* 0x30000057ff0b7230 */ /* 0x000fe40000004100 */
[----:B------:R-:W-:Y:S01]  /*2e30*/  FFMA.FTZ R79, R9, R14, R24 ;  /* 0x0000000e094f7223 */ /* 0x000fe20000010018 */
[----:B------:R-:W-:Y:S02]  /*2e40*/  HADD2.F32 R5, -RZ, R4.H1_H1 ;  /* 0x30000004ff057230 */ /* 0x000fe40000004100 */
[----:B------:R-:W-:Y:S02]  /*2e50*/  HADD2.F32 R6, -RZ, R8.H1_H1 ;  /* 0x30000008ff067230 */ /* 0x000fe40000004100 */
[----:B------:R-:W-:Y:S02]  /*2e60*/  HADD2.F32 R4, -RZ, R4.H0_H0 ;  /* 0x20000004ff047230 */ /* 0x000fe40000004100 */
[----:B------:R-:W-:Y:S01]  /*2e70*/  FMUL.FTZ R15, R5, R10 ;  /* 0x0000000a050f7220 */ /* 0x000fe20000410000 */
[----:B------:R-:W-:-:S02]  /*2e80*/  HADD2.F32 R8, -RZ, R8.H0_H0 ;  /* 0x20000008ff087230 */ /* 0x000fc40000004100 */
        /* <DEDUP_REMOVED lines=13> */
.L_x_1975:
[----:B------:R-:W-:Y:S05]  /*2f60*/  BSYNC B1 ;  /* 0x0000000000017941 */ /* 0x000fea0003800000 */
.L_x_1974:
[----:B-1----:R2:W-:Y:S01]  /*2f70*/  STG.E.128 desc[UR42][R12.64+0x40], R4 ;  /* 0x000040040c007986 */ /* 0x0025e2000c101d2a */
[----:B------:R-:W-:Y:S05]  /*2f80*/  BRA `(.L_x_1969) ;  /* 0x0000000c00147947 */ /* 0x000fea0003800000 */
.L_x_1963:
[----:B------:R-:W-:Y:S01]  /*2f90*/  IMAD R72, R51, -0x40, R32 ;  /* 0xffffffc033487824 */ /* 0x000fe200078e0220 */
[----:B------:R-:W-:-:S04]  /*2fa0*/  ISETP.GE.AND P4, PT, R16, R61, PT ;  /* 0x0000003d1000720c */ /* 0x000fc80003f86270 */
[----:B------:R-:W-:-:S04]  /*2fb0*/  VIMNMX R72, R72, 0x40, PT ;  /* 0x0000004048487848 */ /* 0x000fc80003fe0100 */
[----:B------:R-:W-:-:S13]  /*2fc0*/  ISETP.GE.OR P3, PT, R23, R72, P4 ;  /* 0x000000481700720c */ /* 0x000fda0002766670 */
[----:B------:R-:W0:Y:S01]  /*2fd0*/  @!P3 LDC.64 R12, c[0x0][0x3c8] ;  /* 0x0000f200ff0cbb82 */ /* 0x000e220000000a00 */
[----:B------:R-:W-:Y:S01]  /*2fe0*/  @!P3 IADD3 R6, P5, R38, R4, RZ ;  /* 0x000000042606b210 */ /* 0x000fe20007fbe0ff */
[----:B------:R-:W-:Y:S01]  /*2ff0*/  @!P3 IMAD R4, R56, R51, RZ ;  /* 0x000000333804b224 */ /* 0x000fe200078e02ff */
[----:B------:R-:W-:-:S03]  /*3000*/  @!P3 MOV R5, R67 ;  /* 0x000000430005b202 */ /* 0x000fc60000000f00 */
[-C--:B------:R-:W-:Y:S02]  /*3010*/  @!P3 IMAD R11, R76, R57.reuse, R4 ;  /* 0x000000394c0bb224 */ /* 0x080fe400078e0204 */
[----:B------:R-:W1:Y:S01]  /*3020*/  @!P3 LDC.64 R26, c[0x0][0x3e0] ;  /* 0x0000f800ff1abb82 */ /* 0x000e620000000a00 */
[----:B------:R-:W-:Y:S02]  /*3030*/  @!P3 IMAD.MOV.U32 R4, RZ, RZ, R34 ;  /* 0x000000ffff04b224 */ /* 0x000fe400078e0022 */
[----:B------:R-:W-:Y:S02]  /*3040*/  @!P3 IMAD.X R7, R77, 0x1, R64, P5 ;  /* 0x000000014d07b824 */ /* 0x000fe400028e0640 */
        /* <DEDUP_REMOVED lines=12> */
[----:B------:R-:W-:-:S06]  /*3110*/  UISETP.NE.AND UP0, UPT, UR37, 0x3, UPT ;  /* 0x000000032500788c */ /* 0x000fcc000bf05270 */
[----:B------:R-:W-:Y:S01]  /*3120*/  PLOP3.LUT P3, PT, PT, PT, UP0, 0x80, 0x0 ;  /* 0x000000000000781c */ /* 0x000fe20003f6f008 */
[----:B--2---:R-:W-:Y:S02]  /*3130*/  IMAD.MOV.U32 R15, RZ, RZ, R6 ;  /* 0x000000ffff0f7224 */ /* 0x004fe400078e0006 */
[----:B------:R-:W-:Y:S02]  /*3140*/  IMAD.MOV.U32 R76, RZ, RZ, R4 ;  /* 0x000000ffff4c7224 */ /* 0x000fe400078e0004 */
[----:B------:R-:W-:Y:S02]  /*3150*/  IMAD.MOV.U32 R70, RZ, RZ, R7 ;  /* 0x000000ffff467224 */ /* 0x000fe400078e0007 */
[----:B------:R-:W-:Y:S01]  /*3160*/  IMAD.MOV.U32 R77, RZ, RZ, R5 ;  /* 0x000000ffff4d7224 */ /* 0x000fe200078e0005 */
[----:B------:R-:W-:Y:S01]  /*3170*/  PRMT R97, R15, 0x5410, R76 ;  /* 0x000054100f617816 */ /* 0x000fe2000000004c */
[----:B---3--:R-:W-:Y:S01]  /*3180*/  IMAD.MOV.U32 R13, RZ, RZ, R11 ;  /* 0x000000ffff0d7224 */ /* 0x008fe200078e000b */
[----:B------:R-:W-:Y:S01]  /*3190*/  PRMT R88, R88, 0x5410, R70 ;  /* 0x0000541058587816 */ /* 0x000fe20000000046 */
[----:B------:R-:W-:Y:S01]  /*31a0*/  IMAD.MOV.U32 R15, RZ, RZ, R8 ;  /* 0x000000ffff0f7224 */ /* 0x000fe200078e0008 */
[----:B------:R-:W-:Y:S01]  /*31b0*/  PRMT R84, R84, 0x5410, R77 ;  /* 0x0000541054547816 */ /* 0x000fe2000000004d */
[----:B------:R-:W-:Y:S01]  /*31c0*/  IMAD.MOV.U32 R26, RZ, RZ, R9 ;  /* 0x000000ffff1a7224 */ /* 0x000fe200078e0009 */
[----:B------:R-:W-:-:S02]  /*31d0*/  MOV R12, R10 ;  /* 0x0000000a000c7202 */ /* 0x000fc40000000f00 */
[----:B------:R-:W-:Y:S02]  /*31e0*/  PRMT R88, R13, 0x7610, R88 ;  /* 0x000076100d587816 */ /* 0x000fe40000000058 */
[----:B------:R-:W-:Y:S02]  /*31f0*/  PRMT R96, R12, 0x5410, R15 ;  /* 0x000054100c607816 */ /* 0x000fe4000000000f */
[----:B------:R-:W-:Y:S01]  /*3200*/  PRMT R84, R26, 0x7610, R84 ;  /* 0x000076101a547816 */ /* 0x000fe20000000054 */
[----:B------:R-:W-:Y:S06]  /*3210*/  @!P3 BRA `(.L_x_1976) ;  /* 0x000000000004b947 */ /* 0x000fec0003800000 */
[----:B------:R-:W-:Y:S01]  /*3220*/  BPT.TRAP 0x1 ;  /* 0x000000040000795c */ /* 0x000fe20000300000 */
.L_x_1976:
[----:B------:R-:W-:Y:S01]  /*3230*/  IMAD R70, R184, 0x8, R2 ;  /* 0x00000008b8467824 */ /* 0x000fe200078e0202 */
[----:B------:R-:W-:Y:S01]  /*3240*/  SHF.L.U32 R77, R187, 0x1f, RZ ;  /* 0x0000001fbb4d7819 */ /* 0x000fe200000006ff */
[----:B------:R-:W-:Y:S03]  /*3250*/  BSSY B1, `(.L_x_1977) ;  /* 0x0000003000017945 */ /* 0x000fe60003800000 */
[----:B------:R-:W0:Y:S02]  /*3260*/  SYNCS.PHASECHK.TRANS64.TRYWAIT P5, [R70+URZ+0x28c90], R77 ;  /* 0x028c904d460075a7 */ /* 0x000e2400080a017f */
[----:B0-----:R-:W-:Y:S05]  /*3270*/  @!P5 BRA `(.L_x_1978) ;  /* 0x0000018c0044d947 */ /* 0x001fea0003800000 */
.L_x_2281:
[----:B------:R-:W-:Y:S05]  /*3280*/  BSYNC B1 ;  /* 0x0000000000017941 */ /* 0x000fea0003800000 */
.L_x_1977:
[C---:B------:R-:W-:Y:S01]  /*3290*/  ISETP.GE.OR P5, PT, R23.reuse, R72, P0 ;  /* 0x000000481700720c */ /* 0x040fe200007a6670 */
[----:B------:R-:W-:Y:S01]  /*32a0*/  ULDC.64 UR4, c[0x0][0x2f0] ;  /* 0x0000bc0000047ab9 */ /* 0x000fe20000000a00 */
[----:B------:R-:W-:Y:S02]  /*32b0*/  IMAD.MOV.U32 R78, RZ, RZ, R24 ;  /* 0x000000ffff4e7224 */ /* 0x000fe400078e0018 */
[----:B------:R-:W-:Y:S02]  /*32c0*/  IMAD R12, R220, UR4, RZ ;  /* 0x00000004dc0c7c24 */ /* 0x000fe4000f8e02ff */
[----:B------:R-:W-:-:S04]  /*32d0*/  IMAD.WIDE.U32 R78, R23, UR4, R78 ;  /* 0x00000004174e7c25 */ /* 0x000fc8000f8e004e */
[----:B------:R-:W-:-:S03]  /*32e0*/  IMAD R95, R23, UR5, R12 ;  /* 0x00000005175f7c24 */ /* 0x000fc6000f8e020c */
[----:B------:R-:W-:Y:S05]  /*32f0*/  @P5 BRA `(.L_x_1969) ;  /* 0x0000000800385947 */ /* 0x000fea0003800000 */
[----:B------:R-:W-:Y:S01]  /*3300*/  IADD3 R95, R95, R79, RZ ;  /* 0x0000004f5f5f7210 */ /* 0x000fe20007ffe0ff */
[----:B------:R-:W-:Y:S01]  /*3310*/  IMAD.IADD R12, R58, 0x1, -R63 ;  /* 0x000000013a0c7824 */ /* 0x000fe200078e0a3f */
[----:B------:R-:W-:Y:S01]  /*3320*/  IADD3 R76, P5, P6, R44, R78, R69 ;  /* 0x0000004e2c4c7210 */ /* 0x000fe20007ebe045 */
[----:B------:R-:W-:Y:S03]  /*3330*/  BSSY B1, `(.L_x_1979) ;  /* 0x0000067000017945 */ /* 0x000fe60003800000 */
[----:B------:R-:W-:Y:S02]  /*3340*/  IADD3.X R81, R0, R95, R73, P5, P6 ;  /* 0x0000005f00517210 */ /* 0x000fe40002fec449 */
[----:B------:R-:W-:Y:S02]  /*3350*/  ISETP.NE.AND P6, PT, R74, RZ, PT ;  /* 0x000000ff4a00720c */ /* 0x000fe40003fc5270 */
[----:B------:R-:W-:-:S02]  /*3360*/  LEA R80, P5, R76, R28, 0x1 ;  /* 0x0000001c4c507211 */ /* 0x000fc400078a08ff */
[----:B------:R-:W-:Y:S02]  /*3370*/  SEL R12, R63, R12, !P6 ;  /* 0x0000000c3f0c7207 */ /* 0x000fe40007000000 */
[----:B------:R-:W-:Y:S02]  /*3380*/  LEA.HI.X R81, R76, R29, R81, 0x1, P5 ;  /* 0x0000001d4c517211 */ /* 0x000fe400028f0c51 */
[----:B------:R-:W-:-:S04]  /*3390*/  SHF.R.S32.HI R13, RZ, 0x1f, R12 ;  /* 0x0000001fff0d7819 */ /* 0x000fc8000001140c */
[----:B------:R-:W-:-:S04]  /*33a0*/  LEA.HI R13, R13, R12, RZ, 0x4 ;  /* 0x0000000c0d0d7211 */ /* 0x000fc800078f20ff */
[----:B------:R-:W-:-:S04]  /*33b0*/  SHF.R.S32.HI R13, RZ, 0x4, R13 ;  /* 0x00000004ff0d7819 */ /* 0x000fc8000001140d */
[----:B------:R-:W-:-:S05]  /*33c0*/  LEA.HI.SX32 R13, R54, R13, 0x1d ;  /* 0x0000000d360d7211 */ /* 0x000fca00078feaff */
[----:B------:R-:W-:-:S05]  /*33d0*/  IMAD.SHL.U32 R83, R13, 0x8, RZ ;  /* 0x000000080d537824 */ /* 0x000fca00078e00ff */
[----:B------:R-:W-:-:S04]  /*33e0*/  LOP3.LUT R13, R59, 0x38, R83, 0xf8, !PT ;  /* 0x000000383b0d7812 */ /* 0x000fc800078ef853 */
[----:B------:R-:W-:-:S05]  /*33f0*/  LOP3.LUT R13, R13, R60, RZ, 0x3c, !PT ;  /* 0x0000003c0d0d7212 */ /* 0x000fca00078e3cff */
[----:B------:R-:W-:Y:S02]  /*3400*/  IMAD R15, R200, 0x200, R13 ;  /* 0x00000200c80f7824 */ /* 0x000fe400078e020d */
[----:B------:R-:W-:Y:S02]  /*3410*/  IMAD.IADD R13, R68, 0x1, R14 ;  /* 0x00000001440d7824 */ /* 0x000fe400078e020e */
[----:B------:R-:W-:-:S03]  /*3420*/  IMAD.IADD R15, R14, 0x1, R15 ;  /* 0x000000010e0f7824 */ /* 0x000fc600078e020f */
[----:B------:R-:W-:Y:S01]  /*3430*/  LEA R13, R13, R2, 0x1 ;  /* 0x000000020d0d7211 */ /* 0x000fe200078e08ff */
[----:B------:R-:W-:-:S05]  /*3440*/  IMAD R24, R15, 0x2, R2 ;  /* 0x000000020f187824 */ /* 0x000fca00078e0202 */
        /* <DEDUP_REMOVED lines=82> */
[----:B------:R-:W-:Y:S01]  /*3970*/  F2FP.F16.F32.PACK_AB R14, R14, R15 ;  /* 0x0000000f0e0e723e */ /* 0x000fe200000000ff */
[----:B------:R-:W-:Y:S01]  /*3980*/  IMAD.MOV.U32 R15, RZ, RZ, R86 ;  /* 0x000000ffff0f7224 */ /* 0x000fe200078e0056 */
[----:B------:R-:W-:-:S07]  /*3990*/  F2FP.F16.F32.PACK_AB R26, R9, R8 ;  /* 0x00000008091a723e */ /* 0x000fce00000000ff */
.L_x_1980:
[----:B------:R-:W-:Y:S05]  /*39a0*/  BSYNC B1 ;  /* 0x0000000000017941 */ /* 0x000fea0003800000 */
.L_x_1979:
        /* <DEDUP_REMOVED lines=10> */
.L_x_1962:
[----:B------:R-:W-:-:S06]  /*3a50*/  UISETP.NE.AND UP0, UPT, UR37, 0x3, UPT ;  /* 0x000000032500788c */ /* 0x000fcc000bf05270 */
[----:B------:R-:W-:-:S13]  /*3a60*/  PLOP3.LUT P3, PT, PT, PT, UP0, 0x80, 0x0 ;  /* 0x000000000000781c */ /* 0x000fda0003f6f008 */
[----:B------:R-:W-:Y:S05]  /*3a70*/  @!P3 BRA `(.L_x_1981) ;  /* 0x000000000004b947 */ /* 0x000fea0003800000 */
[----:B------:R-:W-:Y:S01]  /*3a80*/  BPT.TRAP 0x1 ;  /* 0x000000040000795c */ /* 0x000fe20000300000 */
.L_x_1981:
        /* <DEDUP_REMOVED lines=8> */
.L_x_2282:
[----:B------:R-:W-:Y:S05]  /*3b10*/  BSYNC B1 ;  /* 0x0000000000017941 */ /* 0x000fea0003800000 */
.L_x_1982:
[----:B------:R-:W-:Y:S05]  /*3b20*/  @P4 BRA `(.L_x_1969) ;  /* 0x00000000002c4947 */ /* 0x000fea0003800000 */
[----:B------:R-:W-:Y:S01]  /*3b30*/  @!P1 LOP3.LUT P4, RZ, R193, 0x4, RZ, 0xc0, !PT ;  /* 0x00000004c1ff9812 */ /* 0x000fe2000788c0ff */
[----:B------:R-:W-:Y:S01]  /*3b40*/  @!P1 VIADD R4, R65, 0x20 ;  /* 0x0000002041049836 */ /* 0x000fe20000000000 */
[----:B------:R-:W-:Y:S02]  /*3b50*/  PLOP3.LUT P5, PT, PT, PT, PT, 0x8, 0x0 ;  /* 0x000000000000781c */ /* 0x000fe40003fae170 */
[----:B------:R-:W-:-:S13]  /*3b60*/  @!P1 PLOP3.LUT P5, PT, P4, PT, PT, 0x80, 0x0 ;  /* 0x000000000000981c */ /* 0x000fda00027af070 */
[----:B------:R-:W-:-:S05]  /*3b70*/  @P5 IADD3 R4, R65, -0x20, RZ ;  /* 0xffffffe041045810 */ /* 0x000fca0007ffe0ff */
[----:B------:R-:W-:-:S04]  /*3b80*/  @!P1 IMAD.IADD R5, R14, 0x1, R4 ;  /* 0x000000010e059824 */ /* 0x000fc800078e0204 */
[----:B------:R-:W-:Y:S02]  /*3b90*/  @!P1 IMAD R8, R5, 0x2, R2 ;  /* 0x0000000205089824 */ /* 0x000fe400078e0202 */
[----:B------:R-:W1:Y:S04]  /*3ba0*/  @!P0 LDS.128 R4, [R15+0x22400] ;  /* 0x022400000f048984 */ /* 0x000e680000000c00 */
[----:B------:R-:W2:Y:S04]  /*3bb0*/  @!P1 LDS.128 R8, [R8+0x22400] ;  /* 0x0224000008089984 */ /* 0x000ea80000000c00 */
[----:B-1----:R1:W-:Y:S04]  /*3bc0*/  @!P0 STG.E.128 desc[UR42][R12.64], R4 ;  /* 0x000000040c008986 */ /* 0x0023e8000c101d2a */
[----:B--2---:R1:W-:Y:S02]  /*3bd0*/  @!P1 STG.E.128 desc[UR42][R12.64+0x40], R8 ;  /* 0x000040080c009986 */ /* 0x0043e4000c101d2a */
.L_x_1969:
[----:B------:R-:W-:Y:S05]  /*3be0*/  BSYNC B0 ;  /* 0x0000000000007941 */ /* 0x000fea0003800000 */
.L_x_1961:
[----:B-12-4-:R-:W1:Y:S01]  /*3bf0*/  S2R R4, SR_TID.X ;  /* 0x0000000000047919 */ /* 0x016e620000002100 */
[----:B------:R-:W-:Y:S01]  /*3c00*/  @!PT LDS RZ, [RZ] ;  /* 0x00000000fffff984 */ /* 0x000fe20000000800 */
[----:B------:R-:W-:Y:S01]  /*3c10*/  @!PT LDS RZ, [RZ] ;  /* 0x00000000fffff984 */ /* 0x000fe20000000800 */
[----:B------:R-:W-:Y:S01]  /*3c20*/  @!PT LDS RZ, [RZ] ;  /* 0x00000000fffff984 */ /* 0x000fe20000000800 */
[----:B------:R-:W-:Y:S01]  /*3c30*/  @!PT LDS RZ, [RZ] ;  /* 0x00000000fffff984 */ /* 0x000fe20000000800 */
[----:B------:R2:W-:Y:S06]  /*3c40*/  MEMBAR.ALL.CTA ;  /* 0x0000000000007992 */ /* 0x0005ec0000008000 */
[----:B--2---:R-:W2:Y:S01]  /*3c50*/  FENCE.VIEW.ASYNC.S ;  /* 0x00000000000073c6 */ /* 0x004ea20000000000 */
[----:B------:R-:W-:Y:S05]  /*3c60*/  WARPSYNC.ALL ;  /* 0x0000000000007948 */ /* 0x000fea0003800000 */
[----:B------:R-:W-:Y:S01]  /*3c70*/  BSSY B0, `(.L_x_1984) ;  /* 0x0000009000007945 */ /* 0x000fe20003800000 */
[----:B-1----:R-:W-:Y:S01]  /*3c80*/  LOP3.LUT R4, R4, 0x7f, RZ, 0xc0, !PT ;  /* 0x0000007f04047812 */ /* 0x002fe200078ec0ff */
[----:B--2---:R1:W-:Y:S03]  /*3c90*/  BAR.SYNC.DEFER_BLOCKING R62, 0x80 ;  /* 0x0002003e0000751d */ /* 0x0043e60000010000 */
[----:B------:R-:W-:-:S13]  /*3ca0*/  ISETP.NE.AND P4, PT, R4, RZ, PT ;  /* 0x000000ff0400720c */ /* 0x000fda0003f85270 */
[----:B------:R-:W-:-:S05]  /*3cb0*/  @!P4 VIADD R4, R70, 0x28ca0 ;  /* 0x00028ca04604c836 */ /* 0x000fca0000000000 */
[----:B------:R-:W-:-:S04]  /*3cc0*/  @!P4 PRMT R4, RZ, 0x654, R4 ;  /* 0x00000654ff04c816 */ /* 0x000fc80000000004 */
[----:B------:R1:W-:Y:S01]  /*3cd0*/  @!P4 SYNCS.ARRIVE.TRANS64.RED.A1T0 RZ, [R4+URZ], RZ ;  /* 0x000000ff04ffc9a7 */ /* 0x0003e2000810043f */
[----:B------:R-:W-:Y:S05]  /*3ce0*/  @!P3 BRA `(.L_x_1985) ;  /* 0x000000000004b947 */ /* 0x000fea0003800000 */
[----:B------:R-:W-:Y:S01]  /*3cf0*/  BPT.TRAP 0x1 ;  /* 0x000000040000795c */ /* 0x000fe20000300000 */
.L_x_1985:
[----:B------:R-:W-:Y:S05]  /*3d00*/  BSYNC B0 ;  /* 0x0000000000007941 */ /* 0x000fea0003800000 */
.L_x_1984:
[----:B------:R-:W2:Y:S01]  /*3d10*/  SYNCS.PHASECHK.TRANS64.TRYWAIT P5, [R70+URZ+0x28cb0], R77 ;  /* 0x028cb04d460075a7 */ /* 0x000ea200080a017f */
[----:B------:R-:W-:Y:S01]  /*3d20*/  BSSY B0, `(.L_x_1986) ;  /* 0x0000003000007945 */ /* 0x000fe20003800000 */
[----:B------:R-:W-:-:S03]  /*3d30*/  ISETP.GE.AND P3, PT, R23, R72, PT ;  /* 0x000000481700720c */ /* 0x000fc60003f66270 */
[----:B--2---:R-:W-:Y:S10]  /*3d40*/  @!P5 BRA `(.L_x_1987) ;  /* 0x0000018000b8d947 */ /* 0x004ff40003800000 */
.L_x_2283:
[----:B------:R-:W-:Y:S05]  /*3d50*/  BSYNC B0 ;  /* 0x0000000000007941 */ /* 0x000fea0003800000 */
.L_x_1986:
[----:B------:R-:W-:Y:S04]  /*3d60*/  BSSY B0, `(.L_x_1988) ;  /* 0x0000052000007945 */ /* 0x000fe80003800000 */
[----:B------:R-:W-:Y:S05]  /*3d70*/  @P3 BRA `(.L_x_1989) ;  /* 0x0000000400403947 */ /* 0x000fea0003800000 */
[----:B-1----:R-:W-:Y:S01]  /*3d80*/  IMAD.WIDE R4, R51, 0x40, R20 ;  /* 0x0000004033047825 */ /* 0x002fe200078e0214 */
[----:B------:R-:W-:Y:S01]  /*3d90*/  ULDC.64 UR4, c[0x0][0x318] ;  /* 0x0000c60000047ab9 */ /* 0x000fe20000000a00 */
[----:B------:R-:W-:Y:S02]  /*3da0*/  LOP3.LUT P3, RZ, R193, 0x4, RZ, 0xc0, !PT ;  /* 0x00000004c1ff7812 */ /* 0x000fe4000786c0ff */
[----:B------:R-:W-:Y:S01]  /*3db0*/  IMAD R5, R5, UR4, RZ ;  /* 0x0000000405057c24 */ /* 0x000fe2000f8e02ff */
[----:B------:R-:W-:Y:S01]  /*3dc0*/  LEA R9, R184, R65, 0xf ;  /* 0x00000041b8097211 */ /* 0x000fe200078e78ff */
[----:B------:R-:W-:Y:S01]  /*3dd0*/  IMAD.MOV.U32 R6, RZ, RZ, R40 ;  /* 0x000000ffff067224 */ /* 0x000fe200078e0028 */
[----:B---3--:R-:W-:Y:S01]  /*3de0*/  IADD3 R12, R16, 0x80, RZ ;  /* 0x00000080100c7810 */ /* 0x008fe20007ffe0ff */
[----:B------:R-:W-:Y:S02]  /*3df0*/  IMAD.MOV.U32 R7, RZ, RZ, R75 ;  /* 0x000000ffff077224 */ /* 0x000fe400078e004b */
[----:B------:R-:W-:-:S02]  /*3e00*/  IMAD R5, R4, UR5, R5 ;  /* 0x0000000504057c24 */ /* 0x000fc4000f8e0205 */
[----:B------:R-:W-:Y:S01]  /*3e10*/  IMAD.WIDE.U32 R6, R4, UR4, R6 ;  /* 0x0000000404067c25 */ /* 0x000fe2000f8e0006 */
[----:B------:R-:W-:-:S03]  /*3e20*/  ULDC.64 UR4, c[0x0][0x308] ;  /* 0x0000c20000047ab9 */ /* 0x000fc60000000a00 */
[----:B------:R-:W-:Y:S01]  /*3e30*/  IMAD.IADD R5, R7, 0x1, R5 ;  /* 0x0000000107057824 */ /* 0x000fe200078e0205 */
[----:B------:R-:W-:Y:S01]  /*3e40*/  LEA R76, P5, R6, UR4, 0x1 ;  /* 0x00000004064c7c11 */ /* 0x000fe2000f8a08ff */
[----:B------:R-:W-:Y:S01]  /*3e50*/  VIADD R4, R16, 0x40 ;  /* 0x0000004010047836 */ /* 0x000fe20000000000 */
[----:B------:R-:W-:Y:S01]  /*3e60*/  ULDC UR4, c[0x0][0x310] ;  /* 0x0000c40000047ab9 */ /* 0x000fe20000000800 */
[C---:B------:R-:W-:Y:S01]  /*3e70*/  VIADD R79, R9.reuse, 0x20 ;  /* 0x00000020094f7836 */ /* 0x040fe20000000000 */
[----:B0-2---:R-:W-:Y:S01]  /*3e80*/  LEA.HI.X R77, R6, UR5, R5, 0x1, P5 ;  /* 0x00000005064d7c11 */ /* 0x005fe2000a8f0c05 */
[C---:B------:R-:W-:Y:S01]  /*3e90*/  @P3 VIADD R79, R9.reuse, 0xffffffe0 ;  /* 0xffffffe0094f3836 */ /* 0x040fe20000000000 */
[----:B------:R-:W-:Y:S01]  /*3ea0*/  ISETP.GE.AND P5, PT, R16, UR4, PT ;  /* 0x0000000410007c0c */ /* 0x000fe2000bfa6270 */
[----:B------:R-:W-:Y:S01]  /*3eb0*/  IMAD R80, R9, 0x2, R2 ;  /* 0x0000000209507824 */ /* 0x000fe200078e0202 */
[----:B------:R-:W-:Y:S01]  /*3ec0*/  ISETP.GE.AND P3, PT, R4, UR4, PT ;  /* 0x0000000404007c0c */ /* 0x000fe2000bf66270 */
[----:B------:R-:W-:-:S02]  /*3ed0*/  VIADD R13, R16, 0xc0 ;  /* 0x000000c0100d7836 */ /* 0x000fc40000000000 */
[C---:B------:R-:W-:Y:S02]  /*3ee0*/  VIADD R72, R16.reuse, 0x100 ;  /* 0x0000010010487836 */ /* 0x040fe40000000000 */
[----:B------:R-:W-:Y:S02]  /*3ef0*/  VIADD R78, R16, 0x140 ;  /* 0x00000140104e7836 */ /* 0x000fe40000000000 */
[----:B------:R-:W-:-:S04]  /*3f00*/  IMAD R79, R79, 0x2, R2 ;  /* 0x000000024f4f7824 */ /* 0x000fc800078e0202 */
        /* <DEDUP_REMOVED lines=55> */
.L_x_1989:
[----:B------:R-:W-:Y:S05]  /*4280*/  BSYNC B0 ;  /* 0x0000000000007941 */ /* 0x000fea0003800000 */
.L_x_1988:
[----:B------:R-:W-:Y:S01]  /*4290*/  @!PT LDS RZ, [RZ] ;  /* 0x00000000fffff984 */ /* 0x000fe20000000800 */
[----:B------:R-:W-:Y:S01]  /*42a0*/  @!PT LDS RZ, [RZ] ;  /* 0x00000000fffff984 */ /* 0x000fe20000000800 */
[----:B------:R-:W-:Y:S01]  /*42b0*/  @!PT LDS RZ, [RZ] ;  /* 0x00000000fffff984 */ /* 0x000fe20000000800 */
[----:B------:R-:W-:Y:S01]  /*42c0*/  @!PT LDS RZ, [RZ] ;  /* 0x00000000fffff984 */ /* 0x000fe20000000800 */
[----:B------:R5:W-:Y:S06]  /*42d0*/  MEMBAR.ALL.CTA ;  /* 0x0000000000007992 */ /* 0x000bec0000008000 */
[----:B-----5:R-:W5:Y:S01]  /*42e0*/  FENCE.VIEW.ASYNC.S ;  /* 0x00000000000073c6 */ /* 0x020f620000000000 */
[----:B0-2---:R-:W-:Y:S01]  /*42f0*/  @!P4 VIADD R70, R70, 0x28cc0 ;  /* 0x00028cc04646c836 */ /* 0x005fe20000000000 */
[----:B-----5:R0:W-:Y:S04]  /*4300*/  BAR.SYNC.DEFER_BLOCKING R62, 0x80 ;  /* 0x0002003e0000751d */ /* 0x0201e80000010000 */
[----:B------:R-:W-:Y:S01]  /*4310*/  @!P4 PRMT R70, RZ, 0x654, R70 ;  /* 0x00000654ff46c816 */ /* 0x000fe20000000046 */
[----:B------:R-:W-:Y:S01]  /*4320*/  VIADD R184, R184, 0x1 ;  /* 0x00000001b8b87836 */ /* 0x000fe20000000000 */
[----:B------:R-:W-:-:S02]  /*4330*/  PLOP3.LUT P3, PT, PT, PT, PT, 0x8, 0x0 ;  /* 0x000000000000781c */ /* 0x000fc40003f6e170 */
[----:B------:R0:W-:Y:S02]  /*4340*/  @!P4 SYNCS.ARRIVE.TRANS64.RED.A1T0 RZ, [R70+URZ], RZ ;  /* 0x000000ff46ffc9a7 */ /* 0x0001e4000810043f */
[----:B------:R-:W-:-:S04]  /*4350*/  ISETP.NE.AND P4, PT, R184, 0x2, PT ;  /* 0x00000002b800780c */ /* 0x000fc80003f85270 */
[----:B-1----:R-:W-:Y:S02]  /*4360*/  SEL R4, RZ, 0x1, P4 ;  /* 0x00000001ff047807 */ /* 0x002fe40002000000 */
[----:B------:R-:W-:Y:S02]  /*4370*/  SEL R184, R184, RZ, P4 ;  /* 0x000000ffb8b87207 */ /* 0x000fe40002000000 */
[----:B------:R-:W-:Y:S01]  /*4380*/  LOP3.LUT R187, R187, R4, RZ, 0x3c, !PT ;  /* 0x00000004bbbb7212 */ /* 0x000fe200078e3cff */
[----:B0-----:R-:W-:Y:S06]  /*4390*/  @P2 BRA `(.L_x_1990) ;  /* 0xffffffe000182947 */ /* 0x001fec000383ffff */
.L_x_1956:
[----:B------:R-:W-:Y:S04]  /*43a0*/  BSSY B0, `(.L_x_1991) ;  /* 0x0000004000007945 */ /* 0x000fe80003800000 */
[----:B------:R-:W-:Y:S05]  /*43b0*/  @P3 BRA `(.L_x_1992) ;  /* 0x0000000000083947 */ /* 0x000fea0003800000 */
[----:B------:R-:W0:Y:S02]  /*43c0*/  FENCE.VIEW.ASYNC.G ;  /* 0x00000000000073c6 */ /* 0x000e240000000100 */
[----:B0-----:R-:W-:Y:S06]  /*43d0*/  BAR.ARV 0xc, 0x120 ;  /* 0x0304800000007b1d */ /* 0x001fec0000002000 */
.L_x_1992:
[----:B------:R-:W-:Y:S05]  /*43e0*/  BSYNC B0 ;  /* 0x0000000000007941 */ /* 0x000fea0003800000 */
.L_x_1991:
[----:B------:R-:W-:Y:S01]  /*43f0*/  UISETP.NE.AND UP0, UPT, UR38, 0x1, UPT ;  /* 0x000000012600788c */ /* 0x000fe2000bf05270 */
[----:B------:R-:W-:Y:S01]  /*4400*/  BSSY B7, `(.L_x_1993) ;  /* 0x0000eb8000077945 */ /* 0x000fe20003800000 */
[----:B------:R-:W-:Y:S02]  /*4410*/  ULDC UR4, c[0x0][0x9e0] ;  /* 0x0002780000047ab9 */ /* 0x000fe40000000800 */
[----:B------:R-:W-:Y:S02]  /*4420*/  VIADD R0, R49, UR4 ;  /* 0x0000000431007c36 */ /* 0x000fe40008000000 */
[----:B------:R-:W-:-:S13]  /*4430*/  PLOP3.LUT P0, PT, PT, PT, UP0, 0x80, 0x0 ;  /* 0x000000000000781c */ /* 0x000fda0003f0f008 */
[----:B------:R-:W-:Y:S05]  /*4440*/  @!P0 BRA `(.L_x_1994) ;  /* 0x0000002000748947 */ /* 0x000fea0003800000 */
[----:B------:R-:W0:Y:S02]  /*4450*/  LDC R6, c[0x0][0x9e4] ;  /* 0x00027900ff067b82 */ /* 0x000e240000000800 */
[----:B0-----:R-:W-:-:S13]  /*4460*/  ISETP.GE.AND P0, PT, R6, 0x1, PT ;  /* 0x000000010600780c */ /* 0x001fda0003f06270 */
[----:B------:R-:W-:Y:S05]  /*4470*/  @!P0 BRA `(.L_x_1995) ;  /* 0x0000000000488947 */ /* 0x000fea0003800000 */
[C---:B------:R-:W-:Y:S01]  /*4480*/  ISETP.GT.AND P1, PT, R49.reuse, RZ, PT ;  /* 0x000000ff3100720c */ /* 0x040fe20003f24270 */
[----:B------:R-:W-:Y:S01]  /*4490*/  BSSY B0, `(.L_x_1996) ;  /* 0x000000e000007945 */ /* 0x000fe20003800000 */
[----:B------:R-:W-:-:S11]  /*44a0*/  VIADD R3, R49, 0xffffffff ;  /* 0xffffffff31037836 */ /* 0x000fd60000000000 */
[----:B------:R-:W-:Y:S05]  /*44b0*/  @P1 BRA `(.L_x_1997) ;  /* 0x00000000001c1947 */ /* 0x000fea0003800000 */
[----:B------:R-:W-:Y:S02]  /*44c0*/  ISETP.NE.AND P1, PT, R6, 0x1, PT ;  /* 0x000000010600780c */ /* 0x000fe40003f25270 */
[----:B------:R-:W-:-:S11]  /*44d0*/  IADD3 R3, -R49, RZ, RZ ;  /* 0x000000ff31037210 */ /* 0x000fd60007ffe1ff */
[----:B------:R-:W0:Y:S02]  /*44e0*/  @P1 LDC.64 R4, c[0x0][0x9e8] ;  /* 0x00027a00ff041b82 */ /* 0x000e240000000a00 */
[----:B0-----:R-:W-:-:S05]  /*44f0*/  @P1 IMAD.HI.U32 R4, R3, R4, RZ ;  /* 0x0000000403041227 */ /* 0x001fca00078e00ff */
[----:B------:R-:W-:-:S04]  /*4500*/  @P1 SHF.R.U32.HI R3, RZ, R5, R4 ;  /* 0x00000005ff031219 */ /* 0x000fc80000011604 */
[----:B------:R-:W-:Y:S01]  /*4510*/  LOP3.LUT R3, RZ, R3, RZ, 0x33, !PT ;  /* 0x00000003ff037212 */ /* 0x000fe200078e33ff */
[----:B------:R-:W-:Y:S06]  /*4520*/  BRA `(.L_x_1998) ;  /* 0x0000000000107947 */ /* 0x000fec0003800000 */
.L_x_1997:
[----:B------:R-:W-:-:S13]  /*4530*/  ISETP.NE.AND P1, PT, R6, 0x1, PT ;  /* 0x000000010600780c */ /* 0x000fda0003f25270 */
[----:B------:R-:W0:Y:S02]  /*4540*/  @P1 LDC.64 R4, c[0x0][0x9e8] ;  /* 0x00027a00ff041b82 */ /* 0x000e240000000a00 */
[----:B0-----:R-:W-:-:S05]  /*4550*/  @P1 IMAD.HI.U32 R4, R3, R4, RZ ;  /* 0x0000000403041227 */ /* 0x001fca00078e00ff */
[----:B------:R-:W-:-:S07]  /*4560*/  @P1 SHF.R.U32.HI R3, RZ, R5, R4 ;  /* 0x00000005ff031219 */ /* 0x000fce0000011604 */
.L_x_1998:
[----:B------:R-:W-:Y:S05]  /*4570*/  BSYNC B0 ;  /* 0x0000000000007941 */ /* 0x000fea0003800000 */
.L_x_1996:
[----:B------:R-:W-:-:S05]  /*4580*/  IMAD R3, R3, R6, R6 ;  /* 0x0000000603037224 */ /* 0x000fca00078e0206 */
[----:B------:R-:W-:-:S07]  /*4590*/  VIMNMX R0, R0, R3, PT ;  /* 0x0000000300007248 */ /* 0x000fce0003fe0100 */
.L_x_1995:
[----:B------:R-:W-:Y:S01]  /*45a0*/  VIADD R0, R0, 0x3f ;  /* 0x0000003f00007836 */ /* 0x000fe20000000000 */
[----:B------:R-:W-:Y:S02]  /*45b0*/  ULDC UR4, c[0x0][0x9dc] ;  /* 0x0002770000047ab9 */ /* 0x000fe40000000800 */
[----:B------:R-:W-:Y:S02]  /*45c0*/  VIADD R4, R47, -UR4 ;  /* 0x800000042f047c36 */ /* 0x000fe40008000000 */
[----:B------:R-:W-:-:S04]  /*45d0*/  SHF.R.S32.HI R3, RZ, 0x1f, R0 ;  /* 0x0000001fff037819 */ /* 0x000fc80000011400 */
[----:B------:R-:W-:-:S04]  /*45e0*/  LEA.HI R3, R3, R0, RZ, 0x6 ;  /* 0x0000000003037211 */ /* 0x000fc800078f30ff */
[----:B------:R-:W-:-:S04]  /*45f0*/  SHF.R.S32.HI R3, RZ, 0x6, R3 ;  /* 0x00000006ff037819 */ /* 0x000fc80000011403 */
[----:B------:R-:W-:Y:S01]  /*4600*/  VIMNMX R8, R168, R3, PT ;  /* 0x00000003a8087248 */ /* 0x000fe20003fe0100 */
        /* <DEDUP_REMOVED lines=11> */
.L_x_2001:
[----:B------:R-:W-:-:S13]  /*46c0*/  ISETP.NE.AND P0, PT, R6, 0x1, PT ;  /* 0x000000010600780c */ /* 0x000fda0003f05270 */
[----:B------:R-:W0:Y:S02]  /*46d0*/  @P0 LDC.64 R10, c[0x0][0x9e8] ;  /* 0x00027a00ff0a0b82 */ /* 0x000e240000000a00 */
[----:B0-----:R-:W-:-:S05]  /*46e0*/  @P0 IMAD.HI.U32 R10, R47, R10, RZ ;  /* 0x0000000a2f0a0227 */ /* 0x001fca00078e00ff */
[----:B------:R-:W-:-:S07]  /*46f0*/  @P0 SHF.R.U32.HI R47, RZ, R11, R10 ;  /* 0x0000000bff2f0219 */ /* 0x000fce000001160a */
.L_x_2002:
[----:B------:R-:W-:Y:S05]  /*4700*/  BSYNC B0 ;  /* 0x0000000000007941 */ /* 0x000fea0003800000 */
.L_x_2000:
[----:B------:R-:W-:-:S05]  /*4710*/  IMAD R47, R47, R6, RZ ;  /* 0x000000062f2f7224 */ /* 0x000fca00078e02ff */
[----:B------:R-:W-:-:S07]  /*4720*/  VIMNMX R4, R4, R47, !PT ;  /* 0x0000002f04047248 */ /* 0x000fce0007fe0100 */
.L_x_1999:
        /* <DEDUP_REMOVED lines=14> */
[----:B------:R-:W-:Y:S02]  /*4810*/  CS2R R136, SRZ ;  /* 0x0000000000887805 */ /* 0x000fe4000001ff00 */
[----:B------:R-:W-:Y:S02]  /*4820*/  CS2R R134, SRZ ;  /* 0x0000000000867805 */ /* 0x000fe4000001ff00 */
[----:B------:R-:W-:Y:S02]  /*4830*/  ISETP.GT.AND P1, PT, R8, R4, PT ;  /* 0x000000040800720c */ /* 0x000fe40003f24270 */
        /* <DEDUP_REMOVED lines=30> */
[----:B---3--:R-:W-:Y:S02]  /*4a20*/  CS2R R80, SRZ ;  /* 0x0000000000507805 */ /* 0x008fe4000001ff00 */
[----:B------:R-:W-:Y:S02]  /*4a30*/  CS2R R78, SRZ ;  /* 0x00000000004e7805 */ /* 0x000fe4000001ff00 */
[----:B----4-:R-:W-:-:S02]  /*4a40*/  CS2R R76, SRZ ;  /* 0x00000000004c7805 */ /* 0x010fc4000001ff00 */
        /* <DEDUP_REMOVED lines=15> */
[----:B------:R-:W-:Y:S02]  /*4b40*/  CS2R R38, SRZ ;  /* 0x0000000000267805 */ /* 0x000fe4000001ff00 */
[----:B------:R-:W-:Y:S02]  /*4b50*/  CS2R R170, SRZ ;  /* 0x0000000000aa7805 */ /* 0x000fe4000001ff00 */
[----:B------:R-:W-:Y:S02]  /*4b60*/  CS2R R34, SRZ ;  /* 0x0000000000227805 */ /* 0x000fe4000001ff00 */
[----:B------:R-:W-:-:S02]  /*4b70*/  CS2R R172, SRZ ;  /* 0x0000000000ac7805 */ /* 0x000fc4000001ff00 */
[----:B------:R-:W-:Y:S02]  /*4b80*/  MOV R31, RZ ;  /* 0x000000ff001f7202 */ /* 0x000fe40000000f00 */
[----:B------:R-:W-:Y:S02]  /*4b90*/  CS2R R6, SRZ ;  /* 0x0000000000067805 */ /* 0x000fe4000001ff00 */
[----:B------:R-:W-:Y:S01]  /*4ba0*/  CS2R R174, SRZ ;  /* 0x0000000000ae7805 */ /* 0x000fe2000001ff00 */
[----:B------:R-:W-:Y:S02]  /*4bb0*/  IMAD.MOV.U32 R27, RZ, RZ, RZ ;  /* 0x000000ffff1b7224 */ /* 0x000fe400078e00ff */
[----:B------:R-:W-:Y:S01]  /*4bc0*/  IMAD.MOV.U32 R5, RZ, RZ, RZ ;  /* 0x000000ffff057224 */ /* 0x000fe200078e00ff */
[----:B------:R-:W-:Y:S06]  /*4bd0*/  @!P1 BRA `(.L_x_2003) ;  /* 0x000000e000e89947 */ /* 0x000fec0003800000 */
[----:B------:R-:W0:Y:S02]  /*4be0*/  SHFL.IDX PT, R0, R219, RZ, 0x1f ;  /* 0x00001fffdb007589 */ /* 0x000e2400000e0000 */
[----:B0-----:R-:W-:-:S04]  /*4bf0*/  LEA.HI R3, R0, R0, RZ, 0x1 ;  /* 0x0000000000037211 */ /* 0x001fc800078f08ff */
[----:B------:R-:W-:-:S05]  /*4c00*/  LOP3.LUT R3, R3, 0x1fffe, RZ, 0xc0, !PT ;  /* 0x0001fffe03037812 */ /* 0x000fca00078ec0ff */
[----:B------:R-:W-:Y:S01]  /*4c10*/  IMAD.IADD R3, R0, 0x1, -R3 ;  /* 0x0000000100037824 */ /* 0x000fe200078e0a03 */
[----:B------:R-:W-:-:S03]  /*4c20*/  MOV R0, UR37 ;  /* 0x0000002500007c02 */ /* 0x000fc60008000f00 */
[----:B------:R-:W-:Y:S01]  /*4c30*/  IMAD R3, R3, 0x8000, R2 ;  /* 0x0000800003037824 */ /* 0x000fe200078e0202 */
[----:B------:R-:W-:-:S03]  /*4c40*/  ISETP.NE.AND P0, PT, R0, 0x3, PT ;  /* 0x000000030000780c */ /* 0x000fc60003f05270 */
[----:B------:R-:W-:-:S05]  /*4c50*/  VIADD R3, R3, 0x400 ;  /* 0x0000040003037836 */ /* 0x000fca0000000000 */
[----:B------:R-:W-:-:S04]  /*4c60*/  SHF.R.U32.HI R3, RZ, 0x4, R3 ;  /* 0x00000004ff037819 */ /* 0x000fc80000011603 */
[----:B------:R-:W-:-:S04]  /*4c70*/  LOP3.LUT R3, R3, 0x3fff, RZ, 0xc0, !PT ;  /* 0x00003fff03037812 */ /* 0x000fc800078ec0ff */
[----:B------:R-:W-:Y:S01]  /*4c80*/  LOP3.LUT R153, R3, 0x2000000, RZ, 0xfc, !PT ;  /* 0x0200000003997812 */ /* 0x000fe200078efcff */
[----:B------:R-:W-:Y:S06]  /*4c90*/  @!P0 BRA `(.L_x_2004) ;  /* 0x0000000000048947 */ /* 0x000fec0003800000 */
[----:B------:R-:W-:Y:S01]  /*4ca0*/  BPT.TRAP 0x1 ;  /* 0x000000040000795c */ /* 0x000fe20000300000 */
.L_x_2004:
[----:B------:R-:W-:Y:S01]  /*4cb0*/  IMAD R152, R18, 0x8, R2 ;  /* 0x0000000812987824 */ /* 0x000fe200078e0202 */
[----:B------:R-:W-:Y:S01]  /*4cc0*/  SHF.L.U32 R3, R19, 0x1f, RZ ;  /* 0x0000001f13037819 */ /* 0x000fe200000006ff */
[----:B------:R-:W-:Y:S01]  /*4cd0*/  VIADD R0, R2, 0x26800 ;  /* 0x0002680002007836 */ /* 0x000fe20000000000 */
[----:B------:R-:W-:Y:S01]  /*4ce0*/  BSSY B0, `(.L_x_2005) ;  /* 0x0000008000007945 */ /* 0x000fe20003800000 */
[----:B------:R-:W-:Y:S01]  /*4cf0*/  IMAD R10, R18, 0x1000, R153 ;  /* 0x00001000120a7824 */ /* 0x000fe200078e0299 */
[----:B------:R-:W0:Y:S01]  /*4d00*/  SYNCS.PHASECHK.TRANS64.TRYWAIT P1, [R152+URZ+0x28c50], R3 ;  /* 0x028c5003980075a7 */ /* 0x000e22000802017f */
[----:B------:R-:W-:Y:S01]  /*4d10*/  IMAD.MOV.U32 R11, RZ, RZ, 0x40000040 ;  /* 0x40000040ff0b7424 */ /* 0x000fe200078e00ff */
[----:B------:R-:W-:-:S04]  /*4d20*/  SHF.R.U32.HI R0, RZ, 0x4, R0 ;  /* 0x00000004ff007819 */ /* 0x000fc80000011600 */
[----:B------:R-:W-:-:S04]  /*4d30*/  LOP3.LUT R0, R0, 0x3fff, RZ, 0xc0, !PT ;  /* 0x00003fff00007812 */ /* 0x000fc800078ec0ff */
[----:B------:R-:W-:Y:S01]  /*4d40*/  LOP3.LUT R6, R0, 0x10000, RZ, 0xfc, !PT ;  /* 0x0001000000067812 */ /* 0x000fe200078efcff */
[----:B0-----:R-:W-:Y:S06]  /*4d50*/  @!P1 BRA `(.L_x_2006) ;  /* 0x0000017000c89947 */ /* 0x001fec0003800000 */
.L_x_2284:
[----:B------:R-:W-:Y:S05]  /*4d60*/  BSYNC B0 ;  /* 0x0000000000007941 */ /* 0x000fea0003800000 */
.L_x_2005:
[----:B------:R-:W-:Y:S01]  /*4d70*/  BAR.SYNC.DEFER_BLOCKING 0xe, 0x100 ;  /* 0x0384000000007b1d */ /* 0x000fe20000010000 */
[----:B------:R-:W-:Y:S01]  /*4d80*/  IMAD.MOV.U32 R7, RZ, RZ, 0x40000040 ;  /* 0x40000040ff077424 */ /* 0x000fe200078e00ff */
[----:B------:R-:W-:Y:S01]  /*4d90*/  R2UR UR6, R10 ;  /* 0x000000000a0672ca */ /* 0x000fe200000e0000 */
[C---:B------:R-:W-:Y:S01]  /*4da0*/  VIADD R14, R6.reuse, 0x2 ;  /* 0x00000002060e7836 */ /* 0x040fe20000000000 */
[----:B------:R-:W-:Y:S01]  /*4db0*/  R2UR UR7, R11 ;  /* 0x000000000b0772ca */ /* 0x000fe200000e0000 */
[----:B------:R-:W-:Y:S01]  /*4dc0*/  IMAD.MOV.U32 R13, RZ, RZ, 0x40000040 ;  /* 0x40000040ff0d7424 */ /* 0x000fe200078e00ff */
[----:B------:R-:W-:Y:S01]  /*4dd0*/  R2UR UR4, R6 ;  /* 0x00000000060472ca */ /* 0x000fe200000e0000 */
[----:B------:R-:W-:Y:S01]  /*4de0*/  IMAD.MOV.U32 R15, RZ, RZ, 0x40000040 ;  /* 0x40000040ff0f7424 */ /* 0x000fe200078e00ff */
[----:B------:R-:W-:Y:S01]  /*4df0*/  R2UR UR5, R7 ;  /* 0x00000000070572ca */ /* 0x000fe200000e0000 */
[C---:B------:R-:W-:Y:S01]  /*4e00*/  VIADD R20, R10.reuse, 0x100 ;  /* 0x000001000a147836 */ /* 0x040fe20000000000 */
[C---:B------:R-:W-:Y:S01]  /*4e10*/  IADD3 R12, R10.reuse, 0x80, RZ ;  /* 0x000000800a0c7810 */ /* 0x040fe20007ffe0ff */
[----:B------:R-:W-:Y:S01]  /*4e20*/  VIADD R10, R10, 0x180 ;  /* 0x000001800a0a7836 */ /* 0x000fe20000000000 */
[----:B------:R-:W-:Y:S01]  /*4e30*/  MOV R21, 0x40000040 ;  /* 0x4000004000157802 */ /* 0x000fe20000000f00 */
[----:B------:R-:W-:Y:S01]  /*4e40*/  IMAD.MOV.U32 R11, RZ, RZ, 0x40000040 ;  /* 0x40000040ff0b7424 */ /* 0x000fe200078e00ff */
[----:B------:R-:W1:Y:S01]  /*4e50*/  S2R R0, SR_TID.X ;  /* 0x0000000000007919 */ /* 0x000e620000002100 */
[----:B0-----:R-:W-:Y:S01]  /*4e60*/  VIADD R3, R8, 0xfffffffe ;  /* 0xfffffffe08037836 */ /* 0x001fe20000000000 */
[----:B------:R-:W-:Y:S04]  /*4e70*/  BSSY B0, `(.L_x_2007) ;  /* 0x00000eb000007945 */ /* 0x000fe80003800000 */
[----:B------:R-:W-:Y:S01]  /*4e80*/  ISETP.GE.AND P2, PT, R3, R4, PT ;  /* 0x000000040300720c */ /* 0x000fe20003f46270 */
        /* <DEDUP_REMOVED lines=9> */
[----:B------:R-:W-:-:S13]  /*4f20*/  ISETP.NE.AND P1, PT, R0, RZ, PT ;  /* 0x000000ff0000720c */ /* 0x000fda0003f25270 */
[----:B------:R-:W-:-:S04]  /*4f30*/  @!P1 IADD3 R0, R152, 0x28c60, RZ ;  /* 0x00028c6098009810 */ /* 0x000fc80007ffe0ff */
[----:B------:R-:W-:Y:S01]  /*4f40*/  @!P1 PRMT R0, RZ, 0x654, R0 ;  /* 0x00000654ff009816 */ /* 0x000fe20000000000 */
[----:B------:R-:W-:Y:S02]  /*4f50*/  WARPGROUP.DEPBAR.LE gsb0, 0x0 ;  /* 0x00008000000079c5 */ /* 0x000fe40000010000 */
[----:B------:R-:W-:-:S06]  /*4f60*/  WARPGROUP.ARRIVE ;  /* 0x00000000000079c5 */ /* 0x000fcc0000000000 */
[----:B------:R-:W-:Y:S01]  /*4f70*/  HGMMA.64x256x16.F32 R24, gdesc[UR4].tnspB, R24, gsb0 ;  /* 0x43e00000041879f0 */ /* 0x000fe20008000818 */
[----:B------:R-:W-:Y:S01]  /*4f80*/  R2UR UR6, R20 ;  /* 0x00000000140672ca */ /* 0x000fe200000e0000 */
[----:B------:R-:W-:Y:S01]  /*4f90*/  VIADD R20, R6, 0x6 ;  /* 0x0000000606147836 */ /* 0x000fe20000000000 */
[----:B------:R-:W-:Y:S01]  /*4fa0*/  R2UR UR7, R21 ;  /* 0x00000000150772ca */ /* 0x000fe200000e0000 */
[----:B------:R-:W-:Y:S01]  /*4fb0*/  IMAD.MOV.U32 R21, RZ, RZ, 0x40000040 ;  /* 0x40000040ff157424 */ /* 0x000fe200078e00ff */
        /* <DEDUP_REMOVED lines=18> */
.L_x_2014:
[----:B------:R-:W-:Y:S01]  /*50e0*/  BAR.SYNC.DEFER_BLOCKING 0xe, 0x100 ;  /* 0x0384000000007b1d */ /* 0x000fe20000010000 */
[C---:B------:R-:W-:Y:S01]  /*50f0*/  IMAD R5, R18.reuse, 0x40, R192 ;  /* 0x0000004012057824 */ /* 0x040fe200078e02c0 */
[----:B------:R-:W-:Y:S01]  /*5100*/  ISETP.GT.AND P3, PT, R3, R4, PT ;  /* 0x000000040300720c */ /* 0x000fe20003f64270 */
[----:B------:R-:W-:Y:S02]  /*5110*/  VIADD R18, R18, 0x1 ;  /* 0x0000000112127836 */ /* 0x000fe40000000000 */
[----:B------:R-:W-:Y:S02]  /*5120*/  IMAD R5, R5, 0x4, R2 ;  /* 0x0000000405057824 */ /* 0x000fe400078e0202 */
[----:B------:R-:W-:Y:S01]  /*5130*/  VIADD R3, R3, 0xffffffff ;  /* 0xffffffff03037836 */ /* 0x000fe20000000000 */
[----:B------:R-:W-:-:S04]  /*5140*/  ISETP.NE.AND P2, PT, R18, 0x2, PT ;  /* 0x000000021200780c */ /* 0x000fc80003f45270 */
[----:B------:R-:W-:Y:S02]  /*5150*/  SEL R8, RZ, 0x1, P2 ;  /* 0x00000001ff087807 */ /* 0x000fe40001000000 */
[----:B------:R-:W-:Y:S02]  /*5160*/  SEL R18, R18, RZ, P2 ;  /* 0x000000ff12127207 */ /* 0x000fe40001000000 */
[----:B------:R-:W-:Y:S01]  /*5170*/  LOP3.LUT R19, R19, R8, RZ, 0x3c, !PT ;  /* 0x0000000813137212 */ /* 0x000fe200078e3cff */
[----:B01----:R-:W0:Y:S04]  /*5180*/  LDS R0, [R5+0x28800] ;  /* 0x0288000005007984 */ /* 0x003e280000000800 */
        /* <DEDUP_REMOVED lines=131> */
.L_x_2009:
[----:B------:R-:W-:Y:S02]  /*59c0*/  LEA R0, R18, R2, 0x3 ;  /* 0x0000000212007211 */ /* 0x000fe400078e18ff */
[----:B------:R-:W-:-:S04]  /*59d0*/  SHF.L.U32 R5, R19, 0x1f, RZ ;  /* 0x0000001f13057819 */ /* 0x000fc800000006ff */
[----:B------:R0:W1:Y:S01]  /*59e0*/  SYNCS.PHASECHK.TRANS64.TRYWAIT P2, [R0+URZ+0x28c50], R5 ;  /* 0x028c5005000075a7 */ /* 0x000062000804017f */
[----:B------:R-:W-:Y:S05]  /*59f0*/  @!P0 BRA `(.L_x_2010) ;  /* 0x0000000000048947 */ /* 0x000fea0003800000 */
[----:B------:R-:W-:Y:S01]  /*5a00*/  BPT.TRAP 0x1 ;  /* 0x000000040000795c */ /* 0x000fe20000300000 */
.L_x_2010:
[----:B------:R-:W-:Y:S04]  /*5a10*/  BSSY B1, `(.L_x_2011) ;  /* 0x0000004000017945 */ /* 0x000fe80003800000 */
[----:B-1----:R-:W-:Y:S05]  /*5a20*/  @P2 BRA `(.L_x_2012) ;  /* 0x0000000000082947 */ /* 0x002fea0003800000 */
[----:B------:R-:W1:Y:S02]  /*5a30*/  SYNCS.PHASECHK.TRANS64.TRYWAIT P2, [R0+URZ+0x28c50], R5 ;  /* 0x028c5005000075a7 */ /* 0x000e64000804017f */
[----:B-1----:R-:W-:Y:S05]  /*5a40*/  @!P2 BRA `(.L_x_2013) ;  /* 0x0000016400a0a947 */ /* 0x002fea0003800000 */
.L_x_2012:
[----:B------:R-:W-:Y:S05]  /*5a50*/  BSYNC B1 ;  /* 0x0000000000017941 */ /* 0x000fea0003800000 */
.L_x_2011:
[----:B------:R-:W-:Y:S01]  /*5a60*/  IMAD R8, R18, 0x1000, R153 ;  /* 0x0000100012087824 */ /* 0x000fe200078e0299 */
[----:B------:R-:W-:Y:S01]  /*5a70*/  R2UR UR4, R6 ;  /* 0x00000000060472ca */ /* 0x000fe200000e0000 */
[----:B------:R-:W-:Y:S01]  /*5a80*/  IMAD.MOV.U32 R9, RZ, RZ, 0x40000040 ;  /* 0x40000040ff097424 */ /* 0x000fe200078e00ff */
[----:B------:R-:W-:Y:S01]  /*5a90*/  R2UR UR5, R7 ;  /* 0x00000000070572ca */ /* 0x000fe200000e0000 */
[----:B------:R-:W-:Y:S01]  /*5aa0*/  WARPGROUP.ARRIVE ;  /* 0x00000000000079c5 */ /* 0x000fe20000000000 */
[C---:B------:R-:W-:Y:S01]  /*5ab0*/  R2UR UR6, R8.reuse ;  /* 0x00000000080672ca */ /* 0x040fe200000e0000 */
[----:B------:R-:W-:Y:S01]  /*5ac0*/  VIADD R10, R8, 0x80 ;  /* 0x00000080080a7836 */ /* 0x000fe20000000000 */
[----:B------:R-:W-:Y:S01]  /*5ad0*/  R2UR UR7, R9 ;  /* 0x00000000090772ca */ /* 0x000fe200000e0000 */
[----:B------:R-:W-:Y:S02]  /*5ae0*/  IMAD.MOV.U32 R11, RZ, RZ, 0x40000040 ;  /* 0x40000040ff0b7424 */ /* 0x000fe400078e00ff */
[----:B------:R-:W-:-:S02]  /*5af0*/  IMAD.MOV.U32 R9, RZ, RZ, 0x40000040 ;  /* 0x40000040ff097424 */ /* 0x000fc400078e00ff */
[----:B01----:R-:W-:-:S05]  /*5b00*/  @!P1 VIADD R0, R0, 0x28c60 ;  /* 0x00028c6000009836 */ /* 0x003fca0000000000 */
[----:B------:R-:W-:-:S03]  /*5b10*/  @!P1 PRMT R0, RZ, 0x654, R0 ;  /* 0x00000654ff009816 */ /* 0x000fc60000000000 */
        /* <DEDUP_REMOVED lines=32> */
.L_x_2008:
[----:B------:R-:W-:Y:S05]  /*5d20*/  BSYNC B0 ;  /* 0x0000000000007941 */ /* 0x000fea0003800000 */
.L_x_2007:
[----:B------:R-:W-:Y:S01]  /*5d30*/  BAR.SYNC.DEFER_BLOCKING 0xe, 0x100 ;  /* 0x0384000000007b1d */ /* 0x000fe20000010000 */
[C---:B------:R-:W-:Y:S01]  /*5d40*/  IMAD R3, R18.reuse, 0x40, R192 ;  /* 0x0000004012037824 */ /* 0x040fe200078e02c0 */
[----:B------:R-:W-:Y:S02]  /*5d50*/  IADD3 R18, R18, 0x1, RZ ;  /* 0x0000000112127810 */ /* 0x000fe40007ffe0ff */
[----:B------:R-:W-:Y:S01]  /*5d60*/  PLOP3.LUT P0, PT, PT, PT, PT, 0x8, 0x0 ;  /* 0x000000000000781c */ /* 0x000fe20003f0e170 */
[----:B------:R-:W-:Y:S01]  /*5d70*/  IMAD R3, R3, 0x4, R2 ;  /* 0x0000000403037824 */ /* 0x000fe200078e0202 */
[----:B------:R-:W-:-:S04]  /*5d80*/  ISETP.NE.AND P1, PT, R18, 0x2, PT ;  /* 0x000000021200780c */ /* 0x000fc80003f25270 */
[----:B------:R-:W-:Y:S02]  /*5d90*/  SEL R4, RZ, 0x1, P1 ;  /* 0x00000001ff047807 */ /* 0x000fe40000800000 */
[----:B------:R-:W-:Y:S02]  /*5da0*/  SEL R18, R18, RZ, P1 ;  /* 0x000000ff12127207 */ /* 0x000fe40000800000 */
[----:B------:R-:W-:Y:S01]  /*5db0*/  LOP3.LUT R19, R19, R4, RZ, 0x3c, !PT ;  /* 0x0000000413137212 */ /* 0x000fe200078e3cff */
[----:B------:R-:W2:Y:S04]  /*5dc0*/  LDS R2, [R3+0x28800] ;  /* 0x0288000003027984 */ /* 0x000ea80000000800 */
[----:B01----:R0:W1:Y:S02]  /*5dd0*/  LDS R0, [R3+0x28820] ;  /* 0x0288200003007984 */ /* 0x0030640000000800 */
[----:B0-----:R-:W-:-:S02]  /*5de0*/  IMAD.MOV.U32 R3, RZ, RZ, RZ ;  /* 0x000000ffff037224 */ /* 0x001fc400078e00ff */
[-C--:B--2---:R-:W-:Y:S01]  /*5df0*/  FMUL.FTZ R173, R25, R2.reuse ;  /* 0x0000000219ad7220 */ /* 0x084fe20000410000 */
[-C--:B------:R-:W-:Y:S01]  /*5e00*/  FMUL.FTZ R6, R29, R2.reuse ;  /* 0x000000021d067220 */ /* 0x080fe20000410000 */
[-C--:B------:R-:W-:Y:S01]  /*5e10*/  FMUL.FTZ R156, R68, R2.reuse ;  /* 0x00000002449c7220 */ /* 0x080fe20000410000 */
[----:B------:R-:W-:Y:S01]  /*5e20*/  FMUL.FTZ R175, R24, R2 ;  /* 0x0000000218af7220 */ /* 0x000fe20000410000 */
[-C--:B-1----:R-:W-:Y:S01]  /*5e30*/  FMUL.FTZ R11, R46, R0.reuse ;  /* 0x000000002e0b7220 */ /* 0x082fe20000410000 */
[-C--:B------:R-:W-:Y:S01]  /*5e40*/  FMUL.FTZ R13, R50, R0.reuse ;  /* 0x00000000320d7220 */ /* 0x080fe20000410000 */
[-C--:B------:R-:W-:Y:S01]  /*5e50*/  FMUL.FTZ R15, R54, R0.reuse ;  /* 0x00000000360f7220 */ /* 0x080fe20000410000 */
[-C--:B------:R-:W-:Y:S01]  /*5e60*/  FMUL.FTZ R25, R58, R0.reuse ;  /* 0x000000003a197220 */ /* 0x080fe20000410000 */
[----:B------:R-:W-:Y:S01]  /*5e70*/  FMUL.FTZ R29, R66, R0 ;  /* 0x00000000421d7220 */ /* 0x000fe20000410000 */
        /* <DEDUP_REMOVED lines=122> */
.L_x_1994:
[----:B------:R-:W0:Y:S02]  /*6620*/  LDC R6, c[0x0][0x9e4] ;  /* 0x00027900ff067b82 */ /* 0x000e240000000800 */
[----:B0-----:R-:W-:-:S13]  /*6630*/  ISETP.GE.AND P0, PT, R6, 0x1, PT ;  /* 0x000000010600780c */ /* 0x001fda0003f06270 */
[----:B------:R-:W-:Y:S05]  /*6640*/  @!P0 BRA `(.L_x_2015) ;  /* 0x0000000000488947 */ /* 0x000fea0003800000 */
        /* <DEDUP_REMOVED lines=11> */
.L_x_2017:
[----:B------:R-:W-:-:S13]  /*6700*/  ISETP.NE.AND P1, PT, R6, 0x1, PT ;  /* 0x000000010600780c */ /* 0x000fda0003f25270 */
[----:B------:R-:W0:Y:S02]  /*6710*/  @P1 LDC.64 R4, c[0x0][0x9e8] ;  /* 0x00027a00ff041b82 */ /* 0x000e240000000a00 */
[----:B0-----:R-:W-:-:S05]  /*6720*/  @P1 IMAD.HI.U32 R4, R3, R4, RZ ;  /* 0x0000000403041227 */ /* 0x001fca00078e00ff */
[----:B------:R-:W-:-:S07]  /*6730*/  @P1 SHF.R.U32.HI R3, RZ, R5, R4 ;  /* 0x00000005ff031219 */ /* 0x000fce0000011604 */
.L_x_2018:
[----:B------:R-:W-:Y:S05]  /*6740*/  BSYNC B0 ;  /* 0x0000000000007941 */ /* 0x000fea0003800000 */
.L_x_2016:
[----:B------:R-:W-:-:S05]  /*6750*/  IMAD R3, R3, R6, R6 ;  /* 0x0000000603037224 */ /* 0x000fca00078e0206 */
[----:B------:R-:W-:-:S07]  /*6760*/  VIMNMX R0, R0, R3, PT ;  /* 0x0000000300007248 */ /* 0x000fce0003fe0100 */
.L_x_2015:
[----:B------:R-:W-:Y:S01]  /*6770*/  VIADD R0, R0, 0x3f ;  /* 0x0000003f00007836 */ /* 0x000fe20000000000 */
[----:B------:R-:W-:-:S04]  /*6780*/  ULDC UR4, c[0x0][0x9dc] ;  /* 0x0002770000047ab9 */ /* 0x000fc80000000800 */
[----:B------:R-:W-:-:S04]  /*6790*/  SHF.R.S32.HI R3, RZ, 0x1f, R0 ;  /* 0x0000001fff037819 */ /* 0x000fc80000011400 */
[----:B------:R-:W-:-:S04]  /*67a0*/  LEA.HI R3, R3, R0, RZ, 0x6 ;  /* 0x0000000003037211 */ /* 0x000fc800078f30ff */
[----:B------:R-:W-:Y:S02]  /*67b0*/  SHF.R.S32.HI R5, RZ, 0x6, R3 ;  /* 0x00000006ff057819 */ /* 0x000fe40000011403 */
[----:B------:R-:W-:Y:S02]  /*67c0*/  IADD3 R3, R47, -UR4, RZ ;  /* 0x800000042f037c10 */ /* 0x000fe4000fffe0ff */
        /* <DEDUP_REMOVED lines=12> */
.L_x_2021:
[----:B------:R-:W-:-:S13]  /*6890*/  ISETP.NE.AND P0, PT, R6, 0x1, PT ;  /* 0x000000010600780c */ /* 0x000fda0003f05270 */
[----:B------:R-:W0:Y:S02]  /*68a0*/  @P0 LDC.64 R4, c[0x0][0x9e8] ;  /* 0x00027a00ff040b82 */ /* 0x000e240000000a00 */
[----:B0-----:R-:W-:-:S05]  /*68b0*/  @P0 IMAD.HI.U32 R4, R47, R4, RZ ;  /* 0x000000042f040227 */ /* 0x001fca00078e00ff */
[----:B------:R-:W-:-:S07]  /*68c0*/  @P0 SHF.R.U32.HI R47, RZ, R5, R4 ;  /* 0x00000005ff2f0219 */ /* 0x000fce0000011604 */
.L_x_2022:
[----:B------:R-:W-:Y:S05]  /*68d0*/  BSYNC B0 ;  /* 0x0000000000007941 */ /* 0x000fea0003800000 */
.L_x_2020:
[----:B------:R-:W-:-:S05]  /*68e0*/  IMAD R6, R47, R6, RZ ;  /* 0x000000062f067224 */ /* 0x000fca00078e02ff */
[----:B------:R-:W-:-:S07]  /*68f0*/  VIMNMX R3, R3, R6, !PT ;  /* 0x0000000603037248 */ /* 0x000fce0007fe0100 */
.L_x_2019:
        /* <DEDUP_REMOVED lines=73> */
[----:B------:R-:W-:Y:S01]  /*6d90*/  MOV R5, RZ ;  /* 0x000000ff00057202 */ /* 0x000fe20000000f00 */
[----:B------:R-:W-:Y:S06]  /*6da0*/  @!P1 BRA `(.L_x_2003) ;  /* 0x000000c000749947 */ /* 0x000fec0003800000 */
[----:B------:R-:W0:Y:S01]  /*6db0*/  SHFL.IDX PT, R0, R219, RZ, 0x1f ;  /* 0x00001fffdb007589 */ /* 0x000e2200000e0000 */
[----:B------:R-:W-:Y:S01]  /*6dc0*/  BSSY B6, `(.L_x_2023) ;  /* 0x000001c000067945 */ /* 0x000fe20003800000 */
[----:B0-----:R-:W-:-:S04]  /*6dd0*/  LEA.HI R3, R0, R0, RZ, 0x1 ;  /* 0x0000000000037211 */ /* 0x001fc800078f08ff */
[----:B------:R-:W-:-:S05]  /*6de0*/  LOP3.LUT R3, R3, 0x1fffe, RZ, 0xc0, !PT ;  /* 0x0001fffe03037812 */ /* 0x000fca00078ec0ff */
[----:B------:R-:W-:Y:S02]  /*6df0*/  IMAD.IADD R3, R0, 0x1, -R3 ;  /* 0x0000000100037824 */ /* 0x000fe400078e0a03 */
[----:B------:R-:W-:Y:S02]  /*6e00*/  VIADD R0, R2, 0x26800 ;  /* 0x0002680002007836 */ /* 0x000fe40000000000 */
[----:B------:R-:W-:-:S03]  /*6e10*/  IMAD R3, R3, 0x8000, R2 ;  /* 0x0000800003037824 */ /* 0x000fc600078e0202 */
[----:B------:R-:W-:Y:S01]  /*6e20*/  LOP3.LUT P0, RZ, R0, 0x3ff, RZ, 0xc0, !PT ;  /* 0x000003ff00ff7812 */ /* 0x000fe2000780c0ff */
        /* <DEDUP_REMOVED lines=21> */
.L_x_2024:
[----:B------:R-:W-:Y:S05]  /*6f80*/  BSYNC B6 ;  /* 0x0000000000067941 */ /* 0x000fea0003800000 */
.L_x_2023:
        /* <DEDUP_REMOVED lines=12> */
.L_x_2028:
[----:B-1----:R1:W2:Y:S02]  /*7050*/  SYNCS.PHASECHK.TRANS64.TRYWAIT P0, [R2+URZ+0x28c00], R3 ;  /* 0x028c0003020075a7 */ /* 0x0022a4000800017f */
[----:B--2---:R-:W-:Y:S05]  /*7060*/  @!P0 NANOSLEEP.SYNCS 0x989680 ;  /* 0x009896800000895d */ /* 0x004fea0003900000 */
[----:B------:R-:W2:Y:S02]  /*7070*/  @!P0 SYNCS.PHASECHK.TRANS64 P0, [R2+URZ+0x28c00], R3 ;  /* 0x028c0003020085a7 */ /* 0x000ea4000800007f */
[----:B--2---:R-:W-:Y:S05]  /*7080*/  @!P0 BRA `(.L_x_2028) ;  /* 0xfffffffc00f08947 */ /* 0x004fea000383ffff */
.L_x_2027:
[----:B------:R-:W-:Y:S05]  /*7090*/  BSYNC B0 ;  /* 0x0000000000007941 */ /* 0x000fea0003800000 */
.L_x_2026:
[----:B------:R-:W-:Y:S05]  /*70a0*/  BRA `(.L_x_2029) ;  /* 0x0000002c004c7947 */ /* 0x000fea0003800000 */
.L_x_2025:
[----:B------:R-:W0:Y:S01]  /*70b0*/  LDC.64 R46, c[0x0][0x3d8] ;  /* 0x0000f600ff2e7b82 */ /* 0x000e220000000a00 */
[----:B------:R-:W-:Y:S01]  /*70c0*/  VIADD R0, R2, 0x20400 ;  /* 0x0002040002007836 */ /* 0x000fe20000000000 */
[----:B-----5:R-:W-:Y:S01]  /*70d0*/  SHF.R.S32.HI R3, RZ, 0x1f, R33 ;  /* 0x0000001fff037819 */ /* 0x020fe20000011421 */
[----:B------:R-:W-:Y:S01]  /*70e0*/  IMAD.SHL.U32 R24, R218, 0x4, RZ ;  /* 0x00000004da187824 */ /* 0x000fe200078e00ff */
[--C-:B------:R-:W-:Y:S01]  /*70f0*/  SHF.R.S32.HI R5, RZ, 0x1f, R16.reuse ;  /* 0x0000001fff057819 */ /* 0x100fe20000011410 */
[----:B------:R-:W-:Y:S01]  /*7100*/  IMAD.MOV.U32 R4, RZ, RZ, R16 ;  /* 0x000000ffff047224 */ /* 0x000fe200078e0010 */
[----:B------:R-:W-:Y:S01]  /*7110*/  LOP3.LUT P0, RZ, R0, 0x3ff, RZ, 0xc0, !PT ;  /* 0x000003ff00ff7812 */ /* 0x000fe2000780c0ff */
[----:B------:R-:W-:Y:S01]  /*7120*/  BSSY B6, `(.L_x_2030) ;  /* 0x0000030000067945 */ /* 0x000fe20003800000 */
[----:B------:R-:W1:Y:S01]  /*7130*/  LDC.64 R44, c[0x0][0x3e8] ;  /* 0x0000fa00ff2c7b82 */ /* 0x000e620000000a00 */
[----:B------:R-:W-:Y:S01]  /*7140*/  SHF.R.S32.HI R25, RZ, 0x1f, R24 ;  /* 0x0000001fff197819 */ /* 0x000fe20000011418 */
[----:B0-----:R-:W-:-:S02]  /*7150*/  IMAD R8, R220, R46, RZ ;  /* 0x0000002edc087224 */ /* 0x001fc400078e02ff */
[-C--:B------:R-:W-:Y:S02]  /*7160*/  IMAD R0, R3, R46.reuse, RZ ;  /* 0x0000002e03007224 */ /* 0x080fe400078e02ff */
[----:B------:R-:W-:Y:S02]  /*7170*/  IMAD R48, R23, R47, R8 ;  /* 0x0000002f17307224 */ /* 0x000fe400078e0208 */
[----:B------:R-:W-:-:S04]  /*7180*/  IMAD.WIDE.U32 R42, R33, R46, RZ ;  /* 0x0000002e212a7225 */ /* 0x000fc800078e00ff */
[-C--:B-1----:R-:W-:Y:S02]  /*7190*/  IMAD R10, R220, R44.reuse, RZ ;  /* 0x0000002cdc0a7224 */ /* 0x082fe400078e02ff */
[-C--:B------:R-:W-:Y:S02]  /*71a0*/  IMAD R6, R3, R44.reuse, RZ ;  /* 0x0000002c03067224 */ /* 0x080fe400078e02ff */
[----:B------:R-:W-:Y:S02]  /*71b0*/  IMAD R50, R23, R45, R10 ;  /* 0x0000002d17327224 */ /* 0x000fe400078e020a */
[C---:B------:R-:W-:Y:S01]  /*71c0*/  IMAD R49, R33.reuse, R47, R0 ;  /* 0x0000002f21317224 */ /* 0x040fe200078e0200 */
[----:B------:R-:W-:Y:S01]  /*71d0*/  SHF.L.U64.HI R47, R46, 0x5, R47 ;  /* 0x000000052e2f7819 */ /* 0x000fe2000001022f */
[C---:B------:R-:W-:Y:S01]  /*71e0*/  IMAD R51, R33.reuse, R45, R6 ;  /* 0x0000002d21337224 */ /* 0x040fe200078e0206 */
[----:B------:R-:W-:Y:S01]  /*71f0*/  SHF.L.U64.HI R45, R44, 0x5, R45 ;  /* 0x000000052c2d7819 */ /* 0x000fe2000001022d */
[----:B------:R-:W-:Y:S01]  /*7200*/  IMAD.WIDE.U32 R40, R33, R44, RZ ;  /* 0x0000002c21287225 */ /* 0x000fe200078e00ff */
[----:B------:R-:W-:-:S03]  /*7210*/  IADD3 R49, R49, R43, RZ ;  /* 0x0000002b31317210 */ /* 0x000fc60007ffe0ff */
[----:B------:R-:W-:-:S04]  /*7220*/  IMAD.WIDE.U32 R8, R23, R46, R4 ;  /* 0x0000002e17087225 */ /* 0x000fc800078e0004 */
[----:B------:R-:W-:Y:S01]  /*7230*/  IMAD.WIDE.U32 R10, R23, R44, R4 ;  /* 0x0000002c170a7225 */ /* 0x000fe200078e0004 */
[----:B------:R-:W-:-:S03]  /*7240*/  IADD3 R27, P3, R8, R42, RZ ;  /* 0x0000002a081b7210 */ /* 0x000fc60007f7e0ff */
[----:B------:R-:W-:Y:S01]  /*7250*/  IMAD.WIDE.U32 R4, R23, R46, R24 ;  /* 0x0000002e17047225 */ /* 0x000fe200078e0018 */
[----:B------:R-:W-:Y:S02]  /*7260*/  IADD3 R29, P4, R10, R40, RZ ;  /* 0x000000280a1d7210 */ /* 0x000fe40007f9e0ff */
[----:B------:R-:W-:Y:S01]  /*7270*/  IADD3.X R26, R49, R48, R9, P3, !PT ;  /* 0x00000030311a7210 */ /* 0x000fe20001ffe409 */
[----:B------:R-:W-:Y:S01]  /*7280*/  IMAD.WIDE.U32 R6, R23, R44, R24 ;  /* 0x0000002c17067225 */ /* 0x000fe200078e0018 */
[----:B------:R-:W-:-:S03]  /*7290*/  IADD3 R53, P1, R4, R42, RZ ;  /* 0x0000002a04357210 */ /* 0x000fc60007f3e0ff */
[----:B------:R-:W-:Y:S01]  /*72a0*/  IMAD.IADD R51, R51, 0x1, R41 ;  /* 0x0000000133337824 */ /* 0x000fe200078e0229 */
[----:B------:R-:W-:Y:S01]  /*72b0*/  IADD3 R55, P2, R6, R40, RZ ;  /* 0x0000002806377210 */ /* 0x000fe20007f5e0ff */
[----:B------:R-:W-:Y:S01]  /*72c0*/  IMAD.SHL.U32 R46, R46, 0x20, RZ ;  /* 0x000000202e2e7824 */ /* 0x000fe200078e00ff */
[----:B------:R-:W-:Y:S01]  /*72d0*/  IADD3.X R48, R49, R5, R48, P1, !PT ;  /* 0x0000000531307210 */ /* 0x000fe20000ffe430 */
[----:B------:R-:W-:Y:S01]  /*72e0*/  IMAD.SHL.U32 R44, R44, 0x20, RZ ;  /* 0x000000202c2c7824 */ /* 0x000fe200078e00ff */
[C---:B------:R-:W-:Y:S02]  /*72f0*/  IADD3.X R28, R51.reuse, R50, R11, P4, !PT ;  /* 0x00000032331c7210 */ /* 0x040fe400027fe40b */
[----:B------:R-:W-:Y:S01]  /*7300*/  IADD3.X R50, R51, R7, R50, P2, !PT ;  /* 0x0000000733327210 */ /* 0x000fe200017fe432 */
        /* <DEDUP_REMOVED lines=11> */
[----:B------:R-:W-:Y:S01]  /*73c0*/  MOV R13, RZ ;  /* 0x000000ff000d7202 */ /* 0x000fe20000000f00 */
[----:B------:R-:W-:-:S02]  /*73d0*/  IMAD.U32 R11, RZ, RZ, UR7 ;  /* 0x00000007ff0b7e24 */ /* 0x000fc4000f8e00ff */
[----:B------:R-:W-:Y:S02]  /*73e0*/  IMAD.MOV.U32 R8, RZ, RZ, 0x70 ;  /* 0x00000070ff087424 */ /* 0x000fe400078e00ff */
[----:B0-----:R-:W-:-:S07]  /*73f0*/  IMAD.MOV.U32 R12, RZ, RZ, 0x1 ;  /* 0x00000001ff0c7424 */ /* 0x001fce00078e00ff */
[----:B------:R-:W-:-:S07]  /*7400*/  LEPC R20, `(.L_x_2031) ;  /* 0x000000001014794e */ /* 0x000fce0000000000 */
[----:B-1----:R-:W-:Y:S05]  /*7410*/  CALL.ABS.NOINC R14 ;  /* 0x000000000e007343 */ /* 0x002fea0003c00000 */
.L_x_2031:
[----:B------:R-:W-:Y:S05]  /*7420*/  BSYNC B6 ;  /* 0x0000000000067941 */ /* 0x000fea0003800000 */
.L_x_2030:
[----:B------:R-:W0:Y:S01]  /*7430*/  LDC.64 R6, c[0x0][0x3d8] ;  /* 0x0000f600ff067b82 */ /* 0x000e220000000a00 */
[----:B------:R-:W-:Y:S01]  /*7440*/  SHF.R.S32.HI R3, RZ, 0x1f, R189 ;  /* 0x0000001fff037819 */ /* 0x000fe200000114bd */
[----:B------:R-:W-:Y:S01]  /*7450*/  ULDC.U8 UR4, c[0x0][0x3f0] ;  /* 0x0000fc0000047ab9 */ /* 0x000fe20000000000 */
[----:B------:R-:W-:Y:S01]  /*7460*/  BSSY B0, `(.L_x_2032) ;  /* 0x000028f000007945 */ /* 0x000fe20003800000 */
[----:B------:R-:W-:-:S04]  /*7470*/  ISETP.NE.AND P0, PT, RZ, UR4, PT ;  /* 0x00000004ff007c0c */ /* 0x000fc8000bf05270 */
[----:B------:R-:W1:Y:S01]  /*7480*/  LDC.64 R4, c[0x0][0x3e8] ;  /* 0x0000fa00ff047b82 */ /* 0x000e620000000a00 */
[-C--:B0-----:R-:W-:Y:S02]  /*7490*/  IMAD R0, R3, R6.reuse, RZ ;  /* 0x0000000603007224 */ /* 0x081fe400078e02ff */
[----:B------:R-:W-:-:S04]  /*74a0*/  IMAD.WIDE.U32 R8, R189, R6, RZ ;  /* 0x00000006bd087225 */ /* 0x000fc800078e00ff */
[----:B------:R-:W-:Y:S02]  /*74b0*/  IMAD.SHL.U32 R52, R8, 0x40, RZ ;  /* 0x0000004008347824 */ /* 0x000fe400078e00ff */
[-C--:B-1----:R-:W-:Y:S02]  /*74c0*/  IMAD R12, R3, R4.reuse, RZ ;  /* 0x00000004030c7224 */ /* 0x082fe400078e02ff */
[C---:B------:R-:W-:Y:S02]  /*74d0*/  IMAD R3, R189.reuse, R7, R0 ;  /* 0x00000007bd037224 */ /* 0x040fe400078e0200 */
[----:B------:R-:W-:-:S04]  /*74e0*/  IMAD.WIDE.U32 R10, R189, R4, RZ ;  /* 0x00000004bd0a7225 */ /* 0x000fc800078e00ff */
[----:B------:R-:W-:Y:S02]  /*74f0*/  IMAD R13, R189, R5, R12 ;  /* 0x00000005bd0d7224 */ /* 0x000fe400078e020c */
[----:B------:R-:W-:Y:S02]  /*7500*/  IMAD.IADD R9, R9, 0x1, R3 ;  /* 0x0000000109097824 */ /* 0x000fe400078e0203 */
[----:B------:R-:W-:Y:S02]  /*7510*/  IMAD R0, R189, -0x40, R186 ;  /* 0xffffffc0bd007824 */ /* 0x000fe400078e02ba */
[----:B------:R-:W-:Y:S01]  /*7520*/  IMAD.IADD R3, R11, 0x1, R13 ;  /* 0x000000010b037824 */ /* 0x000fe200078e020d */
[----:B------:R-:W-:Y:S01]  /*7530*/  SHF.L.U64.HI R57, R8, 0x6, R9 ;  /* 0x0000000608397819 */ /* 0x000fe20000010209 */
[----:B------:R-:W-:Y:S01]  /*7540*/  IMAD.SHL.U32 R54, R10, 0x40, RZ ;  /* 0x000000400a367824 */ /* 0x000fe200078e00ff */
[----:B------:R-:W-:Y:S02]  /*7550*/  VIMNMX R8, R0, 0x40, PT ;  /* 0x0000004000087848 */ /* 0x000fe40003fe0100 */
[----:B------:R-:W-:Y:S01]  /*7560*/  SHF.L.U64.HI R59, R10, 0x6, R3 ;  /* 0x000000060a3b7819 */ /* 0x000fe20000010203 */
[----:B------:R-:W-:Y:S06]  /*7570*/  @!P0 BRA `(.L_x_2033) ;  /* 0x0000001400488947 */ /* 0x000fec0003800000 */
[----:B------:R-:W0:Y:S01]  /*7580*/  LDC R0, c[0x0][0x428] ;  /* 0x00010a00ff007b82 */ /* 0x000e220000000800 */
[----:B------:R-:W-:Y:S01]  /*7590*/  IMAD R3, R189, 0x40, R23 ;  /* 0x00000040bd037824 */ /* 0x000fe200078e0217 */
[-C--:B------:R-:W-:Y:S01]  /*75a0*/  ISETP.GE.AND P0, PT, R23, R8.reuse, PT ;  /* 0x000000081700720c */ /* 0x080fe20003f06270 */
[----:B------:R-:W-:Y:S01]  /*75b0*/  BSSY B1, `(.L_x_2034) ;  /* 0x000002c000017945 */ /* 0x000fe20003800000 */
[----:B------:R-:W-:Y:S01]  /*75c0*/  ISETP.GE.AND P1, PT, R227, R8, PT ;  /* 0x00000008e300720c */ /* 0x000fe20003f26270 */
[----:B------:R-:W-:Y:S01]  /*75d0*/  IMAD.MOV.U32 R10, RZ, RZ, R42 ;  /* 0x000000ffff0a7224 */ /* 0x000fe200078e002a */
[----:B------:R-:W-:Y:S01]  /*75e0*/  LEA R3, R218, R3, 0x5 ;  /* 0x00000003da037211 */ /* 0x000fe200078e28ff */
[----:B------:R-:W-:Y:S01]  /*75f0*/  IMAD.MOV.U32 R11, RZ, RZ, R49 ;  /* 0x000000ffff0b7224 */ /* 0x000fe200078e0031 */
[----:B------:R-:W-:Y:S01]  /*7600*/  CS2R R26, SRZ ;  /* 0x00000000001a7805 */ /* 0x000fe2000001ff00 */
[----:B------:R-:W-:Y:S01]  /*7610*/  IMAD.MOV.U32 R12, RZ, RZ, R40 ;  /* 0x000000ffff0c7224 */ /* 0x000fe200078e0028 */
[----:B------:R-:W-:Y:S01]  /*7620*/  CS2R R34, SRZ ;  /* 0x0000000000227805 */ /* 0x000fe2000001ff00 */
[----:B------:R-:W-:Y:S01]  /*7630*/  IMAD.MOV.U32 R13, RZ, RZ, R51 ;  /* 0x000000ffff0d7224 */ /* 0x000fe200078e0033 */
[----:B------:R-:W-:-:S02]  /*7640*/  CS2R R30, SRZ ;  /* 0x00000000001e7805 */ /* 0x000fc4000001ff00 */
[----:B------:R-:W-:Y:S02]  /*7650*/  CS2R R36, SRZ ;  /* 0x0000000000247805 */ /* 0x000fe4000001ff00 */
[----:B------:R-:W-:Y:S02]  /*7660*/  CS2R R28, SRZ ;  /* 0x00000000001c7805 */ /* 0x000fe4000001ff00 */
[----:B------:R-:W-:Y:S02]  /*7670*/  CS2R R20, SRZ ;  /* 0x0000000000147805 */ /* 0x000fe4000001ff00 */
[----:B------:R-:W-:Y:S02]  /*7680*/  CS2R R32, SRZ ;  /* 0x0000000000207805 */ /* 0x000fe4000001ff00 */
[----:B0-----:R-:W-:-:S13]  /*7690*/  ISETP.NE.AND P2, PT, R0, 0x1, PT ;  /* 0x000000010000780c */ /* 0x001fda0003f45270 */
[----:B------:R-:W0:Y:S08]  /*76a0*/  @P2 LDC R0, c[0x0][0x42c] ;  /* 0x00010b00ff002b82 */ /* 0x000e300000000800 */
[----:B------:R-:W1:Y:S01]  /*76b0*/  @P2 LDC R9, c[0x0][0x430] ;  /* 0x00010c00ff092b82 */ /* 0x000e620000000800 */
[----:B0-----:R-:W-:-:S05]  /*76c0*/  @P2 IMAD.HI.U32 R0, R3, R0, RZ ;  /* 0x0000000003002227 */ /* 0x001fca00078e00ff */
[----:B-1----:R-:W-:Y:S02]  /*76d0*/  @P2 SHF.R.U32.HI R3, RZ, R9, R0 ;  /* 0x00000009ff032219 */ /* 0x002fe40000011600 */
[----:B------:R-:W-:Y:S02]  /*76e0*/  CS2R R8, SRZ ;  /* 0x0000000000087805 */ /* 0x000fe4000001ff00 */
[----:B------:R-:W-:Y:S01]  /*76f0*/  SHF.R.S32.HI R41, RZ, 0x1f, R3 ;  /* 0x0000001fff297819 */ /* 0x000fe20000011403 */
[----:B------:R-:W-:Y:S06]  /*7700*/  @P0 BRA `(.L_x_2035) ;  /* 0x0000000000580947 */ /* 0x000fec0003800000 */
[----:B------:R-:W-:Y:S01]  /*7710*/  VIADD R14, R24, 0x10 ;  /* 0x00000010180e7836 */ /* 0x000fe20000000000 */
[----:B------:R-:W-:Y:S01]  /*7720*/  IADD3 R0, P5, R54, R55, RZ ;  /* 0x0000003736007210 */ /* 0x000fe20007fbe0ff */
[----:B------:R-:W-:Y:S01]  /*7730*/  ULDC UR4, c[0x0][0x3d4] ;  /* 0x0000f50000047ab9 */ /* 0x000fe20000000800 */
[----:B------:R-:W-:Y:S01]  /*7740*/  IADD3 R15, P4, R52, R53, RZ ;  /* 0x00000035340f7210 */ /* 0x000fe20007f9e0ff */
[----:B------:R-:W-:Y:S01]  /*7750*/  ULDC.64 UR6, c[0x0][0x3c8] ;  /* 0x0000f20000067ab9 */ /* 0x000fe20000000a00 */
[----:B------:R-:W-:Y:S01]  /*7760*/  ISETP.GE.AND P2, PT, R14, UR4, PT ;  /* 0x000000040e007c0c */ /* 0x000fe2000bf46270 */
[----:B------:R-:W-:Y:S01]  /*7770*/  ULDC.64 UR8, c[0x0][0x3e0] ;  /* 0x0000f80000087ab9 */ /* 0x000fe20000000a00 */
[----:B------:R-:W-:Y:S01]  /*7780*/  ISETP.GE.AND P3, PT, R24, UR4, PT ;  /* 0x0000000418007c0c */ /* 0x000fe2000bf66270 */
[----:B------:R-:W-:Y:S01]  /*7790*/  IMAD.X R31, R59, 0x1, R50, P5 ;  /* 0x000000013b1f7824 */ /* 0x000fe200028e0632 */
[----:B------:R-:W-:Y:S02]  /*77a0*/  IADD3.X R30, R57, R48, RZ, P4, !PT ;  /* 0x00000030391e7210 */ /* 0x000fe400027fe4ff */
[----:B------:R-:W-:-:S02]  /*77b0*/  CS2R R36, SRZ ;  /* 0x0000000000247805 */ /* 0x000fc4000001ff00 */
[C---:B------:R-:W-:Y:S02]  /*77c0*/  LEA R14, P4, R15.reuse, UR6, 0x1 ;  /* 0x000000060f0e7c11 */ /* 0x040fe4000f8808ff */
[----:B------:R-:W-:Y:S02]  /*77d0*/  CS2R R32, SRZ ;  /* 0x0000000000207805 */ /* 0x000fe4000001ff00 */
[C---:B------:R-:W-:Y:S02]  /*77e0*/  LEA R38, P5, R0.reuse, UR8, 0x1 ;  /* 0x0000000800267c11 */ /* 0x040fe4000f8a08ff */
[----:B------:R-:W-:Y:S02]  /*77f0*/  CS2R R34, SRZ ;  /* 0x0000000000227805 */ /* 0x000fe4000001ff00 */
[----:B------:R-:W-:Y:S02]  /*7800*/  LEA.HI.X R15, R15, UR7, R30, 0x1, P4 ;  /* 0x000000070f0f7c11 */ /* 0x000fe4000a0f0c1e */
[----:B------:R-:W-:-:S02]  /*7810*/  LEA.HI.X R39, R0, UR9, R31, 0x1, P5 ;  /* 0x0000000900277c11 */ /* 0x000fc4000a8f0c1f */
[----:B------:R-:W-:Y:S01]  /*7820*/  CS2R R30, SRZ ;  /* 0x00000000001e7805 */ /* 0x000fe2000001ff00 */
[----:B------:R0:W5:Y:S04]  /*7830*/  @!P3 LDG.E.64 R36, desc[UR42][R14.64] ;  /* 0x0000002a0e24b981 */ /* 0x000168000c1e1b00 */
[----:B------:R0:W5:Y:S04]  /*7840*/  @!P2 LDG.E.64 R32, desc[UR42][R14.64+0x20] ;  /* 0x0000202a0e20a981 */ /* 0x000168000c1e1b00 */
[----:B------:R0:W5:Y:S04]  /*7850*/  @!P3 LDG.E.64 R34, desc[UR42][R38.64] ;  /* 0x0000002a2622b981 */ /* 0x000168000c1e1b00 */
[----:B------:R0:W5:Y:S02]  /*7860*/  @!P2 LDG.E.64 R30, desc[UR42][R38.64+0x20] ;  /* 0x0000202a261ea981 */ /* 0x000164000c1e1b00 */
.L_x_2035:
[----:B------:R-:W-:Y:S05]  /*7870*/  BSYNC B1 ;  /* 0x0000000000017941 */ /* 0x000fea0003800000 */
.L_x_2034:
[----:B------:R-:W-:Y:S04]  /*7880*/  BSSY B1, `(.L_x_2036) ;  /* 0x0000018000017945 */ /* 0x000fe80003800000 */
[----:B------:R-:W-:Y:S05]  /*7890*/  @P1 BRA `(.L_x_2037) ;  /* 0x0000000000581947 */ /* 0x000fea0003800000 */
[----:B------:R-:W-:Y:S01]  /*78a0*/  IADD3 R0, P4, P5, R55, R44, R54 ;  /* 0x0000002c37007210 */ /* 0x000fe20007d9e036 */
[----:B0-----:R-:W-:Y:S01]  /*78b0*/  VIADD R14, R24, 0x10 ;  /* 0x00000010180e7836 */ /* 0x001fe20000000000 */
[----:B------:R-:W-:Y:S01]  /*78c0*/  IADD3 R8, P2, P3, R53, R46, R52 ;  /* 0x0000002e35087210 */ /* 0x000fe20007b5e034 */
[----:B------:R-:W-:Y:S01]  /*78d0*/  ULDC UR4, c[0x0][0x3d4] ;  /* 0x0000f50000047ab9 */ /* 0x000fe20000000800 */
[----:B------:R-:W-:Y:S01]  /*78e0*/  IADD3.X R9, R50, R45, R59, P4, P5 ;  /* 0x0000002d32097210 */ /* 0x000fe200027ea43b */
[----:B------:R-:W-:Y:S01]  /*78f0*/  ULDC.64 UR6, c[0x0][0x3c8] ;  /* 0x0000f20000067ab9 */ /* 0x000fe20000000a00 */
[----:B------:R-:W-:Y:S02]  /*7900*/  ISETP.GE.AND P5, PT, R14, UR4, PT ;  /* 0x000000040e007c0c */ /* 0x000fe4000bfa6270 */
[----:B------:R-:W-:Y:S02]  /*7910*/  CS2R R28, SRZ ;  /* 0x00000000001c7805 */ /* 0x000fe4000001ff00 */
[----:B------:R-:W-:Y:S01]  /*7920*/  ISETP.GE.AND P4, PT, R24, UR4, PT ;  /* 0x0000000418007c0c */ /* 0x000fe2000bf86270 */
[----:B------:R-:W-:Y:S01]  /*7930*/  ULDC.64 UR4, c[0x0][0x3e0] ;  /* 0x0000f80000047ab9 */ /* 0x000fe20000000a00 */
[----:B------:R-:W-:-:S02]  /*7940*/  IADD3.X R15, R48, R47, R57, P2, P3 ;  /* 0x0000002f300f7210 */ /* 0x000fc400017e6439 */
[----:B------:R-:W-:Y:S02]  /*7950*/  CS2R R20, SRZ ;  /* 0x0000000000147805 */ /* 0x000fe4000001ff00 */
[----:B------:R-:W-:Y:S02]  /*7960*/  LEA R14, P2, R8, UR6, 0x1 ;  /* 0x00000006080e7c11 */ /* 0x000fe4000f8408ff */
[----:B------:R-:W-:Y:S02]  /*7970*/  CS2R R26, SRZ ;  /* 0x00000000001a7805 */ /* 0x000fe4000001ff00 */
[----:B------:R-:W-:Y:S02]  /*7980*/  LEA R38, P3, R0, UR4, 0x1 ;  /* 0x0000000400267c11 */ /* 0x000fe4000f8608ff */
[----:B------:R-:W-:Y:S02]  /*7990*/  LEA.HI.X R15, R8, UR7, R15, 0x1, P2 ;  /* 0x00000007080f7c11 */ /* 0x000fe400090f0c0f */
[----:B------:R-:W-:-:S02]  /*79a0*/  LEA.HI.X R39, R0, UR5, R9, 0x1, P3 ;  /* 0x0000000500277c11 */ /* 0x000fc400098f0c09 */
[----:B------:R-:W-:Y:S01]  /*79b0*/  CS2R R8, SRZ ;  /* 0x0000000000087805 */ /* 0x000fe2000001ff00 */
[----:B------:R1:W5:Y:S04]  /*79c0*/  @!P4 LDG.E.64 R28, desc[UR42][R14.64] ;  /* 0x0000002a0e1cc981 */ /* 0x000368000c1e1b00 */
[----:B------:R1:W5:Y:S04]  /*79d0*/  @!P5 LDG.E.64 R20, desc[UR42][R14.64+0x20] ;  /* 0x0000202a0e14d981 */ /* 0x000368000c1e1b00 */
[----:B------:R1:W5:Y:S04]  /*79e0*/  @!P4 LDG.E.64 R26, desc[UR42][R38.64] ;  /* 0x0000002a261ac981 */ /* 0x000368000c1e1b00 */
[----:B------:R1:W5:Y:S02]  /*79f0*/  @!P5 LDG.E.64 R8, desc[UR42][R38.64+0x20] ;  /* 0x0000202a2608d981 */ /* 0x000364000c1e1b00 */
.L_x_2037:
[----:B------:R-:W-:Y:S05]  /*7a00*/  BSYNC B1 ;  /* 0x0000000000017941 */ /* 0x000fea0003800000 */
.L_x_2036:
[C---:B------:R-:W-:Y:S01]  /*7a10*/  IMAD.WIDE.U32 R10, R3.reuse, R6, R10 ;  /* 0x00000006030a7225 */ /* 0x040fe200078e000a */
[----:B------:R-:W-:Y:S01]  /*7a20*/  LEA.HI R0, R216, R216, RZ, 0x1 ;  /* 0x000000d8d8007211 */ /* 0x000fe200078f08ff */
[----:B------:R-:W-:Y:S01]  /*7a30*/  ULDC.64 UR4, c[0x0][0x3c8] ;  /* 0x0000f20000047ab9 */ /* 0x000fe20000000a00 */
[----:B------:R-:W-:Y:S01]  /*7a40*/  ULDC.64 UR6, c[0x0][0x3e0] ;  /* 0x0000f80000067ab9 */ /* 0x000fe20000000a00 */
[----:B------:R-:W-:Y:S01]  /*7a50*/  IMAD.WIDE.U32 R12, R3, R4, R12 ;  /* 0x00000004030c7225 */ /* 0x000fe200078e000c */
[----:B01----:R-:W-:-:S03]  /*7a60*/  LOP3.LUT R15, R0, 0xfffffffe, RZ, 0xc0, !PT ;  /* 0xfffffffe000f7812 */ /* 0x003fc600078ec0ff */
[C---:B------:R-:W-:Y:S01]  /*7a70*/  IMAD R6, R41.reuse, R6, RZ ;  /* 0x0000000629067224 */ /* 0x040fe200078e02ff */
[----:B------:R-:W-:Y:S01]  /*7a80*/  LEA R0, P3, R12, UR6, 0x1 ;  /* 0x000000060c007c11 */ /* 0x000fe2000f8608ff */
[----:B------:R-:W-:Y:S02]  /*7a90*/  IMAD R4, R41, R4, RZ ;  /* 0x0000000429047224 */ /* 0x000fe400078e02ff */
[----:B------:R-:W-:Y:S02]  /*7aa0*/  IMAD.SHL.U32 R14, R193, 0x40, RZ ;  /* 0x00000040c10e7824 */ /* 0x000fe400078e00ff */
[C---:B------:R-:W-:Y:S02]  /*7ab0*/  IMAD R7, R3.reuse, R7, R6 ;  /* 0x0000000703077224 */ /* 0x040fe400078e0206 */
[----:B------:R-:W-:Y:S01]  /*7ac0*/  IMAD R3, R3, R5, R4 ;  /* 0x0000000503037224 */ /* 0x000fe200078e0204 */
[----:B------:R-:W-:Y:S01]  /*7ad0*/  LOP3.LUT R39, R14, 0x1c0, RZ, 0xc0, !PT ;  /* 0x000001c00e277812 */ /* 0x000fe200078ec0ff */
[----:B------:R-:W-:Y:S01]  /*7ae0*/  IMAD.IADD R5, R11, 0x1, R7 ;  /* 0x000000010b057824 */ /* 0x000fe200078e0207 */
[----:B------:R-:W-:Y:S01]  /*7af0*/  LEA R4, P2, R10, UR4, 0x1 ;  /* 0x000000040a047c11 */ /* 0x000fe2000f8408ff */
[----:B------:R-:W-:Y:S01]  /*7b00*/  IMAD.IADD R3, R13, 0x1, R3 ;  /* 0x000000010d037824 */ /* 0x000fe200078e0203 */
[----:B------:R-:W-:Y:S01]  /*7b10*/  LOP3.LUT R6, R39, 0x18, R16, 0xf8, !PT ;  /* 0x0000001827067812 */ /* 0x000fe200078ef810 */
[----:B------:R-:W-:Y:S01]  /*7b20*/  UMOV UR4, 0xffffffff ;  /* 0xffffffff00047882 */ /* 0x000fe20000000000 */
[----:B------:R-:W-:-:S02]  /*7b30*/  SHF.R.U32.HI R39, RZ, 0x3, R39 ;  /* 0x00000003ff277819 */ /* 0x000fc40000011627 */
[----:B------:R-:W-:Y:S02]  /*7b40*/  IADD3 R7, R216, -R15, RZ ;  /* 0x8000000fd8077210 */ /* 0x000fe40007ffe0ff */
[----:B------:R-:W-:Y:S02]  /*7b50*/  LEA.HI.X R5, R10, UR5, R5, 0x1, P2 ;  /* 0x000000050a057c11 */ /* 0x000fe400090f0c05 */
[----:B------:R-:W-:Y:S02]  /*7b60*/  LEA.HI.X R3, R12, UR7, R3, 0x1, P3 ;  /* 0x000000070c037c11 */ /* 0x000fe400098f0c03 */
[----:B------:R-:W-:Y:S02]  /*7b70*/  LOP3.LUT R39, R6, R39, RZ, 0x3c, !PT ;  /* 0x0000002706277212 */ /* 0x000fe400078e3cff */
[----:B------:R-:W-:Y:S01]  /*7b80*/  SHF.L.U32 R7, R7, 0x1f, RZ ;  /* 0x0000001f07077819 */ /* 0x000fe200000006ff */
[----:B------:R-:W-:Y:S06]  /*7b90*/  BRA.DIV UR4, `(.L_x_2038) ;  /* 0x0000014604607947 */ /* 0x000fec000b800000 */
.L_x_2287:
[----:B------:R-:W-:-:S03]  /*7ba0*/  UMOV UR4, 0xffffffff ;  /* 0xffffffff00047882 */ /* 0x000fc60000000000 */
[----:B------:R-:W-:Y:S05]  /*7bb0*/  BRA.DIV UR4, `(.L_x_2039) ;  /* 0x0000014604807947 */ /* 0x000fea000b800000 */
.L_x_2290:
[----:B------:R-:W-:-:S03]  /*7bc0*/  UMOV UR4, 0xffffffff ;  /* 0xffffffff00047882 */ /* 0x000fc60000000000 */
[----:B------:R-:W-:Y:S05]  /*7bd0*/  BRA.DIV UR4, `(.L_x_2040) ;  /* 0x0000014604a07947 */ /* 0x000fea000b800000 */
.L_x_2293:
[----:B------:R-:W-:-:S03]  /*7be0*/  UMOV UR4, 0xffffffff ;  /* 0xffffffff00047882 */ /* 0x000fc60000000000 */
[----:B------:R-:W-:Y:S05]  /*7bf0*/  BRA.DIV UR4, `(.L_x_2041) ;  /* 0x0000014604c07947 */ /* 0x000fea000b800000 */
.L_x_2296:
[----:B------:R-:W-:-:S03]  /*7c00*/  UMOV UR4, 0xffffffff ;  /* 0xffffffff00047882 */ /* 0x000fc60000000000 */
[----:B------:R-:W-:Y:S05]  /*7c10*/  BRA.DIV UR4, `(.L_x_2042) ;  /* 0x0000014604e07947 */ /* 0x000fea000b800000 */
.L_x_2299:
[----:B------:R-:W-:-:S03]  /*7c20*/  UMOV UR4, 0xffffffff ;  /* 0xffffffff00047882 */ /* 0x000fc60000000000 */
[----:B------:R-:W-:Y:S05]  /*7c30*/  BRA.DIV UR4, `(.L_x_2043) ;  /* 0x0000014a04007947 */ /* 0x000fea000b800000 */
.L_x_2302:
[----:B------:R-:W-:-:S03]  /*7c40*/  UMOV UR4, 0xffffffff ;  /* 0xffffffff00047882 */ /* 0x000fc60000000000 */
[----:B------:R-:W-:Y:S05]  /*7c50*/  BRA.DIV UR4, `(.L_x_2044) ;  /* 0x0000014a04207947 */ /* 0x000fea000b800000 */
.L_x_2305:
[----:B------:R-:W-:-:S03]  /*7c60*/  UMOV UR4, 0xffffffff ;  /* 0xffffffff00047882 */ /* 0x000fc60000000000 */
[----:B------:R-:W-:Y:S05]  /*7c70*/  BRA.DIV UR4, `(.L_x_2045) ;  /* 0x0000014a04407947 */ /* 0x000fea000b800000 */
.L_x_2308:
[----:B------:R-:W0:Y:S01]  /*7c80*/  SYNCS.PHASECHK.TRANS64.TRYWAIT P2, [R2+URZ+0x28c00], R7 ;  /* 0x028c0007020075a7 */ /* 0x000e22000804017f */
[----:B-----5:R-:W-:Y:S01]  /*7c90*/  IMAD.MOV.U32 R3, RZ, RZ, R35 ;  /* 0x000000ffff037224 */ /* 0x020fe200078e0023 */
[----:B------:R-:W-:Y:S01]  /*7ca0*/  LOP3.LUT P3, RZ, R193, 0x4, RZ, 0xc0, !PT ;  /* 0x00000004c1ff7812 */ /* 0x000fe2000786c0ff */
[----:B------:R-:W-:Y:S01]  /*7cb0*/  IMAD.MOV.U32 R4, RZ, RZ, R30 ;  /* 0x000000ffff047224 */ /* 0x000fe200078e001e */
[----:B------:R-:W-:Y:S01]  /*7cc0*/  BSSY B1, `(.L_x_2046) ;  /* 0x000001f000017945 */ /* 0x000fe20003800000 */
[----:B------:R-:W-:Y:S02]  /*7cd0*/  IMAD.MOV.U32 R5, RZ, RZ, R31 ;  /* 0x000000ffff057224 */ /* 0x000fe400078e001f */
[----:B------:R-:W-:Y:S01]  /*7ce0*/  IMAD.MOV.U32 R0, RZ, RZ, R34 ;  /* 0x000000ffff007224 */ /* 0x000fe200078e0022 */
[----:B------:R-:W-:Y:S01]  /*7cf0*/  PRMT R42, R3, 0x5410, R4 ;  /* 0x00005410032a7816 */ /* 0x000fe20000000004 */
[----:B------:R-:W-:Y:S01]  /*7d00*/  IMAD.MOV.U32 R4, RZ, RZ, R37 ;  /* 0x000000ffff047224 */ /* 0x000fe200078e0025 */
[----:B------:R-:W-:Y:S01]  /*7d10*/  LEA R3, R200, R39, 0x9 ;  /* 0x00000027c8037211 */ /* 0x000fe200078e48ff */
[----:B------:R-:W-:Y:S01]  /*7d20*/  IMAD.MOV.U32 R6, RZ, RZ, R26 ;  /* 0x000000ffff067224 */ /* 0x000fe200078e001a */
[----:B------:R-:W-:Y:S01]  /*7d30*/  PRMT R43, R5, 0x7610, R43 ;  /* 0x00007610052b7816 */ /* 0x000fe2000000002b */
[----:B------:R-:W-:Y:S01]  /*7d40*/  IMAD.MOV.U32 R5, RZ, RZ, R32 ;  /* 0x000000ffff057224 */ /* 0x000fe200078e0020 */
[----:B------:R-:W-:Y:S01]  /*7d50*/  PRMT R10, R0, 0x7610, R10 ;  /* 0x00007610000a7816 */ /* 0x000fe2000000000a */
[----:B------:R-:W-:Y:S01]  /*7d60*/  IMAD R3, R3, 0x2, R2 ;  /* 0x0000000203037824 */ /* 0x000fe200078e0202 */
[----:B------:R-:W-:Y:S01]  /*7d70*/  PRMT R43, R43, 0x5410, R4 ;  /* 0x000054102b2b7816 */ /* 0x000fe20000000004 */
[----:B------:R-:W-:Y:S01]  /*7d80*/  IMAD.MOV.U32 R0, RZ, RZ, R36 ;  /* 0x000000ffff007224 */ /* 0x000fe200078e0024 */
[----:B------:R-:W-:Y:S01]  /*7d90*/  PRMT R44, R5, 0x7610, R44 ;  /* 0x00007610052c7816 */ /* 0x000fe2000000002c */
[----:B------:R-:W-:-:S02]  /*7da0*/  IMAD.MOV.U32 R5, RZ, RZ, R33 ;  /* 0x000000ffff057224 */ /* 0x000fc400078e0021 */
[C---:B------:R-:W-:Y:S01]  /*7db0*/  VIADD R4, R3.reuse, 0x20400 ;  /* 0x0002040003047836 */ /* 0x040fe20000000000 */
[----:B------:R-:W-:Y:S01]  /*7dc0*/  PRMT R14, R0, 0x7610, R14 ;  /* 0x00007610000e7816 */ /* 0x000fe2000000000e */
[----:B------:R-:W-:Y:S01]  /*7dd0*/  IMAD.MOV.U32 R11, RZ, RZ, R27 ;  /* 0x000000ffff0b7224 */ /* 0x000fe200078e001b */
[----:B------:R-:W-:Y:S01]  /*7de0*/  IADD3 R0, R3, 0x20440, RZ ;  /* 0x0002044003007810 */ /* 0x000fe20007ffe0ff */
[----:B------:R-:W-:Y:S01]  /*7df0*/  @P3 VIADD R0, R4, 0xffffffc0 ;  /* 0xffffffc004003836 */ /* 0x000fe20000000000 */
[----:B------:R-:W-:Y:S01]  /*7e00*/  PRMT R44, R44, 0x5410, R5 ;  /* 0x000054102c2c7816 */ /* 0x000fe20000000005 */
[----:B------:R-:W-:Y:S01]  /*7e10*/  IMAD.MOV.U32 R4, RZ, RZ, R8 ;  /* 0x000000ffff047224 */ /* 0x000fe200078e0008 */
[----:B------:R-:W-:Y:S01]  /*7e20*/  PRMT R45, R6, 0x5410, R11 ;  /* 0x00005410062d7816 */ /* 0x000fe2000000000b */
[----:B------:R-:W-:Y:S01]  /*7e30*/  IMAD.MOV.U32 R5, RZ, RZ, R9 ;  /* 0x000000ffff057224 */ /* 0x000fe200078e0009 */
[----:B------:R-:W-:Y:S01]  /*7e40*/  MOV R6, R28 ;  /* 0x0000001c00067202 */ /* 0x000fe20000000f00 */
[----:B------:R-:W-:-:S03]  /*7e50*/  IMAD.MOV.U32 R11, RZ, RZ, R29 ;  /* 0x000000ffff0b7224 */ /* 0x000fc600078e001d */
[----:B------:R-:W-:Y:S01]  /*7e60*/  PRMT R46, R4, 0x5410, R5 ;  /* 0x00005410042e7816 */ /* 0x000fe20000000005 */
[----:B------:R-:W-:Y:S01]  /*7e70*/  IMAD.MOV.U32 R4, RZ, RZ, R20 ;  /* 0x000000ffff047224 */ /* 0x000fe200078e0014 */
[----:B------:R-:W-:Y:S01]  /*7e80*/  PRMT R47, R6, 0x5410, R11 ;  /* 0x00005410062f7816 */ /* 0x000fe2000000000b */
[----:B------:R-:W-:Y:S01]  /*7e90*/  IMAD.MOV.U32 R5, RZ, RZ, R21 ;  /* 0x000000ffff057224 */ /* 0x000fe200078e0015 */
[----:B0-----:R-:W-:Y:S06]  /*7ea0*/  @!P2 BRA `(.L_x_2047) ;  /* 0x0000014400dca947 */ /* 0x001fec0003800000 */
.L_x_2309:
[----:B------:R-:W-:Y:S05]  /*7eb0*/  BSYNC B1 ;  /* 0x0000000000017941 */ /* 0x000fea0003800000 */
.L_x_2046:
        /* <DEDUP_REMOVED lines=9> */
[----:B0-----:R-:W0:Y:S01]  /*7f50*/  LDS.128 R4, [R3+0x20400] ;  /* 0x0204000003047984 */ /* 0x001e220000000c00 */
[----:B------:R-:W-:Y:S01]  /*7f60*/  SHF.R.U32.HI R15, RZ, 0x10, R37 ;  /* 0x00000010ff0f7819 */ /* 0x000fe20000011625 */
[----:B------:R-:W-:Y:S01]  /*7f70*/  HADD2.F32 R14, -RZ, R14.H0_H0 ;  /* 0x2000000eff0e7230 */ /* 0x000fe20000004100 */
[--C-:B------:R-:W-:Y:S01]  /*7f80*/  SHF.R.U64 R39, R34, 0x10, R35.reuse ;  /* 0x0000001022277819 */ /* 0x100fe20000001223 */
[----:B------:R-:W-:Y:S01]  /*7f90*/  HADD2.F32 R34, -RZ, R10.H0_H0 ;  /* 0x2000000aff227230 */ /* 0x000fe20000004100 */
[----:B------:R-:W-:Y:S01]  /*7fa0*/  SHF.R.U32.HI R35, RZ, 0x10, R35 ;  /* 0x00000010ff237819 */ /* 0x000fe20000011623 */
[----:B------:R-:W-:Y:S01]  /*7fb0*/  HADD2.F32 R15, -RZ, R15.H0_H0 ;  /* 0x2000000fff0f7230 */ /* 0x000fe20000004100 */
[----:B------:R-:W-:-:S03]  /*7fc0*/  SHF.R.U64 R41, R36, 0x10, R37 ;  /* 0x0000001024297819 */ /* 0x000fc60000001225 */
[----:B------:R-:W-:Y:S02]  /*7fd0*/  HADD2.F32 R35, -RZ, R35.H0_H0 ;  /* 0x20000023ff237230 */ /* 0x000fe40000004100 */
[--C-:B0-----:R-:W-:Y:S02]  /*7fe0*/  HADD2.F32 R12, -RZ, R7.reuse.H0_H0 ;  /* 0x20000007ff0c7230 */ /* 0x101fe40000004100 */
[----:B------:R-:W-:Y:S02]  /*7ff0*/  HADD2.F32 R13, -RZ, R7.H1_H1 ;  /* 0x30000007ff0d7230 */ /* 0x000fe40000004100 */
[--C-:B------:R-:W-:Y:S02]  /*8000*/  HADD2.F32 R7, -RZ, R4.reuse.H0_H0 ;  /* 0x20000004ff077230 */ /* 0x100fe40000004100 */
[----:B------:R-:W-:Y:S02]  /*8010*/  HADD2.F32 R4, -RZ, R4.H1_H1 ;  /* 0x30000004ff047230 */ /* 0x000fe40000004100 */
[C---:B------:R-:W-:Y:S01]  /*8020*/  FMUL.FTZ R38, R13.reuse, R15 ;  /* 0x0000000f0d267220 */ /* 0x040fe20000410000 */
[----:B------:R-:W-:Y:S01]  /*8030*/  FMUL.FTZ R37, R13, R35 ;  /* 0x000000230d257220 */ /* 0x000fe20000410000 */
[----:B------:R-:W-:-:S02]  /*8040*/  HADD2.F32 R10, -RZ, R6.H0_H0 ;  /* 0x20000006ff0a7230 */ /* 0x000fc40000004100 */
[----:B------:R-:W-:Y:S01]  /*8050*/  FMUL.FTZ R36, R4, R34 ;  /* 0x0000002204247220 */ /* 0x000fe20000410000 */
[----:B------:R-:W-:Y:S01]  /*8060*/  FFMA.FTZ R40, R12, R35, R38 ;  /* 0x000000230c287223 */ /* 0x000fe20000010026 */
[----:B------:R-:W-:Y:S02]  /*8070*/  HADD2.F32 R11, -RZ, R6.H1_H1 ;  /* 0x30000006ff0b7230 */ /* 0x000fe40000004100 */
[-C--:B------:R-:W-:Y:S01]  /*8080*/  FMUL.FTZ R38, R4, R14.reuse ;  /* 0x0000000e04267220 */ /* 0x080fe20000410000 */
[C---:B------:R-:W-:Y:S01]  /*8090*/  FFMA.FTZ R36, R7.reuse, R14, -R36 ;  /* 0x0000000e07247223 */ /* 0x040fe20000010824 */
[--C-:B------:R-:W-:Y:S02]  /*80a0*/  HADD2.F32 R6, -RZ, R5.reuse.H0_H0 ;  /* 0x20000005ff067230 */ /* 0x100fe40000004100 */
[----:B------:R-:W-:Y:S01]  /*80b0*/  FFMA.FTZ R37, R12, R15, -R37 ;  /* 0x0000000f0c257223 */ /* 0x000fe20000010825 */
[----:B------:R-:W-:Y:S02]  /*80c0*/  HADD2.F32 R14, -RZ, R42.H0_H0 ;  /* 0x2000002aff0e7230 */ /* 0x000fe40000004100 */
[----:B------:R-:W-:Y:S01]  /*80d0*/  FFMA.FTZ R15, R7, R34, R38 ;  /* 0x00000022070f7223 */ /* 0x000fe20000010026 */
[----:B------:R-:W-:-:S02]  /*80e0*/  HADD2.F32 R5, -RZ, R5.H1_H1 ;  /* 0x30000005ff057230 */ /* 0x000fc40000004100 */
[----:B------:R-:W-:Y:S02]  /*80f0*/  HADD2.F32 R12, -RZ, R43.H1_H1 ;  /* 0x3000002bff0c7230 */ /* 0x000fe40000004100 */
[C---:B------:R-:W-:Y:S01]  /*8100*/  FMUL.FTZ R35, R11.reuse, R14 ;  /* 0x0000000e0b237220 */ /* 0x040fe20000410000 */
[----:B------:R-:W-:Y:S02]  /*8110*/  HADD2.F32 R13, -RZ, R39.H0_H0 ;  /* 0x20000027ff0d7230 */ /* 0x000fe40000004100 */
[----:B------:R-:W-:Y:S02]  /*8120*/  HADD2.F32 R4, -RZ, R41.H0_H0 ;  /* 0x20000029ff047230 */ /* 0x000fe40000004100 */
[-C--:B------:R-:W-:Y:S01]  /*8130*/  FMUL.FTZ R11, R11, R12.reuse ;  /* 0x0000000c0b0b7220 */ /* 0x080fe20000410000 */
[C---:B------:R-:W-:Y:S01]  /*8140*/  FFMA.FTZ R35, R10.reuse, R12, -R35 ;  /* 0x0000000c0a237223 */ /* 0x040fe20000010823 */
[C---:B------:R-:W-:Y:S01]  /*8150*/  FMUL.FTZ R7, R5.reuse, R13 ;  /* 0x0000000d05077220 */ /* 0x040fe20000410000 */
[----:B------:R-:W-:Y:S01]  /*8160*/  FMUL.FTZ R34, R5, R4 ;  /* 0x0000000405227220 */ /* 0x000fe20000410000 */
[----:B------:R-:W-:-:S02]  /*8170*/  FFMA.FTZ R10, R10, R14, R11 ;  /* 0x0000000e0a0a7223 */ /* 0x000fc4000001000b */
[----:B------:R-:W-:Y:S01]  /*8180*/  FFMA.FTZ R5, R6, R4, -R7 ;  /* 0x0000000406057223 */ /* 0x000fe20000010807 */
[----:B------:R-:W-:Y:S01]  /*8190*/  F2FP.F16.F32.PACK_AB R7, R40, R37 ;  /* 0x000000252807723e */ /* 0x000fe200000000ff */
[----:B------:R-:W-:Y:S01]  /*81a0*/  FFMA.FTZ R34, R6, R13, R34 ;  /* 0x0000000d06227223 */ /* 0x000fe20000010022 */
[----:B------:R-:W-:Y:S02]  /*81b0*/  F2FP.F16.F32.PACK_AB R4, R15, R36 ;  /* 0x000000240f04723e */ /* 0x000fe400000000ff */
[----:B------:R-:W-:Y:S02]  /*81c0*/  F2FP.F16.F32.PACK_AB R6, R10, R35 ;  /* 0x000000230a06723e */ /* 0x000fe400000000ff */
[----:B------:R-:W-:-:S05]  /*81d0*/  F2FP.F16.F32.PACK_AB R5, R34, R5 ;  /* 0x000000052205723e */ /* 0x000fca00000000ff */
[----:B------:R1:W-:Y:S02]  /*81e0*/  STS.128 [R3+0x20400], R4 ;  /* 0x0204000403007388 */ /* 0x0003e40000000c00 */
.L_x_2051:
[----:B------:R-:W-:Y:S05]  /*81f0*/  BSYNC B2 ;  /* 0x0000000000027941 */ /* 0x000fea0003800000 */
.L_x_2050:
[----:B------:R-:W-:Y:S05]  /*8200*/  @P2 BRA `(.L_x_2049) ;  /* 0x0000000000a82947 */ /* 0x000fea0003800000 */
[----:B01----:R-:W0:Y:S01]  /*8210*/  LDS.128 R4, [R0] ;  /* 0x0000000000047984 */ /* 0x003e220000000c00 */
[----:B------:R-:W-:Y:S01]  /*8220*/  SHF.R.U32.HI R15, RZ, 0x10, R33 ;  /* 0x00000010ff0f7819 */ /* 0x000fe20000011621 */
[----:B------:R-:W-:Y:S01]  /*8230*/  HADD2.F32 R14, -RZ, R44.H0_H0 ;  /* 0x2000002cff0e7230 */ /* 0x000fe20000004100 */
[--C-:B------:R-:W-:Y:S01]  /*8240*/  SHF.R.U64 R35, R30, 0x10, R31.reuse ;  /* 0x000000101e237819 */ /* 0x100fe2000000121f */
[----:B------:R-:W-:Y:S01]  /*8250*/  HADD2.F32 R30, -RZ, R42.H1_H1 ;  /* 0x3000002aff1e7230 */ /* 0x000fe20000004100 */
        /* <DEDUP_REMOVED lines=16> */
[----:B------:R-:W-:Y:S02]  /*8360*/  HADD2.F32 R6, -RZ, R5.H0_H0 ;  /* 0x20000005ff067230 */ /* 0x000fe40000004100 */
        /* <DEDUP_REMOVED lines=19> */
[----:B------:R2:W-:Y:S02]  /*84a0*/  STS.128 [R0], R4 ;  /* 0x0000000400007388 */ /* 0x0005e40000000c00 */
.L_x_2049:
[----:B------:R-:W-:Y:S05]  /*84b0*/  BSYNC B1 ;  /* 0x0000000000017941 */ /* 0x000fea0003800000 */
.L_x_2048:
[----:B------:R-:W-:Y:S05]  /*84c0*/  @P1 BRA `(.L_x_2052) ;  /* 0x0000001800201947 */ /* 0x000fea0003800000 */
[----:B-12---:R-:W1:Y:S01]  /*84d0*/  LDC R5, c[0x0][0x3d4] ;  /* 0x0000f500ff057b82 */ /* 0x006e620000000800 */
        /* <DEDUP_REMOVED lines=8> */
[----:B------:R-:W-:Y:S01]  /*8560*/  SHF.R.U32.HI R25, RZ, 0x10, R27 ;  /* 0x00000010ff197819 */ /* 0x000fe2000001161b */
[----:B------:R-:W-:Y:S01]  /*8570*/  HADD2.F32 R14, -RZ, R47.H0_H0 ;  /* 0x2000002fff0e7230 */ /* 0x000fe20000004100 */
[----:B------:R-:W-:Y:S01]  /*8580*/  SHF.R.U64 R31, R28, 0x10, R29 ;  /* 0x000000101c1f7819 */ /* 0x000fe2000000121d */
[----:B------:R-:W-:Y:S01]  /*8590*/  HADD2.F32 R15, -RZ, R15.H0_H0 ;  /* 0x2000000fff0f7230 */ /* 0x000fe20000004100 */
[----:B------:R-:W-:Y:S01]  /*85a0*/  SHF.R.U64 R29, R26, 0x10, R27 ;  /* 0x000000101a1d7819 */ /* 0x000fe2000000121b */
[----:B------:R-:W-:Y:S02]  /*85b0*/  HADD2.F32 R25, -RZ, R25.H0_H0 ;  /* 0x20000019ff197230 */ /* 0x000fe40000004100 */
[----:B0-----:R-:W-:-:S02]  /*85c0*/  HADD2.F32 R12, -RZ, R7.H0_H0 ;  /* 0x20000007ff0c7230 */ /* 0x001fc40000004100 */
[----:B------:R-:W-:Y:S02]  /*85d0*/  HADD2.F32 R13, -RZ, R7.H1_H1 ;  /* 0x30000007ff0d7230 */ /* 0x000fe40000004100 */
[--C-:B------:R-:W-:Y:S02]  /*85e0*/  HADD2.F32 R7, -RZ, R4.reuse.H0_H0 ;  /* 0x20000004ff077230 */ /* 0x100fe40000004100 */
[----:B------:R-:W-:Y:S02]  /*85f0*/  HADD2.F32 R4, -RZ, R4.H1_H1 ;  /* 0x30000004ff047230 */ /* 0x000fe40000004100 */
[C---:B------:R-:W-:Y:S01]  /*8600*/  FMUL.FTZ R28, R13.reuse, R15 ;  /* 0x0000000f0d1c7220 */ /* 0x040fe20000410000 */
[-C--:B------:R-:W-:Y:S01]  /*8610*/  FMUL.FTZ R27, R13, R25.reuse ;  /* 0x000000190d1b7220 */ /* 0x080fe20000410000 */
[--C-:B------:R-:W-:Y:S02]  /*8620*/  HADD2.F32 R10, -RZ, R6.reuse.H0_H0 ;  /* 0x20000006ff0a7230 */ /* 0x100fe40000004100 */
[----:B------:R-:W-:Y:S01]  /*8630*/  FMUL.FTZ R26, R4, R24 ;  /* 0x00000018041a7220 */ /* 0x000fe20000410000 */
[----:B------:R-:W-:Y:S01]  /*8640*/  FFMA.FTZ R30, R12, R25, R28 ;  /* 0x000000190c1e7223 */ /* 0x000fe2000001001c */
[----:B------:R-:W-:-:S02]  /*8650*/  HADD2.F32 R11, -RZ, R6.H1_H1 ;  /* 0x30000006ff0b7230 */ /* 0x000fc40000004100 */
[----:B------:R-:W-:Y:S01]  /*8660*/  FFMA.FTZ R27, R12, R15, -R27 ;  /* 0x0000000f0c1b7223 */ /* 0x000fe2000001081b */
[-C--:B------:R-:W-:Y:S01]  /*8670*/  FMUL.FTZ R28, R4, R14.reuse ;  /* 0x0000000e041c7220 */ /* 0x080fe20000410000 */
[C---:B------:R-:W-:Y:S01]  /*8680*/  FFMA.FTZ R26, R7.reuse, R14, -R26 ;  /* 0x0000000e071a7223 */ /* 0x040fe2000001081a */
[----:B------:R-:W-:Y:S02]  /*8690*/  HADD2.F32 R6, -RZ, R5.H0_H0 ;  /* 0x20000005ff067230 */ /* 0x000fe40000004100 */
[----:B------:R-:W-:Y:S02]  /*86a0*/  HADD2.F32 R14, -RZ, R45.H1_H1 ;  /* 0x3000002dff0e7230 */ /* 0x000fe40000004100 */
[----:B------:R-:W-:Y:S01]  /*86b0*/  FFMA.FTZ R7, R7, R24, R28 ;  /* 0x0000001807077223 */ /* 0x000fe2000001001c */
[----:B------:R-:W-:Y:S02]  /*86c0*/  HADD2.F32 R12, -RZ, R47.H1_H1 ;  /* 0x3000002fff0c7230 */ /* 0x000fe40000004100 */
[----:B------:R-:W-:-:S02]  /*86d0*/  HADD2.F32 R5, -RZ, R5.H1_H1 ;  /* 0x30000005ff057230 */ /* 0x000fc40000004100 */
[C---:B------:R-:W-:Y:S01]  /*86e0*/  FMUL.FTZ R15, R11.reuse, R14 ;  /* 0x0000000e0b0f7220 */ /* 0x040fe20000410000 */
[----:B------:R-:W-:Y:S02]  /*86f0*/  HADD2.F32 R13, -RZ, R29.H0_H0 ;  /* 0x2000001dff0d7230 */ /* 0x000fe40000004100 */
[-C--:B------:R-:W-:Y:S01]  /*8700*/  FMUL.FTZ R25, R11, R12.reuse ;  /* 0x0000000c0b197220 */ /* 0x080fe20000410000 */
[----:B------:R-:W-:Y:S02]  /*8710*/  HADD2.F32 R4, -RZ, R31.H0_H0 ;  /* 0x2000001fff047230 */ /* 0x000fe40000004100 */
[----:B------:R-:W-:Y:S01]  /*8720*/  FFMA.FTZ R15, R10, R12, -R15 ;  /* 0x0000000c0a0f7223 */ /* 0x000fe2000001080f */
[----:B------:R-:W-:Y:S01]  /*8730*/  F2FP.F16.F32.PACK_AB R31, R30, R27 ;  /* 0x0000001b1e1f723e */ /* 0x000fe200000000ff */
[C---:B------:R-:W-:Y:S01]  /*8740*/  FMUL.FTZ R11, R5.reuse, R13 ;  /* 0x0000000d050b7220 */ /* 0x040fe20000410000 */
[----:B------:R-:W-:Y:S01]  /*8750*/  FFMA.FTZ R10, R10, R14, R25 ;  /* 0x0000000e0a0a7223 */ /* 0x000fe20000010019 */
[----:B------:R-:W-:Y:S01]  /*8760*/  FMUL.FTZ R24, R5, R4 ;  /* 0x0000000405187220 */ /* 0x000fe20000410000 */
[----:B------:R-:W-:Y:S01]  /*8770*/  F2FP.F16.F32.PACK_AB R28, R7, R26 ;  /* 0x0000001a071c723e */ /* 0x000fe200000000ff */
[----:B------:R-:W-:-:S02]  /*8780*/  FFMA.FTZ R11, R6, R4, -R11 ;  /* 0x00000004060b7223 */ /* 0x000fc4000001080b */
[----:B------:R-:W-:Y:S01]  /*8790*/  FFMA.FTZ R24, R6, R13, R24 ;  /* 0x0000000d06187223 */ /* 0x000fe20000010018 */
[----:B------:R-:W-:-:S04]  /*87a0*/  F2FP.F16.F32.PACK_AB R30, R10, R15 ;  /* 0x0000000f0a1e723e */ /* 0x000fc800000000ff */
[----:B------:R-:W-:-:S05]  /*87b0*/  F2FP.F16.F32.PACK_AB R29, R24, R11 ;  /* 0x0000000b181d723e */ /* 0x000fca00000000ff */
[----:B------:R1:W-:Y:S02]  /*87c0*/  STS.128 [R3+0x21400], R28 ;  /* 0x0214001c03007388 */ /* 0x0003e40000000c00 */
.L_x_2054:
[----:B------:R-:W-:Y:S05]  /*87d0*/  BSYNC B1 ;  /* 0x0000000000017941 */ /* 0x000fea0003800000 */
.L_x_2053:
        /* <DEDUP_REMOVED lines=10> */
[----:B0-----:R-:W-:-:S02]  /*8880*/  HADD2.F32 R10, -RZ, R7.H1_H1 ;  /* 0x30000007ff0a7230 */ /* 0x001fc40000004100 */
[--C-:B-1----:R-:W-:Y:S02]  /*8890*/  HADD2.F32 R3, -RZ, R4.reuse.H0_H0 ;  /* 0x20000004ff037230 */ /* 0x102fe40000004100 */
[----:B------:R-:W-:Y:S02]  /*88a0*/  HADD2.F32 R4, -RZ, R4.H1_H1 ;  /* 0x30000004ff047230 */ /* 0x000fe40000004100 */
[C---:B------:R-:W-:Y:S01]  /*88b0*/  FMUL.FTZ R20, R10.reuse, R14 ;  /* 0x0000000e0a147220 */ /* 0x040fe20000410000 */
[----:B------:R-:W-:Y:S02]  /*88c0*/  HADD2.F32 R9, -RZ, R7.H0_H0 ;  /* 0x20000007ff097230 */ /* 0x000fe40000004100 */
[----:B------:R-:W-:Y:S01]  /*88d0*/  FMUL.FTZ R15, R10, R12 ;  /* 0x0000000c0a0f7220 */ /* 0x000fe20000410000 */
[--C-:B------:R-:W-:Y:S02]  /*88e0*/  HADD2.F32 R7, -RZ, R6.reuse.H0_H0 ;  /* 0x20000006ff077230 */ /* 0x100fe40000004100 */
[----:B------:R-:W-:Y:S01]  /*88f0*/  FMUL.FTZ R10, R4, R13 ;  /* 0x0000000d040a7220 */ /* 0x000fe20000410000 */
[----:B------:R-:W-:-:S02]  /*8900*/  HADD2.F32 R8, -RZ, R6.H1_H1 ;  /* 0x30000006ff087230 */ /* 0x000fc40000004100 */
[C---:B------:R-:W-:Y:S01]  /*8910*/  FFMA.FTZ R20, R9.reuse, R12, -R20 ;  /* 0x0000000c09147223 */ /* 0x040fe20000010814 */
[----:B------:R-:W-:Y:S01]  /*8920*/  FFMA.FTZ R15, R9, R14, R15 ;  /* 0x0000000e090f7223 */ /* 0x000fe2000001000f */
[--C-:B------:R-:W-:Y:S02]  /*8930*/  HADD2.F32 R6, -RZ, R5.reuse.H0_H0 ;  /* 0x20000005ff067230 */ /* 0x100fe40000004100 */
[-C--:B------:R-:W-:Y:S01]  /*8940*/  FMUL.FTZ R14, R4, R11.reuse ;  /* 0x0000000b040e7220 */ /* 0x080fe20000410000 */
[----:B------:R-:W-:Y:S01]  /*8950*/  FFMA.FTZ R12, R3, R11, -R10 ;  /* 0x0000000b030c7223 */ /* 0x000fe2000001080a */
[----:B------:R-:W-:Y:S01]  /*8960*/  HADD2.F32 R5, -RZ, R5.H1_H1 ;  /* 0x30000005ff057230 */ /* 0x000fe20000004100 */
[----:B------:R-:W-:Y:S01]  /*8970*/  F2FP.F16.F32.PACK_AB R15, R15, R20 ;  /* 0x000000140f0f723e */ /* 0x000fe200000000ff */
[----:B------:R-:W-:Y:S02]  /*8980*/  HADD2.F32 R11, -RZ, R46.H1_H1 ;  /* 0x3000002eff0b7230 */ /* 0x000fe40000004100 */
[----:B------:R-:W-:Y:S01]  /*8990*/  FFMA.FTZ R3, R3, R13, R14 ;  /* 0x0000000d03037223 */ /* 0x000fe2000001000e */
[----:B------:R-:W-:-:S02]  /*89a0*/  HADD2.F32 R10, -RZ, R21.H0_H0 ;  /* 0x20000015ff0a7230 */ /* 0x000fc40000004100 */
[----:B------:R-:W-:Y:S02]  /*89b0*/  HADD2.F32 R9, -RZ, R48.H1_H1 ;  /* 0x30000030ff097230 */ /* 0x000fe40000004100 */
[C---:B------:R-:W-:Y:S01]  /*89c0*/  FMUL.FTZ R14, R8.reuse, R11 ;  /* 0x0000000b080e7220 */ /* 0x040fe20000410000 */
[----:B------:R-:W-:Y:S02]  /*89d0*/  HADD2.F32 R4, -RZ, R24.H0_H0 ;  /* 0x20000018ff047230 */ /* 0x000fe40000004100 */
[----:B------:R-:W-:Y:S01]  /*89e0*/  FMUL.FTZ R13, R5, R10 ;  /* 0x0000000a050d7220 */ /* 0x000fe20000410000 */
[----:B------:R-:W-:Y:S01]  /*89f0*/  F2FP.F16.F32.PACK_AB R12, R3, R12 ;  /* 0x0000000c030c723e */ /* 0x000fe200000000ff */
[-C--:B------:R-:W-:Y:S01]  /*8a00*/  FMUL.FTZ R8, R8, R9.reuse ;  /* 0x0000000908087220 */ /* 0x080fe20000410000 */
[----:B------:R-:W-:Y:S01]  /*8a10*/  FFMA.FTZ R14, R7, R9, -R14 ;  /* 0x00000009070e7223 */ /* 0x000fe2000001080e */
[-C--:B------:R-:W-:Y:S01]  /*8a20*/  FMUL.FTZ R5, R5, R4.reuse ;  /* 0x0000000405057220 */ /* 0x080fe20000410000 */
[----:B------:R-:W-:Y:S01]  /*8a30*/  FFMA.FTZ R13, R6, R4, -R13 ;  /* 0x00000004060d7223 */ /* 0x000fe2000001080d */
[----:B------:R-:W-:-:S02]  /*8a40*/  FFMA.FTZ R7, R7, R11, R8 ;  /* 0x0000000b07077223 */ /* 0x000fc40000010008 */
[----:B------:R-:W-:-:S03]  /*8a50*/  FFMA.FTZ R6, R6, R10, R5 ;  /* 0x0000000a06067223 */ /* 0x000fc60000010005 */
[----:B------:R-:W-:Y:S02]  /*8a60*/  F2FP.F16.F32.PACK_AB R14, R7, R14 ;  /* 0x0000000e070e723e */ /* 0x000fe400000000ff */
[----:B------:R-:W-:-:S05]  /*8a70*/  F2FP.F16.F32.PACK_AB R13, R6, R13 ;  /* 0x0000000d060d723e */ /* 0x000fca00000000ff */
[----:B------:R3:W-:Y:S01]  /*8a80*/  STS.128 [R0+0x1000], R12 ;  /* 0x0010000c00007388 */ /* 0x0007e20000000c00 */
[----:B------:R-:W-:Y:S05]  /*8a90*/  BRA `(.L_x_2052) ;  /* 0x0000001000ac7947 */ /* 0x000fea0003800000 */
.L_x_2033:
[----:B------:R-:W0:Y:S01]  /*8aa0*/  LDC R41, c[0x0][0x3d4] ;  /* 0x0000f500ff297b82 */ /* 0x000e220000000800 */
[----:B------:R-:W-:Y:S01]  /*8ab0*/  ULDC.64 UR4, c[0x0][0x3c8] ;  /* 0x0000f20000047ab9 */ /* 0x000fe20000000a00 */
[----:B------:R-:W-:Y:S01]  /*8ac0*/  ULDC.64 UR6, c[0x0][0x3e0] ;  /* 0x0000f80000067ab9 */ /* 0x000fe20000000a00 */
[----:B------:R-:W-:Y:S02]  /*8ad0*/  CS2R R32, SRZ ;  /* 0x0000000000207805 */ /* 0x000fe4000001ff00 */
[----:B------:R-:W-:Y:S02]  /*8ae0*/  CS2R R34, SRZ ;  /* 0x0000000000227805 */ /* 0x000fe4000001ff00 */
[----:B0-----:R-:W-:-:S04]  /*8af0*/  ISETP.GE.AND P0, PT, R16, R41, PT ;  /* 0x000000291000720c */ /* 0x001fc80003f06270 */
[-C--:B------:R-:W-:Y:S02]  /*8b00*/  ISETP.GE.OR P1, PT, R227, R8.reuse, P0 ;  /* 0x00000008e300720c */ /* 0x080fe40000726670 */
[----:B------:R-:W-:-:S11]  /*8b10*/  ISETP.GE.OR P0, PT, R23, R8, P0 ;  /* 0x000000081700720c */ /* 0x000fd60000706670 */
[----:B------:R-:W0:Y:S01]  /*8b20*/  @!P1 LDC.64 R14, c[0x0][0x3c8] ;  /* 0x0000f200ff0e9b82 */ /* 0x000e220000000a00 */
[----:B------:R-:W-:Y:S02]  /*8b30*/  @!P1 IADD3 R13, P5, P6, R27, R46, R52 ;  /* 0x0000002e1b0d9210 */ /* 0x000fe40007ebe034 */
[----:B------:R-:W-:Y:S02]  /*8b40*/  @!P0 IADD3 R9, P4, R52, R27, RZ ;  /* 0x0000001b34098210 */ /* 0x000fe40007f9e0ff */
[----:B------:R-:W-:Y:S02]  /*8b50*/  @!P1 IADD3 R0, P2, P3, R29, R44, R54 ;  /* 0x0000002c1d009210 */ /* 0x000fe40007b5e036 */
[----:B------:R-:W-:Y:S01]  /*8b60*/  @!P0 IADD3.X R10, R57, R26, RZ, P4, !PT ;  /* 0x0000001a390a8210 */ /* 0x000fe200027fe4ff */
[----:B------:R-:W1:Y:S01]  /*8b70*/  @!P1 LDC.64 R30, c[0x0][0x3e0] ;  /* 0x0000f800ff1e9b82 */ /* 0x000e620000000a00 */
[----:B------:R-:W-:Y:S02]  /*8b80*/  @!P0 LEA R8, P4, R9, UR4, 0x1 ;  /* 0x0000000409088c11 */ /* 0x000fe4000f8808ff */
[----:B------:R-:W-:-:S02]  /*8b90*/  @!P1 IADD3.X R20, R26, R47, R57, P5, P6 ;  /* 0x0000002f1a149210 */ /* 0x000fc40002fec439 */
[----:B------:R-:W-:Y:S02]  /*8ba0*/  @!P1 IADD3.X R3, R28, R45, R59, P2, P3 ;  /* 0x0000002d1c039210 */ /* 0x000fe400017e643b */
[----:B------:R-:W-:Y:S02]  /*8bb0*/  @!P0 IADD3 R11, P5, R54, R29, RZ ;  /* 0x0000001d360b8210 */ /* 0x000fe40007fbe0ff */
[----:B------:R-:W-:Y:S02]  /*8bc0*/  @!P0 LEA.HI.X R9, R9, UR5, R10, 0x1, P4 ;  /* 0x0000000509098c11 */ /* 0x000fe4000a0f0c0a */
[----:B------:R-:W-:Y:S01]  /*8bd0*/  @!P0 LEA R10, P2, R11, UR6, 0x1 ;  /* 0x000000060b0a8c11 */ /* 0x000fe2000f8408ff */
[----:B------:R-:W-:Y:S01]  /*8be0*/  @!P0 IMAD.X R24, R59, 0x1, R28, P5 ;  /* 0x000000013b188824 */ /* 0x000fe200028e061c */
[----:B0-----:R-:W-:Y:S02]  /*8bf0*/  @!P1 LEA R12, P3, R13, R14, 0x1 ;  /* 0x0000000e0d0c9211 */ /* 0x001fe400078608ff */
[----:B------:R-:W-:-:S02]  /*8c00*/  CS2R R28, SRZ ;  /* 0x00000000001c7805 */ /* 0x000fc4000001ff00 */
[----:B------:R-:W-:Y:S01]  /*8c10*/  @!P0 LEA.HI.X R11, R11, UR7, R24, 0x1, P2 ;  /* 0x000000070b0b8c11 */ /* 0x000fe200090f0c18 */
[----:B------:R0:W5:Y:S01]  /*8c20*/  @!P0 LDG.E.128 R32, desc[UR42][R8.64] ;  /* 0x0000002a08208981 */ /* 0x000162000c1e1d00 */
[----:B------:R-:W-:Y:S02]  /*8c30*/  @!P1 LEA.HI.X R13, R13, R15, R20, 0x1, P3 ;  /* 0x0000000f0d0d9211 */ /* 0x000fe400018f0c14 */
[----:B-1----:R-:W-:-:S04]  /*8c40*/  @!P1 LEA R14, P4, R0, R30, 0x1 ;  /* 0x0000001e000e9211 */ /* 0x002fc800078808ff */
[----:B------:R-:W-:Y:S02]  /*8c50*/  @!P1 LEA.HI.X R15, R0, R31, R3, 0x1, P4 ;  /* 0x0000001f000f9211 */ /* 0x000fe400020f0c03 */
[----:B------:R-:W-:Y:S01]  /*8c60*/  CS2R R30, SRZ ;  /* 0x00000000001e7805 */ /* 0x000fe2000001ff00 */
[----:B------:R-:W1:Y:S05]  /*8c70*/  LDC R0, c[0x0][0x428] ;  /* 0x00010a00ff007b82 */ /* 0x000e6a0000000800 */
[----:B------:R-:W5:Y:S01]  /*8c80*/  @!P1 LDG.E.128 R28, desc[UR42][R14.64] ;  /* 0x0000002a0e1c9981 */ /* 0x000f62000c1e1d00 */
[----:B-1----:R-:W-:-:S13]  /*8c90*/  ISETP.NE.AND P2, PT, R0, 0x1, PT ;  /* 0x000000010000780c */ /* 0x002fda0003f45270 */
[----:B------:R-:W1:Y:S08]  /*8ca0*/  @P2 LDC R0, c[0x0][0x42c] ;  /* 0x00010b00ff002b82 */ /* 0x000e700000000800 */
[----:B0-----:R-:W0:Y:S01]  /*8cb0*/  @P2 LDC R9, c[0x0][0x430] ;  /* 0x00010c00ff092b82 */ /* 0x001e220000000800 */
[----:B------:R-:W-:-:S04]  /*8cc0*/  IMAD R3, R189, 0x40, R23 ;  /* 0x00000040bd037824 */ /* 0x000fc800078e0217 */
[----:B------:R-:W-:Y:S01]  /*8cd0*/  IMAD R3, R218, 0x20, R3 ;  /* 0x00000020da037824 */ /* 0x000fe200078e0203 */
[----:B------:R-:W-:Y:S02]  /*8ce0*/  CS2R R36, SRZ ;  /* 0x0000000000247805 */ /* 0x000fe4000001ff00 */
[----:B------:R-:W-:Y:S02]  /*8cf0*/  CS2R R38, SRZ ;  /* 0x0000000000267805 */ /* 0x000fe4000001ff00 */
[----:B------:R-:W-:Y:S02]  /*8d00*/  CS2R R24, SRZ ;  /* 0x0000000000187805 */ /* 0x000fe4000001ff00 */
[----:B------:R-:W-:Y:S01]  /*8d10*/  CS2R R26, SRZ ;  /* 0x00000000001a7805 */ /* 0x000fe2000001ff00 */
[----:B------:R-:W-:Y:S01]  /*8d20*/  IMAD.MOV.U32 R8, RZ, RZ, R42 ;  /* 0x000000ffff087224 */ /* 0x000fe200078e002a */
[----:B------:R2:W5:Y:S01]  /*8d30*/  @!P0 LDG.E.128 R36, desc[UR42][R10.64] ;  /* 0x0000002a0a248981 */ /* 0x000562000c1e1d00 */
[----:B-1----:R-:W-:-:S03]  /*8d40*/  @P2 IMAD.HI.U32 R0, R3, R0, RZ ;  /* 0x0000000003002227 */ /* 0x002fc600078e00ff */
[----:B------:R1:W5:Y:S02]  /*8d50*/  @!P1 LDG.E.128 R24, desc[UR42][R12.64] ;  /* 0x0000002a0c189981 */ /* 0x000364000c1e1d00 */
[----:B0-----:R-:W-:-:S04]  /*8d60*/  @P2 SHF.R.U32.HI R3, RZ, R9, R0 ;  /* 0x00000009ff032219 */ /* 0x001fc80000011600 */
[----:B------:R-:W-:Y:S01]  /*8d70*/  SHF.R.S32.HI R21, RZ, 0x1f, R3 ;  /* 0x0000001fff157819 */ /* 0x000fe20000011403 */
[----:B------:R-:W-:Y:S01]  /*8d80*/  IMAD.MOV.U32 R9, RZ, RZ, R49 ;  /* 0x000000ffff097224 */ /* 0x000fe200078e0031 */
[----:B--2---:R-:W-:Y:S01]  /*8d90*/  MOV R10, R40 ;  /* 0x00000028000a7202 */ /* 0x004fe20000000f00 */
[----:B------:R-:W-:Y:S02]  /*8da0*/  IMAD.MOV.U32 R11, RZ, RZ, R51 ;  /* 0x000000ffff0b7224 */ /* 0x000fe400078e0033 */
[C---:B------:R-:W-:Y:S02]  /*8db0*/  IMAD R0, R21.reuse, R6, RZ ;  /* 0x0000000615007224 */ /* 0x040fe400078e02ff */
[----:B-1----:R-:W-:Y:S02]  /*8dc0*/  IMAD R12, R21, R4, RZ ;  /* 0x00000004150c7224 */ /* 0x002fe400078e02ff */
[----:B------:R-:W-:-:S04]  /*8dd0*/  IMAD.WIDE.U32 R8, R3, R6, R8 ;  /* 0x0000000603087225 */ /* 0x000fc800078e0008 */
[----:B------:R-:W-:-:S04]  /*8de0*/  IMAD.WIDE.U32 R10, R3, R4, R10 ;  /* 0x00000004030a7225 */ /* 0x000fc800078e000a */
[C---:B------:R-:W-:Y:S02]  /*8df0*/  IMAD R7, R3.reuse, R7, R0 ;  /* 0x0000000703077224 */ /* 0x040fe400078e0200 */
[----:B------:R-:W-:Y:S01]  /*8e00*/  IMAD R3, R3, R5, R12 ;  /* 0x0000000503037224 */ /* 0x000fe200078e020c */
[----:B------:R-:W-:Y:S01]  /*8e10*/  LEA R4, P2, R8, UR4, 0x1 ;  /* 0x0000000408047c11 */ /* 0x000fe2000f8408ff */
[----:B------:R-:W-:Y:S01]  /*8e20*/  IMAD.IADD R5, R9, 0x1, R7 ;  /* 0x0000000109057824 */ /* 0x000fe200078e0207 */
[----:B------:R-:W-:Y:S01]  /*8e30*/  LEA R0, P3, R10, UR6, 0x1 ;  /* 0x000000060a007c11 */ /* 0x000fe2000f8608ff */
[----:B------:R-:W-:Y:S01]  /*8e40*/  IMAD.IADD R3, R11, 0x1, R3 ;  /* 0x000000010b037824 */ /* 0x000fe200078e0203 */
[----:B------:R-:W-:Y:S02]  /*8e50*/  UMOV UR4, 0xffffffff ;  /* 0xffffffff00047882 */ /* 0x000fe40000000000 */
[----:B------:R-:W-:Y:S02]  /*8e60*/  LEA.HI.X R5, R8, UR5, R5, 0x1, P2 ;  /* 0x0000000508057c11 */ /* 0x000fe400090f0c05 */
[----:B------:R-:W-:-:S02]  /*8e70*/  LEA.HI.X R3, R10, UR7, R3, 0x1, P3 ;  /* 0x000000070a037c11 */ /* 0x000fc400098f0c03 */
[----:B------:R-:W-:Y:S01]  /*8e80*/  LEA.HI R6, R216, R216, RZ, 0x1 ;  /* 0x000000d8d8067211 */ /* 0x000fe200078f08ff */
[----:B------:R-:W-:Y:S06]  /*8e90*/  BRA.DIV UR4, `(.L_x_2055) ;  /* 0x0000013604f47947 */ /* 0x000fec000b800000 */
.L_x_2312:
[----:B------:R-:W-:-:S03]  /*8ea0*/  UMOV UR4, 0xffffffff ;  /* 0xffffffff00047882 */ /* 0x000fc60000000000 */
[----:B------:R-:W-:Y:S05]  /*8eb0*/  BRA.DIV UR4, `(.L_x_2056) ;  /* 0x0000013a04147947 */ /* 0x000fea000b800000 */
.L_x_2315:
[----:B------:R-:W-:-:S03]  /*8ec0*/  UMOV UR4, 0xffffffff ;  /* 0xffffffff00047882 */ /* 0x000fc60000000000 */
[----:B------:R-:W-:Y:S05]  /*8ed0*/  BRA.DIV UR4, `(.L_x_2057) ;  /* 0x0000013a04347947 */ /* 0x000fea000b800000 */
.L_x_2318:
[----:B------:R-:W-:-:S03]  /*8ee0*/  UMOV UR4, 0xffffffff ;  /* 0xffffffff00047882 */ /* 0x000fc60000000000 */
[----:B------:R-:W-:Y:S05]  /*8ef0*/  BRA.DIV UR4, `(.L_x_2058) ;  /* 0x0000013a04547947 */ /* 0x000fea000b800000 */
.L_x_2321:
[----:B------:R-:W-:-:S03]  /*8f00*/  UMOV UR4, 0xffffffff ;  /* 0xffffffff00047882 */ /* 0x000fc60000000000 */
[----:B------:R-:W-:Y:S05]  /*8f10*/  BRA.DIV UR4, `(.L_x_2059) ;  /* 0x0000013a04747947 */ /* 0x000fea000b800000 */
.L_x_2324:
[----:B------:R-:W-:Y:S01]  /*8f20*/  UMOV UR4, 0xffffffff ;  /* 0xffffffff00047882 */ /* 0x000fe20000000000 */
[----:B------:R-:W-:Y:S02]  /*8f30*/  LOP3.LUT R5, R6, 0xfffffffe, RZ, 0xc0, !PT ;  /* 0xfffffffe06057812 */ /* 0x000fe400078ec0ff */
[----:B------:R-:W-:Y:S05]  /*8f40*/  BRA.DIV UR4, `(.L_x_2060) ;  /* 0x0000013a04907947 */ /* 0x000fea000b800000 */
.L_x_2327:
[----:B------:R-:W-:Y:S01]  /*8f50*/  UMOV UR4, 0xffffffff ;  /* 0xffffffff00047882 */ /* 0x000fe20000000000 */
[----:B------:R-:W-:Y:S02]  /*8f60*/  IMAD.IADD R5, R216, 0x1, -R5 ;  /* 0x00000001d8057824 */ /* 0x000fe400078e0a05 */
[----:B------:R-:W-:Y:S05]  /*8f70*/  BRA.DIV UR4, `(.L_x_2061) ;  /* 0x0000013a04ac7947 */ /* 0x000fea000b800000 */
.L_x_2330:
[----:B------:R-:W-:Y:S01]  /*8f80*/  UMOV UR4, 0xffffffff ;  /* 0xffffffff00047882 */ /* 0x000fe20000000000 */
[----:B------:R-:W-:Y:S02]  /*8f90*/  SHF.L.U32 R3, R5, 0x1f, RZ ;  /* 0x0000001f05037819 */ /* 0x000fe400000006ff */
[----:B------:R-:W-:Y:S05]  /*8fa0*/  BRA.DIV UR4, `(.L_x_2062) ;  /* 0x0000013a04c87947 */ /* 0x000fea000b800000 */
.L_x_2333:
[----:B------:R-:W0:Y:S01]  /*8fb0*/  SYNCS.PHASECHK.TRANS64.TRYWAIT P2, [R2+URZ+0x28c00], R3 ;  /* 0x028c0003020075a7 */ /* 0x000e22000804017f */
[----:B-----5:R-:W-:Y:S01]  /*8fc0*/  IMAD.MOV.U32 R0, RZ, RZ, R32 ;  /* 0x000000ffff007224 */ /* 0x020fe200078e0020 */
[----:B------:R-:W-:Y:S01]  /*8fd0*/  MOV R4, R33 ;  /* 0x0000002100047202 */ /* 0x000fe20000000f00 */
[----:B------:R-:W-:Y:S01]  /*8fe0*/  IMAD.MOV.U32 R5, RZ, RZ, R34 ;  /* 0x000000ffff057224 */ /* 0x000fe200078e0022 */
[----:B------:R-:W-:Y:S01]  /*8ff0*/  BSSY B1, `(.L_x_2063) ;  /* 0x0000018000017945 */ /* 0x000fe20003800000 */
[----:B------:R-:W-:Y:S01]  /*9000*/  IMAD.MOV.U32 R6, RZ, RZ, R35 ;  /* 0x000000ffff067224 */ /* 0x000fe200078e0023 */
[----:B------:R-:W-:Y:S01]  /*9010*/  PRMT R50, R50, 0x5410, R0 ;  /* 0x0000541032327816 */ /* 0x000fe20000000000 */
        /* <DEDUP_REMOVED lines=9> */
[----:B------:R-:W-:-:S02]  /*90b0*/  MOV R4, R39 ;  /* 0x0000002700047202 */ /* 0x000fc40000000f00 */
[----:B------:R-:W-:Y:S01]  /*90c0*/  PRMT R49, R49, 0x5410, R0 ;  /* 0x0000541031317816 */ /* 0x000fe20000000000 */
[----:B------:R-:W-:Y:S01]  /*90d0*/  IMAD.MOV.U32 R0, RZ, RZ, R28 ;  /* 0x000000ffff007224 */ /* 0x000fe200078e001c */
[----:B------:R-:W-:Y:S02]  /*90e0*/  PRMT R50, R4, 0x7610, R50 ;  /* 0x0000761004327816 */ /* 0x000fe40000000032 */
[----:B------:R-:W-:Y:S01]  /*90f0*/  PRMT R53, R5, 0x5410, R6 ;  /* 0x0000541005357816 */ /* 0x000fe20000000006 */
[----:B------:R-:W-:Y:S01]  /*9100*/  IMAD.MOV.U32 R5, RZ, RZ, R26 ;  /* 0x000000ffff057224 */ /* 0x000fe200078e001a */
[----:B------:R-:W-:Y:S01]  /*9110*/  MOV R4, R29 ;  /* 0x0000001d00047202 */ /* 0x000fe20000000f00 */
[----:B------:R-:W-:-:S03]  /*9120*/  IMAD.MOV.U32 R6, RZ, RZ, R27 ;  /* 0x000000ffff067224 */ /* 0x000fc600078e001b */
[----:B------:R-:W-:Y:S01]  /*9130*/  PRMT R52, R0, 0x5410, R4 ;  /* 0x0000541000347816 */ /* 0x000fe20000000004 */
[----:B------:R-:W-:Y:S01]  /*9140*/  IMAD.IADD R0, R16, 0x1, R41 ;  /* 0x0000000110007824 */ /* 0x000fe200078e0229 */
[----:B------:R-:W-:Y:S01]  /*9150*/  PRMT R54, R5, 0x5410, R6 ;  /* 0x0000541005367816 */ /* 0x000fe20000000006 */
[----:B0-----:R-:W-:Y:S06]  /*9160*/  @!P2 BRA `(.L_x_2064) ;  /* 0x000001380080a947 */ /* 0x001fec0003800000 */
.L_x_2334:
[----:B------:R-:W-:Y:S05]  /*9170*/  BSYNC B1 ;  /* 0x0000000000017941 */ /* 0x000fea0003800000 */
.L_x_2063:
[----:B------:R-:W-:Y:S01]  /*9180*/  BSSY B1, `(.L_x_2065) ;  /* 0x0000063000017945 */ /* 0x000fe20003800000 */
[----:B------:R-:W-:Y:S01]  /*9190*/  IMAD.MOV.U32 R55, RZ, RZ, R30 ;  /* 0x000000ffff377224 */ /* 0x000fe200078e001e */
[----:B0-----:R-:W-:Y:S01]  /*91a0*/  LOP3.LUT R3, R0, 0x38, RZ, 0xc0, !PT ;  /* 0x0000003800037812 */ /* 0x001fe200078ec0ff */
[----:B------:R-:W-:Y:S01]  /*91b0*/  IMAD.MOV.U32 R56, RZ, RZ, R31 ;  /* 0x000000ffff387224 */ /* 0x000fe200078e001f */
[----:B------:R-:W-:Y:S06]  /*91c0*/  @P0 BRA `(.L_x_2066) ;  /* 0x0000000400780947 */ /* 0x000fec0003800000 */
[----:B------:R-:W-:Y:S01]  /*91d0*/  IMAD.SHL.U32 R0, R193, 0x40, RZ ;  /* 0x00000040c1007824 */ /* 0x000fe200078e00ff */
[--C-:B------:R-:W-:Y:S02]  /*91e0*/  SHF.R.U64 R48, R32, 0x10, R33.reuse ;  /* 0x0000001020307819 */ /* 0x100fe40000001221 */
[----:B------:R-:W-:Y:S01]  /*91f0*/  SHF.R.U32.HI R40, RZ, 0x10, R33 ;  /* 0x00000010ff287819 */ /* 0x000fe20000011621 */
[--C-:B------:R-:W-:Y:S01]  /*9200*/  HADD2.F32 R33, -RZ, R15.reuse.H1_H1 ;  /* 0x3000000fff217230 */ /* 0x100fe20000004100 */
[----:B------:R-:W-:Y:S02]  /*9210*/  LOP3.LUT R4, R0, 0x1c0, RZ, 0xc0, !PT ;  /* 0x000001c000047812 */ /* 0x000fe400078ec0ff */
[----:B------:R-:W-:Y:S01]  /*9220*/  SHF.R.U64 R47, R34, 0x10, R35 ;  /* 0x00000010222f7819 */ /* 0x000fe20000001223 */
[----:B------:R-:W-:Y:S01]  /*9230*/  HADD2.F32 R34, -RZ, R15.H0_H0 ;  /* 0x2000000fff227230 */ /* 0x000fe20000004100 */
[----:B------:R-:W-:Y:S02]  /*9240*/  LOP3.LUT R0, R4, 0x38, R16, 0xf8, !PT ;  /* 0x0000003804007812 */ /* 0x000fe400078ef810 */
[----:B------:R-:W-:-:S02]  /*9250*/  SHF.R.U32.HI R7, RZ, 0x3, R4 ;  /* 0x00000003ff077819 */ /* 0x000fc40000011604 */
[--C-:B------:R-:W-:Y:S02]  /*9260*/  SHF.R.U64 R45, R36, 0x10, R37.reuse ;  /* 0x00000010242d7819 */ /* 0x100fe40000001225 */
[----:B------:R-:W-:Y:S02]  /*9270*/  LOP3.LUT R5, R0, R7, RZ, 0x3c, !PT ;  /* 0x0000000700057212 */ /* 0x000fe400078e3cff */
[----:B------:R-:W-:Y:S02]  /*9280*/  SHF.R.U32.HI R36, RZ, 0x10, R37 ;  /* 0x00000010ff247819 */ /* 0x000fe40000011625 */
[----:B------:R-:W-:Y:S01]  /*9290*/  SHF.R.U64 R44, R38, 0x10, R39 ;  /* 0x00000010262c7819 */ /* 0x000fe20000001227 */
[----:B------:R-:W-:Y:S01]  /*92a0*/  IMAD R5, R200, 0x200, R5 ;  /* 0x00000200c8057824 */ /* 0x000fe200078e0205 */
[----:B------:R-:W-:Y:S02]  /*92b0*/  SHF.R.U32.HI R41, RZ, 0x10, R39 ;  /* 0x00000010ff297819 */ /* 0x000fe40000011627 */
[----:B------:R-:W-:Y:S01]  /*92c0*/  SHF.R.U32.HI R46, RZ, 0x10, R35 ;  /* 0x00000010ff2e7819 */ /* 0x000fe20000011623 */
[----:B------:R-:W-:Y:S01]  /*92d0*/  HADD2.F32 R35, -RZ, R36.H0_H0 ;  /* 0x20000024ff237230 */ /* 0x000fe20000004100 */
[----:B------:R-:W-:Y:S01]  /*92e0*/  LEA R42, R5, R2, 0x1 ;  /* 0x00000002052a7211 */ /* 0x000fe200078e08ff */
[----:B------:R-:W-:Y:S01]  /*92f0*/  HADD2.F32 R36, -RZ, R50.H0_H0 ;  /* 0x20000032ff247230 */ /* 0x000fe20000004100 */
[----:B------:R-:W-:-:S03]  /*9300*/  LOP3.LUT R5, R7, R3, R4, 0x1e, !PT ;  /* 0x0000000307057212 */ /* 0x000fc600078e1e04 */
[----:B------:R-:W0:Y:S02]  /*9310*/  LDS.128 R8, [R42+0x20400] ;  /* 0x020400002a087984 */ /* 0x000e240000000c00 */
[----:B------:R-:W-:-:S04]  /*9320*/  IMAD R5, R200, 0x200, R5 ;  /* 0x00000200c8057824 */ /* 0x000fc800078e0205 */
[----:B------:R-:W-:-:S05]  /*9330*/  IMAD R43, R5, 0x2, R2 ;  /* 0x00000002052b7824 */ /* 0x000fca00078e0202 */
[----:B------:R-:W1:Y:S01]  /*9340*/  LDS.128 R4, [R43+0x20400] ;  /* 0x020400002b047984 */ /* 0x000e620000000c00 */
[--C-:B0-----:R-:W-:Y:S02]  /*9350*/  HADD2.F32 R12, -RZ, R9.reuse.H0_H0 ;  /* 0x20000009ff0c7230 */ /* 0x101fe40000004100 */
[----:B------:R-:W-:Y:S02]  /*9360*/  HADD2.F32 R9, -RZ, R9.H1_H1 ;  /* 0x30000009ff097230 */ /* 0x000fe40000004100 */
[--C-:B------:R-:W-:Y:S02]  /*9370*/  HADD2.F32 R13, -RZ, R11.reuse.H0_H0 ;  /* 0x2000000bff0d7230 */ /* 0x100fe40000004100 */
[----:B------:R-:W-:Y:S02]  /*9380*/  HADD2.F32 R14, -RZ, R11.H1_H1 ;  /* 0x3000000bff0e7230 */ /* 0x000fe40000004100 */
[----:B------:R-:W-:Y:S02]  /*9390*/  HADD2.F32 R0, -RZ, R8.H0_H0 ;  /* 0x20000008ff007230 */ /* 0x000fe40000004100 */
[----:B------:R-:W-:-:S02]  /*93a0*/  HADD2.F32 R11, -RZ, R10.H0_H0 ;  /* 0x2000000aff0b7230 */ /* 0x000fc40000004100 */
[--C-:B-1----:R-:W-:Y:S02]  /*93b0*/  HADD2.F32 R15, -RZ, R5.reuse.H0_H0 ;  /* 0x20000005ff0f7230 */ /* 0x102fe40000004100 */
[----:B------:R-:W-:Y:S02]  /*93c0*/  HADD2.F32 R20, -RZ, R5.H1_H1 ;  /* 0x30000005ff147230 */ /* 0x000fe40000004100 */
[----:B------:R-:W-:Y:S02]  /*93d0*/  HADD2.F32 R21, -RZ, R7.H0_H0 ;  /* 0x20000007ff157230 */ /* 0x000fe40000004100 */
[CC--:B------:R-:W-:Y:S01]  /*93e0*/  FMUL.FTZ R37, R15.reuse, R34.reuse ;  /* 0x000000220f257220 */ /* 0x0c0fe20000410000 */
[----:B------:R-:W-:Y:S01]  /*93f0*/  FMUL.FTZ R39, R15, R33 ;  /* 0x000000210f277220 */ /* 0x000fe20000410000 */
[----:B------:R-:W-:Y:S02]  /*9400*/  HADD2.F32 R15, -RZ, R40.H0_H0 ;  /* 0x20000028ff0f7230 */ /* 0x000fe40000004100 */
[----:B------:R-:W-:Y:S01]  /*9410*/  FMUL.FTZ R38, R20, R35 ;  /* 0x0000002314267220 */ /* 0x000fe20000410000 */
[C---:B------:R-:W-:Y:S01]  /*9420*/  FFMA.FTZ R37, R12.reuse, R33, -R37 ;  /* 0x000000210c257223 */ /* 0x040fe20000010825 */
[----:B------:R-:W-:Y:S01]  /*9430*/  FFMA.FTZ R39, R12, R34, R39 ;  /* 0x000000220c277223 */ /* 0x000fe20000010027 */
[----:B------:R-:W-:-:S02]  /*9440*/  HADD2.F32 R12, -RZ, R51.H1_H1 ;  /* 0x30000033ff0c7230 */ /* 0x000fc40000004100 */
[C---:B------:R-:W-:Y:S01]  /*9450*/  FMUL.FTZ R40, R21.reuse, R36 ;  /* 0x0000002415287220 */ /* 0x040fe20000410000 */
[----:B------:R-:W-:Y:S02]  /*9460*/  HADD2.F32 R32, -RZ, R7.H1_H1 ;  /* 0x30000007ff207230 */ /* 0x000fe40000004100 */
[-C--:B------:R-:W-:Y:S01]  /*9470*/  FMUL.FTZ R20, R20, R15.reuse ;  /* 0x0000000f14147220 */ /* 0x080fe20000410000 */
[----:B------:R-:W-:Y:S02]  /*9480*/  HADD2.F32 R33, -RZ, R41.H0_H0 ;  /* 0x20000029ff217230 */ /* 0x000fe40000004100 */
[-C--:B------:R-:W-:Y:S01]  /*9490*/  FMUL.FTZ R21, R21, R12.reuse ;  /* 0x0000000c15157220 */ /* 0x080fe20000410000 */
[C---:B------:R-:W-:Y:S01]  /*94a0*/  FFMA.FTZ R38, R9.reuse, R15, -R38 ;  /* 0x0000000f09267223 */ /* 0x040fe20000010826 */
[----:B------:R-:W-:Y:S01]  /*94b0*/  FFMA.FTZ R34, R9, R35, R20 ;  /* 0x0000002309227223 */ /* 0x000fe20000010014 */
[----:B------:R-:W-:Y:S01]  /*94c0*/  FFMA.FTZ R40, R13, R12, -R40 ;  /* 0x0000000c0d287223 */ /* 0x000fe20000010828 */
[----:B------:R-:W-:-:S02]  /*94d0*/  HADD2.F32 R15, -RZ, R46.H0_H0 ;  /* 0x2000002eff0f7230 */ /* 0x000fc40000004100 */
[----:B------:R-:W-:Y:S01]  /*94e0*/  FFMA.FTZ R36, R13, R36, R21 ;  /* 0x000000240d247223 */ /* 0x000fe20000010015 */
[----:B------:R-:W-:Y:S02]  /*94f0*/  HADD2.F32 R5, -RZ, R4.H0_H0 ;  /* 0x20000004ff057230 */ /* 0x000fe40000004100 */
[C---:B------:R-:W-:Y:S01]  /*9500*/  FMUL.FTZ R21, R32.reuse, R33 ;  /* 0x0000002120157220 */ /* 0x040fe20000410000 */
[----:B------:R-:W-:Y:S02]  /*9510*/  HADD2.F32 R9, -RZ, R50.H1_H1 ;  /* 0x30000032ff097230 */ /* 0x000fe40000004100 */
[-C--:B------:R-:W-:Y:S01]  /*9520*/  FMUL.FTZ R41, R32, R15.reuse ;  /* 0x0000000f20297220 */ /* 0x080fe20000410000 */
[----:B------:R-:W-:Y:S02]  /*9530*/  HADD2.F32 R13, -RZ, R49.H0_H0 ;  /* 0x20000031ff0d7230 */ /* 0x000fe40000004100 */
[----:B------:R-:W-:Y:S01]  /*9540*/  FFMA.FTZ R35, R14, R15, -R21 ;  /* 0x0000000f0e237223 */ /* 0x000fe20000010815 */
[----:B------:R-:W-:-:S02]  /*9550*/  HADD2.F32 R7, -RZ, R6.H0_H0 ;  /* 0x20000006ff077230 */ /* 0x000fc40000004100 */
[C---:B------:R-:W-:Y:S01]  /*9560*/  FMUL.FTZ R32, R5.reuse, R9 ;  /* 0x0000000905207220 */ /* 0x040fe20000410000 */
[----:B------:R-:W-:Y:S02]  /*9570*/  HADD2.F32 R20, -RZ, R49.H1_H1 ;  /* 0x30000031ff147230 */ /* 0x000fe40000004100 */
[----:B------:R-:W-:Y:S01]  /*9580*/  FMUL.FTZ R15, R5, R13 ;  /* 0x0000000d050f7220 */ /* 0x000fe20000410000 */
[----:B------:R-:W-:Y:S02]  /*9590*/  HADD2.F32 R12, -RZ, R51.H0_H0 ;  /* 0x20000033ff0c7230 */ /* 0x000fe40000004100 */
[----:B------:R-:W-:Y:S01]  /*95a0*/  FFMA.FTZ R41, R14, R33, R41 ;  /* 0x000000210e297223 */ /* 0x000fe20000010029 */
[C---:B------:R-:W-:Y:S01]  /*95b0*/  FFMA.FTZ R32, R0.reuse, R13, R32 ;  /* 0x0000000d00207223 */ /* 0x040fe20000010020 */
[----:B------:R-:W-:Y:S01]  /*95c0*/  FFMA.FTZ R15, R0, R9, -R15 ;  /* 0x00000009000f7223 */ /* 0x000fe2000001080f */
[----:B------:R-:W-:Y:S02]  /*95d0*/  HADD2.F32 R4, -RZ, R4.H1_H1 ;  /* 0x30000004ff047230 */ /* 0x000fe40000004100 */
[----:B------:R-:W-:Y:S01]  /*95e0*/  FMUL.FTZ R14, R7, R20 ;  /* 0x00000014070e7220 */ /* 0x000fe20000410000 */
[----:B------:R-:W-:-:S02]  /*95f0*/  HADD2.F32 R6, -RZ, R6.H1_H1 ;  /* 0x30000006ff067230 */ /* 0x000fc40000004100 */
[-C--:B------:R-:W-:Y:S01]  /*9600*/  FMUL.FTZ R0, R7, R12.reuse ;  /* 0x0000000c07007220 */ /* 0x080fe20000410000 */
[----:B------:R-:W-:Y:S02]  /*9610*/  HADD2.F32 R9, -RZ, R45.H0_H0 ;  /* 0x2000002dff097230 */ /* 0x000fe40000004100 */
[C---:B------:R-:W-:Y:S01]  /*9620*/  FFMA.FTZ R14, R11.reuse, R12, -R14 ;  /* 0x0000000c0b0e7223 */ /* 0x040fe2000001080e */
[----:B------:R-:W-:Y:S02]  /*9630*/  HADD2.F32 R13, -RZ, R44.H0_H0 ;  /* 0x2000002cff0d7230 */ /* 0x000fe40000004100 */
[----:B------:R-:W-:Y:S01]  /*9640*/  FFMA.FTZ R20, R11, R20, R0 ;  /* 0x000000140b147223 */ /* 0x000fe20000010000 */
[----:B------:R-:W-:Y:S02]  /*9650*/  HADD2.F32 R5, -RZ, R48.H0_H0 ;  /* 0x20000030ff057230 */ /* 0x000fe40000004100 */
[----:B------:R-:W-:Y:S01]  /*9660*/  FMUL.FTZ R11, R4, R9 ;  /* 0x00000009040b7220 */ /* 0x000fe20000410000 */
[----:B------:R-:W-:-:S02]  /*9670*/  HADD2.F32 R7, -RZ, R47.H0_H0 ;  /* 0x2000002fff077230 */ /* 0x000fc40000004100 */
[----:B------:R-:W-:Y:S01]  /*9680*/  FMUL.FTZ R33, R6, R13 ;  /* 0x0000000d06217220 */ /* 0x000fe20000410000 */
[----:B------:R-:W-:Y:S02]  /*9690*/  HADD2.F32 R8, -RZ, R8.H1_H1 ;  /* 0x30000008ff087230 */ /* 0x000fe40000004100 */
[----:B------:R-:W-:Y:S01]  /*96a0*/  FMUL.FTZ R0, R4, R5 ;  /* 0x0000000504007220 */ /* 0x000fe20000410000 */
[----:B------:R-:W-:Y:S02]  /*96b0*/  HADD2.F32 R10, -RZ, R10.H1_H1 ;  /* 0x3000000aff0a7230 */ /* 0x000fe40000004100 */
[----:B------:R-:W-:Y:S01]  /*96c0*/  FMUL.FTZ R6, R6, R7 ;  /* 0x0000000706067220 */ /* 0x000fe20000410000 */
[C---:B------:R-:W-:Y:S01]  /*96d0*/  FFMA.FTZ R4, R8.reuse, R5, -R11 ;  /* 0x0000000508047223 */ /* 0x040fe2000001080b */
[----:B------:R-:W-:Y:S01]  /*96e0*/  FFMA.FTZ R21, R8, R9, R0 ;  /* 0x0000000908157223 */ /* 0x000fe20000010000 */
[C---:B------:R-:W-:Y:S01]  /*96f0*/  FFMA.FTZ R33, R10.reuse, R7, -R33 ;  /* 0x000000070a217223 */ /* 0x040fe20000010821 */
        /* <DEDUP_REMOVED lines=11> */
.L_x_2066:
[----:B------:R-:W-:Y:S05]  /*97b0*/  BSYNC B1 ;  /* 0x0000000000017941 */ /* 0x000fea0003800000 */
.L_x_2065:
[----:B------:R-:W-:Y:S01]  /*97c0*/  PRMT R39, R55, 0x5410, R56 ;  /* 0x0000541037277816 */ /* 0x000fe20000000038 */
[----:B------:R-:W-:Y:S06]  /*97d0*/  @P1 BRA `(.L_x_2052) ;  /* 0x00000004005c1947 */ /* 0x000fec0003800000 */
[----:B------:R-:W-:Y:S01]  /*97e0*/  LOP3.LUT R0, R226, R3, R222, 0x1e, !PT ;  /* 0x00000003e2007212 */ /* 0x000fe200078e1ede */
[----:B0-----:R-:W0:Y:S01]  /*97f0*/  LDS.128 R8, [R221+0x20400] ;  /* 0x02040000dd087984 */ /* 0x001e220000000c00 */
[----:B------:R-:W-:Y:S02]  /*9800*/  SHF.R.U64 R36, R28, 0x10, R29 ;  /* 0x000000101c247819 */ /* 0x000fe4000000121d */
[----:B------:R-:W-:Y:S01]  /*9810*/  SHF.R.U64 R37, R26, 0x10, R27 ;  /* 0x000000101a257819 */ /* 0x000fe2000000121b */
[----:B------:R-:W-:Y:S01]  /*9820*/  IMAD.IADD R3, R223, 0x1, R0 ;  /* 0x00000001df037824 */ /* 0x000fe200078e0200 */
[----:B------:R-:W-:Y:S01]  /*9830*/  SHF.R.U32.HI R28, RZ, 0x10, R29 ;  /* 0x00000010ff1c7819 */ /* 0x000fe2000001161d */
[----:B------:R-:W-:Y:S01]  /*9840*/  HADD2.F32 R26, -RZ, R52.H1_H1 ;  /* 0x30000034ff1a7230 */ /* 0x000fe20000004100 */
[--C-:B------:R-:W-:Y:S01]  /*9850*/  SHF.R.U64 R38, R24, 0x10, R25.reuse ;  /* 0x0000001018267819 */ /* 0x100fe20000001219 */
[----:B------:R-:W-:Y:S01]  /*9860*/  IMAD R3, R3, 0x2, R2 ;  /* 0x0000000203037824 */ /* 0x000fe200078e0202 */
[----:B------:R-:W-:Y:S01]  /*9870*/  SHF.R.U32.HI R32, RZ, 0x10, R25 ;  /* 0x00000010ff207819 */ /* 0x000fe20000011619 */
[----:B------:R-:W-:Y:S01]  /*9880*/  HADD2.F32 R25, -RZ, R53.H1_H1 ;  /* 0x30000035ff197230 */ /* 0x000fe20000004100 */
[----:B------:R-:W-:Y:S01]  /*9890*/  SHF.R.U32.HI R34, RZ, 0x10, R27 ;  /* 0x00000010ff227819 */ /* 0x000fe2000001161b */
[----:B------:R-:W-:Y:S01]  /*98a0*/  HADD2.F32 R27, -RZ, R28.H0_H0 ;  /* 0x2000001cff1b7230 */ /* 0x000fe20000004100 */
[----:B------:R-:W1:Y:S01]  /*98b0*/  LDS.128 R4, [R3+0x20400] ;  /* 0x0204000003047984 */ /* 0x000e620000000c00 */
[----:B------:R-:W-:-:S02]  /*98c0*/  SHF.R.U64 R35, R30, 0x10, R31 ;  /* 0x000000101e237819 */ /* 0x000fc4000000121f */
[----:B------:R-:W-:Y:S01]  /*98d0*/  SHF.R.U32.HI R33, RZ, 0x10, R31 ;  /* 0x00000010ff217819 */ /* 0x000fe2000001161f */
[--C-:B0-----:R-:W-:Y:S02]  /*98e0*/  HADD2.F32 R12, -RZ, R9.reuse.H0_H0 ;  /* 0x20000009ff0c7230 */ /* 0x101fe40000004100 */
[----:B------:R-:W-:Y:S02]  /*98f0*/  HADD2.F32 R9, -RZ, R9.H1_H1 ;  /* 0x30000009ff097230 */ /* 0x000fe40000004100 */
[----:B------:R-:W-:Y:S02]  /*9900*/  HADD2.F32 R0, -RZ, R8.H0_H0 ;  /* 0x20000008ff007230 */ /* 0x000fe40000004100 */
[----:B------:R-:W-:Y:S02]  /*9910*/  HADD2.F32 R13, -RZ, R10.H0_H0 ;  /* 0x2000000aff0d7230 */ /* 0x000fe40000004100 */
[--C-:B------:R-:W-:Y:S02]  /*9920*/  HADD2.F32 R14, -RZ, R11.reuse.H0_H0 ;  /* 0x2000000bff0e7230 */ /* 0x100fe40000004100 */
[----:B------:R-:W-:-:S02]  /*9930*/  HADD2.F32 R11, -RZ, R11.H1_H1 ;  /* 0x3000000bff0b7230 */ /* 0x000fc40000004100 */
[----:B------:R-:W-:Y:S02]  /*9940*/  HADD2.F32 R8, -RZ, R8.H1_H1 ;  /* 0x30000008ff087230 */ /* 0x000fe40000004100 */
[--C-:B-1----:R-:W-:Y:S02]  /*9950*/  HADD2.F32 R15, -RZ, R5.reuse.H0_H0 ;  /* 0x20000005ff0f7230 */ /* 0x102fe40000004100 */
[----:B------:R-:W-:Y:S02]  /*9960*/  HADD2.F32 R20, -RZ, R5.H1_H1 ;  /* 0x30000005ff147230 */ /* 0x000fe40000004100 */
[----:B------:R-:W-:Y:S02]  /*9970*/  HADD2.F32 R5, -RZ, R4.H0_H0 ;  /* 0x20000004ff057230 */ /* 0x000fe40000004100 */
[C---:B------:R-:W-:Y:S01]  /*9980*/  FMUL.FTZ R29, R15.reuse, R26 ;  /* 0x0000001a0f1d7220 */ /* 0x040fe20000410000 */
[----:B------:R-:W-:Y:S01]  /*9990*/  FMUL.FTZ R31, R15, R25 ;  /* 0x000000190f1f7220 */ /* 0x000fe20000410000 */
[----:B------:R-:W-:-:S02]  /*99a0*/  HADD2.F32 R15, -RZ, R32.H0_H0 ;  /* 0x20000020ff0f7230 */ /* 0x000fc40000004100 */
[----:B------:R-:W-:Y:S01]  /*99b0*/  FMUL.FTZ R28, R20, R27 ;  /* 0x0000001b141c7220 */ /* 0x000fe20000410000 */
[C---:B------:R-:W-:Y:S01]  /*99c0*/  FFMA.FTZ R29, R12.reuse, R25, -R29 ;  /* 0x000000190c1d7223 */ /* 0x040fe2000001081d */
[----:B------:R-:W-:Y:S02]  /*99d0*/  HADD2.F32 R25, -RZ, R52.H0_H0 ;  /* 0x20000034ff197230 */ /* 0x000fe40000004100 */
[----:B------:R-:W-:Y:S01]  /*99e0*/  FFMA.FTZ R31, R12, R26, R31 ;  /* 0x0000001a0c1f7223 */ /* 0x000fe2000001001f */
[----:B------:R-:W-:Y:S02]  /*99f0*/  HADD2.F32 R12, -RZ, R53.H0_H0 ;  /* 0x20000035ff0c7230 */ /* 0x000fe40000004100 */
[-C--:B------:R-:W-:Y:S01]  /*9a00*/  FMUL.FTZ R30, R20, R15.reuse ;  /* 0x0000000f141e7220 */ /* 0x080fe20000410000 */
[----:B------:R-:W-:Y:S01]  /*9a10*/  FFMA.FTZ R28, R9, R15, -R28 ;  /* 0x0000000f091c7223 */ /* 0x000fe2000001081c */
[----:B------:R-:W-:Y:S01]  /*9a20*/  FMUL.FTZ R15, R5, R25 ;  /* 0x00000019050f7220 */ /* 0x000fe20000410000 */
[----:B------:R-:W-:-:S02]  /*9a30*/  HADD2.F32 R21, -RZ, R6.H0_H0 ;  /* 0x20000006ff157230 */ /* 0x000fc40000004100 */
[-C--:B------:R-:W-:Y:S01]  /*9a40*/  FMUL.FTZ R26, R5, R12.reuse ;  /* 0x0000000c051a7220 */ /* 0x080fe20000410000 */
[----:B------:R-:W-:Y:S02]  /*9a50*/  HADD2.F32 R20, -RZ, R39.H0_H0 ;  /* 0x20000027ff147230 */ /* 0x000fe40000004100 */
[C---:B------:R-:W-:Y:S01]  /*9a60*/  FFMA.FTZ R15, R0.reuse, R12, -R15 ;  /* 0x0000000c000f7223 */ /* 0x040fe2000001080f */
[----:B------:R-:W-:Y:S01]  /*9a70*/  FFMA.FTZ R30, R9, R27, R30 ;  /* 0x0000001b091e7223 */ /* 0x000fe2000001001e */
[----:B------:R-:W-:Y:S02]  /*9a80*/  HADD2.F32 R12, -RZ, R54.H0_H0 ;  /* 0x20000036ff0c7230 */ /* 0x000fe40000004100 */
[----:B------:R-:W-:Y:S01]  /*9a90*/  FFMA.FTZ R26, R0, R25, R26 ;  /* 0x00000019001a7223 */ /* 0x000fe2000001001a */
[----:B------:R-:W-:Y:S02]  /*9aa0*/  HADD2.F32 R24, -RZ, R7.H0_H0 ;  /* 0x20000007ff187230 */ /* 0x000fe40000004100 */
[----:B------:R-:W-:Y:S01]  /*9ab0*/  FMUL.FTZ R0, R21, R20 ;  /* 0x0000001415007220 */ /* 0x000fe20000410000 */
[----:B------:R-:W-:-:S02]  /*9ac0*/  HADD2.F32 R9, -RZ, R39.H1_H1 ;  /* 0x30000027ff097230 */ /* 0x000fc40000004100 */
[-C--:B------:R-:W-:Y:S01]  /*9ad0*/  FMUL.FTZ R32, R21, R12.reuse ;  /* 0x0000000c15207220 */ /* 0x080fe20000410000 */
[----:B------:R-:W-:Y:S02]  /*9ae0*/  HADD2.F32 R5, -RZ, R54.H1_H1 ;  /* 0x30000036ff057230 */ /* 0x000fe40000004100 */
[----:B------:R-:W-:Y:S01]  /*9af0*/  FFMA.FTZ R21, R13, R12, -R0 ;  /* 0x0000000c0d157223 */ /* 0x000fe20000010800 */
[----:B------:R-:W-:Y:S02]  /*9b00*/  HADD2.F32 R7, -RZ, R7.H1_H1 ;  /* 0x30000007ff077230 */ /* 0x000fe40000004100 */
[C---:B------:R-:W-:Y:S01]  /*9b10*/  FMUL.FTZ R25, R24.reuse, R9 ;  /* 0x0000000918197220 */ /* 0x040fe20000410000 */
[----:B------:R-:W-:Y:S02]  /*9b20*/  HADD2.F32 R12, -RZ, R33.H0_H0 ;  /* 0x20000021ff0c7230 */ /* 0x000fe40000004100 */
[----:B------:R-:W-:Y:S01]  /*9b30*/  FMUL.FTZ R24, R24, R5 ;  /* 0x0000000518187220 */ /* 0x000fe20000410000 */
[----:B------:R-:W-:-:S02]  /*9b40*/  HADD2.F32 R0, -RZ, R34.H0_H0 ;  /* 0x20000022ff007230 */ /* 0x000fc40000004100 */
[----:B------:R-:W-:Y:S01]  /*9b50*/  FFMA.FTZ R32, R13, R20, R32 ;  /* 0x000000140d207223 */ /* 0x000fe20000010020 */
[C---:B------:R-:W-:Y:S01]  /*9b60*/  FFMA.FTZ R20, R14.reuse, R5, -R25 ;  /* 0x000000050e147223 */ /* 0x040fe20000010819 */
[----:B------:R-:W-:Y:S01]  /*9b70*/  FFMA.FTZ R24, R14, R9, R24 ;  /* 0x000000090e187223 */ /* 0x000fe20000010018 */
[----:B------:R-:W-:Y:S02]  /*9b80*/  HADD2.F32 R4, -RZ, R4.H1_H1 ;  /* 0x30000004ff047230 */ /* 0x000fe40000004100 */
[C---:B------:R-:W-:Y:S01]  /*9b90*/  FMUL.FTZ R34, R7.reuse, R12 ;  /* 0x0000000c07227220 */ /* 0x040fe20000410000 */
[-C--:B------:R-:W-:Y:S01]  /*9ba0*/  FMUL.FTZ R14, R7, R0.reuse ;  /* 0x00000000070e7220 */ /* 0x080fe20000410000 */
[----:B------:R-:W-:Y:S02]  /*9bb0*/  HADD2.F32 R9, -RZ, R36.H0_H0 ;  /* 0x20000024ff097230 */ /* 0x000fe40000004100 */
[----:B------:R-:W-:Y:S02]  /*9bc0*/  HADD2.F32 R5, -RZ, R38.H0_H0 ;  /* 0x20000026ff057230 */ /* 0x000fe40000004100 */
[----:B------:R-:W-:Y:S01]  /*9bd0*/  FFMA.FTZ R27, R11, R0, -R34 ;  /* 0x000000000b1b7223 */ /* 0x000fe20000010822 */
[----:B------:R-:W-:-:S02]  /*9be0*/  HADD2.F32 R6, -RZ, R6.H1_H1 ;  /* 0x30000006ff067230 */ /* 0x000fc40000004100 */
[----:B------:R-:W-:Y:S01]  /*9bf0*/  FFMA.FTZ R33, R11, R12, R14 ;  /* 0x0000000c0b217223 */ /* 0x000fe2000001000e */
[----:B------:R-:W-:Y:S02]  /*9c00*/  HADD2.F32 R13, -RZ, R35.H0_H0 ;  /* 0x20000023ff0d7230 */ /* 0x000fe40000004100 */
[C---:B------:R-:W-:Y:S01]  /*9c10*/  FMUL.FTZ R11, R4.reuse, R9 ;  /* 0x00000009040b7220 */ /* 0x040fe20000410000 */
[----:B------:R-:W-:Y:S02]  /*9c20*/  HADD2.F32 R7, -RZ, R37.H0_H0 ;  /* 0x20000025ff077230 */ /* 0x000fe40000004100 */
[----:B------:R-:W-:Y:S01]  /*9c30*/  FMUL.FTZ R4, R4, R5 ;  /* 0x0000000504047220 */ /* 0x000fe20000410000 */
[----:B------:R-:W-:Y:S02]  /*9c40*/  HADD2.F32 R10, -RZ, R10.H1_H1 ;  /* 0x3000000aff0a7230 */ /* 0x000fe40000004100 */
[----:B------:R-:W-:Y:S01]  /*9c50*/  FMUL.FTZ R25, R6, R13 ;  /* 0x0000000d06197220 */ /* 0x000fe20000410000 */
[----:B------:R-:W-:Y:S01]  /*9c60*/  FFMA.FTZ R0, R8, R5, -R11 ;  /* 0x0000000508007223 */ /* 0x000fe2000001080b */
[----:B------:R-:W-:Y:S01]  /*9c70*/  FMUL.FTZ R6, R6, R7 ;  /* 0x0000000706067220 */ /* 0x000fe20000410000 */
[----:B------:R-:W-:Y:S01]  /*9c80*/  FFMA.FTZ R9, R8, R9, R4 ;  /* 0x0000000908097223 */ /* 0x000fe20000010004 */
[C---:B------:R-:W-:Y:S01]  /*9c90*/  FFMA.FTZ R4, R10.reuse, R7, -R25 ;  /* 0x000000070a047223 */ /* 0x040fe20000010819 */
[----:B------:R-:W-:Y:S01]  /*9ca0*/  F2FP.F16.F32.PACK_AB R39, R33, R24 ;  /* 0x000000182127723e */ /* 0x000fe200000000ff */
[----:B------:R-:W-:Y:S01]  /*9cb0*/  FFMA.FTZ R13, R10, R13, R6 ;  /* 0x0000000d0a0d7223 */ /* 0x000fe20000010006 */
[----:B------:R-:W-:-:S02]  /*9cc0*/  F2FP.F16.F32.PACK_AB R27, R27, R20 ;  /* 0x000000141b1b723e */ /* 0x000fc400000000ff */
[----:B------:R-:W-:Y:S02]  /*9cd0*/  F2FP.F16.F32.PACK_AB R36, R9, R26 ;  /* 0x0000001a0924723e */ /* 0x000fe400000000ff */
[----:B------:R-:W-:Y:S02]  /*9ce0*/  F2FP.F16.F32.PACK_AB R25, R28, R29 ;  /* 0x0000001d1c19723e */ /* 0x000fe400000000ff */
[----:B------:R-:W-:Y:S02]  /*9cf0*/  F2FP.F16.F32.PACK_AB R24, R0, R15 ;  /* 0x0000000f0018723e */ /* 0x000fe400000000ff */
[----:B------:R-:W-:Y:S02]  /*9d00*/  F2FP.F16.F32.PACK_AB R26, R4, R21 ;  /* 0x00000015041a723e */ /* 0x000fe400000000ff */
[----:B------:R-:W-:Y:S02]  /*9d10*/  F2FP.F16.F32.PACK_AB R37, R30, R31 ;  /* 0x0000001f1e25723e */ /* 0x000fe400000000ff */
[----:B------:R-:W-:Y:S01]  /*9d20*/  F2FP.F16.F32.PACK_AB R38, R13, R32 ;  /* 0x000000200d26723e */ /* 0x000fe200000000ff */
[----:B------:R1:W-:Y:S04]  /*9d30*/  STS.128 [R221+0x20400], R24 ;  /* 0x02040018dd007388 */ /* 0x0003e80000000c00 */
[----:B------:R1:W-:Y:S02]  /*9d40*/  STS.128 [R3+0x20400], R36 ;  /* 0x0204002403007388 */ /* 0x0003e40000000c00 */
.L_x_2052:
[----:B------:R-:W-:Y:S05]  /*9d50*/  BSYNC B0 ;  /* 0x0000000000007941 */ /* 0x000fea0003800000 */
.L_x_2032:
[----:B------:R-:W-:Y:S01]  /*9d60*/  @!PT LDS RZ, [RZ] ;  /* 0x00000000fffff984 */ /* 0x000fe20000000800 */
[----:B------:R-:W-:Y:S01]  /*9d70*/  @!PT LDS RZ, [RZ] ;  /* 0x00000000fffff984 */ /* 0x000fe20000000800 */
[----:B------:R-:W-:Y:S01]  /*9d80*/  @!PT LDS RZ, [RZ] ;  /* 0x00000000fffff984 */ /* 0x000fe20000000800 */
[----:B------:R-:W-:Y:S01]  /*9d90*/  @!PT LDS RZ, [RZ] ;  /* 0x00000000fffff984 */ /* 0x000fe20000000800 */
[----:B------:R4:W-:Y:S06]  /*9da0*/  MEMBAR.ALL.CTA ;  /* 0x0000000000007992 */ /* 0x0009ec0000008000 */
[----:B----4-:R-:W4:Y:S01]  /*9db0*/  FENCE.VIEW.ASYNC.S ;  /* 0x00000000000073c6 */ /* 0x010f220000000000 */
[----:B------:R-:W-:Y:S05]  /*9dc0*/  WARPSYNC.ALL ;  /* 0x0000000000007948 */ /* 0x000fea0003800000 */
[----:B----4-:R-:W-:Y:S06]  /*9dd0*/  BAR.SYNC.DEFER_BLOCKING 0xd, 0x80 ;  /* 0x0342000000007b1d */ /* 0x010fec0000010000 */
.L_x_2029:
[----:B--23--:R-:W-:-:S05]  /*9de0*/  IMAD.U32 R0, RZ, RZ, UR37 ;  /* 0x00000025ff007e24 */ /* 0x00cfca000f8e00ff */
[----:B------:R-:W-:-:S13]  /*9df0*/  ISETP.NE.AND P0, PT, R0, 0x3, PT ;  /* 0x000000030000780c */ /* 0x000fda0003f05270 */
[----:B------:R-:W-:Y:S05]  /*9e00*/  @!P0 BRA `(.L_x_2067) ;  /* 0x0000000000048947 */ /* 0x000fea0003800000 */
[----:B------:R-:W-:Y:S01]  /*9e10*/  BPT.TRAP 0x1 ;  /* 0x000000040000795c */ /* 0x000fe20000300000 */
.L_x_2067:
[----:B------:R-:W-:Y:S02]  /*9e20*/  LEA R14, R18, R2, 0x3 ;  /* 0x00000002120e7211 */ /* 0x000fe400078e18ff */
[----:B------:R-:W-:-:S04]  /*9e30*/  SHF.L.U32 R57, R19, 0x1f, RZ ;  /* 0x0000001f13397819 */ /* 0x000fc800000006ff */
[----:B------:R2:W3:Y:S01]  /*9e40*/  SYNCS.PHASECHK.TRANS64.TRYWAIT P2, [R14+URZ+0x28c30], R57 ;  /* 0x028c30390e0075a7 */ /* 0x0004e2000804017f */
[----:B------:R-:W-:Y:S05]  /*9e50*/  @!P0 BRA `(.L_x_2068) ;  /* 0x0000000000048947 */ /* 0x000fea0003800000 */
[----:B------:R-:W-:Y:S01]  /*9e60*/  BPT.TRAP 0x1 ;  /* 0x000000040000795c */ /* 0x000fe20000300000 */
.L_x_2068:
[----:B------:R-:W4:Y:S02]  /*9e70*/  S2R R0, SR_TID.X ;  /* 0x0000000000007919 */ /* 0x000f240000002100 */
[----:B----4-:R-:W-:-:S04]  /*9e80*/  LOP3.LUT R0, R0, 0x7f, RZ, 0xc0, !PT ;  /* 0x0000007f00007812 */ /* 0x010fc800078ec0ff */
[----:B------:R-:W-:Y:S01]  /*9e90*/  ISETP.NE.AND P1, PT, R0, RZ, PT ;  /* 0x000000ff0000720c */ /* 0x000fe20003f25270 */
[----:B------:R-:W-:-:S05]  /*9ea0*/  VIADD R0, R2, 0x22400 ;  /* 0x0002240002007836 */ /* 0x000fca0000000000 */
[----:B------:R-:W-:Y:S01]  /*9eb0*/  SHF.R.U32.HI R0, RZ, 0x4, R0 ;  /* 0x00000004ff007819 */ /* 0x000fe20000011600 */
[----:B---3--:R-:W-:Y:S06]  /*9ec0*/  @P2 BRA `(.L_x_2069) ;  /* 0x0000000000082947 */ /* 0x008fec0003800000 */
[----:B------:R-:W3:Y:S02]  /*9ed0*/  SYNCS.PHASECHK.TRANS64.TRYWAIT P2, [R14+URZ+0x28c30], R57 ;  /* 0x028c30390e0075a7 */ /* 0x000ee4000804017f */
[----:B---3--:R-:W-:Y:S05]  /*9ee0*/  @!P2 BRA `(.L_x_2070) ;  /* 0x0000012c0034a947 */ /* 0x008fea0003800000 */
.L_x_2069:
[----:B------:R-:W-:Y:S01]  /*9ef0*/  LOP3.LUT R0, R0, 0x3fff, RZ, 0xc0, !PT ;  /* 0x00003fff00007812 */ /* 0x000fe200078ec0ff */
[----:B------:R-:W-:Y:S05]  /*9f00*/  WARPSYNC.ALL ;  /* 0x0000000000007948 */ /* 0x000fea0003800000 */
[----:B------:R-:W-:Y:S01]  /*9f10*/  LOP3.LUT R21, R0, 0x10000, RZ, 0xfc, !PT ;  /* 0x0001000000157812 */ /* 0x000fe200078efcff */
[----:B------:R-:W-:Y:S01]  /*9f20*/  VIADD R0, R2, 0x20400 ;  /* 0x0002040002007836 */ /* 0x000fe20000000000 */
[----:B01---5:R-:W-:-:S03]  /*9f30*/  WARPGROUP.ARRIVE ;  /* 0x00000000000079c5 */ /* 0x023fc60000000000 */
[----:B------:R-:W-:Y:S01]  /*9f40*/  IMAD R6, R18, 0x200, R21 ;  /* 0x0000020012067824 */ /* 0x000fe200078e0215 */
[----:B------:R-:W-:Y:S01]  /*9f50*/  ULDC.64 UR40, c[0x0][0x9e0] ;  /* 0x0002780000287ab9 */ /* 0x000fe20000000a00 */
[----:B------:R-:W-:Y:S01]  /*9f60*/  IMAD.MOV.U32 R7, RZ, RZ, 0x40000040 ;  /* 0x40000040ff077424 */ /* 0x000fe200078e00ff */
[----:B------:R-:W-:Y:S01]  /*9f70*/  SHF.R.U32.HI R0, RZ, 0x4, R0 ;  /* 0x00000004ff007819 */ /* 0x000fe20000011600 */
[----:B------:R-:W-:Y:S01]  /*9f80*/  IMAD.MOV.U32 R5, RZ, RZ, 0x40000040 ;  /* 0x40000040ff057424 */ /* 0x000fe200078e00ff */
[----:B------:R-:W-:Y:S01]  /*9f90*/  R2UR UR6, R6 ;  /* 0x00000000060672ca */ /* 0x000fe200000e0000 */
[----:B------:R-:W-:Y:S01]  /*9fa0*/  IMAD.MOV.U32 R9, RZ, RZ, 0x40000040 ;  /* 0x40000040ff097424 */ /* 0x000fe200078e00ff */
[----:B------:R-:W-:Y:S01]  /*9fb0*/  LOP3.LUT R0, R0, 0x3fff, RZ, 0xc0, !PT ;  /* 0x00003fff00007812 */ /* 0x000fe200078ec0ff */
[----:B------:R-:W-:Y:S01]  /*9fc0*/  IMAD.MOV.U32 R13, RZ, RZ, 0x40000040 ;  /* 0x40000040ff0d7424 */ /* 0x000fe200078e00ff */
[----:B------:R-:W-:Y:S01]  /*9fd0*/  R2UR UR7, R7 ;  /* 0x00000000070772ca */ /* 0x000fe200000e0000 */
[----:B------:R-:W-:Y:S01]  /*9fe0*/  IMAD.MOV.U32 R11, RZ, RZ, 0x40000040 ;  /* 0x40000040ff0b7424 */ /* 0x000fe200078e00ff */
[----:B------:R-:W-:Y:S01]  /*9ff0*/  LOP3.LUT R4, R0, 0x10000, RZ, 0xfc, !PT ;  /* 0x0001000000047812 */ /* 0x000fe200078efcff */
[----:B------:R-:W-:Y:S01]  /*a000*/  IMAD.MOV.U32 R7, RZ, RZ, 0x40000040 ;  /* 0x40000040ff077424 */ /* 0x000fe200078e00ff */
[----:B------:R-:W-:Y:S01]  /*a010*/  R2UR UR5, R5 ;  /* 0x00000000050572ca */ /* 0x000fe200000e0000 */
[----:B------:R-:W-:Y:S01]  /*a020*/  IMAD.MOV.U32 R3, RZ, RZ, -0x40 ;  /* 0xffffffc0ff037424 */ /* 0x000fe200078e00ff */
[C---:B------:R-:W-:Y:S01]  /*a030*/  R2UR UR4, R4.reuse ;  /* 0x00000000040472ca */ /* 0x040fe200000e0000 */
[----:B------:R-:W-:Y:S01]  /*a040*/  VIADD R12, R4, 0x2 ;  /* 0x00000002040c7836 */ /* 0x000fe20000000000 */
[----:B------:R-:W-:Y:S01]  /*a050*/  IADD3 R8, R6, 0x2, RZ ;  /* 0x0000000206087810 */ /* 0x000fe20007ffe0ff */
[----:B------:R-:W-:Y:S01]  /*a060*/  VIADD R10, R4, 0x4 ;  /* 0x00000004040a7836 */ /* 0x000fe20000000000 */
[----:B------:R-:W-:Y:S01]  /*a070*/  UISETP.GE.AND UP0, UPT, UR41, 0x1, UPT ;  /* 0x000000012900788c */ /* 0x000fe2000bf06270 */
[----:B------:R-:W-:Y:S01]  /*a080*/  IMAD R3, R168, R3, 0x41 ;  /* 0x00000041a8037424 */ /* 0x000fe200078e0203 */
[----:B------:R-:W-:-:S02]  /*a090*/  @!P1 IADD3 R0, R14, 0x28c40, RZ ;  /* 0x00028c400e009810 */ /* 0x000fc40007ffe0ff */
[----:B------:R-:W-:Y:S01]  /*a0a0*/  LEA R20, R168, 0xffffffc0, 0x6 ;  /* 0xffffffc0a8147811 */ /* 0x000fe200078e30ff */
[----:B------:R-:W-:Y:S01]  /*a0b0*/  UP2UR UR47, UPR, URZ, 0x1 ;  /* 0x000000013f2f7883 */ /* 0x000fe20008000000 */
[----:B------:R-:W-:Y:S01]  /*a0c0*/  PLOP3.LUT P2, PT, PT, PT, UP0, 0x40, 0x0 ;  /* 0x000000000000781c */ /* 0x000fe20003f4e808 */
[----:B------:R-:W-:Y:S01]  /*a0d0*/  VIADD R58, R3, 0xffffffff ;  /* 0xffffffff033a7836 */ /* 0x000fe20000000000 */
[----:B------:R-:W-:Y:S01]  /*a0e0*/  @!P1 PRMT R0, RZ, 0x654, R0 ;  /* 0x00000654ff009816 */ /* 0x000fe20000000000 */
[----:B------:R-:W-:Y:S01]  /*a0f0*/  HGMMA.64x64x16.F32 R24, gdesc[UR4], RZ, !UPT, gsb0 ;  /* 0x00e00000041879f0 */ /* 0x000fe2000c0008ff */
[----:B------:R-:W-:Y:S01]  /*a100*/  R2UR UR6, R8 ;  /* 0x00000000080672ca */ /* 0x000fe200000e0000 */
[----:B------:R-:W-:Y:S01]  /*a110*/  VIADD R8, R6, 0x4 ;  /* 0x0000000406087836 */ /* 0x000fe20000000000 */
[----:B------:R-:W-:Y:S02]  /*a120*/  R2UR UR7, R9 ;  /* 0x00000000090772ca */ /* 0x000fe400000e0000 */
[----:B------:R-:W-:-:S02]  /*a130*/  R2UR UR4, R12 ;  /* 0x000000000c0472ca */ /* 0x000fc400000e0000 */
[----:B------:R-:W-:Y:S02]  /*a140*/  R2UR UR5, R13 ;  /* 0x000000000d0572ca */ /* 0x000fe400000e0000 */
[----:B------:R-:W-:Y:S02]  /*a150*/  MOV R9, 0x40000040 ;  /* 0x4000004000097802 */ /* 0x000fe40000000f00 */
[----:B------:R-:W-:Y:S01]  /*a160*/  IADD3 R15, -R22, R185, -R20 ;  /* 0x000000b9160f7210 */ /* 0x000fe20007ffe914 */
[----:B------:R-:W-:Y:S02]  /*a170*/  WARPGROUP.DEPBAR.LE gsb0, 0x0 ;  /* 0x00008000000079c5 */ /* 0x000fe40000010000 */
[----:B------:R-:W-:-:S06]  /*a180*/  WARPGROUP.ARRIVE ;  /* 0x00000000000079c5 */ /* 0x000fcc0000000000 */
[----:B------:R-:W-:Y:S01]  /*a190*/  HGMMA.64x64x16.F32 R24, gdesc[UR4], R24, gsb0 ;  /* 0x00e00000041879f0 */ /* 0x000fe20008000818 */
[----:B------:R-:W-:Y:S01]  /*a1a0*/  R2UR UR6, R8 ;  /* 0x00000000080672ca */ /* 0x000fe200000e0000 */
[----:B------:R-:W-:Y:S01]  /*a1b0*/  VIADD R8, R6, 0x6 ;  /* 0x0000000606087836 */ /* 0x000fe20000000000 */
[----:B------:R-:W-:Y:S01]  /*a1c0*/  R2UR UR7, R9 ;  /* 0x00000000090772ca */ /* 0x000fe200000e0000 */
[----:B------:R-:W-:Y:S01]  /*a1d0*/  VIADD R6, R4, 0x6 ;  /* 0x0000000604067836 */ /* 0x000fe20000000000 */
[----:B------:R-:W-:Y:S01]  /*a1e0*/  R2UR UR4, R10 ;  /* 0x000000000a0472ca */ /* 0x000fe200000e0000 */
[----:B------:R-:W-:Y:S01]  /*a1f0*/  IMAD.MOV.U32 R9, RZ, RZ, 0x40000040 ;  /* 0x40000040ff097424 */ /* 0x000fe200078e00ff */
[----:B------:R-:W-:Y:S01]  /*a200*/  R2UR UR5, R11 ;  /* 0x000000000b0572ca */ /* 0x000fe200000e0000 */
[----:B------:R-:W-:Y:S02]  /*a210*/  WARPGROUP.DEPBAR.LE gsb0, 0x0 ;  /* 0x00008000000079c5 */ /* 0x000fe40000010000 */
[----:B------:R-:W-:-:S10]  /*a220*/  WARPGROUP.ARRIVE ;  /* 0x00000000000079c5 */ /* 0x000fd40000000000 */
[----:B------:R-:W-:Y:S01]  /*a230*/  HGMMA.64x64x16.F32 R24, gdesc[UR4], R24, gsb0 ;  /* 0x00e00000041879f0 */ /* 0x000fe20008000818 */
[----:B------:R-:W-:Y:S02]  /*a240*/  R2UR UR6, R8 ;  /* 0x00000000080672ca */ /* 0x000fe400000e0000 */
[----:B------:R-:W-:Y:S02]  /*a250*/  R2UR UR7, R9 ;  /* 0x00000000090772ca */ /* 0x000fe400000e0000 */
[----:B------:R-:W-:Y:S02]  /*a260*/  R2UR UR4, R6 ;  /* 0x00000000060472ca */ /* 0x000fe400000e0000 */
[----:B------:R-:W-:Y:S02]  /*a270*/  R2UR UR5, R7 ;  /* 0x00000000070572ca */ /* 0x000fe400000e0000 */
[----:B------:R-:W-:-:S05]  /*a280*/  IADD3 R9, -R186, R3, R185 ;  /* 0x00000003ba097210 */ /* 0x000fca0007ffe1b9 */
[----:B------:R-:W-:-:S04]  /*a290*/  IMAD.IADD R9, R9, 0x1, -R22 ;  /* 0x0000000109097824 */ /* 0x000fc800078e0a16 */
[----:B------:R-:W-:Y:S01]  /*a2a0*/  VIADD R56, R9, UR40 ;  /* 0x0000002809387c36 */ /* 0x000fe20008000000 */
[----:B------:R-:W-:Y:S02]  /*a2b0*/  WARPGROUP.DEPBAR.LE gsb0, 0x0 ;  /* 0x00008000000079c5 */ /* 0x000fe40000010000 */
[----:B------:R-:W-:-:S06]  /*a2c0*/  WARPGROUP.ARRIVE ;  /* 0x00000000000079c5 */ /* 0x000fcc0000000000 */
[----:B------:R-:W-:Y:S01]  /*a2d0*/  HGMMA.64x64x16.F32 R24, gdesc[UR4], R24, gsb0 ;  /* 0x00e00000041879f0 */ /* 0x000fe20008000818 */
[----:B------:R-:W-:Y:S02]  /*a2e0*/  ULDC UR4, c[0x0][0x9dc] ;  /* 0x0002770000047ab9 */ /* 0x000fe40000000800 */
[----:B------:R-:W-:-:S05]  /*a2f0*/  IMAD.U32 R188, RZ, RZ, UR4 ;  /* 0x00000004ffbc7e24 */ /* 0x000fca000f8e00ff */
[----:B------:R-:W-:-:S04]  /*a300*/  LOP3.LUT R8, RZ, R188, RZ, 0x33, !PT ;  /* 0x000000bcff087212 */ /* 0x000fc800078e33ff */
[----:B------:R-:W-:Y:S01]  /*a310*/  IADD3 R59, R9, R8, RZ ;  /* 0x00000008093b7210 */ /* 0x000fe20007ffe0ff */
[----:B------:R-:W-:Y:S02]  /*a320*/  WARPGROUP.DEPBAR.LE gsb0, 0x0 ;  /* 0x00008000000079c5 */ /* 0x000fe40000010000 */
[----:B------:R0:W-:Y:S02]  /*a330*/  @!P1 SYNCS.ARRIVE.TRANS64.RED.A1T0 RZ, [R0+URZ], RZ ;  /* 0x000000ff00ff99a7 */ /* 0x0001e4000810043f */
[----:B0-----:R-:W-:-:S04]  /*a340*/  IMAD R0, R189, 0x40, R192 ;  /* 0x00000040bd007824 */ /* 0x001fc800078e02c0 */
[----:B------:R-:W-:Y:S01]  /*a350*/  IMAD.IADD R8, R59, 0x1, R0 ;  /* 0x000000013b087824 */ /* 0x000fe200078e0200 */
[----:B------:R-:W-:Y:S01]  /*a360*/  VIADDMNMX R3, R0, R56, R15, PT ;  /* 0x0000003800037246 */ /* 0x000fe2000380010f */
[----:B------:R-:W-:Y:S06]  /*a370*/  @P2 BRA `(.L_x_2071) ;  /* 0x0000000000582947 */ /* 0x000fec0003800000 */
[----:B------:R-:W-:Y:S01]  /*a380*/  IADD3 R9, R0, R185, -R186 ;  /* 0x000000b900097210 */ /* 0x000fe20007ffe8ba */
[----:B------:R-:W-:Y:S03]  /*a390*/  BSSY B0, `(.L_x_2072) ;  /* 0x0000010000007945 */ /* 0x000fe60003800000 */
[----:B------:R-:W-:-:S13]  /*a3a0*/  ISETP.GT.AND P2, PT, R9, -0x1, PT ;  /* 0xffffffff0900780c */ /* 0x000fda0003f44270 */
[----:B------:R-:W-:Y:S05]  /*a3b0*/  @P2 BRA `(.L_x_2073) ;  /* 0x0000000000202947 */ /* 0x000fea0003800000 */
[----:B------:R-:W-:Y:S01]  /*a3c0*/  UISETP.NE.AND UP0, UPT, UR41, 0x1, UPT ;  /* 0x000000012900788c */ /* 0x000fe2000bf05270 */
[----:B------:R-:W-:-:S05]  /*a3d0*/  LOP3.LUT R9, RZ, R9, RZ, 0x33, !PT ;  /* 0x00000009ff097212 */ /* 0x000fca00078e33ff */
[----:B------:R-:W-:-:S05]  /*a3e0*/  PLOP3.LUT P2, PT, PT, PT, UP0, 0x80, 0x0 ;  /* 0x000000000000781c */ /* 0x000fca0003f4f008 */
[----:B------:R-:W-:-:S08]  /*a3f0*/  @UP0 ULDC.64 UR4, c[0x0][0x9e8] ;  /* 0x00027a0000040ab9 */ /* 0x000fd00000000a00 */
[----:B------:R-:W-:-:S05]  /*a400*/  @P2 IMAD.HI.U32 R60, R9, UR4, RZ ;  /* 0x00000004093c2c27 */ /* 0x000fca000f8e00ff */
[----:B------:R-:W-:-:S04]  /*a410*/  @P2 SHF.R.U32.HI R9, RZ, UR5, R60 ;  /* 0x00000005ff092c19 */ /* 0x000fc8000801163c */
[----:B------:R-:W-:Y:S01]  /*a420*/  LOP3.LUT R9, RZ, R9, RZ, 0x33, !PT ;  /* 0x00000009ff097212 */ /* 0x000fe200078e33ff */
[----:B------:R-:W-:Y:S06]  /*a430*/  BRA `(.L_x_2074) ;  /* 0x0000000000147947 */ /* 0x000fec0003800000 */
.L_x_2073:
[----:B------:R-:W-:-:S06]  /*a440*/  UISETP.NE.AND UP0, UPT, UR41, 0x1, UPT ;  /* 0x000000012900788c */ /* 0x000fcc000bf05270 */
[----:B------:R-:W-:-:S05]  /*a450*/  PLOP3.LUT P2, PT, PT, PT, UP0, 0x80, 0x0 ;  /* 0x000000000000781c */ /* 0x000fca0003f4f008 */
[----:B------:R-:W-:-:S08]  /*a460*/  @UP0 ULDC.64 UR4, c[0x0][0x9e8] ;  /* 0x00027a0000040ab9 */ /* 0x000fd00000000a00 */
[----:B------:R-:W-:-:S05]  /*a470*/  @P2 IMAD.HI.U32 R60, R9, UR4, RZ ;  /* 0x00000004093c2c27 */ /* 0x000fca000f8e00ff */
[----:B------:R-:W-:-:S07]  /*a480*/  @P2 SHF.R.U32.HI R9, RZ, UR5, R60 ;  /* 0x00000005ff092c19 */ /* 0x000fce000801163c */
.L_x_2074:
[----:B------:R-:W-:Y:S05]  /*a490*/  BSYNC B0 ;  /* 0x0000000000007941 */ /* 0x000fea0003800000 */
.L_x_2072:
[----:B------:R-:W-:-:S04]  /*a4a0*/  IMAD R9, R9, UR41, -R20 ;  /* 0x0000002909097c24 */ /* 0x000fc8000f8e0a14 */
[----:B------:R-:W-:-:S05]  /*a4b0*/  IMAD.IADD R9, R9, 0x1, -R22 ;  /* 0x0000000109097824 */ /* 0x000fca00078e0a16 */
[----:B------:R-:W-:Y:S02]  /*a4c0*/  VIMNMX R8, R8, R9, !PT ;  /* 0x0000000908087248 */ /* 0x000fe40007fe0100 */
[----:B------:R-:W-:-:S07]  /*a4d0*/  VIADDMNMX R3, R9, UR41, R3, PT ;  /* 0x0000002909037c46 */ /* 0x000fce000b800103 */
.L_x_2071:
[C---:B------:R-:W-:Y:S01]  /*a4e0*/  ISETP.GE.AND P2, PT, R58.reuse, 0x2, PT ;  /* 0x000000023a00780c */ /* 0x040fe20003f46270 */
[----:B------:R-:W-:Y:S01]  /*a4f0*/  UISETP.NE.AND UP0, UPT, UR47, URZ, UPT ;  /* 0x0000003f2f00728c */ /* 0x000fe2000bf05270 */
[----:B------:R-:W-:Y:S02]  /*a500*/  ISETP.GE.AND P6, PT, R58, 0xa, PT ;  /* 0x0000000a3a00780c */ /* 0x000fe40003fc6270 */
[----:B------:R-:W-:Y:S02]  /*a510*/  ISETP.GT.AND P4, PT, R8, 0x1, !P2 ;  /* 0x000000010800780c */ /* 0x000fe40005784270 */
[----:B------:R-:W-:Y:S02]  /*a520*/  ISETP.GE.AND P3, PT, R58, 0x9, PT ;  /* 0x000000093a00780c */ /* 0x000fe40003f66270 */
[----:B------:R-:W-:Y:S02]  /*a530*/  ISETP.LT.OR P4, PT, R3, 0x2, P4 ;  /* 0x000000020300780c */ /* 0x000fe40002781670 */
[----:B------:R-:W-:-:S02]  /*a540*/  P2R R60, PR, RZ, 0x40 ;  /* 0x00000040ff3c7803 */ /* 0x000fc40000000000 */
[----:B------:R-:W-:Y:S02]  /*a550*/  FSEL R61, R25, -INF , !P4 ;  /* 0xff800000193d7808 */ /* 0x000fe40006000000 */
[C---:B------:R-:W-:Y:S02]  /*a560*/  ISETP.GT.AND P4, PT, R8.reuse, 0x9, !P6 ;  /* 0x000000090800780c */ /* 0x040fe40007784270 */
[----:B------:R-:W-:Y:S02]  /*a570*/  ISETP.GT.AND P5, PT, R8, 0x8, !P3 ;  /* 0x000000080800780c */ /* 0x000fe40005fa4270 */
[----:B------:R-:W-:Y:S02]  /*a580*/  ISETP.LT.OR P4, PT, R3, 0xa, P4 ;  /* 0x0000000a0300780c */ /* 0x000fe40002781670 */
[----:B------:R-:W-:Y:S02]  /*a590*/  ISETP.GE.AND P6, PT, R58, 0x11, PT ;  /* 0x000000113a00780c */ /* 0x000fe40003fc6270 */
[----:B------:R-:W-:-:S02]  /*a5a0*/  FSEL R65, R29, -INF , !P4 ;  /* 0xff8000001d417808 */ /* 0x000fc40006000000 */
[C---:B------:R-:W-:Y:S02]  /*a5b0*/  ISETP.LT.OR P5, PT, R3.reuse, 0x9, P5 ;  /* 0x000000090300780c */ /* 0x040fe40002fa1670 */
[----:B------:R-:W-:Y:S02]  /*a5c0*/  ISETP.GT.AND P4, PT, R8, 0x10, !P6 ;  /* 0x000000100800780c */ /* 0x000fe40007784270 */
[----:B------:R-:W-:Y:S02]  /*a5d0*/  FSEL R63, R28, -INF , !P5 ;  /* 0xff8000001c3f7808 */ /* 0x000fe40006800000 */
[----:B------:R-:W-:Y:S02]  /*a5e0*/  ISETP.LT.OR P4, PT, R3, 0x11, P4 ;  /* 0x000000110300780c */ /* 0x000fe40002781670 */
[----:B------:R-:W-:Y:S02]  /*a5f0*/  ISETP.GE.AND P5, PT, R58, 0x12, PT ;  /* 0x000000123a00780c */ /* 0x000fe40003fa6270 */
[----:B------:R-:W-:-:S02]  /*a600*/  FSEL R67, R32, -INF , !P4 ;  /* 0xff80000020437808 */ /* 0x000fc40006000000 */
[----:B------:R-:W-:Y:S02]  /*a610*/  ISETP.GT.AND P4, PT, R8, 0x11, !P5 ;  /* 0x000000110800780c */ /* 0x000fe40006f84270 */
        /* <DEDUP_REMOVED lines=37> */
[----:B------:R-:W-:Y:S02]  /*a870*/  P2R R28, PR, RZ, 0x40 ;  /* 0x00000040ff1c7803 */ /* 0x000fe40000000000 */
[----:B------:R-:W-:Y:S02]  /*a880*/  FSEL R81, R48, -INF , !P4 ;  /* 0xff80000030517808 */ /* 0x000fe40006000000 */
[----:B------:R-:W-:-:S04]  /*a890*/  ISETP.GE.AND P4, PT, R58, 0x32, PT ;  /* 0x000000323a00780c */ /* 0x000fc80003f86270 */
[----:B------:R-:W-:-:S04]  /*a8a0*/  ISETP.GT.AND P5, PT, R8, 0x31, !P4 ;  /* 0x000000310800780c */ /* 0x000fc800067a4270 */
        /* <DEDUP_REMOVED lines=15> */
[----:B------:R-:W-:Y:S01]  /*a9a0*/  ISETP.LT.OR P6, PT, R3, 0x3a, P6 ;  /* 0x0000003a0300780c */ /* 0x000fe200037c1670 */
[----:B------:R-:W-:-:S03]  /*a9b0*/  VIADD R3, R0, 0x8 ;  /* 0x0000000800037836 */ /* 0x000fc60000000000 */
[----:B------:R-:W-:Y:S02]  /*a9c0*/  FSEL R53, R53, -INF , !P6 ;  /* 0xff80000035357808 */ /* 0x000fe40007000000 */
[----:B------:R-:W-:Y:S02]  /*a9d0*/  PLOP3.LUT P6, PT, PT, PT, UP0, 0x40, 0x0 ;  /* 0x000000000000781c */ /* 0x000fe40003fce808 */
[----:B------:R-:W-:-:S11]  /*a9e0*/  VIADDMNMX R3, R3, R56, R15, PT ;  /* 0x0000003803037246 */ /* 0x000fd6000380010f */
[----:B------:R-:W-:Y:S05]  /*a9f0*/  @P6 BRA `(.L_x_2075) ;  /* 0x0000000000646947 */ /* 0x000fea0003800000 */
[----:B------:R-:W-:Y:S01]  /*aa00*/  IADD3 R9, R0, R185, -R186 ;  /* 0x000000b900097210 */ /* 0x000fe20007ffe8ba */
[----:B------:R-:W-:Y:S04]  /*aa10*/  BSSY B0, `(.L_x_2076) ;  /* 0x0000013000007945 */ /* 0x000fe80003800000 */
[----:B------:R-:W-:-:S05]  /*aa20*/  VIADD R9, R9, 0x8 ;  /* 0x0000000809097836 */ /* 0x000fca0000000000 */
[----:B------:R-:W-:-:S13]  /*aa30*/  ISETP.GT.AND P6, PT, R9, -0x1, PT ;  /* 0xffffffff0900780c */ /* 0x000fda0003fc4270 */
[----:B------:R-:W-:Y:S05]  /*aa40*/  @P6 BRA `(.L_x_2077) ;  /* 0x0000000000246947 */ /* 0x000fea0003800000 */
[----:B------:R-:W-:Y:S01]  /*aa50*/  UISETP.NE.AND UP0, UPT, UR41, 0x1, UPT ;  /* 0x000000012900788c */ /* 0x000fe2000bf05270 */
[----:B------:R-:W-:-:S05]  /*aa60*/  LOP3.LUT R9, RZ, R9, RZ, 0x33, !PT ;  /* 0x00000009ff097212 */ /* 0x000fca00078e33ff */
[----:B------:R-:W-:-:S05]  /*aa70*/  PLOP3.LUT P6, PT, PT, PT, UP0, 0x80, 0x0 ;  /* 0x000000000000781c */ /* 0x000fca0003fcf008 */
[----:B------:R-:W-:-:S08]  /*aa80*/  @UP0 ULDC.64 UR4, c[0x0][0x9e8] ;  /* 0x00027a0000040ab9 */ /* 0x000fd00000000a00 */
[----:B------:R-:W-:Y:S01]  /*aa90*/  @P6 IMAD.HI.U32 R15, R9, UR4, RZ ;  /* 0x00000004090f6c27 */ /* 0x000fe2000f8e00ff */
[----:B------:R-:W-:-:S13]  /*aaa0*/  PLOP3.LUT P6, PT, PT, PT, UP0, 0x80, 0x0 ;  /* 0x000000000000781c */ /* 0x000fda0003fcf008 */
[----:B------:R-:W-:-:S04]  /*aab0*/  @P6 SHF.R.U32.HI R9, RZ, UR5, R15 ;  /* 0x00000005ff096c19 */ /* 0x000fc8000801160f */
[----:B------:R-:W-:Y:S01]  /*aac0*/  LOP3.LUT R9, RZ, R9, RZ, 0x33, !PT ;  /* 0x00000009ff097212 */ /* 0x000fe200078e33ff */
[----:B------:R-:W-:Y:S06]  /*aad0*/  BRA `(.L_x_2078) ;  /* 0x0000000000187947 */ /* 0x000fec0003800000 */
.L_x_2077:
[----:B------:R-:W-:-:S06]  /*aae0*/  UISETP.NE.AND UP0, UPT, UR41, 0x1, UPT ;  /* 0x000000012900788c */ /* 0x000fcc000bf05270 */
[----:B------:R-:W-:-:S05]  /*aaf0*/  PLOP3.LUT P6, PT, PT, PT, UP0, 0x80, 0x0 ;  /* 0x000000000000781c */ /* 0x000fca0003fcf008 */
[----:B------:R-:W-:-:S08]  /*ab00*/  @UP0 ULDC.64 UR4, c[0x0][0x9e8] ;  /* 0x00027a0000040ab9 */ /* 0x000fd00000000a00 */
[----:B------:R-:W-:Y:S01]  /*ab10*/  @P6 IMAD.HI.U32 R15, R9, UR4, RZ ;  /* 0x00000004090f6c27 */ /* 0x000fe2000f8e00ff */
[----:B------:R-:W-:-:S13]  /*ab20*/  PLOP3.LUT P6, PT, PT, PT, UP0, 0x80, 0x0 ;  /* 0x000000000000781c */ /* 0x000fda0003fcf008 */
[----:B------:R-:W-:-:S07]  /*ab30*/  @P6 SHF.R.U32.HI R9, RZ, UR5, R15 ;  /* 0x00000005ff096c19 */ /* 0x000fce000801160f */
.L_x_2078:
[----:B------:R-:W-:Y:S05]  /*ab40*/  BSYNC B0 ;  /* 0x0000000000007941 */ /* 0x000fea0003800000 */
.L_x_2076:
[----:B------:R-:W-:-:S05]  /*ab50*/  IMAD R9, R9, UR41, -R20 ;  /* 0x0000002909097c24 */ /* 0x000fca000f8e0a14 */
[----:B------:R-:W-:-:S04]  /*ab60*/  IADD3 R9, -R22, R9, RZ ;  /* 0x0000000916097210 */ /* 0x000fc80007ffe1ff */
[----:B------:R-:W-:Y:S02]  /*ab70*/  VIMNMX R8, R8, R9, !PT ;  /* 0x0000000908087248 */ /* 0x000fe40007fe0100 */
[----:B------:R-:W-:-:S07]  /*ab80*/  VIADDMNMX R3, R9, UR41, R3, PT ;  /* 0x0000002909037c46 */ /* 0x000fce000b800103 */
.L_x_2075:
        /* <DEDUP_REMOVED lines=33> */
[----:B------:R-:W-:Y:S02]  /*ada0*/  ISETP.GT.AND P3, PT, R8, 0x8, !P3 ;  /* 0x000000080800780c */ /* 0x000fe40005f64270 */
[----:B------:R-:W-:Y:S02]  /*adb0*/  FSEL R38, R38, -INF , !P2 ;  /* 0xff80000026267808 */ /* 0x000fe40005000000 */
[----:B------:R-:W-:Y:S02]  /*adc0*/  ISETP.NE.AND P2, PT, R36, RZ, PT ;  /* 0x000000ff2400720c */ /* 0x000fe40003f45270 */
[----:B------:R-:W-:Y:S02]  /*add0*/  FMNMX.FTZ R9, R83, R9, !PT ;  /* 0x0000000953097209 */ /* 0x000fe40007810000 */
[----:B------:R-:W-:-:S02]  /*ade0*/  ISETP.GT.AND P2, PT, R8, 0x19, !P2 ;  /* 0x000000190800780c */ /* 0x000fc40005744270 */
[C---:B------:R-:W-:Y:S02]  /*adf0*/  ISETP.LT.OR P3, PT, R3.reuse, 0x9, P3 ;  /* 0x000000090300780c */ /* 0x040fe40001f61670 */
[----:B------:R-:W-:Y:S02]  /*ae00*/  ISETP.LT.OR P2, PT, R3, 0x1a, P2 ;  /* 0x0000001a0300780c */ /* 0x000fe40001741670 */
[----:B------:R-:W-:Y:S02]  /*ae10*/  FMNMX.FTZ R20, R53, R9, !PT ;  /* 0x0000000935147209 */ /* 0x000fe40007810000 */
[----:B------:R-:W-:Y:S02]  /*ae20*/  FSEL R32, R39, -INF , !P2 ;  /* 0xff80000027207808 */ /* 0x000fe40005000000 */
[----:B------:R-:W-:Y:S01]  /*ae30*/  ISETP.NE.AND P2, PT, R37, RZ, PT ;  /* 0x000000ff2500720c */ /* 0x000fe20003f45270 */
[----:B------:R-:W0:Y:S01]  /*ae40*/  SHFL.BFLY PT, R9, R20, 0x2, 0x1f ;  /* 0x0c401f0014097f89 */ /* 0x000e2200000e0000 */
        /* <DEDUP_REMOVED lines=8> */
[C---:B------:R-:W-:Y:S02]  /*aed0*/  ISETP.GT.AND P2, PT, R8.reuse, 0x21, !P2 ;  /* 0x000000210800780c */ /* 0x040fe40005744270 */
[----:B------:R-:W-:Y:S02]  /*aee0*/  ISETP.GT.AND P5, PT, R8, 0x38, !P5 ;  /* 0x000000380800780c */ /* 0x000fe40006fa4270 */
[C---:B------:R-:W-:Y:S02]  /*aef0*/  ISETP.LT.OR P2, PT, R3.reuse, 0x22, P2 ;  /* 0x000000220300780c */ /* 0x040fe40001741670 */
[----:B------:R-:W-:Y:S02]  /*af00*/  ISETP.LT.OR P4, PT, R3, 0x32, P4 ;  /* 0x000000320300780c */ /* 0x000fe40002781670 */
[----:B------:R-:W-:-:S02]  /*af10*/  FSEL R36, R43, -INF , !P2 ;  /* 0xff8000002b247808 */ /* 0x000fc40005000000 */
[----:B------:R-:W-:Y:S02]  /*af20*/  ISETP.GT.AND P2, PT, R8, 0x28, !P3 ;  /* 0x000000280800780c */ /* 0x000fe40005f44270 */
[----:B0-----:R-:W-:Y:S02]  /*af30*/  FMNMX.FTZ R29, R20, R9, !PT ;  /* 0x00000009141d7209 */ /* 0x001fe40007810000 */
[----:B------:R-:W-:Y:S02]  /*af40*/  ISETP.LT.OR P2, PT, R3, 0x29, P2 ;  /* 0x000000290300780c */ /* 0x000fe40001741670 */
[----:B------:R-:W-:Y:S01]  /*af50*/  ISETP.NE.AND P3, PT, R62, RZ, PT ;  /* 0x000000ff3e00720c */ /* 0x000fe20003f65270 */
[----:B------:R-:W0:Y:S01]  /*af60*/  SHFL.BFLY PT, R40, R29, 0x1, 0x1f ;  /* 0x0c201f001d287f89 */ /* 0x000e2200000e0000 */
[----:B------:R-:W-:Y:S02]  /*af70*/  FSEL R46, R46, -INF , !P2 ;  /* 0xff8000002e2e7808 */ /* 0x000fe40005000000 */
[----:B------:R-:W-:-:S02]  /*af80*/  ISETP.GT.AND P2, PT, R8, RZ, !P6 ;  /* 0x000000ff0800720c */ /* 0x000fc40007744270 */
[----:B------:R-:W-:Y:S02]  /*af90*/  ISETP.GT.AND P3, PT, R8, 0x30, !P3 ;  /* 0x000000300800780c */ /* 0x000fe40005f64270 */
[C---:B------:R-:W-:Y:S02]  /*afa0*/  ISETP.LT.OR P2, PT, R3.reuse, 0x1, P2 ;  /* 0x000000010300780c */ /* 0x040fe40001741670 */
[----:B------:R-:W-:Y:S02]  /*afb0*/  ISETP.LT.OR P3, PT, R3, 0x31, P3 ;  /* 0x000000310300780c */ /* 0x000fe40001f61670 */
[----:B------:R-:W-:Y:S02]  /*afc0*/  FSEL R26, R26, -INF , !P2 ;  /* 0xff8000001a1a7808 */ /* 0x000fe40005000000 */
[----:B------:R-:W-:Y:S02]  /*afd0*/  ISETP.NE.AND P2, PT, R44, RZ, PT ;  /* 0x000000ff2c00720c */ /* 0x000fe40003f45270 */
[----:B------:R-:W-:-:S02]  /*afe0*/  FMNMX.FTZ R9, R26, R27, !PT ;  /* 0x0000001b1a097209 */ /* 0x000fc40007810000 */
[----:B------:R-:W-:Y:S02]  /*aff0*/  ISETP.GT.AND P2, PT, R8, 0x29, !P2 ;  /* 0x000000290800780c */ /* 0x000fe40005744270 */
[----:B------:R-:W-:Y:S02]  /*b000*/  FMNMX.FTZ R9, R30, R9, !PT ;  /* 0x000000091e097209 */ /* 0x000fe40007810000 */
[----:B------:R-:W-:Y:S02]  /*b010*/  ISETP.LT.OR P2, PT, R3, 0x2a, P2 ;  /* 0x0000002a0300780c */ /* 0x000fe40001741670 */
[----:B------:R-:W-:Y:S02]  /*b020*/  FMNMX.FTZ R9, R24, R9, !PT ;  /* 0x0000000918097209 */ /* 0x000fe40007810000 */
[----:B------:R-:W-:Y:S02]  /*b030*/  ISETP.NE.AND P6, PT, R48, RZ, PT ;  /* 0x000000ff3000720c */ /* 0x000fe40003fc5270 */
[----:B------:R-:W-:-:S02]  /*b040*/  FMNMX.FTZ R15, R34, R9, !PT ;  /* 0x00000009220f7209 */ /* 0x000fc40007810000 */
[----:B0-----:R-:W-:Y:S02]  /*b050*/  FMNMX.FTZ R9, R29, R40, !PT ;  /* 0x000000281d097209 */ /* 0x001fe40007810000 */
[----:B------:R-:W-:Y:S01]  /*b060*/  FMNMX.FTZ R25, R28, R15, !PT ;  /* 0x0000000f1c197209 */ /* 0x000fe20007810000 */
[----:B------:R-:W-:Y:S01]  /*b070*/  IMAD.U32 R15, RZ, RZ, UR4 ;  /* 0x00000004ff0f7e24 */ /* 0x000fe2000f8e00ff */
[----:B------:R-:W-:Y:S02]  /*b080*/  FSEL R40, R47, -INF , !P2 ;  /* 0xff8000002f287808 */ /* 0x000fe40005000000 */
[----:B------:R-:W-:Y:S01]  /*b090*/  FMNMX.FTZ R25, R38, R25, !PT ;  /* 0x0000001926197209 */ /* 0x000fe20007810000 */
[C---:B------:R-:W-:Y:S01]  /*b0a0*/  FMUL.FTZ R20, R9.reuse, R15 ;  /* 0x0000000f09147220 */ /* 0x040fe20000410000 */
[----:B------:R-:W-:Y:S02]  /*b0b0*/  FSETP.NEU.FTZ.AND P2, PT, R9, -INF , PT ;  /* 0xff8000000900780b */ /* 0x000fe40003f5d000 */
[----:B------:R-:W-:-:S02]  /*b0c0*/  FMNMX.FTZ R25, R32, R25, !PT ;  /* 0x0000001920197209 */ /* 0x000fc40007810000 */
[----:B------:R-:W-:Y:S02]  /*b0d0*/  FSEL R50, R50, -INF , !P3 ;  /* 0xff80000032327808 */ /* 0x000fe40005800000 */
[----:B------:R-:W-:Y:S02]  /*b0e0*/  FMNMX.FTZ R25, R42, R25, !PT ;  /* 0x000000192a197209 */ /* 0x000fe40007810000 */
[----:B------:R-:W-:Y:S02]  /*b0f0*/  FSEL R48, R20, RZ, P2 ;  /* 0x000000ff14307208 */ /* 0x000fe40001000000 */
[----:B------:R-:W-:Y:S02]  /*b100*/  FMNMX.FTZ R25, R36, R25, !PT ;  /* 0x0000001924197209 */ /* 0x000fe40007810000 */
[----:B------:R-:W-:Y:S01]  /*b110*/  ISETP.GT.AND P2, PT, R8, 0x39, !P6 ;  /* 0x000000390800780c */ /* 0x000fe20007744270 */
[--C-:B------:R-:W-:Y:S01]  /*b120*/  FFMA.FTZ R20, R33, R15, -R48.reuse ;  /* 0x0000000f21147223 */ /* 0x100fe20000010830 */
[----:B------:R-:W-:Y:S01]  /*b130*/  FMNMX.FTZ R25, R46, R25, !PT ;  /* 0x000000192e197209 */ /* 0x000fe20007810000 */
[--C-:B------:R-:W-:Y:S01]  /*b140*/  FFMA.FTZ R29, R61, R15, -R48.reuse ;  /* 0x0000000f3d1d7223 */ /* 0x100fe20000010830 */
[----:B------:R-:W-:Y:S01]  /*b150*/  ISETP.LT.OR P5, PT, R3, 0x39, P5 ;  /* 0x000000390300780c */ /* 0x000fe20002fa1670 */
[----:B------:R0:W-:Y:S01]  /*b160*/  MUFU.EX2 R164, R20 ;  /* 0x0000001400a47308 */ /* 0x0001e20000000800 */
[----:B------:R-:W-:Y:S01]  /*b170*/  FMNMX.FTZ R25, R40, R25, !PT ;  /* 0x0000001928197209 */ /* 0x000fe20007810000 */
[-CC-:B------:R-:W-:Y:S01]  /*b180*/  FFMA.FTZ R31, R65, R15.reuse, -R48.reuse ;  /* 0x0000000f411f7223 */ /* 0x180fe20000010830 */
[----:B------:R-:W-:Y:S01]  /*b190*/  FSEL R8, R51, -INF , !P4 ;  /* 0xff80000033087808 */ /* 0x000fe20006000000 */
[--C-:B------:R-:W-:Y:S01]  /*b1a0*/  FFMA.FTZ R33, R67, R15, -R48.reuse ;  /* 0x0000000f43217223 */ /* 0x100fe20000010830 */
[----:B------:R-:W-:Y:S01]  /*b1b0*/  FMNMX.FTZ R25, R50, R25, !PT ;  /* 0x0000001932197209 */ /* 0x000fe20007810000 */
[-CC-:B------:R-:W-:Y:S01]  /*b1c0*/  FFMA.FTZ R43, R45, R15.reuse, -R48.reuse ;  /* 0x0000000f2d2b7223 */ /* 0x180fe20000010830 */
[----:B------:R-:W-:Y:S01]  /*b1d0*/  ISETP.LT.OR P2, PT, R3, 0x3a, P2 ;  /* 0x0000003a0300780c */ /* 0x000fe20001741670 */
[--C-:B------:R-:W-:Y:S01]  /*b1e0*/  FFMA.FTZ R3, R63, R15, -R48.reuse ;  /* 0x0000000f3f037223 */ /* 0x100fe20000010830 */
[----:B------:R-:W-:Y:S01]  /*b1f0*/  FSEL R54, R54, -INF , !P5 ;  /* 0xff80000036367808 */ /* 0x000fe20006800000 */
[----:B------:R-:W1:Y:S01]  /*b200*/  MUFU.EX2 R29, R29 ;  /* 0x0000001d001d7308 */ /* 0x000e620000000800 */
[----:B------:R-:W-:Y:S01]  /*b210*/  FMNMX.FTZ R25, R8, R25, !PT ;  /* 0x0000001908197209 */ /* 0x000fe20007810000 */
[-CC-:B------:R-:W-:Y:S01]  /*b220*/  FFMA.FTZ R45, R49, R15.reuse, -R48.reuse ;  /* 0x0000000f312d7223 */ /* 0x180fe20000010830 */
[----:B------:R-:W-:Y:S01]  /*b230*/  FSEL R44, R55, -INF , !P2 ;  /* 0xff800000372c7808 */ /* 0x000fe20005000000 */
[--C-:B------:R-:W-:Y:S01]  /*b240*/  FFMA.FTZ R35, R69, R15, -R48.reuse ;  /* 0x0000000f45237223 */ /* 0x100fe20000010830 */
[----:B------:R-:W-:Y:S01]  /*b250*/  FMNMX.FTZ R25, R54, R25, !PT ;  /* 0x0000001936197209 */ /* 0x000fe20007810000 */
[-CC-:B------:R-:W-:Y:S01]  /*b260*/  FFMA.FTZ R37, R71, R15.reuse, -R48.reuse ;  /* 0x0000000f47257223 */ /* 0x180fe20000010830 */
[--C-:B------:R-:W-:Y:S01]  /*b270*/  FFMA.FTZ R39, R73, R15, -R48.reuse ;  /* 0x0000000f49277223 */ /* 0x100fe20000010830 */
[----:B------:R-:W-:Y:S01]  /*b280*/  MUFU.EX2 R166, R3 ;  /* 0x0000000300a67308 */ /* 0x000fe20000000800 */
[----:B------:R-:W-:Y:S01]  /*b290*/  FMNMX.FTZ R25, R44, R25, !PT ;  /* 0x000000192c197209 */ /* 0x000fe20007810000 */
[----:B------:R-:W-:-:S04]  /*b2a0*/  FFMA.FTZ R41, R75, R15, -R48 ;  /* 0x0000000f4b297223 */ /* 0x000fc80000010830 */
[----:B0-----:R-:W0:Y:S02]  /*b2b0*/  SHFL.BFLY PT, R20, R25, 0x2, 0x1f ;  /* 0x0c401f0019147f89 */ /* 0x001e2400000e0000 */
[----:B------:R-:W-:Y:S08]  /*b2c0*/  MUFU.EX2 R31, R31 ;  /* 0x0000001f001f7308 */ /* 0x000ff00000000800 */
[----:B------:R1:W-:Y:S08]  /*b2d0*/  MUFU.EX2 R56, R45 ;  /* 0x0000002d00387308 */ /* 0x0003f00000000800 */
[----:B------:R-:W-:Y:S01]  /*b2e0*/  MUFU.EX2 R33, R33 ;  /* 0x0000002100217308 */ /* 0x000fe20000000800 */
[----:B-1----:R-:W-:Y:S01]  /*b2f0*/  FADD.FTZ R45, R164, R29 ;  /* 0x0000001da42d7221 */ /* 0x002fe20000010000 */
[----:B------:R-:W-:-:S02]  /*b300*/  F2FP.F16.F32.PACK_AB R164, R29, R164 ;  /* 0x000000a41da4723e */ /* 0x000fc400000000ff */
[----:B0-----:R-:W-:Y:S01]  /*b310*/  FMNMX.FTZ R3, R25, R20, !PT ;  /* 0x0000001419037209 */ /* 0x001fe20007810000 */
[----:B------:R-:W-:-:S03]  /*b320*/  FFMA.FTZ R25, R77, R15, -R48 ;  /* 0x0000000f4d197223 */ /* 0x000fc60000010830 */
[----:B------:R0:W-:Y:S01]  /*b330*/  MUFU.EX2 R160, R35 ;  /* 0x0000002300a07308 */ /* 0x0001e20000000800 */
[----:B------:R-:W1:Y:S07]  /*b340*/  SHFL.BFLY PT, R20, R3, 0x1, 0x1f ;  /* 0x0c201f0003147f89 */ /* 0x000e6e00000e0000 */
[----:B------:R4:W-:Y:S01]  /*b350*/  MUFU.EX2 R156, R25 ;  /* 0x00000019009c7308 */ /* 0x0009e20000000800 */
[----:B0-----:R-:W-:-:S07]  /*b360*/  FFMA.FTZ R35, R79, R15, -R48 ;  /* 0x0000000f4f237223 */ /* 0x001fce0000010830 */
[----:B------:R-:W-:Y:S08]  /*b370*/  MUFU.EX2 R37, R37 ;  /* 0x0000002500257308 */ /* 0x000ff00000000800 */
[----:B------:R0:W-:Y:S01]  /*b380*/  MUFU.EX2 R162, R39 ;  /* 0x0000002700a27308 */ /* 0x0001e20000000800 */
[----:B-1----:R-:W-:Y:S01]  /*b390*/  FMNMX.FTZ R20, R3, R20, !PT ;  /* 0x0000001403147209 */ /* 0x002fe20007810000 */
[----:B------:R-:W-:-:S03]  /*b3a0*/  FFMA.FTZ R3, R83, R15, -R48 ;  /* 0x0000000f53037223 */ /* 0x000fc60000010830 */
[C---:B------:R-:W-:Y:S01]  /*b3b0*/  FSETP.NEU.FTZ.AND P2, PT, R20.reuse, -INF , PT ;  /* 0xff8000001400780b */ /* 0x040fe20003f5d000 */
[-C--:B----4-:R-:W-:Y:S02]  /*b3c0*/  FMUL.FTZ R25, R20, R15.reuse ;  /* 0x0000000f14197220 */ /* 0x090fe40000410000 */
[----:B------:R-:W-:Y:S01]  /*b3d0*/  MUFU.EX2 R41, R41 ;  /* 0x0000002900297308 */ /* 0x000fe20000000800 */
[-CC-:B0-----:R-:W-:Y:S01]  /*b3e0*/  FFMA.FTZ R39, R81, R15.reuse, -R48.reuse ;  /* 0x0000000f51277223 */ /* 0x181fe20000010830 */
[----:B------:R-:W-:Y:S01]  /*b3f0*/  FFMA.FTZ R48, R53, R15, -R48 ;  /* 0x0000000f35307223 */ /* 0x000fe20000010830 */
[----:B------:R-:W-:-:S05]  /*b400*/  FSEL R25, R25, RZ, P2 ;  /* 0x000000ff19197208 */ /* 0x000fca0001000000 */
        /* <DEDUP_REMOVED lines=16> */
[----:B------:R-:W0:Y:S01]  /*b510*/  MUFU.EX2 R27, R27 ;  /* 0x0000001b001b7308 */ /* 0x000e220000000800 */
[-CC-:B------:R-:W-:Y:S01]  /*b520*/  FFMA.FTZ R54, R54, R15.reuse, -R25.reuse ;  /* 0x0000000f36367223 */ /* 0x180fe20000010819 */
[----:B------:R-:W-:-:S06]  /*b530*/  FFMA.FTZ R25, R44, R15, -R25 ;  /* 0x0000000f2c197223 */ /* 0x000fcc0000010819 */
[----:B------:R-:W1:Y:S08]  /*b540*/  MUFU.EX2 R30, R30 ;  /* 0x0000001e001e7308 */ /* 0x000e700000000800 */
[----:B------:R4:W5:Y:S01]  /*b550*/  MUFU.EX2 R167, R24 ;  /* 0x0000001800a77308 */ /* 0x0009620000000800 */
[----:B0-----:R-:W-:-:S07]  /*b560*/  F2FP.F16.F32.PACK_AB R165, R27, R26 ;  /* 0x0000001a1ba5723e */ /* 0x001fce00000000ff */
[----:B------:R-:W0:Y:S01]  /*b570*/  MUFU.EX2 R34, R34 ;  /* 0x0000002200227308 */ /* 0x000e220000000800 */
[----:B----4-:R-:W-:Y:S01]  /*b580*/  FADD.FTZ R24, R166, R45 ;  /* 0x0000002da6187221 */ /* 0x010fe20000010000 */
[----:B------:R-:W-:Y:S01]  /*b590*/  FADD.FTZ R45, R26, R27 ;  /* 0x0000001b1a2d7221 */ /* 0x000fe20000010000 */
[----:B------:R-:W-:-:S05]  /*b5a0*/  F2FP.F16.F32.PACK_AB R166, R31, R166 ;  /* 0x000000a61fa6723e */ /* 0x000fca00000000ff */
[----:B------:R4:W2:Y:S08]  /*b5b0*/  MUFU.EX2 R161, R28 ;  /* 0x0000001c00a17308 */ /* 0x0008b00000000800 */
[----:B------:R-:W3:Y:S01]  /*b5c0*/  MUFU.EX2 R38, R38 ;  /* 0x0000002600267308 */ /* 0x000ee20000000800 */
[----:B----4-:R-:W-:Y:S01]  /*b5d0*/  FADD.FTZ R28, R31, R24 ;  /* 0x000000181f1c7221 */ /* 0x010fe20000010000 */
[----:B-1----:R-:W-:-:S03]  /*b5e0*/  FADD.FTZ R24, R30, R45 ;  /* 0x0000002d1e187221 */ /* 0x002fc60000010000 */
[----:B------:R-:W-:Y:S01]  /*b5f0*/  FADD.FTZ R49, R33, R28 ;  /* 0x0000001c21317221 */ /* 0x000fe20000010000 */
[C---:B-----5:R-:W-:Y:S01]  /*b600*/  FADD.FTZ R47, R167.reuse, R24 ;  /* 0x00000018a72f7221 */ /* 0x060fe20000010000 */
[----:B------:R-:W-:Y:S01]  /*b610*/  F2FP.F16.F32.PACK_AB R167, R167, R30 ;  /* 0x0000001ea7a7723e */ /* 0x000fe200000000ff */
[----:B------:R-:W1:Y:S01]  /*b620*/  MUFU.EX2 R163, R32 ;  /* 0x0000002000a37308 */ /* 0x000e620000000800 */
[----:B------:R-:W-:Y:S01]  /*b630*/  FADD.FTZ R28, R160, R49 ;  /* 0x00000031a01c7221 */ /* 0x000fe20000010000 */
[----:B0-----:R-:W-:Y:S01]  /*b640*/  FADD.FTZ R24, R34, R47 ;  /* 0x0000002f22187221 */ /* 0x001fe20000010000 */
[----:B------:R-:W-:Y:S01]  /*b650*/  F2FP.F16.F32.PACK_AB R160, R160, R33 ;  /* 0x00000021a0a0723e */ /* 0x000fe200000000ff */
[----:B------:R0:W-:Y:S01]  /*b660*/  STSM.16.M88.4 [R195+0x26800], R164 ;  /* 0x026800a4c3007844 */ /* 0x0001e20000000200 */
[----:B------:R-:W-:Y:S01]  /*b670*/  FADD.FTZ R47, R37, R28 ;  /* 0x0000001c252f7221 */ /* 0x000fe20000010000 */
[C---:B--2---:R-:W-:Y:S01]  /*b680*/  FADD.FTZ R29, R161.reuse, R24 ;  /* 0x00000018a11d7221 */ /* 0x044fe20000010000 */
[----:B------:R-:W-:Y:S01]  /*b690*/  F2FP.F16.F32.PACK_AB R161, R161, R34 ;  /* 0x00000022a1a1723e */ /* 0x000fe200000000ff */
[----:B------:R-:W2:Y:S01]  /*b6a0*/  MUFU.EX2 R42, R42 ;  /* 0x0000002a002a7308 */ /* 0x000ea20000000800 */
[C---:B------:R-:W-:Y:S01]  /*b6b0*/  FADD.FTZ R24, R162.reuse, R47 ;  /* 0x0000002fa2187221 */ /* 0x040fe20000010000 */
[----:B------:R-:W-:-:S03]  /*b6c0*/  F2FP.F16.F32.PACK_AB R162, R162, R37 ;  /* 0x00000025a2a2723e */ /* 0x000fc600000000ff */
[----:B------:R-:W-:-:S03]  /*b6d0*/  FADD.FTZ R31, R41, R24 ;  /* 0x00000018291f7221 */ /* 0x000fc60000010000 */
[----:B------:R-:W4:Y:S01]  /*b6e0*/  MUFU.EX2 R157, R36 ;  /* 0x00000024009d7308 */ /* 0x000f220000000800 */
[C---:B------:R-:W-:Y:S01]  /*b6f0*/  FADD.FTZ R24, R156.reuse, R31 ;  /* 0x0000001f9c187221 */ /* 0x040fe20000010000 */
[----:B------:R-:W-:-:S06]  /*b700*/  F2FP.F16.F32.PACK_AB R156, R156, R41 ;  /* 0x000000299c9c723e */ /* 0x000fcc00000000ff */
[----:B------:R-:W5:Y:S08]  /*b710*/  MUFU.EX2 R46, R46 ;  /* 0x0000002e002e7308 */ /* 0x000f700000000800 */
[----:B------:R3:W-:Y:S08]  /*b720*/  MUFU.EX2 R45, R8 ;  /* 0x00000008002d7308 */ /* 0x0007f00000000800 */
[----:B------:R-:W0:Y:S01]  /*b730*/  MUFU.EX2 R52, R43 ;  /* 0x0000002b00347308 */ /* 0x000e220000000800 */
[----:B---3--:R-:W-:-:S04]  /*b740*/  FADD.FTZ R8, R38, R29 ;  /* 0x0000001d26087221 */ /* 0x008fc80000010000 */
[C---:B-1----:R-:W-:Y:S01]  /*b750*/  FADD.FTZ R29, R163.reuse, R8 ;  /* 0x00000008a31d7221 */ /* 0x042fe20000010000 */
[----:B------:R-:W-:Y:S02]  /*b760*/  F2FP.F16.F32.PACK_AB R163, R163, R38 ;  /* 0x00000026a3a3723e */ /* 0x000fe400000000ff */
[----:B------:R-:W1:Y:S01]  /*b770*/  MUFU.EX2 R43, R40 ;  /* 0x00000028002b7308 */ /* 0x000e620000000800 */
[----:B--2---:R-:W-:Y:S01]  /*b780*/  FADD.FTZ R8, R42, R29 ;  /* 0x0000001d2a087221 */ /* 0x004fe20000010000 */
[----:B------:R-:W-:Y:S01]  /*b790*/  FADD.FTZ R29, R35, R24 ;  /* 0x00000018231d7221 */ /* 0x000fe20000010000 */
[----:B------:R2:W-:Y:S02]  /*b7a0*/  STSM.16.M88.4 [R196], R160 ;  /* 0x000000a0c4007844 */ /* 0x0005e40000000200 */
[C---:B----4-:R-:W-:Y:S01]  /*b7b0*/  FADD.FTZ R27, R157.reuse, R8 ;  /* 0x000000089d1b7221 */ /* 0x050fe20000010000 */
[----:B------:R-:W-:Y:S02]  /*b7c0*/  F2FP.F16.F32.PACK_AB R157, R157, R42 ;  /* 0x0000002a9d9d723e */ /* 0x000fe400000000ff */
[----:B------:R-:W3:Y:S01]  /*b7d0*/  MUFU.EX2 R39, R39 ;  /* 0x0000002700277308 */ /* 0x000ee20000000800 */
[----:B-----5:R-:W-:Y:S01]  /*b7e0*/  FADD.FTZ R8, R46, R27 ;  /* 0x0000001b2e087221 */ /* 0x020fe20000010000 */
[C---:B0-----:R-:W-:Y:S01]  /*b7f0*/  F2FP.F16.F32.PACK_AB R158, R52.reuse, R35 ;  /* 0x00000023349e723e */ /* 0x041fe200000000ff */
[----:B------:R-:W-:-:S05]  /*b800*/  FADD.FTZ R52, R52, R29 ;  /* 0x0000001d34347221 */ /* 0x000fca0000010000 */
[----:B------:R-:W0:Y:S01]  /*b810*/  MUFU.EX2 R50, R50 ;  /* 0x0000003200327308 */ /* 0x000e220000000800 */
[C---:B-1----:R-:W-:Y:S01]  /*b820*/  F2FP.F16.F32.PACK_AB R159, R43.reuse, R46 ;  /* 0x0000002e2b9f723e */ /* 0x042fe200000000ff */
[----:B------:R-:W-:-:S04]  /*b830*/  FADD.FTZ R43, R43, R8 ;  /* 0x000000082b2b7221 */ /* 0x000fc80000010000 */
[----:B------:R2:W-:Y:S02]  /*b840*/  STSM.16.M88.4 [R198], R156 ;  /* 0x0000009cc6007844 */ /* 0x0005e40000000200 */
[----:B------:R-:W-:Y:S01]  /*b850*/  MUFU.EX2 R3, R3 ;  /* 0x0000000300037308 */ /* 0x000fe20000000800 */
[----:B---3--:R-:W-:Y:S01]  /*b860*/  F2FP.F16.F32.PACK_AB R152, R56, R39 ;  /* 0x000000273898723e */ /* 0x008fe200000000ff */
[----:B------:R-:W-:-:S04]  /*b870*/  FADD.FTZ R39, R39, R52 ;  /* 0x0000003427277221 */ /* 0x000fc80000010000 */
[----:B------:R-:W-:Y:S02]  /*b880*/  FADD.FTZ R56, R56, R39 ;  /* 0x0000002738387221 */ /* 0x000fe40000010000 */
[----:B------:R-:W1:Y:S01]  /*b890*/  MUFU.EX2 R48, R48 ;  /* 0x0000003000307308 */ /* 0x000e620000000800 */
[----:B0-----:R-:W-:Y:S01]  /*b8a0*/  F2FP.F16.F32.PACK_AB R153, R45, R50 ;  /* 0x000000322d99723e */ /* 0x001fe200000000ff */
[----:B------:R-:W-:-:S04]  /*b8b0*/  FADD.FTZ R50, R50, R43 ;  /* 0x0000002b32327221 */ /* 0x000fc80000010000 */
[----:B------:R-:W-:Y:S02]  /*b8c0*/  FADD.FTZ R45, R45, R50 ;  /* 0x000000322d2d7221 */ /* 0x000fe40000010000 */
[----:B------:R-:W0:Y:S08]  /*b8d0*/  MUFU.EX2 R54, R54 ;  /* 0x0000003600367308 */ /* 0x000e300000000800 */
[----:B------:R-:W3:Y:S01]  /*b8e0*/  MUFU.EX2 R25, R25 ;  /* 0x0000001900197308 */ /* 0x000ee20000000800 */
[----:B-1----:R-:W-:Y:S01]  /*b8f0*/  F2FP.F16.F32.PACK_AB R154, R48, R3 ;  /* 0x00000003309a723e */ /* 0x002fe200000000ff */
[----:B------:R-:W-:-:S04]  /*b900*/  FADD.FTZ R3, R3, R56 ;  /* 0x0000003803037221 */ /* 0x000fc80000010000 */
[----:B------:R-:W-:Y:S01]  /*b910*/  FADD.FTZ R3, R48, R3 ;  /* 0x0000000330037221 */ /* 0x000fe20000010000 */
[----:B0-----:R-:W-:Y:S01]  /*b920*/  FADD.FTZ R8, R54, R45 ;  /* 0x0000002d36087221 */ /* 0x001fe20000010000 */
[----:B---3--:R-:W-:-:S03]  /*b930*/  F2FP.F16.F32.PACK_AB R155, R25, R54 ;  /* 0x00000036199b723e */ /* 0x008fc600000000ff */
[----:B------:R-:W-:Y:S02]  /*b940*/  FADD.FTZ R8, R25, R8 ;  /* 0x0000000819087221 */ /* 0x000fe40000010000 */
[----:B------:R2:W-:Y:S01]  /*b950*/  STSM.16.M88.4 [R197], R152 ;  /* 0x00000098c5007844 */ /* 0x0005e20000000200 */
[----:B------:R-:W-:Y:S05]  /*b960*/  @!P0 BRA `(.L_x_2079) ;  /* 0x0000000000048947 */ /* 0x000fea0003800000 */
[----:B------:R-:W-:Y:S01]  /*b970*/  BPT.TRAP 0x1 ;  /* 0x000000040000795c */ /* 0x000fe20000300000 */
.L_x_2079:
[----:B------:R0:W1:Y:S01]  /*b980*/  SYNCS.PHASECHK.TRANS64.TRYWAIT P2, [R14+URZ+0x28c50], R57 ;  /* 0x028c50390e0075a7 */ /* 0x000062000804017f */
[----:B------:R-:W-:Y:S05]  /*b990*/  @!P0 BRA `(.L_x_2080) ;  /* 0x0000000000048947 */ /* 0x000fea0003800000 */
[----:B------:R-:W-:Y:S01]  /*b9a0*/  BPT.TRAP 0x1 ;  /* 0x000000040000795c */ /* 0x000fe20000300000 */
.L_x_2080:
[----:B------:R-:W-:Y:S01]  /*b9b0*/  ULDC UR44, c[0x0][0x9e4] ;  /* 0x00027900002c7ab9 */ /* 0x000fe20000000800 */
[----:B------:R-:W-:Y:S01]  /*b9c0*/  ULDC UR45, c[0x0][0x9dc] ;  /* 0x00027700002d7ab9 */ /* 0x000fe20000000800 */
[----:B------:R-:W-:Y:S01]  /*b9d0*/  ULDC UR39, c[0x0][0x988] ;  /* 0x0002620000277ab9 */ /* 0x000fe20000000800 */
[----:B------:R-:W-:Y:S01]  /*b9e0*/  ULDC UR46, c[0x0][0x9e0] ;  /* 0x00027800002e7ab9 */ /* 0x000fe20000000800 */
[----:B------:R-:W-:Y:S01]  /*b9f0*/  BSSY B0, `(.L_x_2081) ;  /* 0x0000006000007945 */ /* 0x000fe20003800000 */
[----:B------:R-:W-:Y:S02]  /*ba00*/  IMAD R170, R18, 0x1000, R190 ;  /* 0x0000100012aa7824 */ /* 0x000fe400078e02be */
[----:B------:R-:W-:Y:S01]  /*ba10*/  IMAD.MOV.U32 R171, RZ, RZ, 0x40000040 ;  /* 0x40000040ffab7424 */ /* 0x000fe200078e00ff */
[----:B-1----:R-:W-:Y:S06]  /*ba20*/  @P2 BRA `(.L_x_2082) ;  /* 0x0000000000082947 */ /* 0x002fec0003800000 */
[----:B------:R-:W1:Y:S02]  /*ba30*/  SYNCS.PHASECHK.TRANS64.TRYWAIT P2, [R14+URZ+0x28c50], R57 ;  /* 0x028c50390e0075a7 */ /* 0x000e64000804017f */
[----:B-1----:R-:W-:Y:S05]  /*ba40*/  @!P2 BRA `(.L_x_2083) ;  /* 0x000001100070a947 */ /* 0x002fea0003800000 */
.L_x_2082:
[----:B------:R-:W-:Y:S05]  /*ba50*/  BSYNC B0 ;  /* 0x0000000000007941 */ /* 0x000fea0003800000 */
.L_x_2081:
[----:B------:R-:W-:Y:S01]  /*ba60*/  R2UR UR6, R170 ;  /* 0x00000000aa0672ca */ /* 0x000fe200000e0000 */
[----:B01----:R-:W-:Y:S01]  /*ba70*/  WARPGROUP.ARRIVE ;  /* 0x00000000000079c5 */ /* 0x003fe20000000000 */
[----:B------:R-:W-:Y:S01]  /*ba80*/  R2UR UR7, R171 ;  /* 0x00000000ab0772ca */ /* 0x000fe200000e0000 */
[----:B------:R-:W-:Y:S01]  /*ba90*/  IMAD.MOV.U32 R171, RZ, RZ, 0x40000040 ;  /* 0x40000040ffab7424 */ /* 0x000fe200078e00ff */
[----:B------:R-:W-:Y:S01]  /*baa0*/  UISETP.NE.AND UP0, UPT, UR47, URZ, UPT ;  /* 0x0000003f2f00728c */ /* 0x000fe2000bf05270 */
[----:B------:R-:W-:Y:S02]  /*bab0*/  @!P1 VIADD R14, R14, 0x28c60 ;  /* 0x00028c600e0e9836 */ /* 0x000fe40000000000 */
[----:B------:R-:W-:-:S03]  /*bac0*/  IMAD.IADD R201, R185, 0x1, -R186 ;  /* 0x00000001b9c97824 */ /* 0x000fc600078e0aba */
[----:B------:R-:W-:Y:S02]  /*bad0*/  PLOP3.LUT P2, PT, PT, PT, UP0, 0x40, 0x0 ;  /* 0x000000000000781c */ /* 0x000fe40003f4e808 */
[----:B------:R-:W-:-:S03]  /*bae0*/  @!P1 PRMT R14, RZ, 0x654, R14 ;  /* 0x00000654ff0e9816 */ /* 0x000fc6000000000e */
[----:B------:R-:W-:Y:S03]  /*baf0*/  HGMMA.64x256x16.F32 R24, R164, gdesc[UR4].tnspB, RZ, !UPT, gsb0 ;  /* 0x43e00004a4187df0 */ /* 0x000fe6000c0008ff */
[----:B------:R-:W-:Y:S02]  /*bb00*/  WARPGROUP.DEPBAR.LE gsb0, 0x0 ;  /* 0x00008000000079c5 */ /* 0x000fe40000010000 */
[----:B------:R-:W-:Y:S01]  /*bb10*/  VIADD R164, R170, 0x80 ;  /* 0x00000080aaa47836 */ /* 0x000fe20000000000 */
[----:B------:R-:W-:Y:S01]  /*bb20*/  WARPGROUP.ARRIVE ;  /* 0x00000000000079c5 */ /* 0x000fe20000000000 */
[----:B------:R-:W-:-:S03]  /*bb30*/  IMAD.MOV.U32 R165, RZ, RZ, 0x40000040 ;  /* 0x40000040ffa57424 */ /* 0x000fc600078e00ff */
[----:B------:R-:W-:Y:S02]  /*bb40*/  R2UR UR6, R164 ;  /* 0x00000000a40672ca */ /* 0x000fe400000e0000 */
[----:B------:R-:W-:-:S15]  /*bb50*/  R2UR UR7, R165 ;  /* 0x00000000a50772ca */ /* 0x000fde00000e0000 */
[----:B------:R-:W-:-:S01]  /*bb60*/  NOP ;  /* 0x0000000000007918 */ /* 0x000fc20000000000 */
[----:B------:R-:W-:Y:S03]  /*bb70*/  HGMMA.64x256x16.F32 R24, R160, gdesc[UR4].tnspB, R24, gsb0 ;  /* 0x43e00004a0187df0 */ /* 0x000fe60008000818 */
[----:B------:R-:W-:Y:S02]  /*bb80*/  WARPGROUP.DEPBAR.LE gsb0, 0x0 ;  /* 0x00008000000079c5 */ /* 0x000fe40000010000 */
[----:B--2---:R-:W-:Y:S01]  /*bb90*/  IMAD.MOV.U32 R161, RZ, RZ, 0x40000040 ;  /* 0x40000040ffa17424 */ /* 0x004fe200078e00ff */
[C---:B------:R-:W-:Y:S01]  /*bba0*/  IADD3 R160, R170.reuse, 0x100, RZ ;  /* 0x00000100aaa07810 */ /* 0x040fe20007ffe0ff */
[----:B------:R-:W-:Y:S01]  /*bbb0*/  WARPGROUP.ARRIVE ;  /* 0x00000000000079c5 */ /* 0x000fe20000000000 */
[----:B------:R-:W-:Y:S02]  /*bbc0*/  VIADD R170, R170, 0x180 ;  /* 0x00000180aaaa7836 */ /* 0x000fe40000000000 */
[----:B------:R-:W-:-:S02]  /*bbd0*/  R2UR UR6, R160 ;  /* 0x00000000a00672ca */ /* 0x000fc400000e0000 */
[----:B------:R-:W-:-:S15]  /*bbe0*/  R2UR UR7, R161 ;  /* 0x00000000a10772ca */ /* 0x000fde00000e0000 */
[----:B------:R-:W-:-:S01]  /*bbf0*/  NOP ;  /* 0x0000000000007918 */ /* 0x000fc20000000000 */
        /* <DEDUP_REMOVED lines=13> */
[----:B0-----:R-:W0:Y:S01]  /*bcd0*/  FENCE.VIEW.ASYNC.S ;  /* 0x00000000000073c6 */ /* 0x001e220000000000 */
[----:B------:R-:W-:-:S05]  /*bce0*/  LEA R154, R189, R201, 0x6 ;  /* 0x000000c9bd9a7211 */ /* 0x000fca00078e30ff */
[----:B------:R-:W-:Y:S01]  /*bcf0*/  VIADD R152, R154, UR40 ;  /* 0x000000289a987c36 */ /* 0x000fe20008000000 */
[----:B0-----:R-:W-:Y:S01]  /*bd00*/  NOP ;  /* 0x0000000000007918 */ /* 0x001fe20000000000 */
[----:B------:R-:W-:Y:S06]  /*bd10*/  BAR.ARV 0xe, 0x100 ;  /* 0x0384000000007b1d */ /* 0x000fec0000002000 */
[----:B------:R0:W-:Y:S02]  /*bd20*/  @!P1 SYNCS.ARRIVE.TRANS64.RED.A1T0 RZ, [R14+URZ], RZ ;  /* 0x000000ff0eff99a7 */ /* 0x0001e4000810043f */
[----:B0-----:R-:W-:Y:S01]  /*bd30*/  VIADD R14, R168, 0xfffffffe ;  /* 0xfffffffea80e7836 */ /* 0x001fe20000000000 */
[----:B------:R-:W-:Y:S06]  /*bd40*/  @P2 BRA `(.L_x_2084) ;  /* 0x0000000000542947 */ /* 0x000fec0003800000 */
[C---:B------:R-:W-:Y:S01]  /*bd50*/  ISETP.GT.AND P2, PT, R154.reuse, RZ, PT ;  /* 0x000000ff9a00720c */ /* 0x040fe20003f44270 */
[----:B------:R-:W-:Y:S01]  /*bd60*/  BSSY B0, `(.L_x_2085) ;  /* 0x0000010000007945 */ /* 0x000fe20003800000 */
[----:B------:R-:W-:-:S11]  /*bd70*/  VIADD R153, R154, 0xffffffff ;  /* 0xffffffff9a997836 */ /* 0x000fd60000000000 */
[----:B------:R-:W-:Y:S05]  /*bd80*/  @P2 BRA `(.L_x_2086) ;  /* 0x0000000000202947 */ /* 0x000fea0003800000 */
[----:B------:R-:W-:Y:S01]  /*bd90*/  UISETP.NE.AND UP0, UPT, UR41, 0x1, UPT ;  /* 0x000000012900788c */ /* 0x000fe2000bf05270 */
[----:B------:R-:W-:-:S05]  /*bda0*/  IMAD.MOV R153, RZ, RZ, -R154 ;  /* 0x000000ffff997224 */ /* 0x000fca00078e0a9a */
[----:B------:R-:W-:-:S05]  /*bdb0*/  PLOP3.LUT P2, PT, PT, PT, UP0, 0x80, 0x0 ;  /* 0x000000000000781c */ /* 0x000fca0003f4f008 */
[----:B------:R-:W-:-:S08]  /*bdc0*/  @UP0 ULDC.64 UR4, c[0x0][0x9e8] ;  /* 0x00027a0000040ab9 */ /* 0x000fd00000000a00 */
[----:B------:R-:W-:-:S05]  /*bdd0*/  @P2 IMAD.HI.U32 R154, R153, UR4, RZ ;  /* 0x00000004999a2c27 */ /* 0x000fca000f8e00ff */
[----:B------:R-:W-:-:S04]  /*bde0*/  @P2 SHF.R.U32.HI R153, RZ, UR5, R154 ;  /* 0x00000005ff992c19 */ /* 0x000fc8000801169a */
[----:B------:R-:W-:Y:S01]  /*bdf0*/  LOP3.LUT R153, RZ, R153, RZ, 0x33, !PT ;  /* 0x00000099ff997212 */ /* 0x000fe200078e33ff */
[----:B------:R-:W-:Y:S06]  /*be00*/  BRA `(.L_x_2087) ;  /* 0x0000000000147947 */ /* 0x000fec0003800000 */
.L_x_2086:
[----:B------:R-:W-:-:S06]  /*be10*/  UISETP.NE.AND UP0, UPT, UR41, 0x1, UPT ;  /* 0x000000012900788c */ /* 0x000fcc000bf05270 */
[----:B------:R-:W-:-:S05]  /*be20*/  PLOP3.LUT P2, PT, PT, PT, UP0, 0x80, 0x0 ;  /* 0x000000000000781c */ /* 0x000fca0003f4f008 */
[----:B------:R-:W-:-:S08]  /*be30*/  @UP0 ULDC.64 UR4, c[0x0][0x9e8] ;  /* 0x00027a0000040ab9 */ /* 0x000fd00000000a00 */
[----:B------:R-:W-:-:S05]  /*be40*/  @P2 IMAD.HI.U32 R154, R153, UR4, RZ ;  /* 0x00000004999a2c27 */ /* 0x000fca000f8e00ff */
[----:B------:R-:W-:-:S07]  /*be50*/  @P2 SHF.R.U32.HI R153, RZ, UR5, R154 ;  /* 0x00000005ff992c19 */ /* 0x000fce000801169a */
.L_x_2087:
[----:B------:R-:W-:Y:S05]  /*be60*/  BSYNC B0 ;  /* 0x0000000000007941 */ /* 0x000fea0003800000 */
.L_x_2085:
[----:B------:R-:W-:-:S04]  /*be70*/  IMAD.U32 R154, RZ, RZ, UR41 ;  /* 0x00000029ff9a7e24 */ /* 0x000fc8000f8e00ff */
[----:B------:R-:W-:-:S05]  /*be80*/  IMAD R153, R153, R154, UR41 ;  /* 0x0000002999997e24 */ /* 0x000fca000f8e029a */
[----:B------:R-:W-:-:S07]  /*be90*/  VIMNMX R152, R152, R153, PT ;  /* 0x0000009998987248 */ /* 0x000fce0003fe0100 */
.L_x_2084:
[----:B------:R-:W-:Y:S01]  /*bea0*/  SHF.R.S32.HI R153, RZ, 0x1f, R152 ;  /* 0x0000001fff997819 */ /* 0x000fe20000011498 */
[----:B------:R-:W-:Y:S03]  /*beb0*/  BSSY B1, `(.L_x_2088) ;  /* 0x000024f000017945 */ /* 0x000fe60003800000 */
[----:B------:R-:W-:-:S04]  /*bec0*/  LEA.HI R153, R153, R152, RZ, 0x6 ;  /* 0x0000009899997211 */ /* 0x000fc800078f30ff */
[----:B------:R-:W-:-:S04]  /*bed0*/  SHF.R.S32.HI R204, RZ, 0x6, R153 ;  /* 0x00000006ffcc7819 */ /* 0x000fc80000011499 */
[----:B------:R-:W-:-:S04]  /*bee0*/  VIMNMX R204, R191, R204, !PT ;  /* 0x000000ccbfcc7248 */ /* 0x000fc80007fe0100 */
[----:B------:R-:W-:-:S13]  /*bef0*/  ISETP.GE.AND P2, PT, R14, R204, PT ;  /* 0x000000cc0e00720c */ /* 0x000fda0003f46270 */
[----:B------:R-:W-:Y:S05]  /*bf00*/  @!P2 BRA `(.L_x_2089) ;  /* 0x000000240024a947 */ /* 0x000fea0003800000 */
[----:B------:R-:W-:Y:S01]  /*bf10*/  IADD3 R205, R0, R201, RZ ;  /* 0x000000c900cd7210 */ /* 0x000fe20007ffe0ff */
[----:B------:R-:W-:Y:S04]  /*bf20*/  BSSY B0, `(.L_x_2090) ;  /* 0x0000244000007945 */ /* 0x000fe80003800000 */
[----:B------:R-:W-:-:S07]  /*bf30*/  VIADD R210, R205, 0x8 ;  /* 0x00000008cdd27836 */ /* 0x000fce0000000000 */
.L_x_2109:
[----:B------:R-:W-:-:S05]  /*bf40*/  VIADD R211, R18, 0x1 ;  /* 0x0000000112d37836 */ /* 0x000fca0000000000 */
[----:B------:R-:W-:-:S04]  /*bf50*/  ISETP.NE.AND P2, PT, R211, 0x2, PT ;  /* 0x00000002d300780c */ /* 0x000fc80003f45270 */
[----:B------:R-:W-:Y:S02]  /*bf60*/  SEL R152, RZ, 0x1, P2 ;  /* 0x00000001ff987807 */ /* 0x000fe40001000000 */
[----:B------:R-:W-:Y:S02]  /*bf70*/  SEL R211, R211, RZ, P2 ;  /* 0x000000ffd3d37207 */ /* 0x000fe40001000000 */
[----:B------:R-:W-:Y:S01]  /*bf80*/  LOP3.LUT R19, R19, R152, RZ, 0x3c, !PT ;  /* 0x0000009813137212 */ /* 0x000fe200078e3cff */
[----:B0-----:R-:W-:Y:S06]  /*bf90*/  @!P0 BRA `(.L_x_2091) ;  /* 0x0000000000048947 */ /* 0x001fec0003800000 */
[----:B------:R-:W-:Y:S01]  /*bfa0*/  BPT.TRAP 0x1 ;  /* 0x000000040000795c */ /* 0x000fe20000300000 */
.L_x_2091:
[----:B------:R-:W-:Y:S01]  /*bfb0*/  IMAD R212, R211, 0x8, R2 ;  /* 0x00000008d3d47824 */ /* 0x000fe200078e0202 */
[----:B------:R-:W-:-:S04]  /*bfc0*/  SHF.L.U32 R213, R19, 0x1f, RZ ;  /* 0x0000001f13d57819 */ /* 0x000fc800000006ff */
[----:B------:R0:W1:Y:S01]  /*bfd0*/  SYNCS.PHASECHK.TRANS64.TRYWAIT P2, [R212+URZ+0x28c30], R213 ;  /* 0x028c30d5d40075a7 */ /* 0x000062000804017f */
[----:B------:R-:W-:Y:S05]  /*bfe0*/  @!P0 BRA `(.L_x_2092) ;  /* 0x0000000000048947 */ /* 0x000fea0003800000 */
[----:B------:R-:W-:Y:S01]  /*bff0*/  BPT.TRAP 0x1 ;  /* 0x000000040000795c */ /* 0x000fe20000300000 */
.L_x_2092:
[----:B------:R-:W-:Y:S01]  /*c000*/  BSSY B2, `(.L_x_2093) ;  /* 0x0000006000027945 */ /* 0x000fe20003800000 */
[----:B------:R-:W-:Y:S02]  /*c010*/  IMAD R206, R211, 0x200, R21 ;  /* 0x00000200d3ce7824 */ /* 0x000fe400078e0215 */
[----:B------:R-:W-:Y:S01]  /*c020*/  IMAD.MOV.U32 R207, RZ, RZ, 0x40000040 ;  /* 0x40000040ffcf7424 */ /* 0x000fe200078e00ff */
[----:B-1----:R-:W-:Y:S06]  /*c030*/  @P2 BRA `(.L_x_2094) ;  /* 0x0000000000082947 */ /* 0x002fec0003800000 */
[----:B------:R-:W1:Y:S02]  /*c040*/  SYNCS.PHASECHK.TRANS64.TRYWAIT P2, [R212+URZ+0x28c30], R213 ;  /* 0x028c30d5d40075a7 */ /* 0x000e64000804017f */
[----:B-1----:R-:W-:Y:S05]  /*c050*/  @!P2 BRA `(.L_x_2095) ;  /* 0x0000010c0000a947 */ /* 0x002fea0003800000 */
.L_x_2094:
[----:B------:R-:W-:Y:S05]  /*c060*/  BSYNC B2 ;  /* 0x0000000000027941 */ /* 0x000fea0003800000 */
.L_x_2093:
[----:B------:R-:W-:Y:S01]  /*c070*/  R2UR UR6, R206 ;  /* 0x00000000ce0672ca */ /* 0x000fe200000e0000 */
[----:B------:R-:W-:Y:S01]  /*c080*/  WARPGROUP.ARRIVE ;  /* 0x00000000000079c5 */ /* 0x000fe20000000000 */
[----:B------:R-:W-:Y:S01]  /*c090*/  R2UR UR7, R207 ;  /* 0x00000000cf0772ca */ /* 0x000fe200000e0000 */
[----:B------:R-:W-:Y:S01]  /*c0a0*/  IMAD.MOV.U32 R209, RZ, RZ, 0x40000040 ;  /* 0x40000040ffd17424 */ /* 0x000fe200078e00ff */
[----:B------:R-:W-:Y:S01]  /*c0b0*/  R2UR UR4, R4 ;  /* 0x00000000040472ca */ /* 0x000fe200000e0000 */
[----:B------:R-:W-:Y:S01]  /*c0c0*/  IMAD.MOV.U32 R207, RZ, RZ, 0x40000040 ;  /* 0x40000040ffcf7424 */ /* 0x000fe200078e00ff */
[----:B------:R-:W-:Y:S01]  /*c0d0*/  R2UR UR5, R5 ;  /* 0x00000000050572ca */ /* 0x000fe200000e0000 */
[----:B------:R-:W-:Y:S01]  /*c0e0*/  UISETP.NE.AND UP0, UPT, UR47, URZ, UPT ;  /* 0x0000003f2f00728c */ /* 0x000fe2000bf05270 */
[----:B------:R-:W-:Y:S01]  /*c0f0*/  IADD3 R208, R206, 0x2, RZ ;  /* 0x00000002ced07810 */ /* 0x000fe20007ffe0ff */
[----:B------:R-:W-:Y:S01]  /*c100*/  IMAD.U32 R188, RZ, RZ, UR45 ;  /* 0x0000002dffbc7e24 */ /* 0x000fe2000f8e00ff */
[----:B------:R-:W-:-:S03]  /*c110*/  @!P1 IADD3 R15, R212, 0x28c40, RZ ;  /* 0x00028c40d40f9810 */ /* 0x000fc60007ffe0ff */
[----:B------:R-:W-:Y:S02]  /*c120*/  PLOP3.LUT P2, PT, PT, PT, UP0, 0x40, 0x0 ;  /* 0x000000000000781c */ /* 0x000fe40003f4e808 */
[----:B------:R-:W-:-:S04]  /*c130*/  @!P1 PRMT R15, RZ, 0x654, R15 ;  /* 0x00000654ff0f9816 */ /* 0x000fc8000000000f */
[----:B------:R-:W-:Y:S01]  /*c140*/  HGMMA.64x64x16.F32 R152, gdesc[UR4], RZ, !UPT, gsb0 ;  /* 0x00e00000049879f0 */ /* 0x000fe2000c0008ff */
[----:B------:R-:W-:Y:S01]  /*c150*/  R2UR UR6, R208 ;  /* 0x00000000d00672ca */ /* 0x000fe200000e0000 */
[----:B------:R-:W-:Y:S01]  /*c160*/  VIADD R208, R206, 0x4 ;  /* 0x00000004ced07836 */ /* 0x000fe20000000000 */
[----:B------:R-:W-:Y:S01]  /*c170*/  R2UR UR7, R209 ;  /* 0x00000000d10772ca */ /* 0x000fe200000e0000 */
[----:B------:R-:W-:Y:S01]  /*c180*/  IMAD.MOV.U32 R209, RZ, RZ, 0x40000040 ;  /* 0x40000040ffd17424 */ /* 0x000fe200078e00ff */
[----:B------:R-:W-:Y:S01]  /*c190*/  R2UR UR4, R12 ;  /* 0x000000000c0472ca */ /* 0x000fe200000e0000 */
[----:B------:R-:W-:Y:S01]  /*c1a0*/  VIADD R206, R206, 0x6 ;  /* 0x00000006cece7836 */ /* 0x000fe20000000000 */
[----:B------:R-:W-:Y:S01]  /*c1b0*/  R2UR UR5, R13 ;  /* 0x000000000d0572ca */ /* 0x000fe200000e0000 */
[----:B------:R-:W-:Y:S02]  /*c1c0*/  WARPGROUP.DEPBAR.LE gsb0, 0x0 ;  /* 0x00008000000079c5 */ /* 0x000fe40000010000 */
[----:B------:R-:W-:-:S10]  /*c1d0*/  WARPGROUP.ARRIVE ;  /* 0x00000000000079c5 */ /* 0x000fd40000000000 */
[----:B------:R-:W-:Y:S01]  /*c1e0*/  HGMMA.64x64x16.F32 R152, gdesc[UR4], R152, gsb0 ;  /* 0x00e00000049879f0 */ /* 0x000fe20008000898 */
[----:B------:R-:W-:Y:S01]  /*c1f0*/  R2UR UR6, R208 ;  /* 0x00000000d00672ca */ /* 0x000fe200000e0000 */
[----:B------:R-:W-:Y:S01]  /*c200*/  IMAD.SHL.U32 R208, R14, 0x40, RZ ;  /* 0x000000400ed07824 */ /* 0x000fe200078e00ff */
        /* <DEDUP_REMOVED lines=10> */
[----:B------:R-:W-:Y:S01]  /*c2b0*/  LOP3.LUT R206, RZ, R188, RZ, 0x33, !PT ;  /* 0x000000bcffce7212 */ /* 0x000fe200078e33ff */
[----:B------:R-:W-:-:S02]  /*c2c0*/  WARPGROUP.DEPBAR.LE gsb0, 0x0 ;  /* 0x00008000000079c5 */ /* 0x000fc40000010000 */
[----:B------:R-:W-:-:S08]  /*c2d0*/  WARPGROUP.ARRIVE ;  /* 0x00000000000079c5 */ /* 0x000fd00000000000 */
[----:B------:R-:W-:Y:S03]  /*c2e0*/  HGMMA.64x64x16.F32 R152, gdesc[UR4], R152, gsb0 ;  /* 0x00e00000049879f0 */ /* 0x000fe60008000898 */
[----:B------:R-:W-:Y:S02]  /*c2f0*/  WARPGROUP.DEPBAR.LE gsb0, 0x0 ;  /* 0x00008000000079c5 */ /* 0x000fe40000010000 */
[----:B------:R2:W-:Y:S02]  /*c300*/  @!P1 SYNCS.ARRIVE.TRANS64.RED.A1T0 RZ, [R15+URZ], RZ ;  /* 0x000000ff0fff99a7 */ /* 0x0005e4000810043f */
[----:B--2---:R-:W-:-:S04]  /*c310*/  IADD3 R15, R185, 0x1, -R208 ;  /* 0x00000001b90f7810 */ /* 0x004fc80007ffe8d0 */
[----:B------:R-:W-:-:S05]  /*c320*/  IADD3 R15, -R22, R15, -R186 ;  /* 0x0000000f160f7210 */ /* 0x000fca0007ffe9ba */
[----:B------:R-:W-:Y:S02]  /*c330*/  IMAD.IADD R231, R206, 0x1, R15 ;  /* 0x00000001cee77824 */ /* 0x000fe400078e020f */
[----:B------:R-:W-:-:S03]  /*c340*/  VIADD R229, R15, UR46 ;  /* 0x0000002e0fe57c36 */ /* 0x000fc60008000000 */
[C---:B------:R-:W-:Y:S01]  /*c350*/  IADD3 R15, R0.reuse, R231, RZ ;  /* 0x000000e7000f7210 */ /* 0x040fe20007ffe0ff */
[----:B------:R-:W-:Y:S01]  /*c360*/  IMAD.IADD R209, R0, 0x1, R229 ;  /* 0x0000000100d17824 */ /* 0x000fe200078e02e5 */
[----:B------:R-:W-:Y:S06]  /*c370*/  @P2 BRA `(.L_x_2096) ;  /* 0x0000000000582947 */ /* 0x000fec0003800000 */
[----:B------:R-:W-:Y:S01]  /*c380*/  IMAD.IADD R233, R0, 0x1, R201 ;  /* 0x0000000100e97824 */ /* 0x000fe200078e02c9 */
[----:B------:R-:W-:Y:S04]  /*c390*/  BSSY B2, `(.L_x_2097) ;  /* 0x0000010000027945 */ /* 0x000fe80003800000 */
[----:B------:R-:W-:-:S13]  /*c3a0*/  ISETP.GT.AND P2, PT, R233, -0x1, PT ;  /* 0xffffffffe900780c */ /* 0x000fda0003f44270 */
[----:B------:R-:W-:Y:S05]  /*c3b0*/  @P2 BRA `(.L_x_2098) ;  /* 0x0000000000202947 */ /* 0x000fea0003800000 */
[----:B------:R-:W-:Y:S01]  /*c3c0*/  IMAD.U32 R228, RZ, RZ, UR44 ;  /* 0x0000002cffe47e24 */ /* 0x000fe2000f8e00ff */
[----:B------:R-:W-:-:S04]  /*c3d0*/  LOP3.LUT R233, RZ, R233, RZ, 0x33, !PT ;  /* 0x000000e9ffe97212 */ /* 0x000fc800078e33ff */
[----:B------:R-:W-:-:S13]  /*c3e0*/  ISETP.NE.AND P2, PT, R228, 0x1, PT ;  /* 0x00000001e400780c */ /* 0x000fda0003f45270 */
[----:B------:R-:W2:Y:S02]  /*c3f0*/  @P2 LDC.64 R206, c[0x0][0x9e8] ;  /* 0x00027a00ffce2b82 */ /* 0x000ea40000000a00 */
[----:B--2---:R-:W-:-:S05]  /*c400*/  @P2 IMAD.HI.U32 R206, R233, R206, RZ ;  /* 0x000000cee9ce2227 */ /* 0x004fca00078e00ff */
[----:B------:R-:W-:-:S04]  /*c410*/  @P2 SHF.R.U32.HI R233, RZ, R207, R206 ;  /* 0x000000cfffe92219 */ /* 0x000fc800000116ce */
[----:B------:R-:W-:Y:S01]  /*c420*/  LOP3.LUT R233, RZ, R233, RZ, 0x33, !PT ;  /* 0x000000e9ffe97212 */ /* 0x000fe200078e33ff */
[----:B------:R-:W-:Y:S06]  /*c430*/  BRA `(.L_x_2099) ;  /* 0x0000000000147947 */ /* 0x000fec0003800000 */
.L_x_2098:
[----:B------:R-:W-:-:S05]  /*c440*/  IMAD.U32 R228, RZ, RZ, UR44 ;  /* 0x0000002cffe47e24 */ /* 0x000fca000f8e00ff */
[----:B------:R-:W-:-:S13]  /*c450*/  ISETP.NE.AND P2, PT, R228, 0x1, PT ;  /* 0x00000001e400780c */ /* 0x000fda0003f45270 */
[----:B------:R-:W2:Y:S02]  /*c460*/  @P2 LDC.64 R206, c[0x0][0x9e8] ;  /* 0x00027a00ffce2b82 */ /* 0x000ea40000000a00 */
[----:B--2---:R-:W-:-:S05]  /*c470*/  @P2 IMAD.HI.U32 R206, R233, R206, RZ ;  /* 0x000000cee9ce2227 */ /* 0x004fca00078e00ff */
[----:B------:R-:W-:-:S07]  /*c480*/  @P2 SHF.R.U32.HI R233, RZ, R207, R206 ;  /* 0x000000cfffe92219 */ /* 0x000fce00000116ce */
.L_x_2099:
[----:B------:R-:W-:Y:S05]  /*c490*/  BSYNC B2 ;  /* 0x0000000000027941 */ /* 0x000fea0003800000 */
.L_x_2097:
[----:B------:R-:W-:-:S04]  /*c4a0*/  IMAD R233, R233, R228, -R208 ;  /* 0x000000e4e9e97224 */ /* 0x000fc800078e0ad0 */
[----:B------:R-:W-:-:S05]  /*c4b0*/  IMAD.IADD R206, R233, 0x1, -R22 ;  /* 0x00000001e9ce7824 */ /* 0x000fca00078e0a16 */
[----:B------:R-:W-:Y:S02]  /*c4c0*/  VIADDMNMX R209, R206, R228, R209, PT ;  /* 0x000000e4ced17246 */ /* 0x000fe400038001d1 */
[----:B------:R-:W-:-:S07]  /*c4d0*/  VIMNMX R15, R15, R206, !PT ;  /* 0x000000ce0f0f7248 */ /* 0x000fce0007fe0100 */
.L_x_2096:
[----:B------:R-:W-:Y:S01]  /*c4e0*/  ISETP.GT.AND P2, PT, R14, -0x1, PT ;  /* 0xffffffff0e00780c */ /* 0x000fe20003f44270 */
[----:B------:R-:W-:Y:S01]  /*c4f0*/  UISETP.NE.AND UP0, UPT, UR47, URZ, UPT ;  /* 0x0000003f2f00728c */ /* 0x000fe2000bf05270 */
[----:B------:R-:W-:Y:S02]  /*c500*/  IADD3 R229, R229, 0x8, R0 ;  /* 0x00000008e5e57810 */ /* 0x000fe40007ffe000 */
[C---:B------:R-:W-:Y:S02]  /*c510*/  ISETP.GT.AND P5, PT, R15.reuse, RZ, P2 ;  /* 0x000000ff0f00720c */ /* 0x040fe400017a4270 */
[----:B------:R-:W-:Y:S02]  /*c520*/  ISETP.GT.AND P4, PT, R15, 0x1, P2 ;  /* 0x000000010f00780c */ /* 0x000fe40001784270 */
[----:B------:R-:W-:Y:S02]  /*c530*/  ISETP.LT.OR P5, PT, R209, 0x1, P5 ;  /* 0x00000001d100780c */ /* 0x000fe40002fa1670 */
[----:B------:R-:W-:-:S02]  /*c540*/  ISETP.GT.AND P6, PT, R15, 0x8, P2 ;  /* 0x000000080f00780c */ /* 0x000fc400017c4270 */
[----:B------:R-:W-:Y:S02]  /*c550*/  FSEL R206, R152, -INF , !P5 ;  /* 0xff80000098ce7808 */ /* 0x000fe40006800000 */
[C---:B------:R-:W-:Y:S02]  /*c560*/  ISETP.GT.AND P5, PT, R15.reuse, 0x10, P2 ;  /* 0x000000100f00780c */ /* 0x040fe400017a4270 */
[----:B------:R-:W-:Y:S02]  /*c570*/  ISETP.GT.AND P3, PT, R15, 0x9, P2 ;  /* 0x000000090f00780c */ /* 0x000fe40001764270 */
[C---:B------:R-:W-:Y:S02]  /*c580*/  ISETP.LT.OR P5, PT, R209.reuse, 0x11, P5 ;  /* 0x00000011d100780c */ /* 0x040fe40002fa1670 */
[----:B------:R-:W-:Y:S02]  /*c590*/  ISETP.LT.OR P4, PT, R209, 0x2, P4 ;  /* 0x00000002d100780c */ /* 0x000fe40002781670 */
[----:B------:R-:W-:-:S02]  /*c5a0*/  FSEL R160, R160, -INF , !P5 ;  /* 0xff800000a0a07808 */ /* 0x000fc40006800000 */
[----:B------:R-:W-:Y:S02]  /*c5b0*/  ISETP.GT.AND P5, PT, R15, 0x20, P2 ;  /* 0x000000200f00780c */ /* 0x000fe400017a4270 */
[C---:B------:R-:W-:Y:S02]  /*c5c0*/  ISETP.LT.OR P6, PT, R209.reuse, 0x9, P6 ;  /* 0x00000009d100780c */ /* 0x040fe400037c1670 */
[C---:B------:R-:W-:Y:S02]  /*c5d0*/  ISETP.LT.OR P3, PT, R209.reuse, 0xa, P3 ;  /* 0x0000000ad100780c */ /* 0x040fe40001f61670 */
[----:B------:R-:W-:Y:S02]  /*c5e0*/  ISETP.LT.OR P5, PT, R209, 0x21, P5 ;  /* 0x00000021d100780c */ /* 0x000fe40002fa1670 */
[----:B------:R-:W-:Y:S02]  /*c5f0*/  FSEL R228, R153, -INF , !P4 ;  /* 0xff80000099e47808 */ /* 0x000fe40006000000 */
[----:B------:R-:W-:-:S02]  /*c600*/  FSEL R156, R156, -INF , !P6 ;  /* 0xff8000009c9c7808 */ /* 0x000fc40007000000 */
[----:B------:R-:W-:Y:S02]  /*c610*/  FSEL R230, R157, -INF , !P3 ;  /* 0xff8000009de67808 */ /* 0x000fe40005800000 */
[C---:B------:R-:W-:Y:S02]  /*c620*/  ISETP.GT.AND P4, PT, R15.reuse, 0x11, P2 ;  /* 0x000000110f00780c */ /* 0x040fe40001784270 */
[C---:B------:R-:W-:Y:S02]  /*c630*/  ISETP.GT.AND P6, PT, R15.reuse, 0x18, P2 ;  /* 0x000000180f00780c */ /* 0x040fe400017c4270 */
[C---:B------:R-:W-:Y:S02]  /*c640*/  ISETP.GT.AND P3, PT, R15.reuse, 0x19, P2 ;  /* 0x000000190f00780c */ /* 0x040fe40001764270 */
[----:B------:R-:W-:Y:S02]  /*c650*/  FSEL R168, R168, -INF , !P5 ;  /* 0xff800000a8a87808 */ /* 0x000fe40006800000 */
[----:B------:R-:W-:-:S02]  /*c660*/  ISETP.GT.AND P5, PT, R15, 0x30, P2 ;  /* 0x000000300f00780c */ /* 0x000fc400017a4270 */
[C---:B------:R-:W-:Y:S02]  /*c670*/  ISETP.LT.OR P4, PT, R209.reuse, 0x12, P4 ;  /* 0x00000012d100780c */ /* 0x040fe40002781670 */
        /* <DEDUP_REMOVED lines=8> */
[----:B------:R-:W-:Y:S02]  /*c700*/  ISETP.GT.AND P3, PT, R15, 0x29, P2 ;  /* 0x000000290f00780c */ /* 0x000fe40001764270 */
[----:B------:R-:W-:Y:S02]  /*c710*/  FSEL R176, R176, -INF , !P5 ;  /* 0xff800000b0b07808 */ /* 0x000fe40006800000 */
[----:B------:R-:W-:-:S02]  /*c720*/  PLOP3.LUT P5, PT, PT, PT, UP0, 0x40, 0x0 ;  /* 0x000000000000781c */ /* 0x000fc40003fae808 */
        /* <DEDUP_REMOVED lines=12> */
[----:B------:R-:W-:Y:S02]  /*c7f0*/  IADD3 R231, R231, 0x8, R0 ;  /* 0x00000008e7e77810 */ /* 0x000fe40007ffe000 */
[----:B------:R-:W-:Y:S02]  /*c800*/  FSEL R177, R177, -INF , !P4 ;  /* 0xff800000b1b17808 */ /* 0x000fe40006000000 */
[----:B------:R-:W-:Y:S02]  /*c810*/  FSEL R180, R180, -INF , !P6 ;  /* 0xff800000b4b47808 */ /* 0x000fe40007000000 */
[----:B------:R-:W-:Y:S01]  /*c820*/  FSEL R181, R181, -INF , !P3 ;  /* 0xff800000b5b57808 */ /* 0x000fe20005800000 */
[----:B------:R-:W-:Y:S06]  /*c830*/  @P5 BRA `(.L_x_2100) ;  /* 0x00000000005c5947 */ /* 0x000fec0003800000 */
[----:B------:R-:W-:Y:S01]  /*c840*/  ISETP.GT.AND P3, PT, R210, -0x1, PT ;  /* 0xffffffffd200780c */ /* 0x000fe20003f64270 */
[----:B------:R-:W-:-:S12]  /*c850*/  BSSY B2, `(.L_x_2101) ;  /* 0x0000011000027945 */ /* 0x000fd80003800000 */
[----:B------:R-:W-:Y:S05]  /*c860*/  @P3 BRA `(.L_x_2102) ;  /* 0x0000000000243947 */ /* 0x000fea0003800000 */
[----:B------:R-:W-:Y:S01]  /*c870*/  IMAD.U32 R15, RZ, RZ, UR44 ;  /* 0x0000002cff0f7e24 */ /* 0x000fe2000f8e00ff */
[----:B------:R-:W-:-:S04]  /*c880*/  IADD3 R157, R205, 0x8, RZ ;  /* 0x00000008cd9d7810 */ /* 0x000fc80007ffe0ff */
[----:B------:R-:W-:Y:S02]  /*c890*/  ISETP.NE.AND P3, PT, R15, 0x1, PT ;  /* 0x000000010f00780c */ /* 0x000fe40003f65270 */
[----:B------:R-:W-:-:S11]  /*c8a0*/  LOP3.LUT R157, RZ, R157, RZ, 0x33, !PT ;  /* 0x0000009dff9d7212 */ /* 0x000fd600078e33ff */
[----:B------:R-:W2:Y:S02]  /*c8b0*/  @P3 LDC.64 R152, c[0x0][0x9e8] ;  /* 0x00027a00ff983b82 */ /* 0x000ea40000000a00 */
[----:B--2---:R-:W-:-:S05]  /*c8c0*/  @P3 IMAD.HI.U32 R152, R157, R152, RZ ;  /* 0x000000989d983227 */ /* 0x004fca00078e00ff */
[----:B------:R-:W-:-:S04]  /*c8d0*/  @P3 SHF.R.U32.HI R157, RZ, R153, R152 ;  /* 0x00000099ff9d3219 */ /* 0x000fc80000011698 */
[----:B------:R-:W-:Y:S01]  /*c8e0*/  LOP3.LUT R152, RZ, R157, RZ, 0x33, !PT ;  /* 0x0000009dff987212 */ /* 0x000fe200078e33ff */
[----:B------:R-:W-:Y:S06]  /*c8f0*/  BRA `(.L_x_2103) ;  /* 0x0000000000187947 */ /* 0x000fec0003800000 */
.L_x_2102:
[----:B------:R-:W-:-:S05]  /*c900*/  IMAD.U32 R15, RZ, RZ, UR44 ;  /* 0x0000002cff0f7e24 */ /* 0x000fca000f8e00ff */
[----:B------:R-:W-:-:S13]  /*c910*/  ISETP.NE.AND P3, PT, R15, 0x1, PT ;  /* 0x000000010f00780c */ /* 0x000fda0003f65270 */
[----:B------:R-:W2:Y:S02]  /*c920*/  @P3 LDC.64 R152, c[0x0][0x9e8] ;  /* 0x00027a00ff983b82 */ /* 0x000ea40000000a00 */
[----:B--2---:R-:W-:-:S04]  /*c930*/  @P3 IMAD.HI.U32 R157, R210, R152, RZ ;  /* 0x00000098d29d3227 */ /* 0x004fc800078e00ff */
[----:B------:R-:W-:Y:S01]  /*c940*/  IMAD.MOV.U32 R152, RZ, RZ, R210 ;  /* 0x000000ffff987224 */ /* 0x000fe200078e00d2 */
[----:B------:R-:W-:-:S07]  /*c950*/  @P3 SHF.R.U32.HI R152, RZ, R153, R157 ;  /* 0x00000099ff983219 */ /* 0x000fce000001169d */
.L_x_2103:
[----:B------:R-:W-:Y:S05]  /*c960*/  BSYNC B2 ;  /* 0x0000000000027941 */ /* 0x000fea0003800000 */
.L_x_2101:
[----:B------:R-:W-:-:S04]  /*c970*/  IMAD R153, R152, R15, -R208 ;  /* 0x0000000f98997224 */ /* 0x000fc800078e0ad0 */
[----:B------:R-:W-:-:S05]  /*c980*/  IMAD.IADD R152, R153, 0x1, -R22 ;  /* 0x0000000199987824 */ /* 0x000fca00078e0a16 */
[----:B------:R-:W-:Y:S02]  /*c990*/  VIADDMNMX R229, R152, R15, R229, PT ;  /* 0x0000000f98e57246 */ /* 0x000fe400038001e5 */
[----:B------:R-:W-:-:S07]  /*c9a0*/  VIMNMX R231, R231, R152, !PT ;  /* 0x00000098e7e77248 */ /* 0x000fce0007fe0100 */
.L_x_2100:
[----:B------:R-:W-:Y:S02]  /*c9b0*/  FMNMX.FTZ R15, R206, R9, !PT ;  /* 0x00000009ce0f7209 */ /* 0x000fe40007810000 */
[----:B------:R-:W-:Y:S02]  /*c9c0*/  ISETP.GT.AND P4, PT, R231, 0x9, P2 ;  /* 0x00000009e700780c */ /* 0x000fe40001784270 */
[----:B------:R-:W-:Y:S02]  /*c9d0*/  FMNMX.FTZ R15, R228, R15, !PT ;  /* 0x0000000fe40f7209 */ /* 0x000fe40007810000 */
[----:B------:R-:W-:Y:S02]  /*c9e0*/  ISETP.LT.OR P4, PT, R229, 0xa, P4 ;  /* 0x0000000ae500780c */ /* 0x000fe40002781670 */
[----:B------:R-:W-:Y:S02]  /*c9f0*/  FMNMX.FTZ R15, R156, R15, !PT ;  /* 0x0000000f9c0f7209 */ /* 0x000fe40007810000 */
[----:B------:R-:W-:-:S02]  /*ca00*/  FSEL R208, R159, -INF , !P4 ;  /* 0xff8000009fd07808 */ /* 0x000fc40006000000 */
[----:B------:R-:W-:Y:S02]  /*ca10*/  FMNMX.FTZ R15, R230, R15, !PT ;  /* 0x0000000fe60f7209 */ /* 0x000fe40007810000 */
[C---:B------:R-:W-:Y:S02]  /*ca20*/  ISETP.GT.AND P4, PT, R231.reuse, 0x19, P2 ;  /* 0x00000019e700780c */ /* 0x040fe40001784270 */
[----:B------:R-:W-:Y:S02]  /*ca30*/  FMNMX.FTZ R15, R160, R15, !PT ;  /* 0x0000000fa00f7209 */ /* 0x000fe40007810000 */
[----:B------:R-:W-:Y:S02]  /*ca40*/  ISETP.GT.AND P5, PT, R231, 0x10, P2 ;  /* 0x00000010e700780c */ /* 0x000fe400017a4270 */
[----:B------:R-:W-:Y:S02]  /*ca50*/  FMNMX.FTZ R15, R232, R15, !PT ;  /* 0x0000000fe80f7209 */ /* 0x000fe40007810000 */
[----:B------:R-:W-:-:S02]  /*ca60*/  ISETP.LT.OR P4, PT, R229, 0x1a, P4 ;  /* 0x0000001ae500780c */ /* 0x000fc40002781670 */
[----:B------:R-:W-:Y:S02]  /*ca70*/  FMNMX.FTZ R15, R164, R15, !PT ;  /* 0x0000000fa40f7209 */ /* 0x000fe40007810000 */
[----:B------:R-:W-:Y:S02]  /*ca80*/  ISETP.LT.OR P5, PT, R229, 0x11, P5 ;  /* 0x00000011e500780c */ /* 0x000fe40002fa1670 */
[----:B------:R-:W-:Y:S02]  /*ca90*/  FMNMX.FTZ R15, R234, R15, !PT ;  /* 0x0000000fea0f7209 */ /* 0x000fe40007810000 */
[----:B------:R-:W-:Y:S02]  /*caa0*/  FSEL R167, R167, -INF , !P4 ;  /* 0xff800000a7a77808 */ /* 0x000fe40006000000 */
[----:B------:R-:W-:Y:S02]  /*cab0*/  FMNMX.FTZ R15, R168, R15, !PT ;  /* 0x0000000fa80f7209 */ /* 0x000fe40007810000 */
[----:B------:R-:W-:-:S02]  /*cac0*/  ISETP.GT.AND P4, PT, R231, RZ, P2 ;  /* 0x000000ffe700720c */ /* 0x000fc40001784270 */
[----:B------:R-:W-:Y:S02]  /*cad0*/  FMNMX.FTZ R15, R236, R15, !PT ;  /* 0x0000000fec0f7209 */ /* 0x000fe40007810000 */
[----:B------:R-:W-:Y:S02]  /*cae0*/  FSEL R162, R162, -INF , !P5 ;  /* 0xff800000a2a27808 */ /* 0x000fe40006800000 */
[----:B------:R-:W-:Y:S02]  /*caf0*/  FMNMX.FTZ R152, R172, R15, !PT ;  /* 0x0000000fac987209 */ /* 0x000fe40007810000 */
[----:B------:R-:W-:Y:S02]  /*cb00*/  ISETP.GT.AND P3, PT, R231, 0x1, P2 ;  /* 0x00000001e700780c */ /* 0x000fe40001764270 */
[----:B------:R-:W-:Y:S02]  /*cb10*/  FMNMX.FTZ R15, R173, R152, !PT ;  /* 0x00000098ad0f7209 */ /* 0x000fe40007810000 */
[----:B------:R-:W-:-:S02]  /*cb20*/  ISETP.GT.AND P5, PT, R231, 0x20, P2 ;  /* 0x00000020e700780c */ /* 0x000fc400017a4270 */
[----:B------:R-:W-:Y:S02]  /*cb30*/  FMNMX.FTZ R152, R176, R15, !PT ;  /* 0x0000000fb0987209 */ /* 0x000fe40007810000 */
[----:B------:R-:W-:Y:S02]  /*cb40*/  ISETP.LT.OR P4, PT, R229, 0x1, P4 ;  /* 0x00000001e500780c */ /* 0x000fe40002781670 */
[----:B------:R-:W-:Y:S02]  /*cb50*/  FMNMX.FTZ R15, R177, R152, !PT ;  /* 0x00000098b10f7209 */ /* 0x000fe40007810000 */
[C---:B------:R-:W-:Y:S02]  /*cb60*/  ISETP.LT.OR P3, PT, R229.reuse, 0x2, P3 ;  /* 0x00000002e500780c */ /* 0x040fe40001f61670 */
[----:B------:R-:W-:Y:S02]  /*cb70*/  FMNMX.FTZ R152, R180, R15, !PT ;  /* 0x0000000fb4987209 */ /* 0x000fe40007810000 */
[----:B------:R-:W-:-:S02]  /*cb80*/  ISETP.LT.OR P5, PT, R229, 0x21, P5 ;  /* 0x00000021e500780c */ /* 0x000fc40002fa1670 */
[----:B------:R-:W-:Y:S02]  /*cb90*/  FMNMX.FTZ R153, R181, R152, !PT ;  /* 0x00000098b5997209 */ /* 0x000fe40007810000 */
[----:B------:R-:W-:Y:S02]  /*cba0*/  ISETP.GT.AND P6, PT, R231, 0x8, P2 ;  /* 0x00000008e700780c */ /* 0x000fe400017c4270 */
[----:B------:R-:W-:Y:S01]  /*cbb0*/  FSEL R154, R154, -INF , !P4 ;  /* 0xff8000009a9a7808 */ /* 0x000fe20006000000 */
[----:B------:R-:W2:Y:S01]  /*cbc0*/  SHFL.BFLY PT, R152, R153, 0x2, 0x1f ;  /* 0x0c401f0099987f89 */ /* 0x000ea200000e0000 */
[----:B------:R-:W-:Y:S02]  /*cbd0*/  ISETP.LT.OR P6, PT, R229, 0x9, P6 ;  /* 0x00000009e500780c */ /* 0x000fe400037c1670 */
[----:B------:R-:W-:Y:S02]  /*cbe0*/  ISETP.GT.AND P4, PT, R231, 0x31, P2 ;  /* 0x00000031e700780c */ /* 0x000fe40001784270 */
[----:B------:R-:W-:-:S02]  /*cbf0*/  FSEL R158, R158, -INF , !P6 ;  /* 0xff8000009e9e7808 */ /* 0x000fc40007000000 */
[----:B------:R-:W-:Y:S02]  /*cc00*/  ISETP.GT.AND P6, PT, R231, 0x18, P2 ;  /* 0x00000018e700780c */ /* 0x000fe400017c4270 */
[C---:B------:R-:W-:Y:S02]  /*cc10*/  ISETP.LT.OR P4, PT, R229.reuse, 0x32, P4 ;  /* 0x00000032e500780c */ /* 0x040fe40002781670 */
[----:B------:R-:W-:-:S04]  /*cc20*/  ISETP.LT.OR P6, PT, R229, 0x19, P6 ;  /* 0x00000019e500780c */ /* 0x000fc800037c1670 */
[----:B------:R-:W-:Y:S02]  /*cc30*/  FSEL R166, R166, -INF , !P6 ;  /* 0xff800000a6a67808 */ /* 0x000fe40007000000 */
[----:B------:R-:W-:-:S04]  /*cc40*/  ISETP.GT.AND P6, PT, R231, 0x28, P2 ;  /* 0x00000028e700780c */ /* 0x000fc800017c4270 */
[----:B------:R-:W-:Y:S02]  /*cc50*/  ISETP.LT.OR P6, PT, R229, 0x29, P6 ;  /* 0x00000029e500780c */ /* 0x000fe400037c1670 */
[----:B--2---:R-:W-:Y:S02]  /*cc60*/  FMNMX.FTZ R15, R153, R152, !PT ;  /* 0x00000098990f7209 */ /* 0x004fe40007810000 */
[----:B------:R-:W-:Y:S02]  /*cc70*/  FSEL R152, R155, -INF , !P3 ;  /* 0xff8000009b987808 */ /* 0x000fe40005800000 */
[----:B------:R-:W-:Y:S02]  /*cc80*/  FSEL R153, R170, -INF , !P5 ;  /* 0xff800000aa997808 */ /* 0x000fe40006800000 */
[----:B------:R-:W2:Y:S01]  /*cc90*/  SHFL.BFLY PT, R170, R15, 0x1, 0x1f ;  /* 0x0c201f000faa7f89 */ /* 0x000ea200000e0000 */
[----:B------:R-:W-:Y:S02]  /*cca0*/  FMNMX.FTZ R155, R154, R20, !PT ;  /* 0x000000149a9b7209 */ /* 0x000fe40007810000 */
[----:B------:R-:W-:-:S02]  /*ccb0*/  ISETP.GT.AND P3, PT, R231, 0x11, P2 ;  /* 0x00000011e700780c */ /* 0x000fc40001764270 */
[----:B------:R-:W-:Y:S02]  /*ccc0*/  FMNMX.FTZ R155, R152, R155, !PT ;  /* 0x0000009b989b7209 */ /* 0x000fe40007810000 */
[----:B------:R-:W-:Y:S02]  /*ccd0*/  ISETP.LT.OR P3, PT, R229, 0x12, P3 ;  /* 0x00000012e500780c */ /* 0x000fe40001f61670 */
[----:B------:R-:W-:Y:S02]  /*cce0*/  FMNMX.FTZ R155, R158, R155, !PT ;  /* 0x0000009b9e9b7209 */ /* 0x000fe40007810000 */
[----:B------:R-:W-:Y:S02]  /*ccf0*/  FSEL R163, R163, -INF , !P3 ;  /* 0xff800000a3a37808 */ /* 0x000fe40005800000 */
[----:B------:R-:W-:Y:S02]  /*cd00*/  FMNMX.FTZ R155, R208, R155, !PT ;  /* 0x0000009bd09b7209 */ /* 0x000fe40007810000 */
[----:B------:R-:W-:-:S02]  /*cd10*/  ISETP.GT.AND P5, PT, R231, 0x29, P2 ;  /* 0x00000029e700780c */ /* 0x000fc400017a4270 */
[----:B------:R-:W-:Y:S02]  /*cd20*/  FMNMX.FTZ R155, R162, R155, !PT ;  /* 0x0000009ba29b7209 */ /* 0x000fe40007810000 */
[----:B------:R-:W-:Y:S02]  /*cd30*/  ISETP.GT.AND P3, PT, R231, 0x21, P2 ;  /* 0x00000021e700780c */ /* 0x000fe40001764270 */
[----:B------:R-:W-:Y:S02]  /*cd40*/  FMNMX.FTZ R155, R163, R155, !PT ;  /* 0x0000009ba39b7209 */ /* 0x000fe40007810000 */
[----:B------:R-:W-:Y:S02]  /*cd50*/  ISETP.LT.OR P5, PT, R229, 0x2a, P5 ;  /* 0x0000002ae500780c */ /* 0x000fe40002fa1670 */
[----:B--2---:R-:W-:Y:S01]  /*cd60*/  FMNMX.FTZ R170, R15, R170, !PT ;  /* 0x000000aa0faa7209 */ /* 0x004fe20007810000 */
[----:B------:R-:W-:Y:S01]  /*cd70*/  IMAD.U32 R15, RZ, RZ, UR39 ;  /* 0x00000027ff0f7e24 */ /* 0x000fe2000f8e00ff */
[----:B------:R-:W-:-:S02]  /*cd80*/  FMNMX.FTZ R157, R166, R155, !PT ;  /* 0x0000009ba69d7209 */ /* 0x000fc40007810000 */
[----:B------:R-:W-:Y:S01]  /*cd90*/  ISETP.LT.OR P3, PT, R229, 0x22, P3 ;  /* 0x00000022e500780c */ /* 0x000fe20001f61670 */
[C---:B------:R-:W-:Y:S01]  /*cda0*/  FMUL.FTZ R159, R170.reuse, R15 ;  /* 0x0000000faa9f7220 */ /* 0x040fe20000410000 */
[----:B------:R-:W-:Y:S02]  /*cdb0*/  FMNMX.FTZ R157, R167, R157, !PT ;  /* 0x0000009da79d7209 */ /* 0x000fe40007810000 */
[----:B------:R-:W-:Y:S02]  /*cdc0*/  FSEL R175, R175, -INF , !P5 ;  /* 0xff800000afaf7808 */ /* 0x000fe40006800000 */
[----:B------:R-:W-:Y:S02]  /*cdd0*/  FSETP.NEU.FTZ.AND P5, PT, R170, -INF , PT ;  /* 0xff800000aa00780b */ /* 0x000fe40003fbd000 */
[----:B------:R-:W-:Y:S02]  /*cde0*/  FSEL R171, R171, -INF , !P3 ;  /* 0xff800000abab7808 */ /* 0x000fe40005800000 */
[----:B------:R-:W-:-:S02]  /*cdf0*/  FMNMX.FTZ R157, R153, R157, !PT ;  /* 0x0000009d999d7209 */ /* 0x000fc40007810000 */
[----:B------:R-:W-:Y:S02]  /*ce00*/  FSEL R155, R159, RZ, P5 ;  /* 0x000000ff9f9b7208 */ /* 0x000fe40002800000 */
[----:B------:R-:W-:Y:S02]  /*ce10*/  ISETP.GT.AND P3, PT, R231, 0x30, P2 ;  /* 0x00000030e700780c */ /* 0x000fe40001764270 */
[----:B------:R-:W-:Y:S01]  /*ce20*/  FSEL R174, R174, -INF , !P6 ;  /* 0xff800000aeae7808 */ /* 0x000fe20007000000 */
[--C-:B------:R-:W-:Y:S01]  /*ce30*/  FFMA.FTZ R161, R228, R15, -R155.reuse ;  /* 0x0000000fe4a17223 */ /* 0x100fe2000001089b */
[----:B------:R-:W-:Y:S01]  /*ce40*/  FMNMX.FTZ R157, R171, R157, !PT ;  /* 0x0000009dab9d7209 */ /* 0x000fe20007810000 */
[-CC-:B------:R-:W-:Y:S01]  /*ce50*/  FFMA.FTZ R165, R234, R15.reuse, -R155.reuse ;  /* 0x0000000feaa57223 */ /* 0x180fe2000001089b */
[----:B------:R-:W-:Y:S01]  /*ce60*/  ISETP.LT.OR P3, PT, R229, 0x31, P3 ;  /* 0x00000031e500780c */ /* 0x000fe20001f61670 */
[--C-:B------:R-:W-:Y:S01]  /*ce70*/  FFMA.FTZ R206, R206, R15, -R155.reuse ;  /* 0x0000000fcece7223 */ /* 0x100fe2000001089b */
[----:B------:R-:W-:Y:S01]  /*ce80*/  FMNMX.FTZ R228, R174, R157, !PT ;  /* 0x0000009daee47209 */ /* 0x000fe20007810000 */
[-CC-:B------:R-:W-:Y:S01]  /*ce90*/  FFMA.FTZ R156, R156, R15.reuse, -R155.reuse ;  /* 0x0000000f9c9c7223 */ /* 0x180fe2000001089b */
[----:B------:R-:W-:Y:S01]  /*cea0*/  ISETP.GT.AND P6, PT, R231, 0x38, P2 ;  /* 0x00000038e700780c */ /* 0x000fe200017c4270 */
[----:B------:R2:W-:Y:S01]  /*ceb0*/  MUFU.EX2 R157, R161 ;  /* 0x000000a1009d7308 */ /* 0x0005e20000000800 */
[----:B------:R-:W-:Y:S01]  /*cec0*/  FSEL R178, R178, -INF , !P3 ;  /* 0xff800000b2b27808 */ /* 0x000fe20005800000 */
[-CC-:B------:R-:W-:Y:S01]  /*ced0*/  FFMA.FTZ R160, R160, R15.reuse, -R155.reuse ;  /* 0x0000000fa0a07223 */ /* 0x180fe2000001089b */
[----:B------:R-:W-:Y:S01]  /*cee0*/  FMNMX.FTZ R159, R175, R228, !PT ;  /* 0x000000e4af9f7209 */ /* 0x000fe20007810000 */
[-CC-:B------:R-:W-:Y:S01]  /*cef0*/  FFMA.FTZ R164, R164, R15.reuse, -R155.reuse ;  /* 0x0000000fa4a47223 */ /* 0x180fe2000001089b */
[----:B------:R-:W-:Y:S01]  /*cf00*/  ISETP.GT.AND P2, PT, R231, 0x39, P2 ;  /* 0x00000039e700780c */ /* 0x000fe20001744270 */
[-CC-:B------:R-:W-:Y:S01]  /*cf10*/  FFMA.FTZ R231, R180, R15.reuse, -R155.reuse ;  /* 0x0000000fb4e77223 */ /* 0x180fe2000001089b */
[----:B------:R-:W-:Y:S01]  /*cf20*/  ISETP.LT.OR P6, PT, R229, 0x39, P6 ;  /* 0x00000039e500780c */ /* 0x000fe200037c1670 */
[----:B------:R-:W-:Y:S01]  /*cf30*/  MUFU.EX2 R206, R206 ;  /* 0x000000ce00ce7308 */ /* 0x000fe20000000800 */
[----:B------:R-:W-:Y:S01]  /*cf40*/  FSEL R228, R179, -INF , !P4 ;  /* 0xff800000b3e47808 */ /* 0x000fe20006000000 */
[--C-:B------:R-:W-:Y:S01]  /*cf50*/  FFMA.FTZ R179, R230, R15, -R155.reuse ;  /* 0x0000000fe6b37223 */ /* 0x100fe2000001089b */
[----:B------:R-:W-:Y:S01]  /*cf60*/  FMNMX.FTZ R159, R178, R159, !PT ;  /* 0x0000009fb29f7209 */ /* 0x000fe20007810000 */
[-CC-:B--2---:R-:W-:Y:S01]  /*cf70*/  FFMA.FTZ R161, R232, R15.reuse, -R155.reuse ;  /* 0x0000000fe8a17223 */ /* 0x184fe2000001089b */
[----:B------:R-:W-:Y:S01]  /*cf80*/  ISETP.LT.OR P2, PT, R229, 0x3a, P2 ;  /* 0x0000003ae500780c */ /* 0x000fe20001741670 */
[--C-:B------:R-:W-:Y:S01]  /*cf90*/  FFMA.FTZ R168, R168, R15, -R155.reuse ;  /* 0x0000000fa8a87223 */ /* 0x100fe2000001089b */
[----:B------:R-:W-:Y:S01]  /*cfa0*/  FSEL R182, R182, -INF , !P6 ;  /* 0xff800000b6b67808 */ /* 0x000fe20007000000 */
[----:B------:R-:W-:Y:S01]  /*cfb0*/  MUFU.EX2 R156, R156 ;  /* 0x0000009c009c7308 */ /* 0x000fe20000000800 */
[----:B------:R-:W-:Y:S01]  /*cfc0*/  FMNMX.FTZ R159, R228, R159, !PT ;  /* 0x0000009fe49f7209 */ /* 0x000fe20007810000 */
[----:B------:R-:W-:Y:S01]  /*cfd0*/  FFMA.FTZ R236, R236, R15, -R155 ;  /* 0x0000000fecec7223 */ /* 0x000fe2000001089b */
[----:B------:R-:W-:-:S02]  /*cfe0*/  FSEL R183, R183, -INF , !P2 ;  /* 0xff800000b7b77808 */ /* 0x000fc40005000000 */
[----:B------:R-:W-:-:S03]  /*cff0*/  FMNMX.FTZ R230, R182, R159, !PT ;  /* 0x0000009fb6e67209 */ /* 0x000fc60007810000 */
[----:B------:R2:W-:Y:S01]  /*d000*/  MUFU.EX2 R159, R179 ;  /* 0x000000b3009f7308 */ /* 0x0005e20000000800 */
[----:B------:R-:W-:-:S05]  /*d010*/  FMNMX.FTZ R169, R183, R230, !PT ;  /* 0x000000e6b7a97209 */ /* 0x000fca0007810000 */
[----:B------:R-:W3:Y:S02]  /*d020*/  SHFL.BFLY PT, R230, R169, 0x2, 0x1f ;  /* 0x0c401f00a9e67f89 */ /* 0x000ee400000e0000 */
[----:B------:R-:W-:Y:S01]  /*d030*/  MUFU.EX2 R160, R160 ;  /* 0x000000a000a07308 */ /* 0x000fe20000000800 */
[----:B--2---:R-:W-:Y:S01]  /*d040*/  FFMA.FTZ R179, R172, R15, -R155 ;  /* 0x0000000facb37223 */ /* 0x004fe2000001089b */
[----:B------:R-:W-:-:S05]  /*d050*/  FSEL R172, R170, RZ, P5 ;  /* 0x000000ffaaac7208 */ /* 0x000fca0002800000 */
[----:B------:R-:W-:Y:S01]  /*d060*/  FADD.FTZ R234, -R172, R9 ;  /* 0x00000009acea7221 */ /* 0x000fe20000010100 */
[----:B------:R-:W-:Y:S03]  /*d070*/  MUFU.EX2 R161, R161 ;  /* 0x000000a100a17308 */ /* 0x000fe60000000800 */
[----:B------:R-:W-:-:S05]  /*d080*/  FMUL.FTZ R9, R234, R15 ;  /* 0x0000000fea097220 */ /* 0x000fca0000410000 */
[----:B------:R-:W-:Y:S01]  /*d090*/  MUFU.EX2 R164, R164 ;  /* 0x000000a400a47308 */ /* 0x000fe20000000800 */
[----:B---3--:R-:W-:Y:S01]  /*d0a0*/  FMNMX.FTZ R207, R169, R230, !PT ;  /* 0x000000e6a9cf7209 */ /* 0x008fe20007810000 */
[----:B------:R-:W-:-:S06]  /*d0b0*/  FFMA.FTZ R230, R173, R15, -R155 ;  /* 0x0000000fade67223 */ /* 0x000fcc000001089b */
[----:B------:R-:W2:Y:S01]  /*d0c0*/  MUFU.EX2 R9, R9 ;  /* 0x0000000900097308 */ /* 0x000ea20000000800 */
[-CC-:B------:R-:W-:Y:S01]  /*d0d0*/  FFMA.FTZ R173, R176, R15.reuse, -R155.reuse ;  /* 0x0000000fb0ad7223 */ /* 0x180fe2000001089b */
[-CC-:B------:R-:W-:Y:S01]  /*d0e0*/  FFMA.FTZ R176, R177, R15.reuse, -R155.reuse ;  /* 0x0000000fb1b07223 */ /* 0x180fe2000001089b */
[----:B------:R-:W3:Y:S01]  /*d0f0*/  SHFL.BFLY PT, R232, R207, 0x1, 0x1f ;  /* 0x0c201f00cfe87f89 */ /* 0x000ee200000e0000 */
[----:B------:R-:W-:Y:S01]  /*d100*/  FFMA.FTZ R155, R181, R15, -R155 ;  /* 0x0000000fb59b7223 */ /* 0x000fe2000001089b */
[----:B------:R-:W-:-:S03]  /*d110*/  IMAD.MOV R181, RZ, RZ, -R194 ;  /* 0x000000ffffb57224 */ /* 0x000fc600078e0ac2 */
        /* <DEDUP_REMOVED lines=12> */
[----:B---3--:R-:W-:Y:S01]  /*d1e0*/  FMNMX.FTZ R172, R207, R232, !PT ;  /* 0x000000e8cfac7209 */ /* 0x008fe20007810000 */
[-C--:B------:R-:W-:Y:S01]  /*d1f0*/  FMUL.FTZ R41, R41, R9.reuse ;  /* 0x0000000929297220 */ /* 0x080fe20000410000 */
[-C--:B------:R-:W-:Y:S01]  /*d200*/  FMUL.FTZ R44, R44, R9.reuse ;  /* 0x000000092c2c7220 */ /* 0x080fe20000410000 */
[----:B------:R-:W-:Y:S01]  /*d210*/  FMUL.FTZ R45, R45, R9 ;  /* 0x000000092d2d7220 */ /* 0x000fe20000410000 */
[C---:B------:R-:W-:Y:S01]  /*d220*/  FSETP.NEU.FTZ.AND P2, PT, R172.reuse, -INF , PT ;  /* 0xff800000ac00780b */ /* 0x040fe20003f5d000 */
[----:B------:R-:W-:Y:S01]  /*d230*/  FMUL.FTZ R180, R172, R15 ;  /* 0x0000000facb47220 */ /* 0x000fe20000410000 */
[----:B------:R-:W3:Y:S01]  /*d240*/  MUFU.EX2 R179, R179 ;  /* 0x000000b300b37308 */ /* 0x000ee20000000800 */
[-C--:B------:R-:W-:Y:S01]  /*d250*/  FMUL.FTZ R48, R48, R9.reuse ;  /* 0x0000000930307220 */ /* 0x080fe20000410000 */
[----:B------:R-:W-:Y:S01]  /*d260*/  FSEL R177, R172, RZ, P2 ;  /* 0x000000ffacb17208 */ /* 0x000fe20001000000 */
[-C--:B------:R-:W-:Y:S01]  /*d270*/  FMUL.FTZ R49, R49, R9.reuse ;  /* 0x0000000931317220 */ /* 0x080fe20000410000 */
[----:B------:R-:W-:Y:S01]  /*d280*/  FSEL R180, R180, RZ, P2 ;  /* 0x000000ffb4b47208 */ /* 0x000fe20001000000 */
[----:B------:R-:W-:Y:S01]  /*d290*/  FMUL.FTZ R52, R52, R9 ;  /* 0x0000000934347220 */ /* 0x000fe20000410000 */
[----:B------:R-:W-:Y:S01]  /*d2a0*/  ISETP.NE.AND P2, PT, R22, R181, PT ;  /* 0x000000b51600720c */ /* 0x000fe20003f45270 */
[----:B------:R-:W-:Y:S01]  /*d2b0*/  FADD.FTZ R232, -R177, R20 ;  /* 0x00000014b1e87221 */ /* 0x000fe20000010100 */
[----:B------:R-:W0:Y:S01]  /*d2c0*/  MUFU.EX2 R230, R230 ;  /* 0x000000e600e67308 */ /* 0x000e220000000800 */
[----:B------:R-:W-:Y:S01]  /*d2d0*/  FFMA.FTZ R209, R152, R15, -R180 ;  /* 0x0000000f98d17223 */ /* 0x000fe200000108b4 */
[----:B------:R-:W-:Y:S01]  /*d2e0*/  FFMA.FTZ R152, R9, R3, R206 ;  /* 0x0000000309987223 */ /* 0x000fe200000100ce */
[-CC-:B------:R-:W-:Y:S01]  /*d2f0*/  FFMA.FTZ R154, R154, R15.reuse, -R180.reuse ;  /* 0x0000000f9a9a7223 */ /* 0x180fe200000108b4 */
[-CC-:B------:R-:W-:Y:S01]  /*d300*/  FFMA.FTZ R229, R158, R15.reuse, -R180.reuse ;  /* 0x0000000f9ee57223 */ /* 0x180fe200000108b4 */
[-C--:B------:R-:W-:Y:S01]  /*d310*/  FFMA.FTZ R208, R208, R15.reuse, -R180 ;  /* 0x0000000fd0d07223 */ /* 0x080fe200000108b4 */
[----:B------:R-:W-:Y:S01]  /*d320*/  FADD.FTZ R3, R157, R152 ;  /* 0x000000989d037221 */ /* 0x000fe20000010000 */
[-CC-:B------:R-:W-:Y:S01]  /*d330*/  FFMA.FTZ R181, R162, R15.reuse, -R180.reuse ;  /* 0x0000000fa2b57223 */ /* 0x180fe200000108b4 */
[-CC-:B------:R-:W-:Y:S01]  /*d340*/  FFMA.FTZ R163, R163, R15.reuse, -R180.reuse ;  /* 0x0000000fa3a37223 */ /* 0x180fe200000108b4 */
[-CC-:B------:R-:W-:Y:S01]  /*d350*/  FFMA.FTZ R177, R166, R15.reuse, -R180.reuse ;  /* 0x0000000fa6b17223 */ /* 0x180fe200000108b4 */
[----:B------:R-:W-:Y:S01]  /*d360*/  FADD.FTZ R152, R156, R3 ;  /* 0x000000039c987221 */ /* 0x000fe20000010000 */
        /* <DEDUP_REMOVED lines=12> */
[----:B------:R-:W-:Y:S01]  /*d430*/  @!P2 LEA R3, R18, R192, 0x6 ;  /* 0x000000c01203a211 */ /* 0x000fe200078e30ff */
[----:B------:R-:W-:Y:S01]  /*d440*/  MUFU.EX2 R173, R173 ;  /* 0x000000ad00ad7308 */ /* 0x000fe20000000800 */
[----:B------:R-:W-:Y:S01]  /*d450*/  FMUL.FTZ R171, R232, R15 ;  /* 0x0000000fe8ab7220 */ /* 0x000fe20000410000 */
[----:B------:R-:W-:Y:S01]  /*d460*/  FADD.FTZ R152, R164, R183 ;  /* 0x000000b7a4987221 */ /* 0x000fe20000010000 */
[----:B------:R-:W-:Y:S01]  /*d470*/  FMUL.FTZ R53, R53, R9 ;  /* 0x0000000935357220 */ /* 0x000fe20000410000 */
[----:B------:R-:W-:-:S02]  /*d480*/  @!P2 IMAD R158, R3, 0x4, R2 ;  /* 0x00000004039ea824 */ /* 0x000fc400078e0202 */
[-C--:B------:R-:W-:Y:S01]  /*d490*/  FMUL.FTZ R56, R56, R9.reuse ;  /* 0x0000000938387220 */ /* 0x080fe20000410000 */
[----:B----4-:R-:W-:Y:S01]  /*d4a0*/  FADD.FTZ R3, R165, R152 ;  /* 0x00000098a5037221 */ /* 0x010fe20000010000 */
[----:B------:R-:W-:Y:S01]  /*d4b0*/  F2FP.F16.F32.PACK_AB R152, R157, R206 ;  /* 0x000000ce9d98723e */ /* 0x000fe200000000ff */
[----:B------:R-:W-:Y:S01]  /*d4c0*/  MUFU.EX2 R176, R176 ;  /* 0x000000b000b07308 */ /* 0x000fe20000000800 */
[----:B------:R-:W-:Y:S01]  /*d4d0*/  @!P2 STS [R158+0x28800], R9 ;  /* 0x028800099e00a388 */ /* 0x000fe20000000800 */
[----:B-----5:R-:W-:Y:S01]  /*d4e0*/  FADD.FTZ R162, R168, R3 ;  /* 0x00000003a8a27221 */ /* 0x020fe20000010000 */
[-C--:B------:R-:W-:Y:S01]  /*d4f0*/  FMUL.FTZ R57, R57, R9.reuse ;  /* 0x0000000939397220 */ /* 0x080fe20000410000 */
[-C--:B------:R-:W-:Y:S01]  /*d500*/  FMUL.FTZ R60, R60, R9.reuse ;  /* 0x000000093c3c7220 */ /* 0x080fe20000410000 */
[-C--:B------:R-:W-:Y:S01]  /*d510*/  FMUL.FTZ R61, R61, R9.reuse ;  /* 0x000000093d3d7220 */ /* 0x080fe20000410000 */
[----:B--2---:R-:W-:Y:S01]  /*d520*/  FADD.FTZ R162, R169, R162 ;  /* 0x000000a2a9a27221 */ /* 0x004fe20000010000 */
[-C--:B------:R-:W-:Y:S01]  /*d530*/  FMUL.FTZ R64, R64, R9.reuse ;  /* 0x0000000940407220 */ /* 0x080fe20000410000 */
[----:B------:R-:W-:Y:S01]  /*d540*/  MUFU.EX2 R20, R231 ;  /* 0x000000e700147308 */ /* 0x000fe20000000800 */
[-C--:B------:R-:W-:Y:S01]  /*d550*/  FMUL.FTZ R65, R65, R9.reuse ;  /* 0x0000000941417220 */ /* 0x080fe20000410000 */
[----:B---3--:R-:W-:Y:S01]  /*d560*/  FADD.FTZ R3, R179, R162 ;  /* 0x000000a2b3037221 */ /* 0x008fe20000010000 */
        /* <DEDUP_REMOVED lines=22> */
[----:B---3--:R-:W-:Y:S01]  /*d6d0*/  F2FP.F16.F32.PACK_AB R154, R159, R156 ;  /* 0x0000009c9f9a723e */ /* 0x008fe200000000ff */
[----:B0-----:R-:W-:Y:S01]  /*d6e0*/  FADD.FTZ R156, R230, R3 ;  /* 0x00000003e69c7221 */ /* 0x001fe20000010000 */
[----:B--2---:R0:W-:Y:S01]  /*d6f0*/  @!P2 STS [R158+0x28820], R171 ;  /* 0x028820ab9e00a388 */ /* 0x0041e20000000800 */
[-C--:B------:R-:W-:Y:S01]  /*d700*/  FMUL.FTZ R105, R105, R9.reuse ;  /* 0x0000000969697220 */ /* 0x080fe20000410000 */
[-C--:B------:R-:W-:Y:S01]  /*d710*/  FMUL.FTZ R108, R108, R9.reuse ;  /* 0x000000096c6c7220 */ /* 0x080fe20000410000 */
[----:B------:R-:W-:Y:S01]  /*d720*/  FADD.FTZ R3, R173, R156 ;  /* 0x0000009cad037221 */ /* 0x000fe20000010000 */
[----:B------:R-:W-:Y:S01]  /*d730*/  F2FP.F16.F32.PACK_AB R156, R161, R160 ;  /* 0x000000a0a19c723e */ /* 0x000fe200000000ff */
[----:B------:R-:W2:Y:S01]  /*d740*/  MUFU.EX2 R209, R209 ;  /* 0x000000d100d17308 */ /* 0x000ea20000000800 */
[----:B----4-:R-:W-:Y:S01]  /*d750*/  FFMA.FTZ R8, R171, R8, R18 ;  /* 0x00000008ab087223 */ /* 0x010fe20000010012 */
[----:B------:R-:W-:Y:S01]  /*d760*/  FADD.FTZ R3, R176, R3 ;  /* 0x00000003b0037221 */ /* 0x000fe20000010000 */
[----:B------:R-:W-:Y:S01]  /*d770*/  F2FP.F16.F32.PACK_AB R160, R169, R168 ;  /* 0x000000a8a9a0723e */ /* 0x000fe200000000ff */
[----:B------:R-:W-:Y:S01]  /*d780*/  FMUL.FTZ R109, R109, R9 ;  /* 0x000000096d6d7220 */ /* 0x000fe20000410000 */
[----:B0-----:R-:W-:Y:S01]  /*d790*/  F2FP.F16.F32.PACK_AB R158, R165, R164 ;  /* 0x000000a4a59e723e */ /* 0x001fe200000000ff */
[----:B------:R-:W-:Y:S01]  /*d7a0*/  FADD.FTZ R166, R20, R3 ;  /* 0x0000000314a67221 */ /* 0x000fe20000010000 */
[----:B------:R-:W-:Y:S01]  /*d7b0*/  F2FP.F16.F32.PACK_AB R164, R176, R173 ;  /* 0x000000adb0a4723e */ /* 0x000fe200000000ff */
[----:B------:R-:W0:Y:S01]  /*d7c0*/  MUFU.EX2 R229, R229 ;  /* 0x000000e500e57308 */ /* 0x000e220000000800 */
[-C--:B------:R-:W-:Y:S01]  /*d7d0*/  FMUL.FTZ R112, R112, R9.reuse ;  /* 0x0000000970707220 */ /* 0x080fe20000410000 */
[C---:B-----5:R-:W-:Y:S01]  /*d7e0*/  FADD.FTZ R3, R155.reuse, R166 ;  /* 0x000000a69b037221 */ /* 0x060fe20000010000 */
[----:B------:R-:W-:Y:S01]  /*d7f0*/  F2FP.F16.F32.PACK_AB R166, R155, R20 ;  /* 0x000000149ba6723e */ /* 0x000fe200000000ff */
        /* <DEDUP_REMOVED lines=22> */
[----:B------:R-:W-:Y:S01]  /*d960*/  FMUL.FTZ R149, R149, R9 ;  /* 0x0000000995957220 */ /* 0x000fe20000410000 */
[----:B------:R-:W-:Y:S01]  /*d970*/  F2FP.F16.F32.PACK_AB R162, R230, R179 ;  /* 0x000000b3e6a2723e */ /* 0x000fe200000000ff */
        /* <DEDUP_REMOVED lines=21> */
[----:B0-----:R-:W-:Y:S01]  /*dad0*/  FADD.FTZ R153, R229, R8 ;  /* 0x00000008e5997221 */ /* 0x001fe20000010000 */
[-C--:B------:R-:W-:Y:S01]  /*dae0*/  FMUL.FTZ R62, R62, R171.reuse ;  /* 0x000000ab3e3e7220 */ /* 0x080fe20000410000 */
[-C--:B------:R-:W-:Y:S01]  /*daf0*/  FMUL.FTZ R63, R63, R171.reuse ;  /* 0x000000ab3f3f7220 */ /* 0x080fe20000410000 */
[-C--:B------:R-:W-:Y:S01]  /*db00*/  FMUL.FTZ R66, R66, R171.reuse ;  /* 0x000000ab42427220 */ /* 0x080fe20000410000 */
[----:B---3--:R-:W-:Y:S01]  /*db10*/  FADD.FTZ R206, R208, R153 ;  /* 0x00000099d0ce7221 */ /* 0x008fe20000010000 */
[-C--:B------:R-:W-:Y:S01]  /*db20*/  FMUL.FTZ R67, R67, R171.reuse ;  /* 0x000000ab43437220 */ /* 0x080fe20000410000 */
[----:B------:R-:W-:Y:S01]  /*db30*/  FMUL.FTZ R70, R70, R171 ;  /* 0x000000ab46467220 */ /* 0x000fe20000410000 */
[----:B------:R-:W0:Y:S01]  /*db40*/  MUFU.EX2 R176, R207 ;  /* 0x000000cf00b07308 */ /* 0x000e220000000800 */
[----:B--2---:R-:W-:Y:S01]  /*db50*/  FADD.FTZ R153, R157, R206 ;  /* 0x000000ce9d997221 */ /* 0x004fe20000010000 */
[----:B----4-:R-:W-:Y:S01]  /*db60*/  F2FP.F16.F32.PACK_AB R157, R20, R157 ;  /* 0x0000009d149d723e */ /* 0x010fe200000000ff */
[-C--:B------:R-:W-:Y:S01]  /*db70*/  FMUL.FTZ R71, R71, R171.reuse ;  /* 0x000000ab47477220 */ /* 0x080fe20000410000 */
        /* <DEDUP_REMOVED lines=16> */
[----:B------:R-:W-:Y:S01]  /*dc80*/  FMUL.FTZ R99, R99, R171 ;  /* 0x000000ab63637220 */ /* 0x000fe20000410000 */
[----:B-----5:R-:W-:Y:S01]  /*dc90*/  FADD.FTZ R153, R159, R174 ;  /* 0x000000ae9f997221 */ /* 0x020fe20000010000 */
[----:B-1----:R-:W-:Y:S01]  /*dca0*/  F2FP.F16.F32.PACK_AB R159, R168, R159 ;  /* 0x0000009fa89f723e */ /* 0x002fe200000000ff */
[-C--:B------:R-:W-:Y:S01]  /*dcb0*/  FMUL.FTZ R102, R102, R171.reuse ;  /* 0x000000ab66667220 */ /* 0x080fe20000410000 */
[----:B------:R-:W1:Y:S01]  /*dcc0*/  MUFU.EX2 R165, R178 ;  /* 0x000000b200a57308 */ /* 0x000e620000000800 */
[----:B------:R-:W-:Y:S01]  /*dcd0*/  FADD.FTZ R174, R168, R153 ;  /* 0x00000099a8ae7221 */ /* 0x000fe20000010000 */
[-C--:B------:R-:W-:Y:S01]  /*dce0*/  FMUL.FTZ R103, R103, R171.reuse ;  /* 0x000000ab67677220 */ /* 0x080fe20000410000 */
[-C--:B------:R-:W-:Y:S01]  /*dcf0*/  FMUL.FTZ R106, R106, R171.reuse ;  /* 0x000000ab6a6a7220 */ /* 0x080fe20000410000 */
[----:B------:R-:W-:Y:S01]  /*dd00*/  FMUL.FTZ R107, R107, R171 ;  /* 0x000000ab6b6b7220 */ /* 0x000fe20000410000 */
[----:B------:R-:W-:Y:S01]  /*dd10*/  FADD.FTZ R153, R161, R174 ;  /* 0x000000aea1997221 */ /* 0x000fe20000010000 */
[----:B0-----:R-:W-:Y:S01]  /*dd20*/  F2FP.F16.F32.PACK_AB R161, R176, R161 ;  /* 0x000000a1b0a1723e */ /* 0x001fe200000000ff */
[-C--:B------:R-:W-:Y:S01]  /*dd30*/  FMUL.FTZ R110, R110, R171.reuse ;  /* 0x000000ab6e6e7220 */ /* 0x080fe20000410000 */
[----:B------:R-:W0:Y:S01]  /*dd40*/  MUFU.EX2 R228, R228 ;  /* 0x000000e400e47308 */ /* 0x000e220000000800 */
[----:B------:R-:W-:Y:S01]  /*dd50*/  FADD.FTZ R174, R176, R153 ;  /* 0x00000099b0ae7221 */ /* 0x000fe20000010000 */
[-C--:B------:R-:W-:Y:S01]  /*dd60*/  FMUL.FTZ R111, R111, R171.reuse ;  /* 0x000000ab6f6f7220 */ /* 0x080fe20000410000 */
[-C--:B------:R-:W-:Y:S01]  /*dd70*/  FMUL.FTZ R114, R114, R171.reuse ;  /* 0x000000ab72727220 */ /* 0x080fe20000410000 */
[----:B------:R-:W-:Y:S01]  /*dd80*/  FMUL.FTZ R115, R115, R171 ;  /* 0x000000ab73737220 */ /* 0x000fe20000410000 */
[----:B---3--:R-:W-:Y:S01]  /*dd90*/  FADD.FTZ R153, R163, R174 ;  /* 0x000000aea3997221 */ /* 0x008fe20000010000 */
[----:B----4-:R-:W-:Y:S01]  /*dda0*/  F2FP.F16.F32.PACK_AB R163, R8, R163 ;  /* 0x000000a308a3723e */ /* 0x010fe200000000ff */
[-C--:B------:R-:W-:Y:S01]  /*ddb0*/  FMUL.FTZ R118, R118, R171.reuse ;  /* 0x000000ab76767220 */ /* 0x080fe20000410000 */
[----:B------:R-:W2:Y:S01]  /*ddc0*/  MUFU.EX2 R167, R182 ;  /* 0x000000b600a77308 */ /* 0x000ea20000000800 */
[----:B------:R-:W-:Y:S01]  /*ddd0*/  FADD.FTZ R174, R8, R153 ;  /* 0x0000009908ae7221 */ /* 0x000fe20000010000 */
[----:B------:R-:W-:Y:S01]  /*dde0*/  F2FP.F16.F32.PACK_AB R153, R209, R18 ;  /* 0x00000012d199723e */ /* 0x000fe200000000ff */
[-C--:B------:R-:W-:Y:S01]  /*ddf0*/  FMUL.FTZ R119, R119, R171.reuse ;  /* 0x000000ab77777220 */ /* 0x080fe20000410000 */
[-C--:B------:R-:W-:Y:S01]  /*de00*/  FMUL.FTZ R122, R122, R171.reuse ;  /* 0x000000ab7a7a7220 */ /* 0x080fe20000410000 */
[----:B-1----:R-:W-:Y:S01]  /*de10*/  FADD.FTZ R155, R165, R174 ;  /* 0x000000aea59b7221 */ /* 0x002fe20000010000 */
[-C--:B------:R-:W-:Y:S01]  /*de20*/  FMUL.FTZ R123, R123, R171.reuse ;  /* 0x000000ab7b7b7220 */ /* 0x080fe20000410000 */
[----:B------:R-:W-:Y:S01]  /*de30*/  FMUL.FTZ R126, R126, R171 ;  /* 0x000000ab7e7e7220 */ /* 0x000fe20000410000 */
[----:B------:R-:W1:Y:S01]  /*de40*/  MUFU.EX2 R180, R180 ;  /* 0x000000b400b47308 */ /* 0x000e620000000800 */
[----:B0-----:R-:W-:Y:S01]  /*de50*/  FADD.FTZ R18, R228, R155 ;  /* 0x0000009be4127221 */ /* 0x001fe20000010000 */
[----:B------:R-:W-:Y:S01]  /*de60*/  F2FP.F16.F32.PACK_AB R155, R208, R229 ;  /* 0x000000e5d09b723e */ /* 0x000fe200000000ff */
[----:B------:R-:W-:Y:S01]  /*de70*/  BAR.SYNC.DEFER_BLOCKING 0xf, 0x100 ;  /* 0x03c4000000007b1d */ /* 0x000fe20000010000 */
[----:B------:R-:W-:Y:S01]  /*de80*/  F2FP.F16.F32.PACK_AB R165, R228, R165 ;  /* 0x000000a5e4a5723e */ /* 0x000fe200000000ff */
[-C--:B------:R-:W-:Y:S01]  /*de90*/  FMUL.FTZ R127, R127, R171.reuse ;  /* 0x000000ab7f7f7220 */ /* 0x080fe20000410000 */
[-C--:B------:R-:W-:Y:S01]  /*dea0*/  FMUL.FTZ R130, R130, R171.reuse ;  /* 0x000000ab82827220 */ /* 0x080fe20000410000 */
[-C--:B------:R-:W-:Y:S01]  /*deb0*/  FMUL.FTZ R131, R131, R171.reuse ;  /* 0x000000ab83837220 */ /* 0x080fe20000410000 */
[-C--:B------:R-:W-:Y:S01]  /*dec0*/  FMUL.FTZ R134, R134, R171.reuse ;  /* 0x000000ab86867220 */ /* 0x080fe20000410000 */
[----:B--2---:R-:W-:Y:S01]  /*ded0*/  FADD.FTZ R9, R167, R18 ;  /* 0x00000012a7097221 */ /* 0x004fe20000010000 */
[-C--:B------:R-:W-:Y:S01]  /*dee0*/  FMUL.FTZ R135, R135, R171.reuse ;  /* 0x000000ab87877220 */ /* 0x080fe20000410000 */
[-C--:B------:R-:W-:Y:S01]  /*def0*/  FMUL.FTZ R138, R138, R171.reuse ;  /* 0x000000ab8a8a7220 */ /* 0x080fe20000410000 */
[-C--:B------:R-:W-:Y:S01]  /*df00*/  FMUL.FTZ R139, R139, R171.reuse ;  /* 0x000000ab8b8b7220 */ /* 0x080fe20000410000 */
[-C--:B------:R-:W-:Y:S01]  /*df10*/  FMUL.FTZ R142, R142, R171.reuse ;  /* 0x000000ab8e8e7220 */ /* 0x080fe20000410000 */
[-C--:B------:R-:W-:Y:S01]  /*df20*/  FMUL.FTZ R143, R143, R171.reuse ;  /* 0x000000ab8f8f7220 */ /* 0x080fe20000410000 */
[-C--:B------:R-:W-:Y:S01]  /*df30*/  FMUL.FTZ R146, R146, R171.reuse ;  /* 0x000000ab92927220 */ /* 0x080fe20000410000 */
[----:B------:R-:W-:Y:S01]  /*df40*/  FMUL.FTZ R147, R147, R171 ;  /* 0x000000ab93937220 */ /* 0x000fe20000410000 */
[C---:B-1----:R-:W-:Y:S01]  /*df50*/  F2FP.F16.F32.PACK_AB R167, R180.reuse, R167 ;  /* 0x000000a7b4a7723e */ /* 0x042fe200000000ff */
[----:B------:R-:W-:Y:S01]  /*df60*/  FADD.FTZ R8, R180, R9 ;  /* 0x00000009b4087221 */ /* 0x000fe20000010000 */
[-C--:B------:R-:W-:Y:S01]  /*df70*/  FMUL.FTZ R150, R150, R171.reuse ;  /* 0x000000ab96967220 */ /* 0x080fe20000410000 */
[----:B------:R-:W-:Y:S01]  /*df80*/  FMUL.FTZ R151, R151, R171 ;  /* 0x000000ab97977220 */ /* 0x000fe20000410000 */
[----:B------:R0:W-:Y:S04]  /*df90*/  STSM.16.M88.4 [R195+0x26800], R152 ;  /* 0x02680098c3007844 */ /* 0x0001e80000000200 */
[----:B------:R0:W-:Y:S04]  /*dfa0*/  STSM.16.M88.4 [R196], R156 ;  /* 0x0000009cc4007844 */ /* 0x0001e80000000200 */
[----:B------:R0:W-:Y:S04]  /*dfb0*/  STSM.16.M88.4 [R198], R160 ;  /* 0x000000a0c6007844 */ /* 0x0001e80000000200 */
[----:B------:R0:W-:Y:S01]  /*dfc0*/  STSM.16.M88.4 [R197], R164 ;  /* 0x000000a4c5007844 */ /* 0x0001e20000000200 */
[----:B------:R-:W-:Y:S05]  /*dfd0*/  @!P0 BRA `(.L_x_2104) ;  /* 0x0000000000048947 */ /* 0x000fea0003800000 */
[----:B------:R-:W-:Y:S01]  /*dfe0*/  BPT.TRAP 0x1 ;  /* 0x000000040000795c */ /* 0x000fe20000300000 */
.L_x_2104:
[----:B------:R1:W2:Y:S01]  /*dff0*/  SYNCS.PHASECHK.TRANS64.TRYWAIT P2, [R212+URZ+0x28c50], R213 ;  /* 0x028c50d5d40075a7 */ /* 0x0002a2000804017f */
[----:B------:R-:W-:Y:S05]  /*e000*/  @!P0 BRA `(.L_x_2105) ;  /* 0x0000000000048947 */ /* 0x000fea0003800000 */
[----:B------:R-:W-:Y:S01]  /*e010*/  BPT.TRAP 0x1 ;  /* 0x000000040000795c */ /* 0x000fe20000300000 */
.L_x_2105:
[----:B------:R-:W-:Y:S04]  /*e020*/  BSSY B2, `(.L_x_2106) ;  /* 0x0000004000027945 */ /* 0x000fe80003800000 */
[----:B--2---:R-:W-:Y:S05]  /*e030*/  @P2 BRA `(.L_x_2107) ;  /* 0x0000000000082947 */ /* 0x004fea0003800000 */
[----:B------:R-:W2:Y:S02]  /*e040*/  SYNCS.PHASECHK.TRANS64.TRYWAIT P2, [R212+URZ+0x28c50], R213 ;  /* 0x028c50d5d40075a7 */ /* 0x000ea4000804017f */
[----:B--2---:R-:W-:Y:S05]  /*e050*/  @!P2 BRA `(.L_x_2108) ;  /* 0x000000ec0014a947 */ /* 0x004fea0003800000 */
.L_x_2107:
[----:B------:R-:W-:Y:S05]  /*e060*/  BSYNC B2 ;  /* 0x0000000000027941 */ /* 0x000fea0003800000 */
.L_x_2106:
[----:B------:R-:W-:Y:S01]  /*e070*/  IMAD R168, R211, 0x1000, R190 ;  /* 0x00001000d3a87824 */ /* 0x000fe200078e02be */
[----:B------:R-:W-:Y:S01]  /*e080*/  WARPGROUP.ARRIVE ;  /* 0x00000000000079c5 */ /* 0x000fe20000000000 */
[----:B------:R-:W-:Y:S01]  /*e090*/  IMAD.MOV.U32 R169, RZ, RZ, 0x40000040 ;  /* 0x40000040ffa97424 */ /* 0x000fe200078e00ff */
[----:B------:R-:W-:Y:S01]  /*e0a0*/  ISETP.GT.AND P2, PT, R14, R204, PT ;  /* 0x000000cc0e00720c */ /* 0x000fe20003f44270 */
[----:B-12---:R-:W-:Y:S01]  /*e0b0*/  @!P1 VIADD R212, R212, 0x28c60 ;  /* 0x00028c60d4d49836 */ /* 0x006fe20000000000 */
[----:B------:R-:W-:Y:S01]  /*e0c0*/  R2UR UR6, R168 ;  /* 0x00000000a80672ca */ /* 0x000fe200000e0000 */
[----:B------:R-:W-:Y:S01]  /*e0d0*/  VIADD R14, R14, 0xffffffff ;  /* 0xffffffff0e0e7836 */ /* 0x000fe20000000000 */
[----:B------:R-:W-:Y:S01]  /*e0e0*/  R2UR UR7, R169 ;  /* 0x00000000a90772ca */ /* 0x000fe200000e0000 */
[----:B------:R-:W-:Y:S01]  /*e0f0*/  IMAD.MOV.U32 R169, RZ, RZ, 0x40000040 ;  /* 0x40000040ffa97424 */ /* 0x000fe200078e00ff */
[----:B------:R-:W-:Y:S01]  /*e100*/  @!P1 PRMT R212, RZ, 0x654, R212 ;  /* 0x00000654ffd49816 */ /* 0x000fe200000000d4 */
[----:B------:R-:W-:Y:S01]  /*e110*/  IMAD.MOV.U32 R9, RZ, RZ, R170 ;  /* 0x000000ffff097224 */ /* 0x000fe200078e00aa */
[----:B------:R-:W-:Y:S01]  /*e120*/  MOV R20, R172 ;  /* 0x000000ac00147202 */ /* 0x000fe20000000f00 */
[----:B------:R-:W-:-:S08]  /*e130*/  IMAD.MOV.U32 R18, RZ, RZ, R211 ;  /* 0x000000ffff127224 */ /* 0x000fd000078e00d3 */
[----:B------:R-:W-:Y:S03]  /*e140*/  HGMMA.64x256x16.F32 R24, R152, gdesc[UR4].tnspB, R24, gsb0 ;  /* 0x43e0000498187df0 */ /* 0x000fe60008000818 */
[----:B------:R-:W-:Y:S02]  /*e150*/  WARPGROUP.DEPBAR.LE gsb0, 0x0 ;  /* 0x00008000000079c5 */ /* 0x000fe40000010000 */
[----:B0-----:R-:W-:Y:S01]  /*e160*/  VIADD R152, R168, 0x80 ;  /* 0x00000080a8987836 */ /* 0x001fe20000000000 */
        /* <DEDUP_REMOVED lines=31> */
[----:B------:R-:W-:Y:S05]  /*e360*/  BSYNC B0 ;  /* 0x0000000000007941 */ /* 0x000fea0003800000 */
.L_x_2090:
[----:B------:R-:W-:Y:S02]  /*e370*/  IMAD.MOV.U32 R20, RZ, RZ, R172 ;  /* 0x000000ffff147224 */ /* 0x000fe400078e00ac */
[----:B------:R-:W-:Y:S02]  /*e380*/  IMAD.MOV.U32 R9, RZ, RZ, R170 ;  /* 0x000000ffff097224 */ /* 0x000fe400078e00aa */
[----:B------:R-:W-:-:S07]  /*e390*/  IMAD.MOV.U32 R18, RZ, RZ, R211 ;  /* 0x000000ffff127224 */ /* 0x000fce00078e00d3 */
.L_x_2089:
[----:B------:R-:W-:Y:S05]  /*e3a0*/  BSYNC B1 ;  /* 0x0000000000017941 */ /* 0x000fea0003800000 */
.L_x_2088:
[----:B------:R-:W1:Y:S01]  /*e3b0*/  LDC R154, c[0x0][0x9e4] ;  /* 0x00027900ff9a7b82 */ /* 0x000e620000000800 */
[----:B------:R-:W-:-:S04]  /*e3c0*/  IADD3 R152, R185, 0x40, -R186 ;  /* 0x00000040b9987810 */ /* 0x000fc80007ffe8ba */
[----:B------:R-:W-:-:S05]  /*e3d0*/  LEA R153, R189, R152, 0x6 ;  /* 0x00000098bd997211 */ /* 0x000fca00078e30ff */
[----:B------:R-:W-:Y:S01]  /*e3e0*/  IMAD.IADD R188, R153, 0x1, -R188 ;  /* 0x0000000199bc7824 */ /* 0x000fe200078e0abc */
[----:B-1----:R-:W-:-:S13]  /*e3f0*/  ISETP.GE.AND P5, PT, R154, 0x1, PT ;  /* 0x000000019a00780c */ /* 0x002fda0003fa6270 */
[----:B------:R-:W-:Y:S05]  /*e400*/  @!P5 BRA `(.L_x_2110) ;  /* 0x000000000048d947 */ /* 0x000fea0003800000 */
[----:B------:R-:W-:Y:S01]  /*e410*/  IMAD.MOV.U32 R155, RZ, RZ, R153 ;  /* 0x000000ffff9b7224 */ /* 0x000fe200078e0099 */
[----:B------:R-:W-:Y:S04]  /*e420*/  BSSY B0, `(.L_x_2111) ;  /* 0x000000e000007945 */ /* 0x000fe80003800000 */
        /* <DEDUP_REMOVED lines=9> */
.L_x_2112:
[----:B------:R-:W-:-:S13]  /*e4c0*/  ISETP.NE.AND P2, PT, R154, 0x1, PT ;  /* 0x000000019a00780c */ /* 0x000fda0003f45270 */
[----:B------:R-:W1:Y:S02]  /*e4d0*/  @P2 LDC.64 R152, c[0x0][0x9e8] ;  /* 0x00027a00ff982b82 */ /* 0x000e640000000a00 */
[----:B-1----:R-:W-:-:S05]  /*e4e0*/  @P2 IMAD.HI.U32 R152, R155, R152, RZ ;  /* 0x000000989b982227 */ /* 0x002fca00078e00ff */
[----:B------:R-:W-:-:S07]  /*e4f0*/  @P2 SHF.R.U32.HI R155, RZ, R153, R152 ;  /* 0x00000099ff9b2219 */ /* 0x000fce0000011698 */
.L_x_2113:
[----:B------:R-:W-:Y:S05]  /*e500*/  BSYNC B0 ;  /* 0x0000000000007941 */ /* 0x000fea0003800000 */
.L_x_2111:
[----:B------:R-:W-:-:S05]  /*e510*/  IMAD R155, R155, R154, RZ ;  /* 0x0000009a9b9b7224 */ /* 0x000fca00078e02ff */
[----:B------:R-:W-:-:S07]  /*e520*/  VIMNMX R188, R188, R155, !PT ;  /* 0x0000009bbcbc7248 */ /* 0x000fce0007fe0100 */
.L_x_2110:
[----:B------:R-:W-:Y:S01]  /*e530*/  VIADD R188, R188, 0x3f ;  /* 0x0000003fbcbc7836 */ /* 0x000fe20000000000 */
[----:B------:R-:W-:Y:S04]  /*e540*/  BSSY B1, `(.L_x_2114) ;  /* 0x00001ad000017945 */ /* 0x000fe80003800000 */
[----:B------:R-:W-:-:S04]  /*e550*/  SHF.R.S32.HI R153, RZ, 0x1f, R188 ;  /* 0x0000001fff997819 */ /* 0x000fc800000114bc */
[----:B------:R-:W-:-:S04]  /*e560*/  LEA.HI R153, R153, R188, RZ, 0x6 ;  /* 0x000000bc99997211 */ /* 0x000fc800078f30ff */
[----:B------:R-:W-:-:S04]  /*e570*/  SHF.R.S32.HI R152, RZ, 0x6, R153 ;  /* 0x00000006ff987819 */ /* 0x000fc80000011499 */
[----:B------:R-:W-:-:S04]  /*e580*/  VIMNMX R201, R191, R152, !PT ;  /* 0x00000098bfc97248 */ /* 0x000fc80007fe0100 */
[----:B------:R-:W-:-:S13]  /*e590*/  ISETP.GE.AND P2, PT, R14, R201, PT ;  /* 0x000000c90e00720c */ /* 0x000fda0003f46270 */
[----:B------:R-:W-:Y:S05]  /*e5a0*/  @!P2 BRA `(.L_x_2115) ;  /* 0x000000180098a947 */ /* 0x000fea0003800000 */
[----:B------:R-:W-:Y:S01]  /*e5b0*/  BSSY B0, `(.L_x_2116) ;  /* 0x00001a4000007945 */ /* 0x000fe20003800000 */
[----:B------:R-:W-:Y:S01]  /*e5c0*/  IMAD.MOV.U32 R207, RZ, RZ, R20 ;  /* 0x000000ffffcf7224 */ /* 0x000fe200078e0014 */
[----:B------:R-:W-:Y:S01]  /*e5d0*/  MOV R205, R14 ;  /* 0x0000000e00cd7202 */ /* 0x000fe20000000f00 */
[----:B------:R-:W-:Y:S02]  /*e5e0*/  IMAD.MOV.U32 R208, RZ, RZ, R9 ;  /* 0x000000ffffd07224 */ /* 0x000fe400078e0009 */
[----:B------:R-:W-:-:S07]  /*e5f0*/  IMAD.MOV.U32 R209, RZ, RZ, R18 ;  /* 0x000000ffffd17224 */ /* 0x000fce00078e0012 */
.L_x_2127:
[----:B------:R-:W-:Y:S02]  /*e600*/  VIADD R18, R209, 0x1 ;  /* 0x00000001d1127836 */ /* 0x000fe40000000000 */
[----:B------:R-:W-:Y:S02]  /*e610*/  IMAD.MOV.U32 R14, RZ, RZ, R205 ;  /* 0x000000ffff0e7224 */ /* 0x000fe400078e00cd */
[----:B------:R-:W-:Y:S01]  /*e620*/  VIADD R205, R205, 0xffffffff ;  /* 0xffffffffcdcd7836 */ /* 0x000fe20000000000 */
[----:B------:R-:W-:Y:S02]  /*e630*/  ISETP.NE.AND P3, PT, R18, 0x2, PT ;  /* 0x000000021200780c */ /* 0x000fe40003f65270 */
[----:B------:R-:W-:Y:S02]  /*e640*/  ISETP.GT.AND P2, PT, R14, R201, PT ;  /* 0x000000c90e00720c */ /* 0x000fe40003f44270 */
[----:B------:R-:W-:Y:S02]  /*e650*/  SEL R14, RZ, 0x1, P3 ;  /* 0x00000001ff0e7807 */ /* 0x000fe40001800000 */
[----:B------:R-:W-:-:S02]  /*e660*/  SEL R18, R18, RZ, P3 ;  /* 0x000000ff12127207 */ /* 0x000fc40001800000 */
[----:B------:R-:W-:Y:S01]  /*e670*/  LOP3.LUT R19, R19, R14, RZ, 0x3c, !PT ;  /* 0x0000000e13137212 */ /* 0x000fe200078e3cff */
[----:B-1----:R-:W-:Y:S06]  /*e680*/  @!P0 BRA `(.L_x_2117) ;  /* 0x0000000000048947 */ /* 0x002fec0003800000 */
[----:B------:R-:W-:Y:S01]  /*e690*/  BPT.TRAP 0x1 ;  /* 0x000000040000795c */ /* 0x000fe20000300000 */
.L_x_2117:
[----:B------:R-:W-:Y:S01]  /*e6a0*/  IMAD R204, R18, 0x8, R2 ;  /* 0x0000000812cc7824 */ /* 0x000fe200078e0202 */
[----:B------:R-:W-:-:S04]  /*e6b0*/  SHF.L.U32 R206, R19, 0x1f, RZ ;  /* 0x0000001f13ce7819 */ /* 0x000fc800000006ff */
[----:B------:R1:W2:Y:S01]  /*e6c0*/  SYNCS.PHASECHK.TRANS64.TRYWAIT P3, [R204+URZ+0x28c30], R206 ;  /* 0x028c30cecc0075a7 */ /* 0x0002a2000806017f */
[----:B------:R-:W-:Y:S05]  /*e6d0*/  @!P0 BRA `(.L_x_2118) ;  /* 0x0000000000048947 */ /* 0x000fea0003800000 */
[----:B------:R-:W-:Y:S01]  /*e6e0*/  BPT.TRAP 0x1 ;  /* 0x000000040000795c */ /* 0x000fe20000300000 */
.L_x_2118:
[----:B------:R-:W-:Y:S01]  /*e6f0*/  BSSY B2, `(.L_x_2119) ;  /* 0x0000006000027945 */ /* 0x000fe20003800000 */
[----:B------:R-:W-:Y:S01]  /*e700*/  LEA R14, R18, R21, 0x9 ;  /* 0x00000015120e7211 */ /* 0x000fe200078e48ff */
[----:B------:R-:W-:Y:S02]  /*e710*/  IMAD.MOV.U32 R15, RZ, RZ, 0x40000040 ;  /* 0x40000040ff0f7424 */ /* 0x000fe400078e00ff */
[----:B--2---:R-:W-:Y:S05]  /*e720*/  @P3 BRA `(.L_x_2120) ;  /* 0x0000000000083947 */ /* 0x004fea0003800000 */
[----:B------:R-:W2:Y:S02]  /*e730*/  SYNCS.PHASECHK.TRANS64.TRYWAIT P3, [R204+URZ+0x28c30], R206 ;  /* 0x028c30cecc0075a7 */ /* 0x000ea4000806017f */
[----:B--2---:R-:W-:Y:S05]  /*e740*/  @!P3 BRA `(.L_x_2121) ;  /* 0x000000e4006cb947 */ /* 0x004fea0003800000 */
.L_x_2120:
[----:B------:R-:W-:Y:S05]  /*e750*/  BSYNC B2 ;  /* 0x0000000000027941 */ /* 0x000fea0003800000 */
.L_x_2119:
[C---:B------:R-:W-:Y:S01]  /*e760*/  R2UR UR6, R14.reuse ;  /* 0x000000000e0672ca */ /* 0x040fe200000e0000 */
[----:B------:R-:W-:Y:S01]  /*e770*/  WARPGROUP.ARRIVE ;  /* 0x00000000000079c5 */ /* 0x000fe20000000000 */
[----:B------:R-:W-:Y:S01]  /*e780*/  R2UR UR7, R15 ;  /* 0x000000000f0772ca */ /* 0x000fe200000e0000 */
[----:B------:R-:W-:Y:S01]  /*e790*/  VIADD R188, R14, 0x2 ;  /* 0x000000020ebc7836 */ /* 0x000fe20000000000 */
[----:B------:R-:W-:Y:S01]  /*e7a0*/  R2UR UR4, R4 ;  /* 0x00000000040472ca */ /* 0x000fe200000e0000 */
[----:B------:R-:W-:Y:S01]  /*e7b0*/  IMAD.MOV.U32 R189, RZ, RZ, 0x40000040 ;  /* 0x40000040ffbd7424 */ /* 0x000fe200078e00ff */
[----:B------:R-:W-:Y:S01]  /*e7c0*/  R2UR UR5, R5 ;  /* 0x00000000050572ca */ /* 0x000fe200000e0000 */
[----:B------:R-:W-:-:S12]  /*e7d0*/  IMAD.MOV.U32 R15, RZ, RZ, 0x40000040 ;  /* 0x40000040ff0f7424 */ /* 0x000fd800078e00ff */
        /* <DEDUP_REMOVED lines=43> */
[----:B------:R-:W3:Y:S02]  /*ea90*/  SHFL.BFLY PT, R14, R15, 0x2, 0x1f ;  /* 0x0c401f000f0e7f89 */ /* 0x000ee400000e0000 */
[----:B---3--:R-:W-:Y:S01]  /*eaa0*/  FMNMX.FTZ R20, R15, R14, !PT ;  /* 0x0000000e0f147209 */ /* 0x008fe20007810000 */
[----:B------:R-:W-:Y:S01]  /*eab0*/  IMAD.U32 R15, RZ, RZ, UR4 ;  /* 0x00000004ff0f7e24 */ /* 0x000fe2000f8e00ff */
[----:B------:R-:W-:-:S03]  /*eac0*/  FMNMX.FTZ R14, R154, R207, !PT ;  /* 0x000000cf9a0e7209 */ /* 0x000fc60007810000 */
[----:B------:R-:W3:Y:S01]  /*ead0*/  SHFL.BFLY PT, R189, R20, 0x1, 0x1f ;  /* 0x0c201f0014bd7f89 */ /* 0x000ee200000e0000 */
[----:B------:R-:W-:-:S04]  /*eae0*/  FMNMX.FTZ R9, R155, R14, !PT ;  /* 0x0000000e9b097209 */ /* 0x000fc80007810000 */
[----:B------:R-:W-:-:S04]  /*eaf0*/  FMNMX.FTZ R14, R158, R9, !PT ;  /* 0x000000099e0e7209 */ /* 0x000fc80007810000 */
[----:B------:R-:W-:-:S04]  /*eb00*/  FMNMX.FTZ R9, R159, R14, !PT ;  /* 0x0000000e9f097209 */ /* 0x000fc80007810000 */
[----:B------:R-:W-:Y:S02]  /*eb10*/  FMNMX.FTZ R14, R162, R9, !PT ;  /* 0x00000009a20e7209 */ /* 0x000fe40007810000 */
[----:B---3--:R-:W-:Y:S02]  /*eb20*/  FMNMX.FTZ R9, R20, R189, !PT ;  /* 0x000000bd14097209 */ /* 0x008fe40007810000 */
[----:B------:R-:W-:-:S03]  /*eb30*/  FMNMX.FTZ R189, R163, R14, !PT ;  /* 0x0000000ea3bd7209 */ /* 0x000fc60007810000 */
[----:B------:R-:W-:Y:S01]  /*eb40*/  FADD.FTZ R188, -R9, R208 ;  /* 0x000000d009bc7221 */ /* 0x000fe20000010100 */
[----:B------:R-:W-:-:S03]  /*eb50*/  FMNMX.FTZ R14, R166, R189, !PT ;  /* 0x000000bda60e7209 */ /* 0x000fc60007810000 */
[-C--:B------:R-:W-:Y:S01]  /*eb60*/  FMUL.FTZ R208, R188, R15.reuse ;  /* 0x0000000fbcd07220 */ /* 0x080fe20000410000 */
[----:B------:R-:W-:Y:S01]  /*eb70*/  FMNMX.FTZ R189, R167, R14, !PT ;  /* 0x0000000ea7bd7209 */ /* 0x000fe20007810000 */
[----:B------:R-:W-:Y:S02]  /*eb80*/  FMUL.FTZ R188, R9, R15 ;  /* 0x0000000f09bc7220 */ /* 0x000fe40000410000 */
[----:B------:R-:W3:Y:S01]  /*eb90*/  MUFU.EX2 R14, R208 ;  /* 0x000000d0000e7308 */ /* 0x000ee20000000800 */
[----:B------:R-:W-:Y:S01]  /*eba0*/  FMNMX.FTZ R20, R170, R189, !PT ;  /* 0x000000bdaa147209 */ /* 0x000fe20007810000 */
[-CC-:B------:R-:W-:Y:S01]  /*ebb0*/  FFMA.FTZ R210, R152, R15.reuse, -R188.reuse ;  /* 0x0000000f98d27223 */ /* 0x180fe200000108bc */
[-CC-:B------:R-:W-:Y:S01]  /*ebc0*/  FFMA.FTZ R152, R153, R15.reuse, -R188.reuse ;  /* 0x0000000f99987223 */ /* 0x180fe200000108bc */
[-CC-:B0-----:R-:W-:Y:S01]  /*ebd0*/  FFMA.FTZ R212, R156, R15.reuse, -R188.reuse ;  /* 0x0000000f9cd47223 */ /* 0x181fe200000108bc */
        /* <DEDUP_REMOVED lines=17> */
[----:B------:R-:W-:Y:S01]  /*ecf0*/  FFMA.FTZ R181, R181, R15, -R188 ;  /* 0x0000000fb5b57223 */ /* 0x000fe200000108bc */
[----:B------:R-:W0:Y:S01]  /*ed00*/  MUFU.EX2 R189, R210 ;  /* 0x000000d200bd7308 */ /* 0x000e220000000800 */
[-C--:B---3--:R-:W-:Y:S01]  /*ed10*/  FMUL.FTZ R24, R24, R14.reuse ;  /* 0x0000000e18187220 */ /* 0x088fe20000410000 */
[----:B------:R-:W-:Y:S01]  /*ed20*/  FMNMX.FTZ R20, R182, R211, !PT ;  /* 0x000000d3b6147209 */ /* 0x000fe20007810000 */
[-C--:B------:R-:W-:Y:S01]  /*ed30*/  FMUL.FTZ R25, R25, R14.reuse ;  /* 0x0000000e19197220 */ /* 0x080fe20000410000 */
[-C--:B------:R-:W-:Y:S01]  /*ed40*/  FMUL.FTZ R28, R28, R14.reuse ;  /* 0x0000000e1c1c7220 */ /* 0x080fe20000410000 */
[----:B------:R-:W-:Y:S01]  /*ed50*/  FMUL.FTZ R29, R29, R14 ;  /* 0x0000000e1d1d7220 */ /* 0x000fe20000410000 */
[----:B------:R-:W-:Y:S01]  /*ed60*/  FMNMX.FTZ R20, R183, R20, !PT ;  /* 0x00000014b7147209 */ /* 0x000fe20007810000 */
[-C--:B------:R-:W-:Y:S01]  /*ed70*/  FMUL.FTZ R32, R32, R14.reuse ;  /* 0x0000000e20207220 */ /* 0x080fe20000410000 */
[----:B------:R-:W3:Y:S01]  /*ed80*/  MUFU.EX2 R152, R152 ;  /* 0x0000009800987308 */ /* 0x000ee20000000800 */
[-C--:B------:R-:W-:Y:S01]  /*ed90*/  FMUL.FTZ R33, R33, R14.reuse ;  /* 0x0000000e21217220 */ /* 0x080fe20000410000 */
[-C--:B------:R-:W-:Y:S01]  /*eda0*/  FMUL.FTZ R36, R36, R14.reuse ;  /* 0x0000000e24247220 */ /* 0x080fe20000410000 */
[----:B------:R-:W4:Y:S01]  /*edb0*/  SHFL.BFLY PT, R211, R20, 0x2, 0x1f ;  /* 0x0c401f0014d37f89 */ /* 0x000f2200000e0000 */
[-C--:B------:R-:W-:Y:S01]  /*edc0*/  FMUL.FTZ R37, R37, R14.reuse ;  /* 0x0000000e25257220 */ /* 0x080fe20000410000 */
[-C--:B------:R-:W-:Y:S01]  /*edd0*/  FMUL.FTZ R40, R40, R14.reuse ;  /* 0x0000000e28287220 */ /* 0x080fe20000410000 */
[-C--:B------:R-:W-:Y:S01]  /*ede0*/  FMUL.FTZ R41, R41, R14.reuse ;  /* 0x0000000e29297220 */ /* 0x080fe20000410000 */
[-C--:B------:R-:W-:Y:S01]  /*edf0*/  FMUL.FTZ R44, R44, R14.reuse ;  /* 0x0000000e2c2c7220 */ /* 0x080fe20000410000 */
[----:B------:R5:W1:Y:S01]  /*ee00*/  MUFU.EX2 R153, R212 ;  /* 0x000000d400997308 */ /* 0x000a620000000800 */
[----:B0-----:R-:W-:Y:S01]  /*ee10*/  FFMA.FTZ R3, R14, R3, R189 ;  /* 0x000000030e037223 */ /* 0x001fe200000100bd */
        /* <DEDUP_REMOVED lines=17> */
[----:B----4-:R-:W-:Y:S01]  /*ef30*/  FMNMX.FTZ R211, R20, R211, !PT ;  /* 0x000000d314d37209 */ /* 0x010fe20007810000 */
        /* <DEDUP_REMOVED lines=29> */
[----:B------:R-:W-:Y:S01]  /*f110*/  IMAD.MOV R211, RZ, RZ, -R194 ;  /* 0x000000ffffd37224 */ /* 0x000fe200078e0ac2 */
[----:B------:R-:W-:Y:S01]  /*f120*/  MUFU.EX2 R165, R165 ;  /* 0x000000a500a57308 */ /* 0x000fe20000000800 */
[-C--:B------:R-:W-:Y:S01]  /*f130*/  FMUL.FTZ R124, R124, R14.reuse ;  /* 0x0000000e7c7c7220 */ /* 0x080fe20000410000 */
[-C--:B------:R-:W-:Y:S01]  /*f140*/  FMUL.FTZ R125, R125, R14.reuse ;  /* 0x0000000e7d7d7220 */ /* 0x080fe20000410000 */
[C---:B------:R-:W-:Y:S01]  /*f150*/  FADD.FTZ R188, -R20.reuse, R207 ;  /* 0x000000cf14bc7221 */ /* 0x040fe20000010100 */
[----:B------:R-:W-:Y:S01]  /*f160*/  FMUL.FTZ R228, R20, R15 ;  /* 0x0000000f14e47220 */ /* 0x000fe20000410000 */
[----:B------:R-:W-:Y:S01]  /*f170*/  ISETP.NE.AND P3, PT, R22, R211, PT ;  /* 0x000000d31600720c */ /* 0x000fe20003f65270 */
[----:B------:R-:W-:Y:S01]  /*f180*/  FMUL.FTZ R128, R128, R14 ;  /* 0x0000000e80807220 */ /* 0x000fe20000410000 */
[-C--:B------:R-:W-:Y:S01]  /*f190*/  FMUL.FTZ R169, R188, R15.reuse ;  /* 0x0000000fbca97220 */ /* 0x080fe20000410000 */
[-CC-:B------:R-:W-:Y:S01]  /*f1a0*/  FFMA.FTZ R188, R154, R15.reuse, -R228.reuse ;  /* 0x0000000f9abc7223 */ /* 0x180fe200000108e4 */
[-CC-:B------:R-:W-:Y:S01]  /*f1b0*/  FFMA.FTZ R155, R155, R15.reuse, -R228.reuse ;  /* 0x0000000f9b9b7223 */ /* 0x180fe200000108e4 */
[-CC-:B------:R-:W-:Y:S01]  /*f1c0*/  FFMA.FTZ R207, R158, R15.reuse, -R228.reuse ;  /* 0x0000000f9ecf7223 */ /* 0x180fe200000108e4 */
[-CC-:B------:R-:W-:Y:S01]  /*f1d0*/  FFMA.FTZ R208, R159, R15.reuse, -R228.reuse ;  /* 0x0000000f9fd07223 */ /* 0x180fe200000108e4 */
[----:B------:R-:W-:Y:S01]  /*f1e0*/  @!P1 VIADD R154, R204, 0x28c40 ;  /* 0x00028c40cc9a9836 */ /* 0x000fe20000000000 */
[----:B------:R-:W-:Y:S01]  /*f1f0*/  MUFU.EX2 R169, R169 ;  /* 0x000000a900a97308 */ /* 0x000fe20000000800 */
[-CC-:B------:R-:W-:Y:S01]  /*f200*/  FFMA.FTZ R159, R162, R15.reuse, -R228.reuse ;  /* 0x0000000fa29f7223 */ /* 0x180fe200000108e4 */
[-CC-:B------:R-:W-:Y:S01]  /*f210*/  FFMA.FTZ R210, R163, R15.reuse, -R228.reuse ;  /* 0x0000000fa3d27223 */ /* 0x180fe200000108e4 */
[-C--:B------:R-:W-:Y:S01]  /*f220*/  FFMA.FTZ R163, R166, R15.reuse, -R228 ;  /* 0x0000000fa6a37223 */ /* 0x080fe200000108e4 */
[----:B------:R-:W-:Y:S01]  /*f230*/  @!P1 PRMT R154, RZ, 0x654, R154 ;  /* 0x00000654ff9a9816 */ /* 0x000fe2000000009a */
[-CC-:B-----5:R-:W-:Y:S01]  /*f240*/  FFMA.FTZ R212, R167, R15.reuse, -R228.reuse ;  /* 0x0000000fa7d47223 */ /* 0x1a0fe200000108e4 */
[-CC-:B------:R-:W-:Y:S01]  /*f250*/  FFMA.FTZ R167, R170, R15.reuse, -R228.reuse ;  /* 0x0000000faaa77223 */ /* 0x180fe200000108e4 */
[-CC-:B------:R-:W-:Y:S01]  /*f260*/  FFMA.FTZ R170, R171, R15.reuse, -R228.reuse ;  /* 0x0000000fabaa7223 */ /* 0x180fe200000108e4 */
[----:B------:R-:W0:Y:S01]  /*f270*/  MUFU.EX2 R188, R188 ;  /* 0x000000bc00bc7308 */ /* 0x000e220000000800 */
[----:B------:R3:W-:Y:S01]  /*f280*/  @!P1 SYNCS.ARRIVE.TRANS64.RED.A1T0 RZ, [R154+URZ], RZ ;  /* 0x000000ff9aff99a7 */ /* 0x0007e2000810043f */
[-CC-:B------:R-:W-:Y:S01]  /*f290*/  FFMA.FTZ R171, R174, R15.reuse, -R228.reuse ;  /* 0x0000000faeab7223 */ /* 0x180fe200000108e4 */
[-CC-:B------:R-:W-:Y:S01]  /*f2a0*/  FFMA.FTZ R174, R175, R15.reuse, -R228.reuse ;  /* 0x0000000fafae7223 */ /* 0x180fe200000108e4 */
[-CC-:B------:R-:W-:Y:S01]  /*f2b0*/  FFMA.FTZ R175, R178, R15.reuse, -R228.reuse ;  /* 0x0000000fb2af7223 */ /* 0x180fe200000108e4 */
[----:B------:R-:W-:Y:S01]  /*f2c0*/  FFMA.FTZ R178, R179, R15, -R228 ;  /* 0x0000000fb3b27223 */ /* 0x000fe200000108e4 */
[----:B------:R-:W-:-:S02]  /*f2d0*/  @!P3 IMAD R209, R209, 0x40, R192 ;  /* 0x00000040d1d1b824 */ /* 0x000fc400078e02c0 */
[-CC-:B------:R-:W-:Y:S01]  /*f2e0*/  FFMA.FTZ R182, R182, R15.reuse, -R228.reuse ;  /* 0x0000000fb6b67223 */ /* 0x180fe200000108e4 */
[----:B------:R-:W4:Y:S01]  /*f2f0*/  MUFU.EX2 R155, R155 ;  /* 0x0000009b009b7308 */ /* 0x000f220000000800 */
[----:B---3--:R-:W-:Y:S01]  /*f300*/  FADD.FTZ R154, R152, R3 ;  /* 0x00000003989a7221 */ /* 0x008fe20000010000 */
[----:B------:R-:W-:Y:S01]  /*f310*/  FFMA.FTZ R183, R183, R15, -R228 ;  /* 0x0000000fb7b77223 */ /* 0x000fe200000108e4 */
[----:B------:R-:W-:Y:S01]  /*f320*/  @!P3 LEA R209, R209, R2, 0x2 ;  /* 0x00000002d1d1b211 */ /* 0x000fe200078e10ff */
[-C--:B------:R-:W-:Y:S01]  /*f330*/  FMUL.FTZ R129, R129, R14.reuse ;  /* 0x0000000e81817220 */ /* 0x080fe20000410000 */
[----:B-1----:R-:W-:Y:S01]  /*f340*/  FADD.FTZ R3, R153, R154 ;  /* 0x0000009a99037221 */ /* 0x002fe20000010000 */
[-C--:B------:R-:W-:Y:S01]  /*f350*/  FMUL.FTZ R132, R132, R14.reuse ;  /* 0x0000000e84847220 */ /* 0x080fe20000410000 */
[----:B------:R-:W-:Y:S01]  /*f360*/  FMUL.FTZ R133, R133, R14 ;  /* 0x0000000e85857220 */ /* 0x000fe20000410000 */
[----:B------:R-:W1:Y:S01]  /*f370*/  MUFU.EX2 R207, R207 ;  /* 0x000000cf00cf7308 */ /* 0x000e620000000800 */
[----:B0-----:R-:W-:Y:S01]  /*f380*/  FFMA.FTZ R8, R169, R8, R188 ;  /* 0x00000008a9087223 */ /* 0x001fe200000100bc */
[----:B------:R-:W-:Y:S01]  /*f390*/  FADD.FTZ R154, R156, R3 ;  /* 0x000000039c9a7221 */ /* 0x000fe20000010000 */
[----:B------:R0:W-:Y:S01]  /*f3a0*/  @!P3 STS [R209+0x28800], R14 ;  /* 0x0288000ed100b388 */ /* 0x0001e20000000800 */
[-C--:B------:R-:W-:Y:S01]  /*f3b0*/  FMUL.FTZ R136, R136, R14.reuse ;  /* 0x0000000e88887220 */ /* 0x080fe20000410000 */
[-C--:B------:R-:W-:Y:S01]  /*f3c0*/  FMUL.FTZ R137, R137, R14.reuse ;  /* 0x0000000e89897220 */ /* 0x080fe20000410000 */
[----:B------:R-:W-:Y:S01]  /*f3d0*/  FADD.FTZ R179, R157, R154 ;  /* 0x0000009a9db37221 */ /* 0x000fe20000010000 */
[----:B------:R3:W-:Y:S01]  /*f3e0*/  @!P3 STS [R209+0x28820], R169 ;  /* 0x028820a9d100b388 */ /* 0x0007e20000000800 */
[----:B------:R-:W5:Y:S01]  /*f3f0*/  MUFU.EX2 R208, R208 ;  /* 0x000000d000d07308 */ /* 0x000f620000000800 */
[----:B----4-:R-:W-:Y:S01]  /*f400*/  FADD.FTZ R8, R155, R8 ;  /* 0x000000089b087221 */ /* 0x010fe20000010000 */
[----:B------:R-:W-:Y:S01]  /*f410*/  FADD.FTZ R154, R160, R179 ;  /* 0x000000b3a09a7221 */ /* 0x000fe20000010000 */
[-C--:B------:R-:W-:Y:S01]  /*f420*/  FMUL.FTZ R140, R140, R14.reuse ;  /* 0x0000000e8c8c7220 */ /* 0x080fe20000410000 */
[-C--:B------:R-:W-:Y:S01]  /*f430*/  FMUL.FTZ R141, R141, R14.reuse ;  /* 0x0000000e8d8d7220 */ /* 0x080fe20000410000 */
[-C--:B------:R-:W-:Y:S01]  /*f440*/  FMUL.FTZ R144, R144, R14.reuse ;  /* 0x0000000e90907220 */ /* 0x080fe20000410000 */
[----:B------:R-:W-:Y:S01]  /*f450*/  FADD.FTZ R179, R161, R154 ;  /* 0x0000009aa1b37221 */ /* 0x000fe20000010000 */
[-C--:B------:R-:W-:Y:S01]  /*f460*/  FMUL.FTZ R145, R145, R14.reuse ;  /* 0x0000000e91917220 */ /* 0x080fe20000410000 */
[----:B------:R-:W4:Y:S01]  /*f470*/  MUFU.EX2 R159, R159 ;  /* 0x0000009f009f7308 */ /* 0x000f220000000800 */
[----:B-1----:R-:W-:Y:S01]  /*f480*/  FADD.FTZ R3, R207, R8 ;  /* 0x00000008cf037221 */ /* 0x002fe20000010000 */
[----:B------:R-:W-:Y:S01]  /*f490*/  FADD.FTZ R154, R164, R179 ;  /* 0x000000b3a49a7221 */ /* 0x000fe20000010000 */
[-C--:B------:R-:W-:Y:S01]  /*f4a0*/  FMUL.FTZ R148, R148, R14.reuse ;  /* 0x0000000e94947220 */ /* 0x080fe20000410000 */
[----:B------:R-:W-:Y:S01]  /*f4b0*/  FMUL.FTZ R149, R149, R14 ;  /* 0x0000000e95957220 */ /* 0x000fe20000410000 */
[----:B------:R-:W-:Y:S01]  /*f4c0*/  F2FP.F16.F32.PACK_AB R158, R164, R161 ;  /* 0x000000a1a49e723e */ /* 0x000fe200000000ff */
[----:B------:R-:W-:Y:S01]  /*f4d0*/  FADD.FTZ R179, R165, R154 ;  /* 0x0000009aa5b37221 */ /* 0x000fe20000010000 */
[----:B------:R-:W-:Y:S01]  /*f4e0*/  F2FP.F16.F32.PACK_AB R152, R152, R189 ;  /* 0x000000bd9898723e */ /* 0x000fe200000000ff */
        /* <DEDUP_REMOVED lines=79> */
[----:B------:R-:W-:Y:S01]  /*f9e0*/  FMUL.FTZ R143, R143, R169 ;  /* 0x000000a98f8f7220 */ /* 0x000fe20000410000 */
[----:B------:R-:W0:Y:S01]  /*f9f0*/  MUFU.EX2 R176, R176 ;  /* 0x000000b000b07308 */ /* 0x000e220000000800 */
[----:B----4-:R-:W-:Y:S01]  /*fa00*/  FADD.FTZ R179, R173, R154 ;  /* 0x0000009aadb37221 */ /* 0x010fe20000010000 */
[----:B------:R-:W-:Y:S01]  /*fa10*/  F2FP.F16.F32.PACK_AB R154, R156, R153 ;  /* 0x000000999c9a723e */ /* 0x000fe200000000ff */
[----:B------:R-:W-:Y:S01]  /*fa20*/  FMUL.FTZ R146, R146, R169 ;  /* 0x000000a992927220 */ /* 0x000fe20000410000 */
[----:B------:R-:W-:Y:S01]  /*fa30*/  F2FP.F16.F32.PACK_AB R156, R160, R157 ;  /* 0x0000009da09c723e */ /* 0x000fe200000000ff */
[----:B------:R-:W-:Y:S01]  /*fa40*/  FMUL.FTZ R147, R147, R169 ;  /* 0x000000a993937220 */ /* 0x000fe20000410000 */
[----:B------:R-:W-:Y:S01]  /*fa50*/  F2FP.F16.F32.PACK_AB R160, R168, R165 ;  /* 0x000000a5a8a0723e */ /* 0x000fe200000000ff */
[-C--:B------:R-:W-:Y:S01]  /*fa60*/  FMUL.FTZ R150, R150, R169.reuse ;  /* 0x000000a996967220 */ /* 0x080fe20000410000 */
[----:B------:R-:W4:Y:S01]  /*fa70*/  MUFU.EX2 R175, R175 ;  /* 0x000000af00af7308 */ /* 0x000f220000000800 */
[----:B-1----:R-:W-:Y:S01]  /*fa80*/  FADD.FTZ R8, R174, R3 ;  /* 0x00000003ae087221 */ /* 0x002fe20000010000 */
[----:B------:R-:W-:Y:S01]  /*fa90*/  F2FP.F16.F32.PACK_AB R162, R173, R172 ;  /* 0x000000acada2723e */ /* 0x000fe200000000ff */
[----:B------:R-:W-:-:S05]  /*faa0*/  FMUL.FTZ R151, R151, R169 ;  /* 0x000000a997977220 */ /* 0x000fca0000410000 */
[----:B------:R-:W1:Y:S01]  /*fab0*/  MUFU.EX2 R177, R177 ;  /* 0x000000b100b17308 */ /* 0x000e620000000800 */
[----:B0-----:R-:W-:-:S07]  /*fac0*/  FADD.FTZ R14, R176, R179 ;  /* 0x000000b3b00e7221 */ /* 0x001fce0000010000 */
[----:B------:R-:W0:Y:S01]  /*fad0*/  MUFU.EX2 R178, R178 ;  /* 0x000000b200b27308 */ /* 0x000e220000000800 */
[----:B----4-:R-:W-:-:S07]  /*fae0*/  FADD.FTZ R157, R175, R8 ;  /* 0x00000008af9d7221 */ /* 0x010fce0000010000 */
[----:B------:R-:W4:Y:S01]  /*faf0*/  MUFU.EX2 R180, R180 ;  /* 0x000000b400b47308 */ /* 0x000f220000000800 */
[C---:B-1----:R-:W-:Y:S01]  /*fb00*/  FADD.FTZ R153, R177.reuse, R14 ;  /* 0x0000000eb1997221 */ /* 0x042fe20000010000 */
[----:B------:R-:W-:-:S06]  /*fb10*/  F2FP.F16.F32.PACK_AB R164, R177, R176 ;  /* 0x000000b0b1a4723e */ /* 0x000fcc00000000ff */
[----:B------:R-:W1:Y:S01]  /*fb20*/  MUFU.EX2 R182, R182 ;  /* 0x000000b600b67308 */ /* 0x000e620000000800 */
[----:B0-----:R-:W-:Y:S01]  /*fb30*/  FADD.FTZ R161, R178, R157 ;  /* 0x0000009db2a17221 */ /* 0x001fe20000010000 */
[----:B------:R-:W-:Y:S02]  /*fb40*/  F2FP.F16.F32.PACK_AB R157, R210, R159 ;  /* 0x0000009fd29d723e */ /* 0x000fe400000000ff */
[----:B------:R-:W-:Y:S02]  /*fb50*/  F2FP.F16.F32.PACK_AB R159, R212, R163 ;  /* 0x000000a3d49f723e */ /* 0x000fe400000000ff */
[----:B------:R-:W-:Y:S02]  /*fb60*/  F2FP.F16.F32.PACK_AB R163, R174, R171 ;  /* 0x000000abaea3723e */ /* 0x000fe400000000ff */
[----:B------:R-:W0:Y:S01]  /*fb70*/  MUFU.EX2 R181, R181 ;  /* 0x000000b500b57308 */ /* 0x000e220000000800 */
[----:B----4-:R-:W-:Y:S01]  /*fb80*/  FADD.FTZ R14, R180, R153 ;  /* 0x00000099b40e7221 */ /* 0x010fe20000010000 */
[----:B------:R-:W-:-:S02]  /*fb90*/  F2FP.F16.F32.PACK_AB R153, R155, R188 ;  /* 0x000000bc9b99723e */ /* 0x000fc400000000ff */
[----:B------:R-:W-:Y:S01]  /*fba0*/  F2FP.F16.F32.PACK_AB R155, R208, R207 ;  /* 0x000000cfd09b723e */ /* 0x000fe200000000ff */
[----:B------:R-:W-:Y:S01]  /*fbb0*/  BAR.SYNC.DEFER_BLOCKING 0xf, 0x100 ;  /* 0x03c4000000007b1d */ /* 0x000fe20000010000 */
[----:B------:R-:W-:Y:S01]  /*fbc0*/  F2FP.F16.F32.PACK_AB R165, R178, R175 ;  /* 0x000000afb2a5723e */ /* 0x000fe200000000ff */
[----:B-1----:R-:W-:Y:S01]  /*fbd0*/  FADD.FTZ R8, R182, R161 ;  /* 0x000000a1b6087221 */ /* 0x002fe20000010000 */
[----:B------:R-:W-:-:S03]  /*fbe0*/  F2FP.F16.F32.PACK_AB R161, R170, R167 ;  /* 0x000000a7aaa1723e */ /* 0x000fc600000000ff */
[----:B------:R-:W1:Y:S01]  /*fbf0*/  MUFU.EX2 R183, R183 ;  /* 0x000000b700b77308 */ /* 0x000e620000000800 */
[C---:B0-----:R-:W-:Y:S01]  /*fc00*/  F2FP.F16.F32.PACK_AB R166, R181.reuse, R180 ;  /* 0x000000b4b5a6723e */ /* 0x041fe200000000ff */
[----:B------:R-:W-:Y:S01]  /*fc10*/  FADD.FTZ R3, R181, R14 ;  /* 0x0000000eb5037221 */ /* 0x000fe20000010000 */
[C---:B-1----:R-:W-:Y:S01]  /*fc20*/  F2FP.F16.F32.PACK_AB R167, R183.reuse, R182 ;  /* 0x000000b6b7a7723e */ /* 0x042fe200000000ff */
[----:B------:R3:W-:Y:S01]  /*fc30*/  STSM.16.M88.4 [R195+0x26800], R152 ;  /* 0x02680098c3007844 */ /* 0x0007e20000000200 */
[----:B------:R-:W-:-:S03]  /*fc40*/  FADD.FTZ R8, R183, R8 ;  /* 0x00000008b7087221 */ /* 0x000fc60000010000 */
[----:B------:R3:W-:Y:S04]  /*fc50*/  STSM.16.M88.4 [R196], R156 ;  /* 0x0000009cc4007844 */ /* 0x0007e80000000200 */
[----:B------:R3:W-:Y:S04]  /*fc60*/  STSM.16.M88.4 [R198], R160 ;  /* 0x000000a0c6007844 */ /* 0x0007e80000000200 */
[----:B------:R3:W-:Y:S01]  /*fc70*/  STSM.16.M88.4 [R197], R164 ;  /* 0x000000a4c5007844 */ /* 0x0007e20000000200 */
[----:B------:R-:W-:Y:S05]  /*fc80*/  @!P0 BRA `(.L_x_2122) ;  /* 0x0000000000048947 */ /* 0x000fea0003800000 */
[----:B------:R-:W-:Y:S01]  /*fc90*/  BPT.TRAP 0x1 ;  /* 0x000000040000795c */ /* 0x000fe20000300000 */
.L_x_2122:
[----:B------:R0:W1:Y:S01]  /*fca0*/  SYNCS.PHASECHK.TRANS64.TRYWAIT P3, [R204+URZ+0x28c50], R206 ;  /* 0x028c50cecc0075a7 */ /* 0x000062000806017f */
[----:B------:R-:W-:Y:S05]  /*fcb0*/  @!P0 BRA `(.L_x_2123) ;  /* 0x0000000000048947 */ /* 0x000fea0003800000 */
[----:B------:R-:W-:Y:S01]  /*fcc0*/  BPT.TRAP 0x1 ;  /* 0x000000040000795c */ /* 0x000fe20000300000 */
.L_x_2123:
[----:B------:R-:W-:Y:S04]  /*fcd0*/  BSSY B2, `(.L_x_2124) ;  /* 0x0000004000027945 */ /* 0x000fe80003800000 */
[----:B-1----:R-:W-:Y:S05]  /*fce0*/  @P3 BRA `(.L_x_2125) ;  /* 0x0000000000083947 */ /* 0x002fea0003800000 */
[----:B------:R-:W1:Y:S02]  /*fcf0*/  SYNCS.PHASECHK.TRANS64.TRYWAIT P3, [R204+URZ+0x28c50], R206 ;  /* 0x028c50cecc0075a7 */ /* 0x000e64000806017f */
[----:B-1----:R-:W-:Y:S05]  /*fd00*/  @!P3 BRA `(.L_x_2126) ;  /* 0x000000d00010b947 */ /* 0x002fea0003800000 */
.L_x_2125:
[----:B------:R-:W-:Y:S05]  /*fd10*/  BSYNC B2 ;  /* 0x0000000000027941 */ /* 0x000fea0003800000 */
.L_x_2124:
[----:B------:R-:W-:Y:S01]  /*fd20*/  IMAD R168, R18, 0x1000, R190 ;  /* 0x0000100012a87824 */ /* 0x000fe200078e02be */
[----:B------:R-:W-:Y:S01]  /*fd30*/  WARPGROUP.ARRIVE ;  /* 0x00000000000079c5 */ /* 0x000fe20000000000 */
[----:B---3--:R-:W-:Y:S01]  /*fd40*/  IMAD.MOV.U32 R169, RZ, RZ, 0x40000040 ;  /* 0x40000040ffa97424 */ /* 0x008fe200078e00ff */
[----:B------:R-:W-:Y:S01]  /*fd50*/  MOV R209, R18 ;  /* 0x0000001200d17202 */ /* 0x000fe20000000f00 */
[----:B012---:R-:W-:Y:S01]  /*fd60*/  @!P1 VIADD R204, R204, 0x28c60 ;  /* 0x00028c60cccc9836 */ /* 0x007fe20000000000 */
        /* <DEDUP_REMOVED lines=11> */
[----:B------:R-:W-:Y:S01]  /*fe20*/  R2UR UR6, R152 ;  /* 0x00000000980672ca */ /* 0x000fe200000e0000 */
[C---:B------:R-:W-:Y:S01]  /*fe30*/  VIADD R152, R168.reuse, 0x100 ;  /* 0x00000100a8987836 */ /* 0x040fe20000000000 */
[----:B------:R-:W-:Y:S01]  /*fe40*/  R2UR UR7, R153 ;  /* 0x00000000990772ca */ /* 0x000fe200000e0000 */
[----:B------:R-:W-:Y:S01]  /*fe50*/  VIADD R168, R168, 0x180 ;  /* 0x00000180a8a87836 */ /* 0x000fe20000000000 */
[----:B------:R-:W-:-:S14]  /*fe60*/  MOV R153, 0x40000040 ;  /* 0x4000004000997802 */ /* 0x000fdc0000000f00 */
        /* <DEDUP_REMOVED lines=25> */
.L_x_2116:
[----:B------:R-:W-:-:S07]  /*10000*/  IMAD.MOV.U32 R14, RZ, RZ, R205 ;  /* 0x000000ffff0e7224 */ /* 0x000fce00078e00cd */
.L_x_2115:
[----:B------:R-:W-:Y:S05]  /*10010*/  BSYNC B1 ;  /* 0x0000000000017941 */ /* 0x000fea0003800000 */
.L_x_2114:
[----:B------:R-:W-:Y:S01]  /*10020*/  ISETP.GE.AND P2, PT, R14, R191, PT ;  /* 0x000000bf0e00720c */ /* 0x000fe20003f46270 */
[----:B------:R-:W-:-:S12]  /*10030*/  BSSY B0, `(.L_x_2128) ;  /* 0x000024c000007945 */ /* 0x000fd80003800000 */
[----:B------:R-:W-:Y:S05]  /*10040*/  @!P2 BRA `(.L_x_2129) ;  /* 0x000000240028a947 */ /* 0x000fea0003800000 */
[----:B------:R-:W-:Y:S02]  /*10050*/  VIADD R201, R0, 0x8 ;  /* 0x0000000800c97836 */ /* 0x000fe40000000000 */
[----:B------:R-:W-:Y:S02]  /*10060*/  IMAD.MOV.U32 R210, RZ, RZ, R20 ;  /* 0x000000ffffd27224 */ /* 0x000fe400078e0014 */
[----:B------:R-:W-:Y:S01]  /*10070*/  IMAD.MOV.U32 R208, RZ, RZ, R9 ;  /* 0x000000ffffd07224 */ /* 0x000fe200078e0009 */
[----:B------:R-:W-:Y:S01]  /*10080*/  IADD3 R201, R201, R185, -R186 ;  /* 0x000000b9c9c97210 */ /* 0x000fe20007ffe8ba */
[----:B------:R-:W-:-:S07]  /*10090*/  IMAD.MOV.U32 R209, RZ, RZ, R18 ;  /* 0x000000ffffd17224 */ /* 0x000fce00078e0012 */
.L_x_2148:
[----:B------:R-:W-:-:S04]  /*100a0*/  IADD3 R18, R209, 0x1, RZ ;  /* 0x00000001d1127810 */ /* 0x000fc80007ffe0ff */
[----:B------:R-:W-:-:S04]  /*100b0*/  ISETP.NE.AND P2, PT, R18, 0x2, PT ;  /* 0x000000021200780c */ /* 0x000fc80003f45270 */
[----:B------:R-:W-:Y:S02]  /*100c0*/  SEL R20, RZ, 0x1, P2 ;  /* 0x00000001ff147807 */ /* 0x000fe40001000000 */
[----:B------:R-:W-:Y:S02]  /*100d0*/  SEL R18, R18, RZ, P2 ;  /* 0x000000ff12127207 */ /* 0x000fe40001000000 */
[----:B------:R-:W-:Y:S01]  /*100e0*/  LOP3.LUT R19, R19, R20, RZ, 0x3c, !PT ;  /* 0x0000001413137212 */ /* 0x000fe200078e3cff */
[----:B--2---:R-:W-:Y:S06]  /*100f0*/  @!P0 BRA `(.L_x_2130) ;  /* 0x0000000000048947 */ /* 0x004fec0003800000 */
[----:B------:R-:W-:Y:S01]  /*10100*/  BPT.TRAP 0x1 ;  /* 0x000000040000795c */ /* 0x000fe20000300000 */
.L_x_2130:
[----:B------:R-:W-:Y:S01]  /*10110*/  IMAD R206, R18, 0x8, R2 ;  /* 0x0000000812ce7824 */ /* 0x000fe200078e0202 */
[----:B------:R-:W-:-:S04]  /*10120*/  SHF.L.U32 R207, R19, 0x1f, RZ ;  /* 0x0000001f13cf7819 */ /* 0x000fc800000006ff */
[----:B------:R2:W3:Y:S01]  /*10130*/  SYNCS.PHASECHK.TRANS64.TRYWAIT P2, [R206+URZ+0x28c30], R207 ;  /* 0x028c30cfce0075a7 */ /* 0x0004e2000804017f */
[----:B------:R-:W-:Y:S05]  /*10140*/  @!P0 BRA `(.L_x_2131) ;  /* 0x0000000000048947 */ /* 0x000fea0003800000 */
[----:B------:R-:W-:Y:S01]  /*10150*/  BPT.TRAP 0x1 ;  /* 0x000000040000795c */ /* 0x000fe20000300000 */
.L_x_2131:
[----:B------:R-:W-:Y:S01]  /*10160*/  BSSY B1, `(.L_x_2132) ;  /* 0x0000006000017945 */ /* 0x000fe20003800000 */
[----:B------:R-:W-:Y:S02]  /*10170*/  IMAD R188, R18, 0x200, R21 ;  /* 0x0000020012bc7824 */ /* 0x000fe400078e0215 */
[----:B------:R-:W-:Y:S01]  /*10180*/  IMAD.MOV.U32 R189, RZ, RZ, 0x40000040 ;  /* 0x40000040ffbd7424 */ /* 0x000fe200078e00ff */
[----:B---3--:R-:W-:Y:S06]  /*10190*/  @P2 BRA `(.L_x_2133) ;  /* 0x0000000000082947 */ /* 0x008fec0003800000 */
[----:B------:R-:W3:Y:S02]  /*101a0*/  SYNCS.PHASECHK.TRANS64.TRYWAIT P2, [R206+URZ+0x28c30], R207 ;  /* 0x028c30cfce0075a7 */ /* 0x000ee4000804017f */
[----:B---3--:R-:W-:Y:S05]  /*101b0*/  @!P2 BRA `(.L_x_2134) ;  /* 0x000000c800f8a947 */ /* 0x008fea0003800000 */
.L_x_2133:
[----:B------:R-:W-:Y:S05]  /*101c0*/  BSYNC B1 ;  /* 0x0000000000017941 */ /* 0x000fea0003800000 */
.L_x_2132:
[C---:B------:R-:W-:Y:S01]  /*101d0*/  R2UR UR6, R188.reuse ;  /* 0x00000000bc0672ca */ /* 0x040fe200000e0000 */
[----:B------:R-:W-:Y:S01]  /*101e0*/  WARPGROUP.ARRIVE ;  /* 0x00000000000079c5 */ /* 0x000fe20000000000 */
[----:B------:R-:W-:Y:S01]  /*101f0*/  R2UR UR7, R189 ;  /* 0x00000000bd0772ca */ /* 0x000fe200000e0000 */
[----:B-1----:R-:W-:Y:S01]  /*10200*/  VIADD R204, R188, 0x2 ;  /* 0x00000002bccc7836 */ /* 0x002fe20000000000 */
[----:B------:R-:W-:Y:S01]  /*10210*/  R2UR UR4, R4 ;  /* 0x00000000040472ca */ /* 0x000fe200000e0000 */
[----:B------:R-:W-:Y:S01]  /*10220*/  IMAD.MOV.U32 R205, RZ, RZ, 0x40000040 ;  /* 0x40000040ffcd7424 */ /* 0x000fe200078e00ff */
[----:B------:R-:W-:Y:S01]  /*10230*/  R2UR UR5, R5 ;  /* 0x00000000050572ca */ /* 0x000fe200000e0000 */
[----:B------:R-:W-:Y:S02]  /*10240*/  IMAD.MOV.U32 R189, RZ, RZ, 0x40000040 ;  /* 0x40000040ffbd7424 */ /* 0x000fe400078e00ff */
[----:B------:R-:W-:Y:S02]  /*10250*/  @!P1 VIADD R9, R206, 0x28c40 ;  /* 0x00028c40ce099836 */ /* 0x000fe40000000000 */
[----:B------:R-:W-:-:S03]  /*10260*/  IMAD.SHL.U32 R20, R14, 0x40, RZ ;  /* 0x000000400e147824 */ /* 0x000fc600078e00ff */
[----:B------:R-:W-:-:S05]  /*10270*/  @!P1 PRMT R9, RZ, 0x654, R9 ;  /* 0x00000654ff099816 */ /* 0x000fca0000000009 */
[----:B------:R-:W-:Y:S01]  /*10280*/  HGMMA.64x64x16.F32 R152, gdesc[UR4], RZ, !UPT, gsb0 ;  /* 0x00e00000049879f0 */ /* 0x000fe2000c0008ff */
[----:B------:R-:W-:Y:S02]  /*10290*/  R2UR UR6, R204 ;  /* 0x00000000cc0672ca */ /* 0x000fe400000e0000 */
[----:B------:R-:W-:Y:S01]  /*102a0*/  R2UR UR7, R205 ;  /* 0x00000000cd0772ca */ /* 0x000fe200000e0000 */
[----:B------:R-:W-:Y:S01]  /*102b0*/  IMAD.MOV.U32 R205, RZ, RZ, 0x40000040 ;  /* 0x40000040ffcd7424 */ /* 0x000fe200078e00ff */
[----:B------:R-:W-:Y:S02]  /*102c0*/  R2UR UR4, R12 ;  /* 0x000000000c0472ca */ /* 0x000fe400000e0000 */
[----:B------:R-:W-:Y:S02]  /*102d0*/  R2UR UR5, R13 ;  /* 0x000000000d0572ca */ /* 0x000fe400000e0000 */
[C---:B------:R-:W-:Y:S01]  /*102e0*/  IADD3 R204, R188.reuse, 0x4, RZ ;  /* 0x00000004bccc7810 */ /* 0x040fe20007ffe0ff */
        /* <DEDUP_REMOVED lines=18> */
[----:B------:R-:W-:Y:S01]  /*10410*/  ULDC UR4, c[0x0][0x9dc] ;  /* 0x0002770000047ab9 */ /* 0x000fe20000000800 */
[----:B------:R-:W-:Y:S01]  /*10420*/  ULDC UR5, c[0x0][0x9e0] ;  /* 0x0002780000057ab9 */ /* 0x000fe20000000800 */
[----:B------:R-:W-:Y:S01]  /*10430*/  ULOP3.LUT UR4, URZ, UR4, URZ, 0x33, !UPT ;  /* 0x000000043f047292 */ /* 0x000fe2000f8e333f */
[----:B------:R-:W-:Y:S02]  /*10440*/  WARPGROUP.DEPBAR.LE gsb0, 0x0 ;  /* 0x00008000000079c5 */ /* 0x000fe40000010000 */
[----:B------:R1:W-:Y:S02]  /*10450*/  @!P1 SYNCS.ARRIVE.TRANS64.RED.A1T0 RZ, [R9+URZ], RZ ;  /* 0x000000ff09ff99a7 */ /* 0x0003e4000810043f */
[----:B-1----:R-:W-:-:S04]  /*10460*/  IADD3 R9, R185, 0x1, -R20 ;  /* 0x00000001b9097810 */ /* 0x002fc80007ffe814 */
[----:B------:R-:W-:-:S04]  /*10470*/  IADD3 R9, -R22, R9, -R186 ;  /* 0x0000000916097210 */ /* 0x000fc80007ffe9ba */
[C---:B------:R-:W-:Y:S01]  /*10480*/  IADD3 R211, R9.reuse, UR5, RZ ;  /* 0x0000000509d37c10 */ /* 0x040fe2000fffe0ff */
[----:B------:R-:W-:-:S04]  /*10490*/  VIADD R205, R9, UR4 ;  /* 0x0000000409cd7c36 */ /* 0x000fc80008000000 */
[C---:B------:R-:W-:Y:S02]  /*104a0*/  IMAD.IADD R15, R0.reuse, 0x1, R211 ;  /* 0x00000001000f7824 */ /* 0x040fe400078e02d3 */
[----:B------:R-:W-:Y:S01]  /*104b0*/  IMAD.IADD R9, R0, 0x1, R205 ;  /* 0x0000000100097824 */ /* 0x000fe200078e02cd */
[----:B------:R-:W-:Y:S06]  /*104c0*/  @!P5 BRA `(.L_x_2135) ;  /* 0x000000000060d947 */ /* 0x000fec0003800000 */
[----:B------:R-:W-:Y:S01]  /*104d0*/  IADD3 R213, R0, R185, -R186 ;  /* 0x000000b900d57210 */ /* 0x000fe20007ffe8ba */
[----:B------:R-:W-:Y:S03]  /*104e0*/  BSSY B1, `(.L_x_2136) ;  /* 0x0000012000017945 */ /* 0x000fe60003800000 */
[----:B------:R-:W-:-:S13]  /*104f0*/  ISETP.GT.AND P2, PT, R213, -0x1, PT ;  /* 0xffffffffd500780c */ /* 0x000fda0003f44270 */
[----:B------:R-:W-:Y:S05]  /*10500*/  @P2 BRA `(.L_x_2137) ;  /* 0x0000000000242947 */ /* 0x000fea0003800000 */
[----:B------:R-:W-:Y:S01]  /*10510*/  ULDC UR4, c[0x0][0x9e4] ;  /* 0x0002790000047ab9 */ /* 0x000fe20000000800 */
[----:B------:R-:W-:Y:S01]  /*10520*/  LOP3.LUT R213, RZ, R213, RZ, 0x33, !PT ;  /* 0x000000d5ffd57212 */ /* 0x000fe200078e33ff */
[----:B------:R-:W-:-:S05]  /*10530*/  IMAD.U32 R204, RZ, RZ, UR4 ;  /* 0x00000004ffcc7e24 */ /* 0x000fca000f8e00ff */
[----:B------:R-:W-:-:S13]  /*10540*/  ISETP.NE.AND P2, PT, R204, 0x1, PT ;  /* 0x00000001cc00780c */ /* 0x000fda0003f45270 */
[----:B------:R-:W1:Y:S02]  /*10550*/  @P2 LDC.64 R188, c[0x0][0x9e8] ;  /* 0x00027a00ffbc2b82 */ /* 0x000e640000000a00 */
[----:B-1----:R-:W-:-:S05]  /*10560*/  @P2 IMAD.HI.U32 R188, R213, R188, RZ ;  /* 0x000000bcd5bc2227 */ /* 0x002fca00078e00ff */
[----:B------:R-:W-:-:S04]  /*10570*/  @P2 SHF.R.U32.HI R213, RZ, R189, R188 ;  /* 0x000000bdffd52219 */ /* 0x000fc800000116bc */
[----:B------:R-:W-:Y:S01]  /*10580*/  LOP3.LUT R213, RZ, R213, RZ, 0x33, !PT ;  /* 0x000000d5ffd57212 */ /* 0x000fe200078e33ff */
[----:B------:R-:W-:Y:S06]  /*10590*/  BRA `(.L_x_2138) ;  /* 0x0000000000187947 */ /* 0x000fec0003800000 */
.L_x_2137:
[----:B------:R-:W-:Y:S02]  /*105a0*/  ULDC UR4, c[0x0][0x9e4] ;  /* 0x0002790000047ab9 */ /* 0x000fe40000000800 */
[----:B------:R-:W-:-:S05]  /*105b0*/  IMAD.U32 R204, RZ, RZ, UR4 ;  /* 0x00000004ffcc7e24 */ /* 0x000fca000f8e00ff */
[----:B------:R-:W-:-:S13]  /*105c0*/  ISETP.NE.AND P2, PT, R204, 0x1, PT ;  /* 0x00000001cc00780c */ /* 0x000fda0003f45270 */
[----:B------:R-:W1:Y:S02]  /*105d0*/  @P2 LDC.64 R188, c[0x0][0x9e8] ;  /* 0x00027a00ffbc2b82 */ /* 0x000e640000000a00 */
[----:B-1----:R-:W-:-:S05]  /*105e0*/  @P2 IMAD.HI.U32 R188, R213, R188, RZ ;  /* 0x000000bcd5bc2227 */ /* 0x002fca00078e00ff */
[----:B------:R-:W-:-:S07]  /*105f0*/  @P2 SHF.R.U32.HI R213, RZ, R189, R188 ;  /* 0x000000bdffd52219 */ /* 0x000fce00000116bc */
.L_x_2138:
[----:B------:R-:W-:Y:S05]  /*10600*/  BSYNC B1 ;  /* 0x0000000000017941 */ /* 0x000fea0003800000 */
.L_x_2136:
[----:B------:R-:W-:-:S05]  /*10610*/  IMAD R213, R213, R204, -R20 ;  /* 0x000000ccd5d57224 */ /* 0x000fca00078e0a14 */
[----:B------:R-:W-:-:S04]  /*10620*/  IADD3 R188, -R22, R213, RZ ;  /* 0x000000d516bc7210 */ /* 0x000fc80007ffe1ff */
[----:B------:R-:W-:Y:S02]  /*10630*/  VIADDMNMX R15, R188, R204, R15, PT ;  /* 0x000000ccbc0f7246 */ /* 0x000fe4000380010f */
[----:B------:R-:W-:-:S07]  /*10640*/  VIMNMX R9, R9, R188, !PT ;  /* 0x000000bc09097248 */ /* 0x000fce0007fe0100 */
.L_x_2135:
[----:B------:R-:W-:Y:S02]  /*10650*/  ISETP.GT.AND P2, PT, R14, -0x1, PT ;  /* 0xffffffff0e00780c */ /* 0x000fe40003f44270 */
[----:B------:R-:W-:Y:S02]  /*10660*/  IADD3 R211, R211, 0x8, R0 ;  /* 0x00000008d3d37810 */ /* 0x000fe40007ffe000 */
        /* <DEDUP_REMOVED lines=11> */
[----:B0-----:R-:W-:Y:S02]  /*10720*/  FSEL R212, R157, -INF , !P4 ;  /* 0xff8000009dd47808 */ /* 0x001fe40006000000 */
        /* <DEDUP_REMOVED lines=34> */
[----:B------:R-:W-:Y:S02]  /*10950*/  FSEL R236, R177, -INF , !P6 ;  /* 0xff800000b1ec7808 */ /* 0x000fe40007000000 */
[----:B------:R-:W-:Y:S02]  /*10960*/  FSEL R180, R180, -INF , !P3 ;  /* 0xff800000b4b47808 */ /* 0x000fe40005800000 */
[----:B------:R-:W-:Y:S01]  /*10970*/  FSEL R181, R181, -INF , !P4 ;  /* 0xff800000b5b57808 */ /* 0x000fe20006000000 */
[----:B------:R-:W-:Y:S06]  /*10980*/  @!P5 BRA `(.L_x_2139) ;  /* 0x000000000068d947 */ /* 0x000fec0003800000 */
[----:B------:R-:W-:Y:S01]  /*10990*/  ISETP.GT.AND P3, PT, R201, -0x1, PT ;  /* 0xffffffffc900780c */ /* 0x000fe20003f64270 */
[----:B------:R-:W-:-:S12]  /*109a0*/  BSSY B1, `(.L_x_2140) ;  /* 0x0000014000017945 */ /* 0x000fd80003800000 */
[----:B------:R-:W-:Y:S05]  /*109b0*/  @P3 BRA `(.L_x_2141) ;  /* 0x00000000002c3947 */ /* 0x000fea0003800000 */
[----:B------:R-:W-:Y:S01]  /*109c0*/  ULDC UR4, c[0x0][0x9e4] ;  /* 0x0002790000047ab9 */ /* 0x000fe20000000800 */
[----:B------:R-:W-:Y:S02]  /*109d0*/  VIADD R9, R0, 0x8 ;  /* 0x0000000800097836 */ /* 0x000fe40000000000 */
[----:B------:R-:W-:-:S03]  /*109e0*/  IMAD.U32 R15, RZ, RZ, UR4 ;  /* 0x00000004ff0f7e24 */ /* 0x000fc6000f8e00ff */
[----:B------:R-:W-:Y:S02]  /*109f0*/  IADD3 R9, R9, R185, -R186 ;  /* 0x000000b909097210 */ /* 0x000fe40007ffe8ba */
[----:B------:R-:W-:Y:S02]  /*10a00*/  ISETP.NE.AND P3, PT, R15, 0x1, PT ;  /* 0x000000010f00780c */ /* 0x000fe40003f65270 */
[----:B------:R-:W-:-:S11]  /*10a10*/  LOP3.LUT R9, RZ, R9, RZ, 0x33, !PT ;  /* 0x00000009ff097212 */ /* 0x000fd600078e33ff */
[----:B------:R-:W0:Y:S02]  /*10a20*/  @P3 LDC.64 R152, c[0x0][0x9e8] ;  /* 0x00027a00ff983b82 */ /* 0x000e240000000a00 */
[----:B0-----:R-:W-:-:S05]  /*10a30*/  @P3 IMAD.HI.U32 R152, R9, R152, RZ ;  /* 0x0000009809983227 */ /* 0x001fca00078e00ff */
[----:B------:R-:W-:-:S04]  /*10a40*/  @P3 SHF.R.U32.HI R9, RZ, R153, R152 ;  /* 0x00000099ff093219 */ /* 0x000fc80000011698 */
[----:B------:R-:W-:Y:S01]  /*10a50*/  LOP3.LUT R9, RZ, R9, RZ, 0x33, !PT ;  /* 0x00000009ff097212 */ /* 0x000fe200078e33ff */
[----:B------:R-:W-:Y:S06]  /*10a60*/  BRA `(.L_x_2142) ;  /* 0x00000000001c7947 */ /* 0x000fec0003800000 */
.L_x_2141:
[----:B------:R-:W-:Y:S01]  /*10a70*/  ULDC UR4, c[0x0][0x9e4] ;  /* 0x0002790000047ab9 */ /* 0x000fe20000000800 */
[----:B------:R-:W-:Y:S02]  /*10a80*/  IMAD.MOV.U32 R9, RZ, RZ, R201 ;  /* 0x000000ffff097224 */ /* 0x000fe400078e00c9 */
[----:B------:R-:W-:-:S05]  /*10a90*/  IMAD.U32 R15, RZ, RZ, UR4 ;  /* 0x00000004ff0f7e24 */ /* 0x000fca000f8e00ff */
[----:B------:R-:W-:-:S13]  /*10aa0*/  ISETP.NE.AND P3, PT, R15, 0x1, PT ;  /* 0x000000010f00780c */ /* 0x000fda0003f65270 */
[----:B------:R-:W0:Y:S02]  /*10ab0*/  @P3 LDC.64 R152, c[0x0][0x9e8] ;  /* 0x00027a00ff983b82 */ /* 0x000e240000000a00 */
[----:B0-----:R-:W-:-:S05]  /*10ac0*/  @P3 IMAD.HI.U32 R152, R201, R152, RZ ;  /* 0x00000098c9983227 */ /* 0x001fca00078e00ff */
[----:B------:R-:W-:-:S07]  /*10ad0*/  @P3 SHF.R.U32.HI R9, RZ, R153, R152 ;  /* 0x00000099ff093219 */ /* 0x000fce0000011698 */
.L_x_2142:
[----:B------:R-:W-:Y:S05]  /*10ae0*/  BSYNC B1 ;  /* 0x0000000000017941 */ /* 0x000fea0003800000 */
.L_x_2140:
[----:B------:R-:W-:-:S04]  /*10af0*/  IMAD R9, R9, R15, -R20 ;  /* 0x0000000f09097224 */ /* 0x000fc800078e0a14 */
[----:B------:R-:W-:-:S05]  /*10b00*/  IMAD.IADD R20, R9, 0x1, -R22 ;  /* 0x0000000109147824 */ /* 0x000fca00078e0a16 */
[----:B------:R-:W-:Y:S02]  /*10b10*/  VIADDMNMX R211, R20, R15, R211, PT ;  /* 0x0000000f14d37246 */ /* 0x000fe400038001d3 */
[----:B------:R-:W-:-:S07]  /*10b20*/  VIMNMX R205, R205, R20, !PT ;  /* 0x00000014cdcd7248 */ /* 0x000fce0007fe0100 */
.L_x_2139:
[----:B------:R-:W-:Y:S01]  /*10b30*/  FMNMX.FTZ R9, R188, R208, !PT ;  /* 0x000000d0bc097209 */ /* 0x000fe20007810000 */
[----:B------:R-:W-:Y:S01]  /*10b40*/  ULDC UR4, c[0x0][0x988] ;  /* 0x0002620000047ab9 */ /* 0x000fe20000000800 */
        /* <DEDUP_REMOVED lines=31> */
[----:B------:R-:W-:Y:S01]  /*10d40*/  ISETP.GT.AND P6, PT, R205, RZ, P2 ;  /* 0x000000ffcd00720c */ /* 0x000fe200017c4270 */
[----:B------:R-:W0:Y:S01]  /*10d50*/  SHFL.BFLY PT, R9, R20, 0x2, 0x1f ;  /* 0x0c401f0014097f89 */ /* 0x000e2200000e0000 */
[C---:B------:R-:W-:Y:S02]  /*10d60*/  ISETP.LT.OR P4, PT, R211.reuse, 0x1a, P4 ;  /* 0x0000001ad300780c */ /* 0x040fe40002781670 */
[----:B------:R-:W-:Y:S02]  /*10d70*/  ISETP.LT.OR P6, PT, R211, 0x1, P6 ;  /* 0x00000001d300780c */ /* 0x000fe400037c1670 */
[----:B------:R-:W-:-:S02]  /*10d80*/  ISETP.GT.AND P3, PT, R205, 0x8, P2 ;  /* 0x00000008cd00780c */ /* 0x000fc40001764270 */
[----:B------:R-:W-:Y:S02]  /*10d90*/  FSEL R167, R167, -INF , !P4 ;  /* 0xff800000a7a77808 */ /* 0x000fe40006000000 */
[----:B------:R-:W-:Y:S02]  /*10da0*/  FSEL R154, R154, -INF , !P6 ;  /* 0xff8000009a9a7808 */ /* 0x000fe40007000000 */
[----:B------:R-:W-:Y:S02]  /*10db0*/  ISETP.GT.AND P4, PT, R205, 0x28, P2 ;  /* 0x00000028cd00780c */ /* 0x000fe40001784270 */
[C---:B------:R-:W-:Y:S02]  /*10dc0*/  ISETP.LT.OR P3, PT, R211.reuse, 0x9, P3 ;  /* 0x00000009d300780c */ /* 0x040fe40001f61670 */
[----:B------:R-:W-:Y:S02]  /*10dd0*/  FMNMX.FTZ R15, R154, R210, !PT ;  /* 0x000000d29a0f7209 */ /* 0x000fe40007810000 */
[----:B------:R-:W-:-:S02]  /*10de0*/  ISETP.LT.OR P4, PT, R211, 0x29, P4 ;  /* 0x00000029d300780c */ /* 0x000fc40002781670 */
[----:B------:R-:W-:Y:S02]  /*10df0*/  FSEL R158, R158, -INF , !P3 ;  /* 0xff8000009e9e7808 */ /* 0x000fe40005800000 */
[----:B------:R-:W-:Y:S02]  /*10e00*/  FMNMX.FTZ R15, R152, R15, !PT ;  /* 0x0000000f980f7209 */ /* 0x000fe40007810000 */
[----:B------:R-:W-:Y:S02]  /*10e10*/  FSEL R174, R174, -INF , !P4 ;  /* 0xff800000aeae7808 */ /* 0x000fe40006000000 */
[----:B0-----:R-:W-:Y:S02]  /*10e20*/  FMNMX.FTZ R9, R20, R9, !PT ;  /* 0x0000000914097209 */ /* 0x001fe40007810000 */
[C---:B------:R-:W-:Y:S02]  /*10e30*/  ISETP.GT.AND P4, PT, R205.reuse, 0x30, P2 ;  /* 0x00000030cd00780c */ /* 0x040fe40001784270 */
[----:B------:R-:W-:Y:S01]  /*10e40*/  ISETP.GT.AND P3, PT, R205, 0x11, P2 ;  /* 0x00000011cd00780c */ /* 0x000fe20001764270 */
[----:B------:R-:W0:Y:S01]  /*10e50*/  SHFL.BFLY PT, R20, R9, 0x1, 0x1f ;  /* 0x0c201f0009147f89 */ /* 0x000e2200000e0000 */
[----:B------:R-:W-:-:S02]  /*10e60*/  ISETP.LT.OR P4, PT, R211, 0x31, P4 ;  /* 0x00000031d300780c */ /* 0x000fc40002781670 */
[----:B------:R-:W-:Y:S02]  /*10e70*/  ISETP.LT.OR P3, PT, R211, 0x12, P3 ;  /* 0x00000012d300780c */ /* 0x000fe40001f61670 */
[----:B------:R-:W-:Y:S02]  /*10e80*/  FSEL R178, R178, -INF , !P4 ;  /* 0xff800000b2b27808 */ /* 0x000fe40006000000 */
[----:B------:R-:W-:Y:S02]  /*10e90*/  FSEL R163, R163, -INF , !P3 ;  /* 0xff800000a3a37808 */ /* 0x000fe40005800000 */
[C---:B------:R-:W-:Y:S02]  /*10ea0*/  ISETP.GT.AND P3, PT, R205.reuse, 0x20, P2 ;  /* 0x00000020cd00780c */ /* 0x040fe40001764270 */
[----:B------:R-:W-:Y:S02]  /*10eb0*/  ISETP.GT.AND P6, PT, R205, 0x31, P2 ;  /* 0x00000031cd00780c */ /* 0x000fe400017c4270 */
[----:B------:R-:W-:-:S02]  /*10ec0*/  ISETP.LT.OR P3, PT, R211, 0x21, P3 ;  /* 0x00000021d300780c */ /* 0x000fc40001f61670 */
[----:B------:R-:W-:Y:S02]  /*10ed0*/  ISETP.LT.OR P6, PT, R211, 0x32, P6 ;  /* 0x00000032d300780c */ /* 0x000fe400037c1670 */
[----:B------:R-:W-:Y:S02]  /*10ee0*/  FSEL R170, R170, -INF , !P3 ;  /* 0xff800000aaaa7808 */ /* 0x000fe40005800000 */
[----:B------:R-:W-:-:S04]  /*10ef0*/  ISETP.GT.AND P3, PT, R205, 0x29, P2 ;  /* 0x00000029cd00780c */ /* 0x000fc80001764270 */
[----:B------:R-:W-:Y:S02]  /*10f00*/  ISETP.LT.OR P3, PT, R211, 0x2a, P3 ;  /* 0x0000002ad300780c */ /* 0x000fe40001f61670 */
[----:B0-----:R-:W-:Y:S02]  /*10f10*/  FMNMX.FTZ R9, R9, R20, !PT ;  /* 0x0000001409097209 */ /* 0x001fe40007810000 */
[----:B------:R-:W-:Y:S02]  /*10f20*/  FMNMX.FTZ R20, R158, R15, !PT ;  /* 0x0000000f9e147209 */ /* 0x000fe40007810000 */
[----:B------:R-:W-:Y:S02]  /*10f30*/  MOV R15, UR4 ;  /* 0x00000004000f7c02 */ /* 0x000fe40008000f00 */
[----:B------:R-:W-:Y:S02]  /*10f40*/  FMNMX.FTZ R153, R159, R20, !PT ;  /* 0x000000149f997209 */ /* 0x000fe40007810000 */
[C---:B------:R-:W-:Y:S01]  /*10f50*/  FSETP.NEU.FTZ.AND P4, PT, R9.reuse, -INF , PT ;  /* 0xff8000000900780b */ /* 0x040fe20003f9d000 */
[----:B------:R-:W-:Y:S01]  /*10f60*/  FMUL.FTZ R155, R9, R15 ;  /* 0x0000000f099b7220 */ /* 0x000fe20000410000 */
[----:B------:R-:W-:-:S02]  /*10f70*/  FMNMX.FTZ R20, R162, R153, !PT ;  /* 0x00000099a2147209 */ /* 0x000fc40007810000 */
[----:B------:R-:W-:Y:S02]  /*10f80*/  FSEL R175, R175, -INF , !P3 ;  /* 0xff800000afaf7808 */ /* 0x000fe40005800000 */
[----:B------:R-:W-:Y:S02]  /*10f90*/  FSEL R153, R155, RZ, P4 ;  /* 0x000000ff9b997208 */ /* 0x000fe40002000000 */
[----:B------:R-:W-:Y:S02]  /*10fa0*/  FMNMX.FTZ R155, R163, R20, !PT ;  /* 0x00000014a39b7209 */ /* 0x000fe40007810000 */
[C---:B------:R-:W-:Y:S01]  /*10fb0*/  ISETP.GT.AND P3, PT, R205.reuse, 0x38, P2 ;  /* 0x00000038cd00780c */ /* 0x040fe20001764270 */
[--C-:B------:R-:W-:Y:S01]  /*10fc0*/  FFMA.FTZ R165, R156, R15, -R153.reuse ;  /* 0x0000000f9ca57223 */ /* 0x100fe20000010899 */
[----:B------:R-:W-:Y:S01]  /*10fd0*/  FMNMX.FTZ R20, R166, R155, !PT ;  /* 0x0000009ba6147209 */ /* 0x000fe20007810000 */
[-CC-:B------:R-:W-:Y:S01]  /*10fe0*/  FFMA.FTZ R157, R204, R15.reuse, -R153.reuse ;  /* 0x0000000fcc9d7223 */ /* 0x180fe20000010899 */
[----:B------:R-:W-:Y:S01]  /*10ff0*/  ISETP.GT.AND P2, PT, R205, 0x39, P2 ;  /* 0x00000039cd00780c */ /* 0x000fe20001744270 */
[-CC-:B------:R-:W-:Y:S01]  /*11000*/  FFMA.FTZ R173, R212, R15.reuse, -R153.reuse ;  /* 0x0000000fd4ad7223 */ /* 0x180fe20000010899 */
[----:B------:R-:W-:Y:S01]  /*11010*/  FMNMX.FTZ R155, R167, R20, !PT ;  /* 0x00000014a79b7209 */ /* 0x000fe20007810000 */
[--C-:B------:R-:W-:Y:S01]  /*11020*/  FFMA.FTZ R188, R188, R15, -R153.reuse ;  /* 0x0000000fbcbc7223 */ /* 0x100fe20000010899 */
[----:B------:R-:W-:Y:S01]  /*11030*/  ISETP.LT.OR P3, PT, R211, 0x39, P3 ;  /* 0x00000039d300780c */ /* 0x000fe20001f61670 */
[----:B------:R-:W-:Y:S01]  /*11040*/  MUFU.EX2 R157, R157 ;  /* 0x0000009d009d7308 */ /* 0x000fe20000000800 */
[----:B------:R-:W-:Y:S01]  /*11050*/  FMNMX.FTZ R20, R170, R155, !PT ;  /* 0x0000009baa147209 */ /* 0x000fe20007810000 */
[-CC-:B------:R-:W-:Y:S01]  /*11060*/  FFMA.FTZ R160, R160, R15.reuse, -R153.reuse ;  /* 0x0000000fa0a07223 */ /* 0x180fe20000010899 */
[----:B------:R-:W-:Y:S01]  /*11070*/  FSEL R156, R179, -INF , !P6 ;  /* 0xff800000b39c7808 */ /* 0x000fe20007000000 */
        /* <DEDUP_REMOVED lines=11> */
[----:B------:R-:W-:Y:S01]  /*11130*/  FSEL R212, R183, -INF , !P2 ;  /* 0xff800000b7d47808 */ /* 0x000fe20005000000 */
[----:B------:R0:W-:Y:S01]  /*11140*/  MUFU.EX2 R155, R165 ;  /* 0x000000a5009b7308 */ /* 0x0001e20000000800 */
[----:B------:R-:W-:Y:S01]  /*11150*/  FMNMX.FTZ R161, R178, R161, !PT ;  /* 0x000000a1b2a17209 */ /* 0x000fe20007810000 */
[-CC-:B------:R-:W-:Y:S01]  /*11160*/  FFMA.FTZ R183, R180, R15.reuse, -R153.reuse ;  /* 0x0000000fb4b77223 */ /* 0x180fe20000010899 */
[-CC-:B------:R-:W-:Y:S01]  /*11170*/  FFMA.FTZ R180, R181, R15.reuse, -R153.reuse ;  /* 0x0000000fb5b47223 */ /* 0x180fe20000010899 */
[----:B------:R-:W-:Y:S01]  /*11180*/  FFMA.FTZ R236, R236, R15, -R153 ;  /* 0x0000000fecec7223 */ /* 0x000fe20000010899 */
[----:B------:R-:W-:-:S03]  /*11190*/  FMNMX.FTZ R161, R156, R161, !PT ;  /* 0x000000a19ca17209 */ /* 0x000fc60007810000 */
[----:B------:R1:W-:Y:S01]  /*111a0*/  MUFU.EX2 R182, R173 ;  /* 0x000000ad00b67308 */ /* 0x0003e20000000800 */
[----:B------:R-:W-:Y:S01]  /*111b0*/  FMNMX.FTZ R161, R204, R161, !PT ;  /* 0x000000a1cca17209 */ /* 0x000fe20007810000 */
[----:B0-----:R-:W-:-:S03]  /*111c0*/  FFMA.FTZ R165, R230, R15, -R153 ;  /* 0x0000000fe6a57223 */ /* 0x001fc60000010899 */
[----:B------:R-:W-:Y:S01]  /*111d0*/  FMNMX.FTZ R20, R212, R161, !PT ;  /* 0x000000a1d4147209 */ /* 0x000fe20007810000 */
[-CC-:B------:R-:W-:Y:S02]  /*111e0*/  FFMA.FTZ R161, R228, R15.reuse, -R153.reuse ;  /* 0x0000000fe4a17223 */ /* 0x180fe40000010899 */
[----:B------:R-:W-:Y:S01]  /*111f0*/  MUFU.EX2 R160, R160 ;  /* 0x000000a000a07308 */ /* 0x000fe20000000800 */
[----:B-1----:R-:W-:Y:S01]  /*11200*/  FFMA.FTZ R173, R232, R15, -R153 ;  /* 0x0000000fe8ad7223 */ /* 0x002fe20000010899 */
[----:B------:R-:W0:Y:S01]  /*11210*/  SHFL.BFLY PT, R169, R20, 0x2, 0x1f ;  /* 0x0c401f0014a97f89 */ /* 0x000e2200000e0000 */
[----:B------:R-:W-:-:S05]  /*11220*/  IMAD.MOV R153, RZ, RZ, -R194 ;  /* 0x000000ffff997224 */ /* 0x000fca00078e0ac2 */
[----:B------:R-:W-:Y:S01]  /*11230*/  MUFU.EX2 R161, R161 ;  /* 0x000000a100a17308 */ /* 0x000fe20000000800 */
[----:B------:R-:W-:-:S07]  /*11240*/  ISETP.NE.AND P3, PT, R22, R153, PT ;  /* 0x000000991600720c */ /* 0x000fce0003f65270 */
[----:B------:R-:W-:Y:S08]  /*11250*/  MUFU.EX2 R164, R164 ;  /* 0x000000a400a47308 */ /* 0x000ff00000000800 */
[----:B------:R-:W-:Y:S01]  /*11260*/  MUFU.EX2 R165, R165 ;  /* 0x000000a500a57308 */ /* 0x000fe20000000800 */
[----:B0-----:R-:W-:Y:S02]  /*11270*/  FMNMX.FTZ R179, R20, R169, !PT ;  /* 0x000000a914b37209 */ /* 0x001fe40007810000 */
[----:B------:R-:W-:-:S03]  /*11280*/  FSEL R169, R9, RZ, P4 ;  /* 0x000000ff09a97208 */ /* 0x000fc60002000000 */
[----:B------:R-:W0:Y:S02]  /*11290*/  SHFL.BFLY PT, R20, R179, 0x1, 0x1f ;  /* 0x0c201f00b3147f89 */ /* 0x000e2400000e0000 */
[----:B------:R-:W-:Y:S01]  /*112a0*/  MUFU.EX2 R168, R168 ;  /* 0x000000a800a87308 */ /* 0x000fe20000000800 */
[----:B------:R-:W-:-:S04]  /*112b0*/  FADD.FTZ R208, -R169, R208 ;  /* 0x000000d0a9d07221 */ /* 0x000fc80000010100 */
[----:B------:R-:W-:-:S03]  /*112c0*/  FMUL.FTZ R169, R208, R15 ;  /* 0x0000000fd0a97220 */ /* 0x000fc60000410000 */
[----:B------:R-:W-:Y:S08]  /*112d0*/  MUFU.EX2 R173, R173 ;  /* 0x000000ad00ad7308 */ /* 0x000ff00000000800 */
[----:B------:R-:W1:Y:S01]  /*112e0*/  MUFU.EX2 R169, R169 ;  /* 0x000000a900a97308 */ /* 0x000e620000000800 */
[----:B0-----:R-:W-:-:S07]  /*112f0*/  FMNMX.FTZ R20, R179, R20, !PT ;  /* 0x00000014b3147209 */ /* 0x001fce0007810000 */
[----:B------:R-:W0:Y:S01]  /*11300*/  MUFU.EX2 R172, R172 ;  /* 0x000000ac00ac7308 */ /* 0x000e220000000800 */
[----:B------:R-:W-:-:S04]  /*11310*/  FSETP.NEU.FTZ.AND P2, PT, R20, -INF , PT ;  /* 0xff8000001400780b */ /* 0x000fc80003f5d000 */
[----:B------:R-:W-:-:S03]  /*11320*/  FSEL R181, R20, RZ, P2 ;  /* 0x000000ff14b57208 */ /* 0x000fc60001000000 */
[----:B------:R-:W4:Y:S01]  /*11330*/  MUFU.EX2 R177, R177 ;  /* 0x000000b100b17308 */ /* 0x000f220000000800 */
[----:B-1----:R-:W-:Y:S01]  /*11340*/  FFMA.FTZ R208, R169, R3, R188 ;  /* 0x00000003a9d07223 */ /* 0x002fe200000100bc */
[----:B------:R-:W-:Y:S01]  /*11350*/  FMUL.FTZ R3, R20, R15 ;  /* 0x0000000f14037220 */ /* 0x000fe20000410000 */
[-C--:B------:R-:W-:Y:S01]  /*11360*/  FMUL.FTZ R24, R24, R169.reuse ;  /* 0x000000a918187220 */ /* 0x080fe20000410000 */
[----:B------:R-:W-:Y:S01]  /*11370*/  FADD.FTZ R228, -R181, R210 ;  /* 0x000000d2b5e47221 */ /* 0x000fe20000010100 */
[----:B------:R-:W-:Y:S01]  /*11380*/  FADD.FTZ R208, R157, R208 ;  /* 0x000000d09dd07221 */ /* 0x000fe20000010000 */
[-C--:B------:R-:W-:Y:S01]  /*11390*/  FMUL.FTZ R25, R25, R169.reuse ;  /* 0x000000a919197220 */ /* 0x080fe20000410000 */
[----:B------:R-:W-:Y:S01]  /*113a0*/  FSEL R3, R3, RZ, P2 ;  /* 0x000000ff03037208 */ /* 0x000fe20001000000 */
[----:B------:R-:W1:Y:S01]  /*113b0*/  MUFU.EX2 R176, R176 ;  /* 0x000000b000b07308 */ /* 0x000e620000000800 */
[----:B------:R-:W-:Y:S01]  /*113c0*/  FADD.FTZ R181, R155, R208 ;  /* 0x000000d09bb57221 */ /* 0x000fe20000010000 */
[-C--:B------:R-:W-:Y:S01]  /*113d0*/  FMUL.FTZ R28, R28, R169.reuse ;  /* 0x000000a91c1c7220 */ /* 0x080fe20000410000 */
[----:B------:R-:W-:Y:S01]  /*113e0*/  FMUL.FTZ R29, R29, R169 ;  /* 0x000000a91d1d7220 */ /* 0x000fe20000410000 */
[-C--:B------:R-:W-:Y:S01]  /*113f0*/  FFMA.FTZ R208, R152, R15.reuse, -R3 ;  /* 0x0000000f98d07223 */ /* 0x080fe20000010803 */
[----:B------:R-:W-:Y:S01]  /*11400*/  FADD.FTZ R181, R182, R181 ;  /* 0x000000b5b6b57221 */ /* 0x000fe20000010000 */
[-CC-:B------:R-:W-:Y:S01]  /*11410*/  FFMA.FTZ R154, R154, R15.reuse, -R3.reuse ;  /* 0x0000000f9a9a7223 */ /* 0x180fe20000010803 */
[-C--:B------:R-:W-:Y:S01]  /*11420*/  FFMA.FTZ R210, R159, R15.reuse, -R3 ;  /* 0x0000000f9fd27223 */ /* 0x080fe20000010803 */
[----:B------:R5:W-:Y:S01]  /*11430*/  MUFU.EX2 R153, R183 ;  /* 0x000000b700997308 */ /* 0x000be20000000800 */
[----:B------:R-:W-:Y:S01]  /*11440*/  FADD.FTZ R152, R160, R181 ;  /* 0x000000b5a0987221 */ /* 0x000fe20000010000 */
[-CC-:B------:R-:W-:Y:S01]  /*11450*/  FFMA.FTZ R158, R158, R15.reuse, -R3.reuse ;  /* 0x0000000f9e9e7223 */ /* 0x180fe20000010803 */
[-CC-:B------:R-:W-:Y:S01]  /*11460*/  FFMA.FTZ R189, R162, R15.reuse, -R3.reuse ;  /* 0x0000000fa2bd7223 */ /* 0x180fe20000010803 */
[-CC-:B------:R-:W-:Y:S01]  /*11470*/  FFMA.FTZ R163, R163, R15.reuse, -R3.reuse ;  /* 0x0000000fa3a37223 */ /* 0x180fe20000010803 */
[----:B------:R-:W-:Y:S01]  /*11480*/  FADD.FTZ R205, R161, R152 ;  /* 0x00000098a1cd7221 */ /* 0x000fe20000010000 */
[-CC-:B------:R-:W-:Y:S01]  /*11490*/  FFMA.FTZ R181, R166, R15.reuse, -R3.reuse ;  /* 0x0000000fa6b57223 */ /* 0x180fe20000010803 */
[-C--:B------:R-:W-:Y:S01]  /*114a0*/  FFMA.FTZ R167, R167, R15.reuse, -R3 ;  /* 0x0000000fa7a77223 */ /* 0x080fe20000010803 */
[----:B------:R-:W-:Y:S01]  /*114b0*/  MUFU.EX2 R179, R236 ;  /* 0x000000ec00b37308 */ /* 0x000fe20000000800 */
[----:B------:R-:W-:Y:S01]  /*114c0*/  FADD.FTZ R152, R164, R205 ;  /* 0x000000cda4987221 */ /* 0x000fe20000010000 */
[-CC-:B-----5:R-:W-:Y:S01]  /*114d0*/  FFMA.FTZ R183, R170, R15.reuse, -R3.reuse ;  /* 0x0000000faab77223 */ /* 0x1a0fe20000010803 */
[-C--:B------:R-:W-:Y:S01]  /*114e0*/  FMUL.FTZ R170, R228, R15.reuse ;  /* 0x0000000fe4aa7220 */ /* 0x080fe20000410000 */
[-CC-:B------:R-:W-:Y:S01]  /*114f0*/  FFMA.FTZ R171, R171, R15.reuse, -R3.reuse ;  /* 0x0000000fabab7223 */ /* 0x180fe20000010803 */
[----:B------:R-:W-:Y:S01]  /*11500*/  FADD.FTZ R205, R165, R152 ;  /* 0x00000098a5cd7221 */ /* 0x000fe20000010000 */
[-CC-:B------:R-:W-:Y:S01]  /*11510*/  FFMA.FTZ R174, R174, R15.reuse, -R3.reuse ;  /* 0x0000000faeae7223 */ /* 0x180fe20000010803 */
[-C--:B------:R-:W-:Y:S01]  /*11520*/  FFMA.FTZ R175, R175, R15.reuse, -R3 ;  /* 0x0000000fafaf7223 */ /* 0x080fe20000010803 */
[----:B------:R-:W5:Y:S01]  /*11530*/  MUFU.EX2 R180, R180 ;  /* 0x000000b400b47308 */ /* 0x000f620000000800 */
[----:B------:R-:W-:Y:S01]  /*11540*/  FADD.FTZ R152, R168, R205 ;  /* 0x000000cda8987221 */ /* 0x000fe20000010000 */
[-CC-:B------:R-:W-:Y:S01]  /*11550*/  FFMA.FTZ R178, R178, R15.reuse, -R3.reuse ;  /* 0x0000000fb2b27223 */ /* 0x180fe20000010803 */
[-CC-:B------:R-:W-:Y:S01]  /*11560*/  FFMA.FTZ R205, R156, R15.reuse, -R3.reuse ;  /* 0x0000000f9ccd7223 */ /* 0x180fe20000010803 */
[-CC-:B------:R-:W-:Y:S01]  /*11570*/  FFMA.FTZ R204, R204, R15.reuse, -R3.reuse ;  /* 0x0000000fcccc7223 */ /* 0x180fe20000010803 */
[----:B------:R-:W-:Y:S01]  /*11580*/  FADD.FTZ R211, R173, R152 ;  /* 0x00000098add37221 */ /* 0x000fe20000010000 */
[----:B------:R-:W-:Y:S01]  /*11590*/  FFMA.FTZ R212, R212, R15, -R3 ;  /* 0x0000000fd4d47223 */ /* 0x000fe20000010803 */
[----:B------:R-:W-:Y:S01]  /*115a0*/  @!P3 IMAD R3, R209, 0x40, R192 ;  /* 0x00000040d103b824 */ /* 0x000fe200078e02c0 */
[----:B------:R2:W-:Y:S01]  /*115b0*/  MUFU.EX2 R159, R154 ;  /* 0x0000009a009f7308 */ /* 0x0005e20000000800 */
[----:B0-----:R-:W-:Y:S01]  /*115c0*/  FADD.FTZ R152, R172, R211 ;  /* 0x000000d3ac987221 */ /* 0x001fe20000010000 */
[----:B------:R-:W-:Y:S01]  /*115d0*/  FMUL.FTZ R32, R32, R169 ;  /* 0x000000a920207220 */ /* 0x000fe20000410000 */
[----:B------:R-:W-:-:S02]  /*115e0*/  @!P3 IMAD R3, R3, 0x4, R2 ;  /* 0x000000040303b824 */ /* 0x000fc400078e0202 */
[-C--:B------:R-:W-:Y:S01]  /*115f0*/  FMUL.FTZ R33, R33, R169.reuse ;  /* 0x000000a921217220 */ /* 0x080fe20000410000 */
[----:B----4-:R-:W-:Y:S01]  /*11600*/  FADD.FTZ R211, R177, R152 ;  /* 0x00000098b1d37221 */ /* 0x010fe20000010000 */
[----:B------:R-:W-:Y:S01]  /*11610*/  F2FP.F16.F32.PACK_AB R152, R157, R188 ;  /* 0x000000bc9d98723e */ /* 0x000fe200000000ff */
[----:B------:R-:W-:Y:S01]  /*11620*/  FMUL.FTZ R36, R36, R169 ;  /* 0x000000a924247220 */ /* 0x000fe20000410000 */
[----:B------:R-:W0:Y:S01]  /*11630*/  MUFU.EX2 R170, R170 ;  /* 0x000000aa00aa7308 */ /* 0x000e220000000800 */
[----:B-1----:R-:W-:Y:S01]  /*11640*/  FADD.FTZ R156, R176, R211 ;  /* 0x000000d3b09c7221 */ /* 0x002fe20000010000 */
[----:B--2---:R-:W-:Y:S01]  /*11650*/  F2FP.F16.F32.PACK_AB R154, R182, R155 ;  /* 0x0000009bb69a723e */ /* 0x004fe200000000ff */
[----:B------:R-:W-:Y:S01]  /*11660*/  @!P3 STS [R3+0x28800], R169 ;  /* 0x028800a90300b388 */ /* 0x000fe20000000800 */
[----:B-----5:R-:W-:Y:S01]  /*11670*/  F2FP.F16.F32.PACK_AB R166, R180, R153 ;  /* 0x00000099b4a6723e */ /* 0x020fe200000000ff */
[----:B------:R-:W-:Y:S01]  /*11680*/  FADD.FTZ R162, R179, R156 ;  /* 0x0000009cb3a27221 */ /* 0x000fe20000010000 */
[----:B------:R-:W-:Y:S01]  /*11690*/  F2FP.F16.F32.PACK_AB R156, R161, R160 ;  /* 0x000000a0a19c723e */ /* 0x000fe200000000ff */
[-C--:B------:R-:W-:Y:S01]  /*116a0*/  FMUL.FTZ R37, R37, R169.reuse ;  /* 0x000000a925257220 */ /* 0x080fe20000410000 */
[----:B------:R-:W1:Y:S01]  /*116b0*/  MUFU.EX2 R208, R208 ;  /* 0x000000d000d07308 */ /* 0x000e620000000800 */
[----:B------:R-:W-:Y:S01]  /*116c0*/  FADD.FTZ R155, R153, R162 ;  /* 0x000000a2999b7221 */ /* 0x000fe20000010000 */
[----:B------:R-:W-:Y:S01]  /*116d0*/  F2FP.F16.F32.PACK_AB R160, R173, R168 ;  /* 0x000000a8ada0723e */ /* 0x000fe200000000ff */
[-C--:B------:R-:W-:Y:S01]  /*116e0*/  FMUL.FTZ R40, R40, R169.reuse ;  /* 0x000000a928287220 */ /* 0x080fe20000410000 */
[----:B------:R-:W-:Y:S01]  /*116f0*/  F2FP.F16.F32.PACK_AB R162, R177, R172 ;  /* 0x000000acb1a2723e */ /* 0x000fe200000000ff */
[-C--:B------:R-:W-:Y:S01]  /*11700*/  FMUL.FTZ R41, R41, R169.reuse ;  /* 0x000000a929297220 */ /* 0x080fe20000410000 */
[-C--:B------:R-:W-:Y:S01]  /*11710*/  FMUL.FTZ R44, R44, R169.reuse ;  /* 0x000000a92c2c7220 */ /* 0x080fe20000410000 */
[-C--:B------:R-:W-:Y:S01]  /*11720*/  FMUL.FTZ R45, R45, R169.reuse ;  /* 0x000000a92d2d7220 */ /* 0x080fe20000410000 */
[----:B------:R2:W4:Y:S01]  /*11730*/  MUFU.EX2 R209, R158 ;  /* 0x0000009e00d17308 */ /* 0x0005220000000800 */
[----:B0-----:R-:W-:Y:S01]  /*11740*/  FFMA.FTZ R153, R170, R8, R159 ;  /* 0x00000008aa997223 */ /* 0x001fe2000001009f */
[----:B------:R0:W-:Y:S01]  /*11750*/  @!P3 STS [R3+0x28820], R170 ;  /* 0x028820aa0300b388 */ /* 0x0001e20000000800 */
[-C--:B------:R-:W-:Y:S01]  /*11760*/  FMUL.FTZ R48, R48, R169.reuse ;  /* 0x000000a930307220 */ /* 0x080fe20000410000 */
[-C--:B------:R-:W-:Y:S01]  /*11770*/  FMUL.FTZ R49, R49, R169.reuse ;  /* 0x000000a931317220 */ /* 0x080fe20000410000 */
[-C--:B------:R-:W-:Y:S01]  /*11780*/  FMUL.FTZ R52, R52, R169.reuse ;  /* 0x000000a934347220 */ /* 0x080fe20000410000 */
[-C--:B------:R-:W-:Y:S01]  /*11790*/  FMUL.FTZ R53, R53, R169.reuse ;  /* 0x000000a935357220 */ /* 0x080fe20000410000 */
[-C--:B------:R-:W-:Y:S01]  /*117a0*/  FMUL.FTZ R56, R56, R169.reuse ;  /* 0x000000a938387220 */ /* 0x080fe20000410000 */
[----:B------:R-:W5:Y:S01]  /*117b0*/  MUFU.EX2 R210, R210 ;  /* 0x000000d200d27308 */ /* 0x000f620000000800 */
[----:B-1----:R-:W-:Y:S01]  /*117c0*/  FADD.FTZ R8, R208, R153 ;  /* 0x00000099d0087221 */ /* 0x002fe20000010000 */
[----:B--2---:R-:W-:Y:S01]  /*117d0*/  F2FP.F16.F32.PACK_AB R158, R165, R164 ;  /* 0x000000a4a59e723e */ /* 0x004fe200000000ff */
[-C--:B------:R-:W-:Y:S01]  /*117e0*/  FMUL.FTZ R57, R57, R169.reuse ;  /* 0x000000a939397220 */ /* 0x080fe20000410000 */
[----:B0-----:R-:W-:Y:S01]  /*117f0*/  FADD.FTZ R3, R180, R155 ;  /* 0x0000009bb4037221 */ /* 0x001fe20000010000 */
[----:B------:R-:W-:Y:S01]  /*11800*/  F2FP.F16.F32.PACK_AB R164, R179, R176 ;  /* 0x000000b0b3a4723e */ /* 0x000fe200000000ff */
        /* <DEDUP_REMOVED lines=55> */
[----:B------:R-:W-:Y:S01]  /*11b80*/  FMUL.FTZ R149, R149, R169 ;  /* 0x000000a995957220 */ /* 0x000fe20000410000 */
[----:B-1----:R-:W-:Y:S01]  /*11b90*/  F2FP.F16.F32.PACK_AB R157, R168, R157 ;  /* 0x0000009da89d723e */ /* 0x002fe200000000ff */
[-C--:B------:R-:W-:Y:S01]  /*11ba0*/  FMUL.FTZ R26, R26, R170.reuse ;  /* 0x000000aa1a1a7220 */ /* 0x080fe20000410000 */
[----:B------:R-:W1:Y:S01]  /*11bb0*/  MUFU.EX2 R8, R175 ;  /* 0x000000af00087308 */ /* 0x000e620000000800 */
[----:B---3--:R-:W-:Y:S01]  /*11bc0*/  FADD.FTZ R174, R168, R153 ;  /* 0x00000099a8ae7221 */ /* 0x008fe20000010000 */
[-C--:B------:R-:W-:Y:S01]  /*11bd0*/  FMUL.FTZ R27, R27, R170.reuse ;  /* 0x000000aa1b1b7220 */ /* 0x080fe20000410000 */
[-C--:B------:R-:W-:Y:S01]  /*11be0*/  FMUL.FTZ R30, R30, R170.reuse ;  /* 0x000000aa1e1e7220 */ /* 0x080fe20000410000 */
[-C--:B------:R-:W-:Y:S01]  /*11bf0*/  FMUL.FTZ R31, R31, R170.reuse ;  /* 0x000000aa1f1f7220 */ /* 0x080fe20000410000 */
[----:B--2---:R-:W-:Y:S01]  /*11c00*/  FADD.FTZ R153, R181, R174 ;  /* 0x000000aeb5997221 */ /* 0x004fe20000010000 */
[-C--:B------:R-:W-:Y:S01]  /*11c10*/  FMUL.FTZ R34, R34, R170.reuse ;  /* 0x000000aa22227220 */ /* 0x080fe20000410000 */
[-C--:B------:R-:W-:Y:S01]  /*11c20*/  FMUL.FTZ R35, R35, R170.reuse ;  /* 0x000000aa23237220 */ /* 0x080fe20000410000 */
[----:B------:R2:W3:Y:S01]  /*11c30*/  MUFU.EX2 R165, R178 ;  /* 0x000000b200a57308 */ /* 0x0004e20000000800 */
[----:B0-----:R-:W-:Y:S01]  /*11c40*/  FADD.FTZ R180, R172, R153 ;  /* 0x00000099acb47221 */ /* 0x001fe20000010000 */
[-C--:B------:R-:W-:Y:S01]  /*11c50*/  FMUL.FTZ R38, R38, R170.reuse ;  /* 0x000000aa26267220 */ /* 0x080fe20000410000 */
[-C--:B------:R-:W-:Y:S01]  /*11c60*/  FMUL.FTZ R39, R39, R170.reuse ;  /* 0x000000aa27277220 */ /* 0x080fe20000410000 */
[-C--:B------:R-:W-:Y:S01]  /*11c70*/  FMUL.FTZ R42, R42, R170.reuse ;  /* 0x000000aa2a2a7220 */ /* 0x080fe20000410000 */
[----:B----4-:R-:W-:Y:S01]  /*11c80*/  FADD.FTZ R153, R161, R180 ;  /* 0x000000b4a1997221 */ /* 0x010fe20000010000 */
[C---:B-----5:R-:W-:Y:S01]  /*11c90*/  F2FP.F16.F32.PACK_AB R161, R176.reuse, R161 ;  /* 0x000000a1b0a1723e */ /* 0x060fe200000000ff */
[-C--:B------:R-:W-:Y:S01]  /*11ca0*/  FMUL.FTZ R43, R43, R170.reuse ;  /* 0x000000aa2b2b7220 */ /* 0x080fe20000410000 */
[----:B------:R-:W0:Y:S01]  /*11cb0*/  MUFU.EX2 R174, R205 ;  /* 0x000000cd00ae7308 */ /* 0x000e220000000800 */
[----:B--2---:R-:W-:Y:S01]  /*11cc0*/  FADD.FTZ R178, R176, R153 ;  /* 0x00000099b0b27221 */ /* 0x004fe20000010000 */
        /* <DEDUP_REMOVED lines=8> */
[----:B------:R-:W-:Y:S01]  /*11d50*/  F2FP.F16.F32.PACK_AB R153, R208, R159 ;  /* 0x0000009fd099723e */ /* 0x000fe200000000ff */
[-C--:B------:R-:W-:Y:S01]  /*11d60*/  FMUL.FTZ R54, R54, R170.reuse ;  /* 0x000000aa36367220 */ /* 0x080fe20000410000 */
[----:B------:R-:W-:Y:S01]  /*11d70*/  F2FP.F16.F32.PACK_AB R159, R172, R181 ;  /* 0x000000b5ac9f723e */ /* 0x000fe200000000ff */
[----:B---3--:R-:W-:Y:S01]  /*11d80*/  FADD.FTZ R155, R165, R178 ;  /* 0x000000b2a59b7221 */ /* 0x008fe20000010000 */
[-C--:B------:R-:W-:Y:S01]  /*11d90*/  FMUL.FTZ R55, R55, R170.reuse ;  /* 0x000000aa37377220 */ /* 0x080fe20000410000 */
[-C--:B------:R-:W-:Y:S01]  /*11da0*/  FMUL.FTZ R58, R58, R170.reuse ;  /* 0x000000aa3a3a7220 */ /* 0x080fe20000410000 */
[----:B------:R-:W2:Y:S01]  /*11db0*/  MUFU.EX2 R212, R212 ;  /* 0x000000d400d47308 */ /* 0x000ea20000000800 */
        /* <DEDUP_REMOVED lines=16> */
[C---:B--2---:R-:W-:Y:S01]  /*11ec0*/  F2FP.F16.F32.PACK_AB R167, R212.reuse, R167 ;  /* 0x000000a7d4a7723e */ /* 0x044fe200000000ff */
[----:B------:R-:W-:Y:S01]  /*11ed0*/  FADD.FTZ R8, R212, R169 ;  /* 0x000000a9d4087221 */ /* 0x000fe20000010000 */
        /* <DEDUP_REMOVED lines=8> */
[----:B------:R0:W-:Y:S01]  /*11f60*/  STSM.16.M88.4 [R195+0x26800], R152 ;  /* 0x02680098c3007844 */ /* 0x0001e20000000200 */
[-C--:B------:R-:W-:Y:S01]  /*11f70*/  FMUL.FTZ R98, R98, R170.reuse ;  /* 0x000000aa62627220 */ /* 0x080fe20000410000 */
[-C--:B------:R-:W-:Y:S01]  /*11f80*/  FMUL.FTZ R99, R99, R170.reuse ;  /* 0x000000aa63637220 */ /* 0x080fe20000410000 */
[-C--:B------:R-:W-:Y:S01]  /*11f90*/  FMUL.FTZ R102, R102, R170.reuse ;  /* 0x000000aa66667220 */ /* 0x080fe20000410000 */
[----:B------:R0:W-:Y:S01]  /*11fa0*/  STSM.16.M88.4 [R196], R156 ;  /* 0x0000009cc4007844 */ /* 0x0001e20000000200 */
        /* <DEDUP_REMOVED lines=27> */
[----:B0-----:R-:W-:Y:S06]  /*12160*/  @!P0 BRA `(.L_x_2143) ;  /* 0x0000000000048947 */ /* 0x001fec0003800000 */
[----:B------:R-:W-:Y:S01]  /*12170*/  BPT.TRAP 0x1 ;  /* 0x000000040000795c */ /* 0x000fe20000300000 */
.L_x_2143:
[----:B------:R0:W1:Y:S01]  /*12180*/  SYNCS.PHASECHK.TRANS64.TRYWAIT P2, [R206+URZ+0x28c50], R207 ;  /* 0x028c50cfce0075a7 */ /* 0x000062000804017f */
[----:B------:R-:W-:Y:S05]  /*12190*/  @!P0 BRA `(.L_x_2144) ;  /* 0x0000000000048947 */ /* 0x000fea0003800000 */
[----:B------:R-:W-:Y:S01]  /*121a0*/  BPT.TRAP 0x1 ;  /* 0x000000040000795c */ /* 0x000fe20000300000 */
.L_x_2144:
[----:B------:R-:W-:Y:S04]  /*121b0*/  BSSY B1, `(.L_x_2145) ;  /* 0x0000004000017945 */ /* 0x000fe80003800000 */
[----:B-1----:R-:W-:Y:S05]  /*121c0*/  @P2 BRA `(.L_x_2146) ;  /* 0x0000000000082947 */ /* 0x002fea0003800000 */
[----:B------:R-:W1:Y:S02]  /*121d0*/  SYNCS.PHASECHK.TRANS64.TRYWAIT P2, [R206+URZ+0x28c50], R207 ;  /* 0x028c50cfce0075a7 */ /* 0x000e64000804017f */
[----:B-1----:R-:W-:Y:S05]  /*121e0*/  @!P2 BRA `(.L_x_2147) ;  /* 0x000000ac0000a947 */ /* 0x002fea0003800000 */
.L_x_2146:
[----:B------:R-:W-:Y:S05]  /*121f0*/  BSYNC B1 ;  /* 0x0000000000017941 */ /* 0x000fea0003800000 */
.L_x_2145:
[----:B------:R-:W-:Y:S01]  /*12200*/  IMAD R168, R18, 0x1000, R190 ;  /* 0x0000100012a87824 */ /* 0x000fe200078e02be */
[----:B------:R-:W-:Y:S01]  /*12210*/  WARPGROUP.ARRIVE ;  /* 0x00000000000079c5 */ /* 0x000fe20000000000 */
[----:B------:R-:W-:Y:S01]  /*12220*/  IMAD.MOV.U32 R169, RZ, RZ, 0x40000040 ;  /* 0x40000040ffa97424 */ /* 0x000fe200078e00ff */
[C---:B------:R-:W-:Y:S01]  /*12230*/  ISETP.GT.AND P2, PT, R14.reuse, R191, PT ;  /* 0x000000bf0e00720c */ /* 0x040fe20003f44270 */
[----:B------:R-:W-:Y:S01]  /*12240*/  VIADD R14, R14, 0xffffffff ;  /* 0xffffffff0e0e7836 */ /* 0x000fe20000000000 */
[----:B------:R-:W-:Y:S01]  /*12250*/  R2UR UR6, R168 ;  /* 0x00000000a80672ca */ /* 0x000fe200000e0000 */
[----:B------:R-:W-:Y:S01]  /*12260*/  IMAD.MOV.U32 R210, RZ, RZ, R20 ;  /* 0x000000ffffd27224 */ /* 0x000fe200078e0014 */
[----:B------:R-:W-:Y:S01]  /*12270*/  R2UR UR7, R169 ;  /* 0x00000000a90772ca */ /* 0x000fe200000e0000 */
[----:B------:R-:W-:Y:S01]  /*12280*/  IMAD.MOV.U32 R169, RZ, RZ, 0x40000040 ;  /* 0x40000040ffa97424 */ /* 0x000fe200078e00ff */
[----:B01----:R-:W-:Y:S01]  /*12290*/  @!P1 IADD3 R206, R206, 0x28c60, RZ ;  /* 0x00028c60cece9810 */ /* 0x003fe20007ffe0ff */
[----:B------:R-:W-:-:S02]  /*122a0*/  IMAD.MOV.U32 R208, RZ, RZ, R9 ;  /* 0x000000ffffd07224 */ /* 0x000fc400078e0009 */
[----:B------:R-:W-:Y:S01]  /*122b0*/  IMAD.MOV.U32 R209, RZ, RZ, R18 ;  /* 0x000000ffffd17224 */ /* 0x000fe200078e0012 */
[----:B------:R-:W-:-:S07]  /*122c0*/  @!P1 PRMT R206, RZ, 0x654, R206 ;  /* 0x00000654ffce9816 */ /* 0x000fce00000000ce */
[----:B------:R-:W-:Y:S03]  /*122d0*/  HGMMA.64x256x16.F32 R24, R152, gdesc[UR4].tnspB, R24, gsb0 ;  /* 0x43e0000498187df0 */ /* 0x000fe60008000818 */
[----:B------:R-:W-:Y:S02]  /*122e0*/  WARPGROUP.DEPBAR.LE gsb0, 0x0 ;  /* 0x00008000000079c5 */ /* 0x000fe40000010000 */
[----:B------:R-:W-:Y:S01]  /*122f0*/  IMAD.MOV.U32 R153, RZ, RZ, 0x40000040 ;  /* 0x40000040ff997424 */ /* 0x000fe200078e00ff */
[----:B------:R-:W-:Y:S01]  /*12300*/  IADD3 R152, R168, 0x80, RZ ;  /* 0x00000080a8987810 */ /* 0x000fe20007ffe0ff */
        /* <DEDUP_REMOVED lines=30> */
.L_x_2129:
[----:B------:R-:W-:Y:S05]  /*124f0*/  BSYNC B0 ;  /* 0x0000000000007941 */ /* 0x000fea0003800000 */
.L_x_2128:
[----:B------:R-:W3:Y:S01]  /*12500*/  SHFL.BFLY PT, R0, R3, 0x2, 0x1f ;  /* 0x0c401f0003007f89 */ /* 0x000ee200000e0000 */
[----:B------:R-:W-:Y:S02]  /*12510*/  IMAD.MOV R13, RZ, RZ, -R194 ;  /* 0x000000ffff0d7224 */ /* 0x000fe400078e0ac2 */
[----:B------:R-:W-:Y:S01]  /*12520*/  VIADD R216, R216, 0x1 ;  /* 0x00000001d8d87836 */ /* 0x000fe20000000000 */
[----:B------:R-:W4:Y:S01]  /*12530*/  SHFL.BFLY PT, R7, R8, 0x2, 0x1f ;  /* 0x0c401f0008077f89 */ /* 0x000f2200000e0000 */
[----:B------:R-:W-:Y:S08]  /*12540*/  BAR.ARV 0x8, 0xa0 ;  /* 0x0202800000007b1d */ /* 0x000ff00000002000 */
[----:B------:R-:W-:Y:S01]  /*12550*/  BAR.SYNC.DEFER_BLOCKING 0xf, 0x100 ;  /* 0x03c4000000007b1d */ /* 0x000fe20000010000 */
[----:B------:R-:W-:Y:S01]  /*12560*/  ISETP.NE.AND P0, PT, R22, R13, PT ;  /* 0x0000000d1600720c */ /* 0x000fe20003f05270 */
[----:B---3--:R-:W-:Y:S01]  /*12570*/  FADD.FTZ R4, R0, R3 ;  /* 0x0000000300047221 */ /* 0x008fe20000010000 */
[----:B----4-:R-:W-:-:S04]  /*12580*/  FADD.FTZ R7, R7, R8 ;  /* 0x0000000807077221 */ /* 0x010fc80000010000 */
[----:B------:R-:W3:Y:S07]  /*12590*/  SHFL.BFLY PT, R5, R4, 0x1, 0x1f ;  /* 0x0c201f0004057f89 */ /* 0x000eee00000e0000 */
[C---:B------:R-:W-:Y:S02]  /*125a0*/  @!P0 IMAD R3, R18.reuse, 0x40, R192 ;  /* 0x0000004012038824 */ /* 0x040fe400078e02c0 */
[----:B------:R-:W-:Y:S01]  /*125b0*/  VIADD R8, R18, 0x1 ;  /* 0x0000000112087836 */ /* 0x000fe20000000000 */
[----:B------:R-:W4:Y:S01]  /*125c0*/  SHFL.BFLY PT, R0, R7, 0x1, 0x1f ;  /* 0x0c201f0007007f89 */ /* 0x000f2200000e0000 */
[----:B------:R-:W-:-:S03]  /*125d0*/  @!P0 IMAD R3, R3, 0x4, R2 ;  /* 0x0000000403038824 */ /* 0x000fc600078e0202 */
[----:B------:R-:W-:-:S04]  /*125e0*/  ISETP.NE.AND P1, PT, R8, 0x2, PT ;  /* 0x000000020800780c */ /* 0x000fc80003f25270 */
[----:B------:R-:W-:-:S04]  /*125f0*/  SEL R6, RZ, 0x1, P1 ;  /* 0x00000001ff067807 */ /* 0x000fc80000800000 */
[----:B------:R-:W-:Y:S01]  /*12600*/  LOP3.LUT R19, R19, R6, RZ, 0x3c, !PT ;  /* 0x0000000613137212 */ /* 0x000fe200078e3cff */
[----:B---3--:R-:W-:Y:S01]  /*12610*/  FADD.FTZ R5, R4, R5 ;  /* 0x0000000504057221 */ /* 0x008fe20000010000 */
[----:B------:R-:W-:Y:S02]  /*12620*/  IMAD.MOV.U32 R4, RZ, RZ, RZ ;  /* 0x000000ffff047224 */ /* 0x000fe400078e00ff */
[----:B----4-:R-:W-:Y:S02]  /*12630*/  FADD.FTZ R11, R7, R0 ;  /* 0x00000000070b7221 */ /* 0x010fe40000010000 */
[----:B------:R-:W-:Y:S02]  /*12640*/  FSETP.NE.FTZ.AND P2, PT, R5, RZ, PT ;  /* 0x000000ff0500720b */ /* 0x000fe40003f55000 */
[----:B------:R-:W-:Y:S02]  /*12650*/  MOV R0, RZ ;  /* 0x000000ff00007202 */ /* 0x000fe40000000f00 */
[----:B------:R-:W-:-:S09]  /*12660*/  FSETP.NE.FTZ.AND P3, PT, R11, RZ, PT ;  /* 0x000000ff0b00720b */ /* 0x000fd20003f75000 */
[----:B------:R-:W3:Y:S01]  /*12670*/  @P2 MUFU.RCP R0, R5 ;  /* 0x0000000500002308 */ /* 0x000ee20000001000 */
[----:B------:R-:W-:-:S03]  /*12680*/  @P2 FMUL.FTZ R18, R15, 0.69314718246459960938 ;  /* 0x3f3172180f122820 */ /* 0x000fc60000410000 */
[----:B------:R-:W-:-:S04]  /*12690*/  @P3 FMUL.FTZ R21, R15, 0.69314718246459960938 ;  /* 0x3f3172180f153820 */ /* 0x000fc80000410000 */
[----:B------:R-:W4:Y:S08]  /*126a0*/  @P3 MUFU.RCP R4, R11 ;  /* 0x0000000b00043308 */ /* 0x000f300000001000 */
[----:B------:R-:W5:Y:S01]  /*126b0*/  @P2 MUFU.LG2 R2, R5 ;  /* 0x0000000500022308 */ /* 0x000f620000000c00 */
[-C--:B---3--:R-:W-:Y:S01]  /*126c0*/  FMUL.FTZ R172, R32, R0.reuse ;  /* 0x0000000020ac7220 */ /* 0x088fe20000410000 */
[----:B------:R-:W-:Y:S01]  /*126d0*/  @!P0 STS [R3+0x28800], R0 ;  /* 0x0288000003008388 */ /* 0x000fe20000000800 */
[-C--:B------:R-:W-:Y:S01]  /*126e0*/  FMUL.FTZ R170, R33, R0.reuse ;  /* 0x0000000021aa7220 */ /* 0x080fe20000410000 */
[-C--:B------:R-:W-:Y:S01]  /*126f0*/  FMUL.FTZ R175, R24, R0.reuse ;  /* 0x0000000018af7220 */ /* 0x080fe20000410000 */
[-C--:B------:R-:W-:Y:S01]  /*12700*/  FMUL.FTZ R174, R28, R0.reuse ;  /* 0x000000001cae7220 */ /* 0x080fe20000410000 */
[-C--:B------:R-:W-:Y:S01]  /*12710*/  FMUL.FTZ R173, R25, R0.reuse ;  /* 0x0000000019ad7220 */ /* 0x080fe20000410000 */
[-C--:B------:R-:W-:Y:S01]  /*12720*/  FMUL.FTZ R6, R29, R0.reuse ;  /* 0x000000001d067220 */ /* 0x080fe20000410000 */
[----:B------:R-:W3:Y:S01]  /*12730*/  @P3 MUFU.LG2 R32, R11 ;  /* 0x0000000b00203308 */ /* 0x000ee20000000c00 */
[----:B----4-:R4:W-:Y:S01]  /*12740*/  @!P0 STS [R3+0x28820], R4 ;  /* 0x0288200403008388 */ /* 0x0109e20000000800 */
[-C--:B------:R-:W-:Y:S01]  /*12750*/  FMUL.FTZ R171, R36, R0.reuse ;  /* 0x0000000024ab7220 */ /* 0x080fe20000410000 */
[-C--:B------:R-:W-:Y:S01]  /*12760*/  FMUL.FTZ R167, R37, R0.reuse ;  /* 0x0000000025a77220 */ /* 0x080fe20000410000 */
[-C--:B------:R-:W-:Y:S01]  /*12770*/  FMUL.FTZ R169, R40, R0.reuse ;  /* 0x0000000028a97220 */ /* 0x080fe20000410000 */
[-C--:B------:R-:W-:Y:S01]  /*12780*/  FMUL.FTZ R165, R41, R0.reuse ;  /* 0x0000000029a57220 */ /* 0x080fe20000410000 */
[-C--:B------:R-:W-:Y:S01]  /*12790*/  FMUL.FTZ R166, R44, R0.reuse ;  /* 0x000000002ca67220 */ /* 0x080fe20000410000 */
[-C--:B------:R-:W-:Y:S01]  /*127a0*/  FMUL.FTZ R10, R45, R0.reuse ;  /* 0x000000002d0a7220 */ /* 0x080fe20000410000 */
[-C--:B------:R-:W-:Y:S01]  /*127b0*/  FMUL.FTZ R164, R48, R0.reuse ;  /* 0x0000000030a47220 */ /* 0x080fe20000410000 */
[----:B-----5:R-:W-:Y:S01]  /*127c0*/  @P2 FMUL.FTZ R33, R2, 0.69314718246459960938 ;  /* 0x3f31721802212820 */ /* 0x020fe20000410000 */
        /* <DEDUP_REMOVED lines=52> */
[----:B----4-:R-:W-:Y:S01]  /*12b10*/  IMAD.MOV.U32 R3, RZ, RZ, -0x800000 ;  /* 0xff800000ff037424 */ /* 0x010fe200078e00ff */
[----:B------:R-:W-:Y:S01]  /*12b20*/  MOV R0, 0xff800000 ;  /* 0xff80000000007802 */ /* 0x000fe20000000f00 */
[-C--:B------:R-:W-:Y:S01]  /*12b30*/  FMUL.FTZ R11, R46, R4.reuse ;  /* 0x000000042e0b7220 */ /* 0x080fe20000410000 */
[-C--:B------:R-:W-:Y:S01]  /*12b40*/  FMUL.FTZ R13, R50, R4.reuse ;  /* 0x00000004320d7220 */ /* 0x080fe20000410000 */
[-C--:B------:R-:W-:Y:S01]  /*12b50*/  FMUL.FTZ R15, R54, R4.reuse ;  /* 0x00000004360f7220 */ /* 0x080fe20000410000 */
[-C--:B------:R-:W-:Y:S01]  /*12b60*/  FMUL.FTZ R25, R58, R4.reuse ;  /* 0x000000043a197220 */ /* 0x080fe20000410000 */
[-C--:B------:R-:W-:Y:S01]  /*12b70*/  FMUL.FTZ R29, R66, R4.reuse ;  /* 0x00000004421d7220 */ /* 0x080fe20000410000 */
[----:B------:R-:W-:Y:S01]  /*12b80*/  @P2 FFMA.FTZ R3, R18, R9, R33 ;  /* 0x0000000912032223 */ /* 0x000fe20000010021 */
        /* <DEDUP_REMOVED lines=63> */
.L_x_2003:
[----:B------:R-:W-:Y:S05]  /*12f80*/  BSYNC B7 ;  /* 0x0000000000077941 */ /* 0x000fea0003800000 */
.L_x_1993:
[----:B------:R-:W3:Y:S08]  /*12f90*/  S2UR UR5, SR_CgaCtaId ;  /* 0x00000000000579c3 */ /* 0x000ef00000008800 */
[----:B------:R-:W-:Y:S06]  /*12fa0*/  BAR.SYNC.DEFER_BLOCKING 0x5, 0x120 ;  /* 0x0144800000007b1d */ /* 0x000fec0000010000 */
[----:B------:R-:W-:Y:S01]  /*12fb0*/  UMOV UR4, 0x400 ;  /* 0x0000040000047882 */ /* 0x000fe20000000000 */
[----:B------:R-:W-:Y:S01]  /*12fc0*/  BSSY B0, `(.L_x_2149) ;  /* 0x000026d000007945 */ /* 0x000fe20003800000 */
[----:B---3--:R-:W-:-:S06]  /*12fd0*/  ULEA UR4, UR5, UR4, 0x18 ;  /* 0x0000000405047291 */ /* 0x008fcc000f8ec03f */
[----:B------:R-:W-:-:S05]  /*12fe0*/  IMAD.U32 R2, RZ, RZ, UR4 ;  /* 0x00000004ff027e24 */ /* 0x000fca000f8e00ff */
[----:B------:R3:W4:Y:S01]  /*12ff0*/  LDS.128 R188, [R2+0x28cd0] ;  /* 0x028cd00002bc7984 */ /* 0x0007220000000c00 */
[----:B------:R-:W-:Y:S06]  /*13000*/  BAR.ARV 0x4, 0x120 ;  /* 0x0104800000007b1d */ /* 0x000fec0000002000 */
[----:B------:R-:W-:Y:S05]  /*13010*/  @P0 BRA `(.L_x_2150) ;  /* 0x0000001c000c0947 */ /* 0x000fea0003800000 */
[----:B------:R-:W0:Y:S01]  /*13020*/  S2R R9, SR_SWINHI ;  /* 0x0000000000097919 */ /* 0x000e220000002f00 */
        /* <DEDUP_REMOVED lines=18> */
[----:B0-----:R-:W-:-:S02]  /*13150*/  MOV R21, R9 ;  /* 0x0000000900157202 */ /* 0x001fc40000000f00 */
        /* <DEDUP_REMOVED lines=9> */
[C---:B-----5:R-:W-:Y:S01]  /*131f0*/  LOP3.LUT R33, R118.reuse, 0x380, RZ, 0xc0, !PT ;  /* 0x0000038076217812 */ /* 0x060fe200078ec0ff */
[--C-:B------:R-:W-:Y:S01]  /*13200*/  IMAD.X R37, RZ, RZ, R119.reuse, P0 ;  /* 0x000000ffff257224 */ /* 0x100fe200000e0677 */
        /* <DEDUP_REMOVED lines=12> */
[----:B------:R-:W-:-:S02]  /*132d0*/  IADD3 R4, P0, R118, 0x4020, RZ ;  /* 0x0000402076047810 */ /* 0x000fc40007f1e0ff */
[----:B------:R-:W-:Y:S02]  /*132e0*/  SHF.R.U64 R33, R33, 0x3, RZ ;  /* 0x0000000321217819 */ /* 0x000fe400000012ff */
[----:B------:R-:W-:Y:S01]  /*132f0*/  IADD3.X R45, RZ, R119, RZ, P3, !PT ;  /* 0x00000077ff2d7210 */ /* 0x000fe20001ffe4ff */
[----:B------:R-:W-:Y:S01]  /*13300*/  IMAD.X R65, RZ, RZ, R119, P0 ;  /* 0x000000ffff417224 */ /* 0x000fe200000e0677 */
[----:B------:R-:W-:Y:S02]  /*13310*/  LOP3.LUT R8, R8, R177, RZ, 0x3c, !PT ;  /* 0x000000b108087212 */ /* 0x000fe400078e3cff */
[C---:B------:R-:W-:Y:S02]  /*13320*/  IADD3 R98, P4, R118.reuse, 0x4040, RZ ;  /* 0x0000404076627810 */ /* 0x040fe40007f9e0ff */
[C---:B------:R-:W-:Y:S02]  /*13330*/  IADD3 R102, P3, R118.reuse, 0x4060, RZ ;  /* 0x0000406076667810 */ /* 0x040fe40007f7e0ff */
[----:B------:R-:W-:-:S02]  /*13340*/  IADD3 R106, P6, R118, 0x6000, RZ ;  /* 0x00006000766a7810 */ /* 0x000fc40007fde0ff */
        /* <DEDUP_REMOVED lines=8> */
[----:B------:R-:W-:Y:S01]  /*133d0*/  LOP3.LUT R118, R33, R118, RZ, 0x3c, !PT ;  /* 0x0000007621767212 */ /* 0x000fe200078e3cff */
[----:B------:R-:W-:Y:S01]  /*133e0*/  IMAD.X R33, RZ, RZ, R119, P1 ;  /* 0x000000ffff217224 */ /* 0x000fe200008e0677 */
[----:B------:R-:W-:-:S02]  /*133f0*/  SHF.R.U64 R177, R177, 0x3, RZ ;  /* 0x00000003b1b17819 */ /* 0x000fc400000012ff */
[-C--:B------:R-:W-:Y:S02]  /*13400*/  IADD3.X R99, RZ, R119.reuse, RZ, P4, !PT ;  /* 0x00000077ff637210 */ /* 0x080fe400027fe4ff */
[----:B------:R-:W-:Y:S02]  /*13410*/  MOV R168, R118 ;  /* 0x0000007600a87202 */ /* 0x000fe40000000f00 */
[----:B------:R-:W-:Y:S02]  /*13420*/  LOP3.LUT R119, R32, 0x380, RZ, 0xc0, !PT ;  /* 0x0000038020777812 */ /* 0x000fe400078ec0ff */
[----:B------:R-:W-:Y:S02]  /*13430*/  LOP3.LUT R64, R177, R4, RZ, 0x3c, !PT ;  /* 0x00000004b1407212 */ /* 0x000fe400078e3cff */
[----:B------:R-:W-:Y:S01]  /*13440*/  F2FP.F16.F32.PACK_AB R4, R173, R175 ;  /* 0x000000afad04723e */ /* 0x000fe200000000ff */
[----:B------:R-:W-:Y:S01]  /*13450*/  BAR.SYNC.DEFER_BLOCKING 0x1, 0x100 ;  /* 0x0044000000007b1d */ /* 0x000fe20000010000 */
[----:B------:R-:W-:-:S02]  /*13460*/  SHF.R.U64 R119, R119, 0x3, RZ ;  /* 0x0000000377777819 */ /* 0x000fc400000012ff */
[----:B------:R-:W-:Y:S02]  /*13470*/  LOP3.LUT R36, R179, 0x380, RZ, 0xc0, !PT ;  /* 0x00000380b3247812 */ /* 0x000fe400078ec0ff */
[----:B------:R-:W-:Y:S02]  /*13480*/  LOP3.LUT R114, R119, R32, RZ, 0x3c, !PT ;  /* 0x0000002077727212 */ /* 0x000fe400078e3cff */
[----:B------:R-:W-:Y:S02]  /*13490*/  MOV R119, R8 ;  /* 0x0000000800777202 */ /* 0x000fe40000000f00 */
[----:B------:R-:W-:Y:S02]  /*134a0*/  LOP3.LUT R44, R183, 0x380, RZ, 0xc0, !PT ;  /* 0x00000380b72c7812 */ /* 0x000fe400078ec0ff */
[----:B------:R-:W-:Y:S02]  /*134b0*/  LOP3.LUT R40, R181, 0x380, RZ, 0xc0, !PT ;  /* 0x00000380b5287812 */ /* 0x000fe400078ec0ff */
[----:B------:R-:W-:-:S02]  /*134c0*/  SHF.R.U64 R36, R36, 0x3, RZ ;  /* 0x0000000324247819 */ /* 0x000fc400000012ff */
[----:B------:R-:W-:Y:S02]  /*134d0*/  SHF.R.U64 R44, R44, 0x3, RZ ;  /* 0x000000032c2c7819 */ /* 0x000fe400000012ff */
[----:B------:R-:W-:Y:S02]  /*134e0*/  ISETP.NE.U32.AND P0, PT, RZ, UR4, PT ;  /* 0x00000004ff007c0c */ /* 0x000fe4000bf05070 */
[----:B------:R-:W-:Y:S02]  /*134f0*/  LOP3.LUT R48, R185, 0x380, RZ, 0xc0, !PT ;  /* 0x00000380b9307812 */ /* 0x000fe400078ec0ff */
[----:B------:R-:W-:Y:S02]  /*13500*/  SHF.R.U64 R40, R40, 0x3, RZ ;  /* 0x0000000328287819 */ /* 0x000fe400000012ff */
[----:B------:R-:W-:Y:S01]  /*13510*/  LOP3.LUT R52, R201, 0x380, RZ, 0xc0, !PT ;  /* 0x00000380c9347812 */ /* 0x000fe200078ec0ff */
[----:B------:R0:W-:Y:S01]  /*13520*/  STSM.16.M88.4 [R168], R4 ;  /* 0x00000004a8007844 */ /* 0x0001e20000000200 */
[----:B------:R-:W-:-:S02]  /*13530*/  LOP3.LUT R36, R36, R179, RZ, 0x3c, !PT ;  /* 0x000000b324247212 */ /* 0x000fc400078e3cff */
[----:B------:R-:W-:Y:S02]  /*13540*/  LOP3.LUT R56, R205, 0x380, RZ, 0xc0, !PT ;  /* 0x00000380cd387812 */ /* 0x000fe400078ec0ff */
[----:B------:R-:W-:Y:S02]  /*13550*/  LOP3.LUT R27, R26, 0x380, RZ, 0xc0, !PT ;  /* 0x000003801a1b7812 */ /* 0x000fe400078ec0ff */
[----:B------:R-:W-:Y:S02]  /*13560*/  LOP3.LUT R44, R44, R183, RZ, 0x3c, !PT ;  /* 0x000000b72c2c7212 */ /* 0x000fe400078e3cff */
[----:B------:R-:W-:Y:S02]  /*13570*/  LOP3.LUT R60, R207, 0x380, RZ, 0xc0, !PT ;  /* 0x00000380cf3c7812 */ /* 0x000fe400078ec0ff */
[----:B------:R-:W-:Y:S02]  /*13580*/  LOP3.LUT R179, R98, 0x380, RZ, 0xc0, !PT ;  /* 0x0000038062b37812 */ /* 0x000fe400078ec0ff */
[----:B------:R-:W-:-:S02]  /*13590*/  LOP3.LUT R173, R30, 0x380, RZ, 0xc0, !PT ;  /* 0x000003801ead7812 */ /* 0x000fc400078ec0ff */
[----:B------:R-:W-:Y:S01]  /*135a0*/  ISETP.NE.AND.EX P0, PT, RZ, UR5, PT, P0 ;  /* 0x00000005ff007c0c */ /* 0x000fe2000bf05300 */
[----:B------:R-:W-:Y:S01]  /*135b0*/  ULDC.64 UR4, c[0x0][0xbe0] ;  /* 0x0002f80000047ab9 */ /* 0x000fe20000000a00 */
[----:B0-----:R-:W-:Y:S02]  /*135c0*/  F2FP.F16.F32.PACK_AB R4, R170, R172 ;  /* 0x000000acaa04723e */ /* 0x001fe400000000ff */
[----:B------:R-:W-:Y:S02]  /*135d0*/  F2FP.F16.F32.PACK_AB R5, R35, R34 ;  /* 0x000000222305723e */ /* 0x000fe400000000ff */
[----:B------:R-:W-:Y:S02]  /*135e0*/  F2FP.F16.F32.PACK_AB R6, R167, R171 ;  /* 0x000000aba706723e */ /* 0x000fe400000000ff */
[----:B------:R-:W-:Y:S02]  /*135f0*/  F2FP.F16.F32.PACK_AB R7, R39, R38 ;  /* 0x000000262707723e */ /* 0x000fe400000000ff */
[----:B------:R-:W-:-:S02]  /*13600*/  SHF.R.U64 R48, R48, 0x3, RZ ;  /* 0x0000000330307819 */ /* 0x000fc400000012ff */
[----:B------:R-:W-:Y:S01]  /*13610*/  LOP3.LUT R183, R106, 0x380, RZ, 0xc0, !PT ;  /* 0x000003806ab77812 */ /* 0x000fe200078ec0ff */
[----:B------:R0:W-:Y:S01]  /*13620*/  STSM.16.M88.4 [R119], R4 ;  /* 0x0000000477007844 */ /* 0x0001e20000000200 */
[----:B------:R-:W-:Y:S02]  /*13630*/  LOP3.LUT R40, R40, R181, RZ, 0x3c, !PT ;  /* 0x000000b528287212 */ /* 0x000fe400078e3cff */
[----:B------:R-:W-:Y:S02]  /*13640*/  SHF.R.U64 R52, R52, 0x3, RZ ;  /* 0x0000000334347819 */ /* 0x000fe400000012ff */
[----:B------:R-:W-:Y:S02]  /*13650*/  SHF.R.U64 R56, R56, 0x3, RZ ;  /* 0x0000000338387819 */ /* 0x000fe400000012ff */
[----:B------:R-:W-:Y:S02]  /*13660*/  LOP3.LUT R181, R102, 0x380, RZ, 0xc0, !PT ;  /* 0x0000038066b57812 */ /* 0x000fe400078ec0ff */
[----:B------:R-:W-:-:S02]  /*13670*/  SHF.R.U64 R27, R27, 0x3, RZ ;  /* 0x000000031b1b7819 */ /* 0x000fc400000012ff */
[----:B------:R-:W-:Y:S02]  /*13680*/  ISETP.NE.U32.AND P6, PT, RZ, UR4, PT ;  /* 0x00000004ff007c0c */ /* 0x000fe4000bfc5070 */
[----:B------:R-:W-:Y:S02]  /*13690*/  SHF.R.U64 R60, R60, 0x3, RZ ;  /* 0x000000033c3c7819 */ /* 0x000fe400000012ff */
[----:B------:R-:W-:Y:S01]  /*136a0*/  SHF.R.U64 R179, R179, 0x3, RZ ;  /* 0x00000003b3b37819 */ /* 0x000fe200000012ff */
[----:B0-----:R-:W0:Y:S01]  /*136b0*/  LDC.64 R4, c[0x0][0xbd8] ;  /* 0x0002f600ff047b82 */ /* 0x001e220000000a00 */
[----:B------:R-:W-:Y:S02]  /*136c0*/  SHF.R.U64 R173, R173, 0x3, RZ ;  /* 0x00000003adad7819 */ /* 0x000fe400000012ff */
[----:B------:R-:W-:Y:S02]  /*136d0*/  LOP3.LUT R48, R48, R185, RZ, 0x3c, !PT ;  /* 0x000000b930307212 */ /* 0x000fe400078e3cff */
[----:B------:R-:W-:-:S02]  /*136e0*/  SHF.R.U64 R183, R183, 0x3, RZ ;  /* 0x00000003b7b77819 */ /* 0x000fc400000012ff */
[----:B------:R-:W-:Y:S02]  /*136f0*/  LOP3.LUT R52, R52, R201, RZ, 0x3c, !PT ;  /* 0x000000c934347212 */ /* 0x000fe400078e3cff */
[----:B------:R-:W-:Y:S02]  /*13700*/  MOV R118, R36 ;  /* 0x0000002400767202 */ /* 0x000fe40000000f00 */
[----:B------:R-:W-:Y:S02]  /*13710*/  F2FP.F16.F32.PACK_AB R8, R165, R169 ;  /* 0x000000a9a508723e */ /* 0x000fe400000000ff */
[----:B------:R-:W-:Y:S02]  /*13720*/  F2FP.F16.F32.PACK_AB R9, R43, R42 ;  /* 0x0000002a2b09723e */ /* 0x000fe400000000ff */
[----:B------:R-:W-:Y:S02]  /*13730*/  LOP3.LUT R56, R56, R205, RZ, 0x3c, !PT ;  /* 0x000000cd38387212 */ /* 0x000fe400078e3cff */
[----:B------:R-:W-:Y:S01]  /*13740*/  SHF.R.U64 R181, R181, 0x3, RZ ;  /* 0x00000003b5b57819 */ /* 0x000fe200000012ff */
[----:B------:R1:W-:Y:S01]  /*13750*/  STSM.16.M88.4 [R118], R8 ;  /* 0x0000000876007844 */ /* 0x0003e20000000200 */
[----:B------:R-:W-:-:S02]  /*13760*/  LOP3.LUT R110, R27, R26, RZ, 0x3c, !PT ;  /* 0x0000001a1b6e7212 */ /* 0x000fc400078e3cff */
[----:B------:R-:W-:Y:S02]  /*13770*/  MOV R41, R40 ;  /* 0x0000002800297202 */ /* 0x000fe40000000f00 */
[----:B------:R-:W-:Y:S01]  /*13780*/  ISETP.NE.AND.EX P6, PT, RZ, UR5, PT, P6 ;  /* 0x00000005ff007c0c */ /* 0x000fe2000bfc5360 */
[----:B0-----:R-:W-:Y:S01]  /*13790*/  IMAD.WIDE R6, R215, 0x4, R4 ;  /* 0x00000004d7067825 */ /* 0x001fe200078e0204 */
[----:B------:R-:W-:Y:S01]  /*137a0*/  LOP3.LUT R60, R60, R207, RZ, 0x3c, !PT ;  /* 0x000000cf3c3c7212 */ /* 0x000fe200078e3cff */
[----:B------:R0:W-:Y:S01]  /*137b0*/  STSM.16.M88.4 [R41], R12 ;  /* 0x0000000c29007844 */ /* 0x0001e20000000200 */
[----:B------:R-:W-:Y:S02]  /*137c0*/  LOP3.LUT R98, R179, R98, RZ, 0x3c, !PT ;  /* 0x00000062b3627212 */ /* 0x000fe400078e3cff */
[----:B------:R-:W-:Y:S02]  /*137d0*/  LOP3.LUT R32, R173, R30, RZ, 0x3c, !PT ;  /* 0x0000001ead207212 */ /* 0x000fe400078e3cff */
[----:B------:R-:W-:-:S02]  /*137e0*/  MOV R44, R44 ;  /* 0x0000002c002c7202 */ /* 0x000fc40000000f00 */
[----:B------:R-:W-:Y:S02]  /*137f0*/  F2FP.F16.F32.PACK_AB R26, R159, R161 ;  /* 0x000000a19f1a723e */ /* 0x000fe400000000ff */
[----:B------:R-:W-:Y:S02]  /*13800*/  F2FP.F16.F32.PACK_AB R27, R63, R62 ;  /* 0x0000003e3f1b723e */ /* 0x000fe400000000ff */
[----:B------:R-:W-:Y:S02]  /*13810*/  LOP3.LUT R106, R183, R106, RZ, 0x3c, !PT ;  /* 0x0000006ab76a7212 */ /* 0x000fe400078e3cff */
[----:B------:R-:W-:Y:S01]  /*13820*/  MOV R48, R48 ;  /* 0x0000003000307202 */ /* 0x000fe20000000f00 */
[----:B------:R2:W-:Y:S01]  /*13830*/  STSM.16.M88.4 [R44], R24 ;  /* 0x000000182c007844 */ /* 0x0005e20000000200 */
[----:B------:R-:W-:Y:S02]  /*13840*/  F2FP.F16.F32.PACK_AB R30, R69, R156 ;  /* 0x0000009c451e723e */ /* 0x000fe400000000ff */
[----:B------:R-:W-:-:S02]  /*13850*/  MOV R52, R52 ;  /* 0x0000003400347202 */ /* 0x000fc40000000f00 */
[----:B------:R-:W-:Y:S01]  /*13860*/  F2FP.F16.F32.PACK_AB R88, R89, R88 ;  /* 0x000000585958723e */ /* 0x000fe200000000ff */
[----:B------:R3:W-:Y:S01]  /*13870*/  STSM.16.M88.4 [R48], R28 ;  /* 0x0000001c30007844 */ /* 0x0007e20000000200 */
[----:B------:R-:W-:Y:S02]  /*13880*/  LOP3.LUT R102, R181, R102, RZ, 0x3c, !PT ;  /* 0x00000066b5667212 */ /* 0x000fe400078e3cff */
[----:B------:R-:W-:Y:S02]  /*13890*/  MOV R56, R56 ;  /* 0x0000003800387202 */ /* 0x000fe40000000f00 */
[----:B------:R-:W-:Y:S02]  /*138a0*/  F2FP.F16.F32.PACK_AB R82, R85, R84 ;  /* 0x000000545552723e */ /* 0x000fe400000000ff */
[----:B------:R-:W-:Y:S02]  /*138b0*/  F2FP.F16.F32.PACK_AB R83, R87, R86 ;  /* 0x000000565753723e */ /* 0x000fe400000000ff */
[----:B------:R-:W-:Y:S01]  /*138c0*/  F2FP.F16.F32.PACK_AB R96, R97, R96 ;  /* 0x000000606160723e */ /* 0x000fe200000000ff */
[----:B------:R-:W-:Y:S01]  /*138d0*/  IMAD R5, R202, 0x40, R199 ;  /* 0x00000040ca057824 */ /* 0x000fe200078e02c7 */
[----:B------:R-:W-:Y:S01]  /*138e0*/  F2FP.F16.F32.PACK_AB R89, R91, R90 ;  /* 0x0000005a5b59723e */ /* 0x000fe200000000ff */
[----:B------:R-:W-:Y:S01]  /*138f0*/  STSM.16.M88.4 [R52], R72 ;  /* 0x0000004834007844 */ /* 0x000fe20000000200 */
[----:B------:R-:W-:-:S02]  /*13900*/  MOV R60, R60 ;  /* 0x0000003c003c7202 */ /* 0x000fc40000000f00 */
[----:B------:R-:W-:Y:S01]  /*13910*/  MOV R40, R98 ;  /* 0x0000006200287202 */ /* 0x000fe20000000f00 */
[----:B------:R-:W-:Y:S01]  /*13920*/  STSM.16.M88.4 [R56], R80 ;  /* 0x0000005038007844 */ /* 0x000fe20000000200 */
[----:B------:R-:W-:Y:S02]  /*13930*/  F2FP.F16.F32.PACK_AB R90, R93, R92 ;  /* 0x0000005c5d5a723e */ /* 0x000fe400000000ff */
[----:B------:R-:W-:Y:S02]  /*13940*/  F2FP.F16.F32.PACK_AB R91, R95, R94 ;  /* 0x0000005e5f5b723e */ /* 0x000fe400000000ff */
[----:B------:R-:W-:Y:S02]  /*13950*/  MOV R64, R64 ;  /* 0x0000004000407202 */ /* 0x000fe40000000f00 */
        /* <DEDUP_REMOVED lines=18> */
[----:B------:R-:W-:Y:S02]  /*13a80*/  F2FP.F16.F32.PACK_AB R121, R123, R122 ;  /* 0x0000007a7b79723e */ /* 0x000fe400000000ff */
[----:B------:R-:W-:Y:S02]  /*13a90*/  F2FP.F16.F32.PACK_AB R128, R129, R128 ;  /* 0x000000808180723e */ /* 0x000fe400000000ff */
[----:B------:R-:W-:Y:S02]  /*13aa0*/  F2FP.F16.F32.PACK_AB R136, R137, R136 ;  /* 0x000000888988723e */ /* 0x000fe400000000ff */
[----:B------:R-:W-:Y:S02]  /*13ab0*/  MOV R110, R110 ;  /* 0x0000006e006e7202 */ /* 0x000fe40000000f00 */
[----:B------:R-:W-:Y:S01]  /*13ac0*/  F2FP.F16.F32.PACK_AB R144, R145, R144 ;  /* 0x000000909190723e */ /* 0x000fe200000000ff */
[----:B------:R-:W-:Y:S01]  /*13ad0*/  IMAD.WIDE R20, R5, 0x2, R20 ;  /* 0x0000000205147825 */ /* 0x000fe200078e0214 */
[----:B------:R-:W-:Y:S01]  /*13ae0*/  F2FP.F16.F32.PACK_AB R122, R125, R124 ;  /* 0x0000007c7d7a723e */ /* 0x000fe200000000ff */
[----:B------:R-:W-:Y:S01]  /*13af0*/  STSM.16.M88.4 [R102], R112 ;  /* 0x0000007066007844 */ /* 0x000fe20000000200 */
[----:B------:R-:W-:Y:S01]  /*13b00*/  F2FP.F16.F32.PACK_AB R123, R127, R126 ;  /* 0x0000007e7f7b723e */ /* 0x000fe200000000ff */
[----:B------:R-:W4:Y:S01]  /*13b10*/  @P6 LDC.64 R4, c[0x0][0xbe0] ;  /* 0x0002f800ff046b82 */ /* 0x000f220000000a00 */
[----:B------:R-:W-:-:S02]  /*13b20*/  F2FP.F16.F32.PACK_AB R129, R131, R130 ;  /* 0x000000828381723e */ /* 0x000fc400000000ff */
[----:B------:R-:W-:Y:S01]  /*13b30*/  F2FP.F16.F32.PACK_AB R130, R133, R132 ;  /* 0x000000848582723e */ /* 0x000fe200000000ff */
[----:B------:R3:W-:Y:S01]  /*13b40*/  STSM.16.M88.4 [R37], R120 ;  /* 0x0000007825007844 */ /* 0x0007e20000000200 */
[----:B------:R-:W-:Y:S02]  /*13b50*/  F2FP.F16.F32.PACK_AB R131, R135, R134 ;  /* 0x000000868783723e */ /* 0x000fe400000000ff */
[----:B------:R-:W-:Y:S02]  /*13b60*/  F2FP.F16.F32.PACK_AB R137, R139, R138 ;  /* 0x0000008a8b89723e */ /* 0x000fe400000000ff */
[----:B------:R-:W-:Y:S01]  /*13b70*/  F2FP.F16.F32.PACK_AB R138, R141, R140 ;  /* 0x0000008c8d8a723e */ /* 0x000fe200000000ff */
[----:B------:R-:W-:Y:S01]  /*13b80*/  STSM.16.M88.4 [R110], R128 ;  /* 0x000000806e007844 */ /* 0x000fe20000000200 */
[----:B------:R-:W-:Y:S02]  /*13b90*/  F2FP.F16.F32.PACK_AB R139, R143, R142 ;  /* 0x0000008e8f8b723e */ /* 0x000fe400000000ff */
[----:B------:R-:W-:-:S02]  /*13ba0*/  F2FP.F16.F32.PACK_AB R145, R147, R146 ;  /* 0x000000929391723e */ /* 0x000fc400000000ff */
[----:B------:R-:W-:Y:S01]  /*13bb0*/  MOV R32, R32 ;  /* 0x0000002000207202 */ /* 0x000fe20000000f00 */
[----:B------:R-:W-:Y:S01]  /*13bc0*/  STSM.16.M88.4 [R36], R136 ;  /* 0x0000008824007844 */ /* 0x000fe20000000200 */
[----:B------:R-:W-:Y:S02]  /*13bd0*/  F2FP.F16.F32.PACK_AB R146, R149, R148 ;  /* 0x000000949592723e */ /* 0x000fe400000000ff */
[----:B------:R-:W-:Y:S02]  /*13be0*/  F2FP.F16.F32.PACK_AB R147, R151, R150 ;  /* 0x000000969793723e */ /* 0x000fe400000000ff */
[----:B------:R-:W-:-:S03]  /*13bf0*/  MOV R76, RZ ;  /* 0x000000ff004c7202 */ /* 0x000fc60000000f00 */
[----:B------:R3:W-:Y:S01]  /*13c00*/  STSM.16.M88.4 [R32], R144 ;  /* 0x0000009020007844 */ /* 0x0007e20000000200 */
[----:B------:R-:W-:Y:S01]  /*13c10*/  BAR.SYNC.DEFER_BLOCKING 0x1, 0x100 ;  /* 0x0044000000007b1d */ /* 0x000fe20000010000 */
[----:B----4-:R-:W-:-:S05]  /*13c20*/  @P6 IMAD.WIDE R4, R215, 0x4, R4 ;  /* 0x00000004d7046825 */ /* 0x010fca00078e0204 */
[----:B------:R-:W-:Y:S02]  /*13c30*/  ULDC UR4, c[0x0][0xa88] ;  /* 0x0002a20000047ab9 */ /* 0x000fe40000000800 */
[----:B------:R-:W-:Y:S01]  /*13c40*/  MOV R78, UR4 ;  /* 0x00000004004e7c02 */ /* 0x000fe20008000f00 */
[----:B------:R4:W5:Y:S01]  /*13c50*/  @P0 LDG.E R76, desc[UR42][R6.64] ;  /* 0x0000002a064c0981 */ /* 0x000962000c1e1900 */
[C---:B-1----:R-:W-:Y:S02]  /*13c60*/  IADD3 R9, P1, R20.reuse, 0x1000, RZ ;  /* 0x0000100014097810 */ /* 0x042fe40007f3e0ff */
[C---:B0-----:R-:W-:Y:S02]  /*13c70*/  IADD3 R13, P2, R20.reuse, 0x2000, RZ ;  /* 0x00002000140d7810 */ /* 0x041fe40007f5e0ff */
[----:B------:R4:W5:Y:S01]  /*13c80*/  @P6 LDG.E R78, desc[UR42][R4.64] ;  /* 0x0000002a044e6981 */ /* 0x000962000c1e1900 */
[C---:B--2---:R-:W-:Y:S02]  /*13c90*/  IADD3 R25, P3, R20.reuse, 0x3000, RZ ;  /* 0x0000300014197810 */ /* 0x044fe40007f7e0ff */
[----:B---3--:R-:W-:-:S02]  /*13ca0*/  IADD3 R29, P4, R20, 0x4000, RZ ;  /* 0x00004000141d7810 */ /* 0x008fc40007f9e0ff */
[----:B------:R-:W-:Y:S02]  /*13cb0*/  LOP3.LUT R8, R9, 0x380, RZ, 0xc0, !PT ;  /* 0x0000038009087812 */ /* 0x000fe400078ec0ff */
[----:B------:R-:W-:Y:S02]  /*13cc0*/  LOP3.LUT R12, R13, 0x380, RZ, 0xc0, !PT ;  /* 0x000003800d0c7812 */ /* 0x000fe400078ec0ff */
[----:B------:R-:W-:Y:S02]  /*13cd0*/  LOP3.LUT R24, R25, 0x380, RZ, 0xc0, !PT ;  /* 0x0000038019187812 */ /* 0x000fe400078ec0ff */
[----:B------:R-:W-:Y:S02]  /*13ce0*/  LOP3.LUT R28, R29, 0x380, RZ, 0xc0, !PT ;  /* 0x000003801d1c7812 */ /* 0x000fe400078ec0ff */
        /* <DEDUP_REMOVED lines=12> */
[----:B------:R-:W-:-:S02]  /*13db0*/  IADD3 R33, P5, R20, 0x5000, RZ ;  /* 0x0000500014217810 */ /* 0x000fc40007fbe0ff */
[C---:B------:R-:W-:Y:S02]  /*13dc0*/  IADD3 R37, P1, R20.reuse, 0x6000, RZ ;  /* 0x0000600014257810 */ /* 0x040fe40007f3e0ff */
[C---:B------:R-:W-:Y:S02]  /*13dd0*/  IADD3 R41, P2, R20.reuse, 0x7000, RZ ;  /* 0x0000700014297810 */ /* 0x040fe40007f5e0ff */
[C---:B------:R-:W-:Y:S02]  /*13de0*/  IADD3 R45, P3, R20.reuse, 0x8000, RZ ;  /* 0x00008000142d7810 */ /* 0x040fe40007f7e0ff */
[----:B------:R-:W-:Y:S02]  /*13df0*/  IADD3 R49, P4, R20, 0x9000, RZ ;  /* 0x0000900014317810 */ /* 0x000fe40007f9e0ff */
[----:B------:R-:W-:Y:S02]  /*13e00*/  P2R R10, PR, RZ, 0x20 ;  /* 0x00000020ff0a7803 */ /* 0x000fe40000000000 */
[----:B------:R-:W-:-:S02]  /*13e10*/  LOP3.LUT R32, R33, 0x380, RZ, 0xc0, !PT ;  /* 0x0000038021207812 */ /* 0x000fc400078ec0ff */
[----:B------:R-:W-:Y:S02]  /*13e20*/  LOP3.LUT R36, R37, 0x380, RZ, 0xc0, !PT ;  /* 0x0000038025247812 */ /* 0x000fe400078ec0ff */
[----:B------:R-:W-:Y:S02]  /*13e30*/  LOP3.LUT R40, R41, 0x380, RZ, 0xc0, !PT ;  /* 0x0000038029287812 */ /* 0x000fe400078ec0ff */
[----:B------:R-:W-:Y:S02]  /*13e40*/  LOP3.LUT R44, R45, 0x380, RZ, 0xc0, !PT ;  /* 0x000003802d2c7812 */ /* 0x000fe400078ec0ff */
[----:B------:R-:W-:Y:S02]  /*13e50*/  LOP3.LUT R48, R49, 0x380, RZ, 0xc0, !PT ;  /* 0x0000038031307812 */ /* 0x000fe400078ec0ff */
[----:B------:R-:W-:Y:S02]  /*13e60*/  IADD3 R53, P5, R20, 0xa000, RZ ;  /* 0x0000a00014357810 */ /* 0x000fe40007fbe0ff */
[----:B------:R-:W-:-:S02]  /*13e70*/  SHF.R.U64 R32, R32, 0x3, RZ ;  /* 0x0000000320207819 */ /* 0x000fc400000012ff */
[----:B------:R-:W-:Y:S02]  /*13e80*/  SHF.R.U64 R36, R36, 0x3, RZ ;  /* 0x0000000324247819 */ /* 0x000fe400000012ff */
[----:B------:R-:W-:Y:S02]  /*13e90*/  LOP3.LUT R52, R53, 0x380, RZ, 0xc0, !PT ;  /* 0x0000038035347812 */ /* 0x000fe400078ec0ff */
[----:B------:R-:W-:Y:S02]  /*13ea0*/  SHF.R.U64 R40, R40, 0x3, RZ ;  /* 0x0000000328287819 */ /* 0x000fe400000012ff */
[----:B------:R-:W-:Y:S02]  /*13eb0*/  SHF.R.U64 R44, R44, 0x3, RZ ;  /* 0x000000032c2c7819 */ /* 0x000fe400000012ff */
[----:B------:R-:W-:Y:S02]  /*13ec0*/  SHF.R.U64 R48, R48, 0x3, RZ ;  /* 0x0000000330307819 */ /* 0x000fe400000012ff */
[----:B------:R-:W-:-:S02]  /*13ed0*/  LOP3.LUT R32, R32, R33, RZ, 0x3c, !PT ;  /* 0x0000002120207212 */ /* 0x000fc400078e3cff */
[----:B------:R-:W-:Y:S02]  /*13ee0*/  LOP3.LUT R36, R36, R37, RZ, 0x3c, !PT ;  /* 0x0000002524247212 */ /* 0x000fe400078e3cff */
[----:B------:R-:W-:Y:S02]  /*13ef0*/  LOP3.LUT R40, R40, R41, RZ, 0x3c, !PT ;  /* 0x0000002928287212 */ /* 0x000fe400078e3cff */
[----:B------:R-:W-:Y:S02]  /*13f00*/  LOP3.LUT R44, R44, R45, RZ, 0x3c, !PT ;  /* 0x0000002d2c2c7212 */ /* 0x000fe400078e3cff */
[----:B------:R-:W-:Y:S02]  /*13f10*/  LOP3.LUT R48, R48, R49, RZ, 0x3c, !PT ;  /* 0x0000003130307212 */ /* 0x000fe400078e3cff */
[----:B------:R-:W-:Y:S01]  /*13f20*/  SHF.R.U64 R52, R52, 0x3, RZ ;  /* 0x0000000334347819 */ /* 0x000fe200000012ff */
[----:B----4-:R-:W-:Y:S06]  /*13f30*/  @P6 BRA `(.L_x_2151) ;  /* 0x0000000000106947 */ /* 0x010fec0003800000 */
[----:B------:R-:W-:Y:S05]  /*13f40*/  @!P0 BRA `(.L_x_2151) ;  /* 0x00000000000c8947 */ /* 0x000fea0003800000 */
[----:B------:R-:W2:Y:S04]  /*13f50*/  LDG.E R5, desc[UR42][R6.64] ;  /* 0x0000002a06057981 */ /* 0x000ea8000c1e1900 */
[----:B-----5:R-:W2:Y:S02]  /*13f60*/  LDG.E R78, desc[UR42][R6.64+0x4] ;  /* 0x0000042a064e7981 */ /* 0x020ea4000c1e1900 */
[----:B--2---:R-:W-:-:S07]  /*13f70*/  IMAD.IADD R78, R78, 0x1, -R5 ;  /* 0x000000014e4e7824 */ /* 0x004fce00078e0a05 */
.L_x_2151:
[----:B------:R-:W0:Y:S01]  /*13f80*/  SHFL.IDX PT, R4, R219, RZ, 0x1f ;  /* 0x00001fffdb047589 */ /* 0x000e2200000e0000 */
[----:B------:R-:W-:Y:S01]  /*13f90*/  ISETP.NE.AND P6, PT, R10, RZ, PT ;  /* 0x000000ff0a00720c */ /* 0x000fe20003fc5270 */
[--C-:B------:R-:W-:Y:S01]  /*13fa0*/  IMAD.X R37, RZ, RZ, R21.reuse, P1 ;  /* 0x000000ffff257224 */ /* 0x100fe200008e0615 */
[----:B------:R-:W-:Y:S01]  /*13fb0*/  IADD3.X R49, RZ, R21, RZ, P4, !PT ;  /* 0x00000015ff317210 */ /* 0x000fe200027fe4ff */
[--C-:B------:R-:W-:Y:S01]  /*13fc0*/  IMAD.X R41, RZ, RZ, R21.reuse, P2 ;  /* 0x000000ffff297224 */ /* 0x100fe200010e0615 */
[----:B------:R-:W-:Y:S01]  /*13fd0*/  LOP3.LUT R52, R52, R53, RZ, 0x3c, !PT ;  /* 0x0000003534347212 */ /* 0x000fe200078e3cff */
[--C-:B------:R-:W-:Y:S01]  /*13fe0*/  IMAD.X R33, RZ, RZ, R21.reuse, P6 ;  /* 0x000000ffff217224 */ /* 0x100fe200030e0615 */
[C---:B------:R-:W-:Y:S01]  /*13ff0*/  IADD3 R57, P6, R20.reuse, 0xb000, RZ ;  /* 0x0000b00014397810 */ /* 0x040fe20007fde0ff */
[--C-:B------:R-:W-:Y:S01]  /*14000*/  IMAD.X R45, RZ, RZ, R21.reuse, P3 ;  /* 0x000000ffff2d7224 */ /* 0x100fe200018e0615 */
[C---:B------:R-:W-:Y:S01]  /*14010*/  IADD3 R61, P1, R20.reuse, 0xc000, RZ ;  /* 0x0000c000143d7810 */ /* 0x040fe20007f3e0ff */
[----:B------:R-:W-:Y:S01]  /*14020*/  IMAD.X R53, RZ, RZ, R21, P5 ;  /* 0x000000ffff357224 */ /* 0x000fe200028e0615 */
[----:B------:R-:W-:-:S02]  /*14030*/  IADD3 R65, P2, R20, 0xd000, RZ ;  /* 0x0000d00014417810 */ /* 0x000fc40007f5e0ff */
[C---:B------:R-:W-:Y:S02]  /*14040*/  IADD3 R73, P3, R20.reuse, 0xe000, RZ ;  /* 0x0000e00014497810 */ /* 0x040fe40007f7e0ff */
[----:B------:R-:W-:Y:S02]  /*14050*/  IADD3 R6, P5, R20, 0xf000, RZ ;  /* 0x0000f00014067810 */ /* 0x000fe40007fbe0ff */
[----:B------:R-:W-:Y:S02]  /*14060*/  LOP3.LUT R56, R57, 0x380, RZ, 0xc0, !PT ;  /* 0x0000038039387812 */ /* 0x000fe400078ec0ff */
[----:B------:R-:W-:Y:S02]  /*14070*/  LOP3.LUT R60, R61, 0x380, RZ, 0xc0, !PT ;  /* 0x000003803d3c7812 */ /* 0x000fe400078ec0ff */
[----:B------:R-:W-:Y:S02]  /*14080*/  LOP3.LUT R64, R65, 0x380, RZ, 0xc0, !PT ;  /* 0x0000038041407812 */ /* 0x000fe400078ec0ff */
[----:B------:R-:W-:-:S02]  /*14090*/  LOP3.LUT R72, R73, 0x380, RZ, 0xc0, !PT ;  /* 0x0000038049487812 */ /* 0x000fc400078ec0ff */
[----:B0-----:R-:W-:Y:S02]  /*140a0*/  ISETP.NE.AND P4, PT, R4, RZ, PT ;  /* 0x000000ff0400720c */ /* 0x001fe40003f85270 */
[----:B------:R-:W-:Y:S02]  /*140b0*/  LOP3.LUT R7, R20, 0x380, RZ, 0xc0, !PT ;  /* 0x0000038014077812 */ /* 0x000fe400078ec0ff */
[----:B------:R-:W-:Y:S02]  /*140c0*/  LOP3.LUT R5, R6, 0x380, RZ, 0xc0, !PT ;  /* 0x0000038006057812 */ /* 0x000fe400078ec0ff */
[----:B------:R-:W-:Y:S02]  /*140d0*/  SHF.R.U64 R56, R56, 0x3, RZ ;  /* 0x0000000338387819 */ /* 0x000fe400000012ff */
[----:B------:R-:W-:Y:S02]  /*140e0*/  SHF.R.U64 R60, R60, 0x3, RZ ;  /* 0x000000033c3c7819 */ /* 0x000fe400000012ff */
[----:B------:R-:W-:-:S02]  /*140f0*/  SHF.R.U64 R64, R64, 0x3, RZ ;  /* 0x0000000340407819 */ /* 0x000fc400000012ff */
[----:B------:R-:W-:Y:S02]  /*14100*/  SHF.R.U64 R72, R72, 0x3, RZ ;  /* 0x0000000348487819 */ /* 0x000fe400000012ff */
[----:B------:R-:W-:Y:S02]  /*14110*/  SHF.R.U64 R7, R7, 0x3, RZ ;  /* 0x0000000307077819 */ /* 0x000fe400000012ff */
[----:B------:R-:W-:Y:S02]  /*14120*/  SHF.R.U64 R5, R5, 0x3, RZ ;  /* 0x0000000305057819 */ /* 0x000fe400000012ff */
[----:B------:R-:W-:Y:S02]  /*14130*/  SHF.R.S32.HI R4, RZ, 0x1f, R215 ;  /* 0x0000001fff047819 */ /* 0x000fe400000114d7 */
        /* <DEDUP_REMOVED lines=17> */
[----:B------:R-:W-:Y:S02]  /*14250*/  IMAD R15, R217, 0x40, R192 ;  /* 0x00000040d90f7824 */ /* 0x000fe400078e02c0 */
[----:B------:R-:W-:Y:S02]  /*14260*/  IMAD R7, R79, UR4, RZ ;  /* 0x000000044f077c24 */ /* 0x000fe4000f8e02ff */
[----:B------:R-:W-:Y:S01]  /*14270*/  IMAD.WIDE.U32 R4, R214, UR4, R76 ;  /* 0x00000004d6047c25 */ /* 0x000fe2000f8e004c */
[----:B------:R-:W-:-:S03]  /*14280*/  SHF.R.S32.HI R11, RZ, 0x1f, R15 ;  /* 0x0000001fff0b7819 */ /* 0x000fc6000001140f */
[----:B------:R-:W-:Y:S01]  /*14290*/  IMAD R7, R214, UR5, R7 ;  /* 0x00000005d6077c24 */ /* 0x000fe2000f8e0207 */
[----:B------:R-:W-:Y:S02]  /*142a0*/  ULDC.64 UR4, c[0x0][0xb78] ;  /* 0x0002de0000047ab9 */ /* 0x000fe40000000a00 */
[----:B------:R-:W-:Y:S02]  /*142b0*/  IMAD R6, R80, UR4, RZ ;  /* 0x0000000450067c24 */ /* 0x000fe4000f8e02ff */
[----:B------:R-:W-:Y:S02]  /*142c0*/  IMAD.IADD R5, R5, 0x1, R7 ;  /* 0x0000000105057824 */ /* 0x000fe400078e0207 */
[----:B------:R-:W-:Y:S02]  /*142d0*/  IMAD.MOV R7, RZ, RZ, -R194 ;  /* 0x000000ffff077224 */ /* 0x000fe400078e0ac2 */
[----:B------:R-:W-:-:S03]  /*142e0*/  IMAD.WIDE.U32 R4, R87, UR4, R4 ;  /* 0x0000000457047c25 */ /* 0x000fc6000f8e0004 */
[----:B------:R-:W-:Y:S01]  /*142f0*/  ISETP.NE.AND P0, PT, R22, R7, PT ;  /* 0x000000071600720c */ /* 0x000fe20003f05270 */
[----:B------:R-:W-:Y:S02]  /*14300*/  VIADD R7, R15, 0x8 ;  /* 0x000000080f077836 */ /* 0x000fe40000000000 */
[----:B------:R-:W-:Y:S01]  /*14310*/  IMAD R10, R87, UR5, R6 ;  /* 0x00000005570a7c24 */ /* 0x000fe2000f8e0206 */
[C---:B------:R-:W-:Y:S01]  /*14320*/  IADD3 R6, P2, R15.reuse, R4, RZ ;  /* 0x000000040f067210 */ /* 0x040fe20007f5e0ff */
[----:B------:R-:W-:Y:S01]  /*14330*/  ULDC.64 UR4, c[0x0][0xb40] ;  /* 0x0002d00000047ab9 */ /* 0x000fe20000000a00 */
[-C--:B------:R-:W-:Y:S02]  /*14340*/  ISETP.GE.OR P1, PT, R15, R78.reuse, P0 ;  /* 0x0000004e0f00720c */ /* 0x080fe40000726670 */
[----:B------:R-:W-:Y:S02]  /*14350*/  ISETP.GE.OR P0, PT, R7, R78, P0 ;  /* 0x0000004e0700720c */ /* 0x000fe40000706670 */
[----:B------:R-:W-:-:S02]  /*14360*/  IADD3.X R11, R11, R5, R10, P2, !PT ;  /* 0x000000050b0b7210 */ /* 0x000fc400017fe40a */
[----:B------:R-:W-:-:S04]  /*14370*/  LEA R4, P2, R6, UR4, 0x2 ;  /* 0x0000000406047c11 */ /* 0x000fc8000f8410ff */
[----:B------:R-:W-:-:S05]  /*14380*/  LEA.HI.X R5, R6, UR5, R11, 0x2, P2 ;  /* 0x0000000506057c11 */ /* 0x000fca00090f140b */
[----:B------:R0:W-:Y:S04]  /*14390*/  @!P1 STG.E desc[UR42][R4.64], R3 ;  /* 0x0000000304009986 */ /* 0x0001e8000c10192a */
[----:B------:R0:W-:Y:S02]  /*143a0*/  @!P0 STG.E desc[UR42][R4.64+0x20], R0 ;  /* 0x0000200004008986 */ /* 0x0001e4000c10192a */
.L_x_2152:
[----:B------:R-:W1:Y:S01]  /*143b0*/  LDC R88, c[0x0][0xa8c] ;  /* 0x0002a300ff587b82 */ /* 0x000e620000000800 */
[----:B0-----:R0:W5:Y:S01]  /*143c0*/  LD.E.128 R4, desc[UR42][R20.64] ;  /* 0x0000002a14047980 */ /* 0x001162000c101d00 */
[----:B------:R-:W-:Y:S02]  /*143d0*/  ULDC.64 UR4, c[0x0][0xaa0] ;  /* 0x0002a80000047ab9 */ /* 0x000fe40000000a00 */
[----:B------:R-:W-:Y:S01]  /*143e0*/  IMAD R3, R77, UR4, RZ ;  /* 0x000000044d037c24 */ /* 0x000fe2000f8e02ff */
[----:B------:R-:W5:Y:S04]  /*143f0*/  LD.E.128 R8, desc[UR42][R8.64] ;  /* 0x0000002a08087980 */ /* 0x000f68000c101d00 */
[----:B------:R-:W5:Y:S01]  /*14400*/  LD.E.128 R12, desc[UR42][R12.64] ;  /* 0x0000002a0c0c7980 */ /* 0x000f62000c101d00 */
[--C-:B0-----:R-:W-:Y:S01]  /*14410*/  SHF.R.S32.HI R21, RZ, 0x1f, R199.reuse ;  /* 0x0000001fff157819 */ /* 0x101fe200000114c7 */
[----:B------:R-:W-:-:S02]  /*14420*/  IMAD.MOV.U32 R20, RZ, RZ, R199 ;  /* 0x000000ffff147224 */ /* 0x000fc400078e00c7 */
[----:B------:R-:W5:Y:S01]  /*14430*/  LD.E.128 R24, desc[UR42][R24.64] ;  /* 0x0000002a18187980 */ /* 0x000f62000c101d00 */
[C---:B------:R-:W-:Y:S02]  /*14440*/  IMAD R3, R76.reuse, UR5, R3 ;  /* 0x000000054c037c24 */ /* 0x040fe4000f8e0203 */
[----:B------:R-:W-:Y:S01]  /*14450*/  IMAD.WIDE.U32 R20, R76, UR4, R20 ;  /* 0x000000044c147c25 */ /* 0x000fe2000f8e0014 */
[----:B------:R-:W-:Y:S01]  /*14460*/  ULDC.64 UR4, c[0x0][0xae0] ;  /* 0x0002b80000047ab9 */ /* 0x000fe20000000a00 */
[----:B------:R-:W5:Y:S03]  /*14470*/  LD.E.128 R28, desc[UR42][R28.64] ;  /* 0x0000002a1c1c7980 */ /* 0x000f66000c101d00 */
[----:B------:R-:W-:Y:S01]  /*14480*/  IADD3 R21, R21, R3, RZ ;  /* 0x0000000315157210 */ /* 0x000fe20007ffe0ff */
[----:B------:R-:W-:Y:S01]  /*14490*/  VIADD R3, R199, 0x40 ;  /* 0x00000040c7037836 */ /* 0x000fe20000000000 */
[----:B------:R-:W5:Y:S01]  /*144a0*/  LD.E.128 R32, desc[UR42][R32.64] ;  /* 0x0000002a20207980 */ /* 0x000f62000c101d00 */
[----:B------:R-:W-:-:S03]  /*144b0*/  IMAD R77, R79, UR4, RZ ;  /* 0x000000044f4d7c24 */ /* 0x000fc6000f8e02ff */
[-C--:B-1----:R-:W-:Y:S01]  /*144c0*/  ISETP.GE.AND P3, PT, R3, R88.reuse, PT ;  /* 0x000000580300720c */ /* 0x082fe20003f66270 */
[----:B------:R-:W5:Y:S01]  /*144d0*/  LD.E.128 R36, desc[UR42][R36.64] ;  /* 0x0000002a24247980 */ /* 0x000f62000c101d00 */
[----:B------:R-:W-:Y:S02]  /*144e0*/  IMAD R79, R217, -0x40, R78 ;  /* 0xffffffc0d94f7824 */ /* 0x000fe400078e024e */
[----:B------:R-:W-:Y:S01]  /*144f0*/  VIADD R0, R202, 0x20 ;  /* 0x00000020ca007836 */ /* 0x000fe20000000000 */
[----:B------:R-:W5:Y:S01]  /*14500*/  LD.E.128 R40, desc[UR42][R40.64] ;  /* 0x0000002a28287980 */ /* 0x000f62000c101d00 */
[C---:B------:R-:W-:Y:S01]  /*14510*/  IMAD R77, R214.reuse, UR5, R77 ;  /* 0x00000005d64d7c24 */ /* 0x040fe2000f8e024d */
[----:B------:R-:W-:Y:S01]  /*14520*/  ISETP.GE.AND P2, PT, R199, R88, PT ;  /* 0x00000058c700720c */ /* 0x000fe20003f46270 */
[----:B------:R-:W-:Y:S01]  /*14530*/  IMAD.WIDE.U32 R20, R214, UR4, R20 ;  /* 0x00000004d6147c25 */ /* 0x000fe2000f8e0014 */
[----:B------:R-:W5:Y:S01]  /*14540*/  LD.E.128 R44, desc[UR42][R44.64] ;  /* 0x0000002a2c2c7980 */ /* 0x000f62000c101d00 */
[----:B------:R-:W-:Y:S01]  /*14550*/  SEL R76, RZ, 0xffffffff, P3 ;  /* 0xffffffffff4c7807 */ /* 0x000fe20001800000 */
[----:B------:R-:W-:-:S02]  /*14560*/  ULDC.64 UR4, c[0x0][0xae8] ;  /* 0x0002ba0000047ab9 */ /* 0x000fc40000000a00 */
[----:B------:R-:W5:Y:S01]  /*14570*/  LD.E.128 R48, desc[UR42][R48.64] ;  /* 0x0000002a30307980 */ /* 0x000f62000c101d00 */
[----:B------:R-:W-:-:S03]  /*14580*/  VIADD R82, R199, 0x80 ;  /* 0x00000080c7527836 */ /* 0x000fc60000000000 */
[----:B------:R-:W5:Y:S01]  /*14590*/  LD.E.128 R52, desc[UR42][R52.64] ;  /* 0x0000002a34347980 */ /* 0x000f62000c101d00 */
[----:B------:R-:W-:-:S03]  /*145a0*/  VIADD R83, R199, 0xc0 ;  /* 0x000000c0c7537836 */ /* 0x000fc60000000000 */
[----:B------:R-:W5:Y:S04]  /*145b0*/  LD.E.128 R56, desc[UR42][R56.64] ;  /* 0x0000002a38387980 */ /* 0x000f68000c101d00 */
[----:B------:R-:W5:Y:S04]  /*145c0*/  LD.E.128 R60, desc[UR42][R60.64] ;  /* 0x0000002a3c3c7980 */ /* 0x000f68000c101d00 */
[----:B------:R-:W5:Y:S04]  /*145d0*/  LD.E.128 R64, desc[UR42][R64.64] ;  /* 0x0000002a40407980 */ /* 0x000f68000c101d00 */
[----:B------:R-:W5:Y:S04]  /*145e0*/  LD.E.128 R72, desc[UR42][R72.64] ;  /* 0x0000002a48487980 */ /* 0x000f68000c101d00 */
[----:B------:R-:W5:Y:S01]  /*145f0*/  LD.E.128 R68, desc[UR42][R68.64] ;  /* 0x0000002a44447980 */ /* 0x000f62000c101d00 */
[----:B------:R-:W-:Y:S01]  /*14600*/  ISETP.GE.AND P0, PT, R0, R79, PT ;  /* 0x0000004f0000720c */ /* 0x000fe20003f06270 */
[----:B------:R-:W-:Y:S01]  /*14610*/  IMAD.IADD R21, R21, 0x1, R77 ;  /* 0x0000000115157824 */ /* 0x000fe200078e024d */
[----:B------:R-:W-:Y:S01]  /*14620*/  SEL R0, RZ, 0x1, P2 ;  /* 0x00000001ff007807 */ /* 0x000fe20001000000 */
[----:B------:R-:W-:Y:S01]  /*14630*/  @!PT LDS RZ, [RZ] ;  /* 0x00000000fffff984 */ /* 0x000fe20000000800 */
[----:B------:R-:W-:Y:S01]  /*14640*/  @!PT LDS RZ, [RZ] ;  /* 0x00000000fffff984 */ /* 0x000fe20000000800 */
[----:B------:R-:W-:Y:S01]  /*14650*/  @!PT LDS RZ, [RZ] ;  /* 0x00000000fffff984 */ /* 0x000fe20000000800 */
[----:B------:R-:W-:Y:S01]  /*14660*/  @!PT LDS RZ, [RZ] ;  /* 0x00000000fffff984 */ /* 0x000fe20000000800 */
[----:B------:R0:W-:Y:S06]  /*14670*/  MEMBAR.ALL.CTA ;  /* 0x0000000000007992 */ /* 0x0001ec0000008000 */
[----:B0-----:R-:W0:Y:S01]  /*14680*/  FENCE.VIEW.ASYNC.S ;  /* 0x00000000000073c6 */ /* 0x001e220000000000 */
[----:B------:R-:W-:Y:S01]  /*14690*/  SHF.L.U32 R77, R76, 0x1, RZ ;  /* 0x000000014c4d7819 */ /* 0x000fe200000006ff */
        /* <DEDUP_REMOVED lines=9> */
[----:B------:R-:W-:Y:S02]  /*14730*/  ISETP.GE.AND P2, PT, R84, R88, PT ;  /* 0x000000585400720c */ /* 0x000fe40003f46270 */
[----:B------:R-:W-:Y:S01]  /*14740*/  LOP3.LUT R76, R76, R0, R77, 0xfe, !PT ;  /* 0x000000004c4c7212 */ /* 0x000fe200078efe4d */
[----:B------:R-:W-:Y:S01]  /*14750*/  VIADD R0, R2, 0x28c20 ;  /* 0x00028c2002007836 */ /* 0x000fe20000000000 */
[-C--:B------:R-:W-:Y:S02]  /*14760*/  ISETP.GE.AND P3, PT, R85, R88.reuse, PT ;  /* 0x000000585500720c */ /* 0x080fe40003f66270 */
[----:B------:R-:W-:Y:S01]  /*14770*/  ISETP.GE.AND P1, PT, R202, R79, PT ;  /* 0x0000004fca00720c */ /* 0x000fe20003f26270 */
[----:B------:R-:W-:Y:S01]  /*14780*/  VIADD R79, R199, 0x1c0 ;  /* 0x000001c0c74f7836 */ /* 0x000fe20000000000 */
[----:B------:R-:W-:-:S02]  /*14790*/  ISETP.GE.AND P4, PT, R78, R88, PT ;  /* 0x000000584e00720c */ /* 0x000fc40003f86270 */
[----:B------:R-:W-:Y:S02]  /*147a0*/  SEL R77, RZ, 0x10, P2 ;  /* 0x00000010ff4d7807 */ /* 0x000fe40001000000 */
[----:B------:R-:W-:Y:S02]  /*147b0*/  SEL R78, RZ, 0x20, P3 ;  /* 0x00000020ff4e7807 */ /* 0x000fe40001800000 */
[----:B------:R-:W-:Y:S02]  /*147c0*/  PRMT R0, RZ, 0x654, R0 ;  /* 0x00000654ff007816 */ /* 0x000fe40000000000 */
[----:B------:R-:W-:Y:S01]  /*147d0*/  LOP3.LUT R77, R78, R76, R77, 0xfe, !PT ;  /* 0x0000004c4e4d7212 */ /* 0x000fe200078efe4d */
[----:B------:R-:W-:Y:S01]  /*147e0*/  IMAD R76, R80, UR4, RZ ;  /* 0x00000004504c7c24 */ /* 0x000fe2000f8e02ff */
[----:B0-----:R0:W-:Y:S01]  /*147f0*/  SYNCS.ARRIVE.TRANS64.RED.A1T0 RZ, [R0+URZ], RZ ;  /* 0x000000ff00ff79a7 */ /* 0x0011e2000810043f */
[----:B------:R-:W-:Y:S01]  /*14800*/  ISETP.GE.AND P2, PT, R79, R88, PT ;  /* 0x000000584f00720c */ /* 0x000fe20003f46270 */
[----:B------:R-:W-:Y:S01]  /*14810*/  IMAD.WIDE.U32 R78, R87, UR4, R20 ;  /* 0x00000004574e7c25 */ /* 0x000fe2000f8e0014 */
[----:B------:R-:W-:-:S02]  /*14820*/  SHF.R.S32.HI R203, RZ, 0x1f, R202 ;  /* 0x0000001fffcb7819 */ /* 0x000fc400000114ca */
[----:B------:R-:W-:Y:S01]  /*14830*/  SEL R21, RZ, 0x80, P2 ;  /* 0x00000080ff157807 */ /* 0x000fe20001000000 */
[----:B------:R-:W-:Y:S01]  /*14840*/  IMAD R81, R87, UR5, R76 ;  /* 0x0000000557517c24 */ /* 0x000fe2000f8e024c */
[----:B0-----:R-:W-:-:S04]  /*14850*/  SEL R0, RZ, 0x40, P4 ;  /* 0x00000040ff007807 */ /* 0x001fc80002000000 */
        /* <DEDUP_REMOVED lines=31> */
.L_x_2154:
[----:B------:R-:W-:Y:S05]  /*14a50*/  BSYNC B1 ;  /* 0x0000000000017941 */ /* 0x000fea0003800000 */
.L_x_2153:
[----:B------:R-:W-:Y:S05]  /*14a60*/  @P0 BRA `(.L_x_2155) ;  /* 0x0000000c00080947 */ /* 0x000fea0003800000 */
[----:B0----5:R-:W-:Y:S01]  /*14a70*/  IADD3 R7, P0, R76, 0x20, RZ ;  /* 0x000000204c077810 */ /* 0x021fe20007f1e0ff */
        /* <DEDUP_REMOVED lines=29> */
.L_x_2150:
[----:B------:R-:W-:Y:S01]  /*14c50*/  ULDC.64 UR4, c[0x0][0xbd8] ;  /* 0x0002f60000047ab9 */ /* 0x000fe20000000a00 */
[----:B------:R-:W0:Y:S01]  /*14c60*/  LDC.64 R4, c[0x0][0xbd8] ;  /* 0x0002f600ff047b82 */ /* 0x000e220000000a00 */
[----:B------:R-:W-:Y:S01]  /*14c70*/  ISETP.NE.U32.AND P0, PT, RZ, UR4, PT ;  /* 0x00000004ff007c0c */ /* 0x000fe2000bf05070 */
[----:B------:R-:W-:-:S03]  /*14c80*/  IMAD.MOV.U32 R3, RZ, RZ, RZ ;  /* 0x000000ffff037224 */ /* 0x000fc600078e00ff */
[----:B------:R-:W-:Y:S01]  /*14c90*/  ISETP.NE.AND.EX P0, PT, RZ, UR5, PT, P0 ;  /* 0x00000005ff007c0c */ /* 0x000fe2000bf05300 */
[----:B------:R-:W-:Y:S02]  /*14ca0*/  ULDC.64 UR4, c[0x0][0xbe0] ;  /* 0x0002f80000047ab9 */ /* 0x000fe40000000a00 */
[----:B------:R-:W-:Y:S01]  /*14cb0*/  ISETP.NE.U32.AND P1, PT, RZ, UR4, PT ;  /* 0x00000004ff007c0c */ /* 0x000fe2000bf25070 */
[----:B------:R-:W1:Y:S03]  /*14cc0*/  LDC R14, c[0x0][0xa8c] ;  /* 0x0002a300ff0e7b82 */ /* 0x000e660000000800 */
[----:B------:R-:W-:Y:S01]  /*14cd0*/  ISETP.NE.AND.EX P1, PT, RZ, UR5, PT, P1 ;  /* 0x00000005ff007c0c */ /* 0x000fe2000bf25310 */
[----:B0-----:R-:W-:-:S12]  /*14ce0*/  IMAD.WIDE R4, R215, 0x4, R4 ;  /* 0x00000004d7047825 */ /* 0x001fd800078e0204 */
[----:B------:R-:W0:Y:S01]  /*14cf0*/  @P1 LDC.64 R6, c[0x0][0xbe0] ;  /* 0x0002f800ff061b82 */ /* 0x000e220000000a00 */
[----:B------:R-:W-:Y:S02]  /*14d00*/  ULDC UR4, c[0x0][0xa88] ;  /* 0x0002a20000047ab9 */ /* 0x000fe40000000800 */
[----:B------:R-:W-:Y:S01]  /*14d10*/  IMAD.U32 R0, RZ, RZ, UR4 ;  /* 0x00000004ff007e24 */ /* 0x000fe2000f8e00ff */
[----:B------:R0:W5:Y:S02]  /*14d20*/  @P0 LDG.E R3, desc[UR42][R4.64] ;  /* 0x0000002a04030981 */ /* 0x000164000c1e1900 */
[----:B0-----:R-:W-:-:S05]  /*14d30*/  @P1 IMAD.WIDE R6, R215, 0x4, R6 ;  /* 0x00000004d7061825 */ /* 0x001fca00078e0206 */
[----:B------:R0:W5:Y:S01]  /*14d40*/  @P1 LDG.E R0, desc[UR42][R6.64] ;  /* 0x0000002a06001981 */ /* 0x000162000c1e1900 */
[----:B------:R-:W-:Y:S01]  /*14d50*/  ISETP.GT.AND P2, PT, R225, 0x3f, PT ;  /* 0x0000003fe100780c */ /* 0x000fe20003f44270 */
[----:B-1----:R-:W-:-:S12]  /*14d60*/  @P1 BRA `(.L_x_2156) ;  /* 0x0000000000101947 */ /* 0x002fd80003800000 */
[----:B------:R-:W-:Y:S05]  /*14d70*/  @!P0 BRA `(.L_x_2156) ;  /* 0x00000000000c8947 */ /* 0x000fea0003800000 */
[----:B0-----:R-:W2:Y:S04]  /*14d80*/  LDG.E R7, desc[UR42][R4.64] ;  /* 0x0000002a04077981 */ /* 0x001ea8000c1e1900 */
[----:B-----5:R-:W2:Y:S02]  /*14d90*/  LDG.E R0, desc[UR42][R4.64+0x4] ;  /* 0x0000042a04007981 */ /* 0x020ea4000c1e1900 */
[----:B--2---:R-:W-:-:S07]  /*14da0*/  IMAD.IADD R0, R0, 0x1, -R7 ;  /* 0x0000000100007824 */ /* 0x004fce00078e0a07 */
.L_x_2156:
[----:B------:R-:W-:Y:S01]  /*14db0*/  SHF.R.S32.HI R4, RZ, 0x1f, R215 ;  /* 0x0000001fff047819 */ /* 0x000fe200000114d7 */
[----:B------:R-:W-:Y:S01]  /*14dc0*/  BSSY B1, `(.L_x_2157) ;  /* 0x000001d000017945 */ /* 0x000fe20003800000 */
[----:B------:R-:W-:Y:S02]  /*14dd0*/  SHF.R.S32.HI R9, RZ, 0x1f, R214 ;  /* 0x0000001fff097819 */ /* 0x000fe400000114d6 */
[----:B------:R-:W-:Y:S02]  /*14de0*/  SHF.R.S32.HI R12, RZ, 0x1f, R199 ;  /* 0x0000001fff0c7819 */ /* 0x000fe400000114c7 */
[----:B------:R-:W-:Y:S02]  /*14df0*/  SEL R11, R215, RZ, !P0 ;  /* 0x000000ffd70b7207 */ /* 0x000fe40004000000 */
[----:B------:R-:W-:Y:S02]  /*14e00*/  SEL R10, R4, RZ, !P0 ;  /* 0x000000ff040a7207 */ /* 0x000fe40004000000 */
[----:B-----5:R-:W-:Y:S01]  /*14e10*/  SHF.R.S32.HI R8, RZ, 0x1f, R3 ;  /* 0x0000001fff087819 */ /* 0x020fe20000011403 */
[----:B------:R-:W-:Y:S06]  /*14e20*/  @P2 BRA `(.L_x_2158) ;  /* 0x0000000000582947 */ /* 0x000fec0003800000 */
[----:B------:R-:W1:Y:S02]  /*14e30*/  S2R R4, SR_TID.X ;  /* 0x0000000000047919 */ /* 0x000e640000002100 */
[----:B-1----:R-:W-:-:S05]  /*14e40*/  IMAD R4, R217, 0x40, R4 ;  /* 0x00000040d9047824 */ /* 0x002fca00078e0204 */
[----:B------:R-:W-:-:S04]  /*14e50*/  IADD3 R5, R4, -0x80, RZ ;  /* 0xffffff8004057810 */ /* 0x000fc80007ffe0ff */
[----:B------:R-:W-:-:S13]  /*14e60*/  ISETP.GE.AND P0, PT, R5, R0, PT ;  /* 0x000000000500720c */ /* 0x000fda0003f06270 */
[----:B------:R-:W-:Y:S05]  /*14e70*/  @P0 BRA `(.L_x_2158) ;  /* 0x0000000000440947 */ /* 0x000fea0003800000 */
[----:B------:R-:W-:Y:S01]  /*14e80*/  IADD3 R4, P0, R5, R3, RZ ;  /* 0x0000000305047210 */ /* 0x000fe20007f1e0ff */
[----:B------:R-:W-:Y:S02]  /*14e90*/  ULDC.64 UR4, c[0x0][0xb70] ;  /* 0x0002dc0000047ab9 */ /* 0x000fe40000000a00 */
[----:B0-----:R-:W-:Y:S01]  /*14ea0*/  IMAD R7, R9, UR4, RZ ;  /* 0x0000000409077c24 */ /* 0x001fe2000f8e02ff */
        /* <DEDUP_REMOVED lines=14> */
.L_x_2158:
[----:B------:R-:W-:Y:S05]  /*14f90*/  BSYNC B1 ;  /* 0x0000000000017941 */ /* 0x000fea0003800000 */
.L_x_2157:
[----:B------:R-:W-:Y:S01]  /*14fa0*/  ULDC.64 UR4, c[0x0][0xaa0] ;  /* 0x0002a80000047ab9 */ /* 0x000fe20000000a00 */
[----:B------:R-:W-:Y:S01]  /*14fb0*/  IMAD.MOV.U32 R4, RZ, RZ, R199 ;  /* 0x000000ffff047224 */ /* 0x000fe200078e00c7 */
[C---:B------:R-:W-:Y:S01]  /*14fc0*/  IADD3 R13, R199.reuse, 0x40, RZ ;  /* 0x00000040c70d7810 */ /* 0x040fe20007ffe0ff */
[----:B-1----:R-:W-:Y:S01]  /*14fd0*/  IMAD.MOV.U32 R5, RZ, RZ, R12 ;  /* 0x000000ffff057224 */ /* 0x002fe200078e000c */
[-C--:B------:R-:W-:Y:S01]  /*14fe0*/  ISETP.GE.AND P2, PT, R199, R14.reuse, PT ;  /* 0x0000000ec700720c */ /* 0x080fe20003f46270 */
[----:B0-----:R-:W-:Y:S01]  /*14ff0*/  IMAD R6, R8, UR4, RZ ;  /* 0x0000000408067c24 */ /* 0x001fe2000f8e02ff */
[-C--:B------:R-:W-:Y:S01]  /*15000*/  ISETP.GE.AND P0, PT, R13, R14.reuse, PT ;  /* 0x0000000e0d00720c */ /* 0x080fe20003f06270 */
[----:B------:R-:W-:Y:S01]  /*15010*/  IMAD.WIDE.U32 R4, R3, UR4, R4 ;  /* 0x0000000403047c25 */ /* 0x000fe2000f8e0004 */
[----:B------:R-:W-:Y:S01]  /*15020*/  IADD3 R21, R199, 0xc0, RZ ;  /* 0x000000c0c7157810 */ /* 0x000fe20007ffe0ff */
[----:B------:R-:W-:Y:S02]  /*15030*/  BSSY B1, `(.L_x_2159) ;  /* 0x0000048000017945 */ /* 0x000fe40003800000 */
[----:B------:R-:W-:Y:S01]  /*15040*/  IMAD R3, R3, UR5, R6 ;  /* 0x0000000503037c24 */ /* 0x000fe2000f8e0206 */
[----:B------:R-:W-:Y:S01]  /*15050*/  ULDC.64 UR4, c[0x0][0xae0] ;  /* 0x0002b80000047ab9 */ /* 0x000fe20000000a00 */
[----:B------:R-:W-:Y:S01]  /*15060*/  SEL R6, RZ, 0xffffffff, P0 ;  /* 0xffffffffff067807 */ /* 0x000fe20000000000 */
[----:B------:R-:W-:Y:S01]  /*15070*/  IMAD R7, R9, UR4, RZ ;  /* 0x0000000409077c24 */ /* 0x000fe2000f8e02ff */
[----:B------:R-:W-:Y:S01]  /*15080*/  ISETP.GE.AND P3, PT, R21, R14, PT ;  /* 0x0000000e1500720c */ /* 0x000fe20003f66270 */
[----:B------:R-:W-:-:S02]  /*15090*/  IMAD.IADD R5, R5, 0x1, R3 ;  /* 0x0000000105057824 */ /* 0x000fc400078e0203 */
[----:B------:R-:W-:Y:S02]  /*150a0*/  IMAD R3, R217, -0x40, R0 ;  /* 0xffffffc0d9037824 */ /* 0x000fe400078e0200 */
[C---:B------:R-:W-:Y:S02]  /*150b0*/  VIADD R0, R202.reuse, 0x20 ;  /* 0x00000020ca007836 */ /* 0x040fe40000000000 */
[----:B------:R-:W-:Y:S01]  /*150c0*/  VIADD R15, R199, 0x80 ;  /* 0x00000080c70f7836 */ /* 0x000fe20000000000 */
[-C--:B------:R-:W-:Y:S01]  /*150d0*/  ISETP.GE.AND P1, PT, R202, R3.reuse, PT ;  /* 0x00000003ca00720c */ /* 0x080fe20003f26270 */
[----:B------:R-:W-:Y:S01]  /*150e0*/  IMAD R7, R214, UR5, R7 ;  /* 0x00000005d6077c24 */ /* 0x000fe2000f8e0207 */
[----:B------:R-:W-:Y:S01]  /*150f0*/  ISETP.GE.AND P0, PT, R0, R3, PT ;  /* 0x000000030000720c */ /* 0x000fe20003f06270 */
[----:B------:R-:W-:Y:S01]  /*15100*/  IMAD.WIDE.U32 R4, R214, UR4, R4 ;  /* 0x00000004d6047c25 */ /* 0x000fe2000f8e0004 */
[----:B------:R-:W-:Y:S01]  /*15110*/  SEL R0, RZ, 0x1, P2 ;  /* 0x00000001ff007807 */ /* 0x000fe20001000000 */
[----:B------:R-:W-:Y:S01]  /*15120*/  ULDC.64 UR4, c[0x0][0xae8] ;  /* 0x0002ba0000047ab9 */ /* 0x000fe20000000a00 */
[----:B------:R-:W-:Y:S01]  /*15130*/  ISETP.GE.AND P2, PT, R15, R14, PT ;  /* 0x0000000e0f00720c */ /* 0x000fe20003f46270 */
[----:B------:R-:W-:Y:S01]  /*15140*/  IMAD.SHL.U32 R3, R6, 0x2, RZ ;  /* 0x0000000206037824 */ /* 0x000fe200078e00ff */
[----:B------:R-:W-:Y:S01]  /*15150*/  SEL R6, RZ, 0x8, P3 ;  /* 0x00000008ff067807 */ /* 0x000fe20001800000 */
[----:B------:R-:W-:-:S02]  /*15160*/  VIADD R25, R199, 0x100 ;  /* 0x00000100c7197836 */ /* 0x000fc40000000000 */
[----:B------:R-:W-:Y:S01]  /*15170*/  VIADD R27, R199, 0x140 ;  /* 0x00000140c71b7836 */ /* 0x000fe20000000000 */
[----:B------:R-:W-:Y:S01]  /*15180*/  LOP3.LUT R0, R3, 0x2, R0, 0xe2, !PT ;  /* 0x0000000203007812 */ /* 0x000fe200078ee200 */
[----:B------:R-:W-:Y:S01]  /*15190*/  IMAD.IADD R5, R5, 0x1, R7 ;  /* 0x0000000105057824 */ /* 0x000fe200078e0207 */
[----:B------:R-:W-:Y:S01]  /*151a0*/  SEL R3, RZ, 0x4, P2 ;  /* 0x00000004ff037807 */ /* 0x000fe20001000000 */
[----:B------:R-:W-:Y:S01]  /*151b0*/  VIADD R7, R199, 0x180 ;  /* 0x00000180c7077836 */ /* 0x000fe20000000000 */
[-C--:B------:R-:W-:Y:S01]  /*151c0*/  ISETP.GE.AND P2, PT, R25, R14.reuse, PT ;  /* 0x0000000e1900720c */ /* 0x080fe20003f46270 */
[----:B------:R-:W-:Y:S01]  /*151d0*/  VIADD R9, R199, 0x1c0 ;  /* 0x000001c0c7097836 */ /* 0x000fe20000000000 */
[-C--:B------:R-:W-:Y:S02]  /*151e0*/  ISETP.GE.AND P3, PT, R27, R14.reuse, PT ;  /* 0x0000000e1b00720c */ /* 0x080fe40003f66270 */
[----:B------:R-:W-:Y:S02]  /*151f0*/  ISETP.GE.AND P4, PT, R7, R14, PT ;  /* 0x0000000e0700720c */ /* 0x000fe40003f86270 */
[----:B------:R-:W-:Y:S01]  /*15200*/  LOP3.LUT R3, R6, R0, R3, 0xfe, !PT ;  /* 0x0000000006037212 */ /* 0x000fe200078efe03 */
[----:B------:R-:W-:Y:S01]  /*15210*/  IMAD R0, R10, UR4, RZ ;  /* 0x000000040a007c24 */ /* 0x000fe2000f8e02ff */
[----:B------:R-:W-:-:S02]  /*15220*/  SEL R6, RZ, 0x10, P2 ;  /* 0x00000010ff067807 */ /* 0x000fc40001000000 */
[----:B------:R-:W-:Y:S02]  /*15230*/  SEL R7, RZ, 0x20, P3 ;  /* 0x00000020ff077807 */ /* 0x000fe40001800000 */
        /* <DEDUP_REMOVED lines=8> */
[----:B------:R-:W-:-:S02]  /*152c0*/  SEL R0, RZ, 0x80, P2 ;  /* 0x00000080ff007807 */ /* 0x000fc40001000000 */
[----:B------:R-:W-:Y:S01]  /*152d0*/  IADD3 R11, R7, R3, RZ ;  /* 0x00000003070b7210 */ /* 0x000fe20007ffe0ff */
[----:B------:R-:W-:Y:S01]  /*152e0*/  IMAD.WIDE R8, R217, 0x40, R8 ;  /* 0x00000040d9087825 */ /* 0x000fe200078e0208 */
        /* <DEDUP_REMOVED lines=15> */
[----:B------:R-:W-:-:S04]  /*153e0*/  LEA R30, P1, R4, UR4, 0x1 ;  /* 0x00000004041e7c11 */ /* 0x000fc8000f8208ff */
        /* <DEDUP_REMOVED lines=12> */
.L_x_2160:
[----:B------:R-:W-:Y:S05]  /*154b0*/  BSYNC B1 ;  /* 0x0000000000017941 */ /* 0x000fea0003800000 */
.L_x_2159:
        /* <DEDUP_REMOVED lines=29> */
.L_x_2155:
[----:B------:R-:W-:Y:S05]  /*15690*/  BSYNC B0 ;  /* 0x0000000000007941 */ /* 0x000fea0003800000 */
.L_x_2149:
[----:B------:R-:W-:Y:S02]  /*156a0*/  ULDC UR4, c[0x0][0xc14] ;  /* 0x0003050000047ab9 */ /* 0x000fe40000000800 */
[----:B----4-:R-:W-:-:S13]  /*156b0*/  ISETP.GE.AND P0, PT, R191, UR4, PT ;  /* 0x00000004bf007c0c */ /* 0x010fda000bf06270 */
[----:B------:R-:W-:Y:S05]  /*156c0*/  @!P0 BRA `(.L_x_2161) ;  /* 0xfffffeb8007c8947 */ /* 0x000fea000383ffff */
[----:B------:R-:W-:Y:S05]  /*156d0*/  BRA `(.L_x_1944) ;  /* 0x0000006800107947 */ /* 0x000fea0003800000 */
.L_x_1942:
[----:B------:R-:W-:-:S08]  /*156e0*/  NOP ;  /* 0x0000000000007918 */ /* 0x000fd00000000000 */
[----:B------:R-:W0:-:S00]  /*156f0*/  USETMAXREG.DEALLOC.CTAPOOL 0x18 ;  /* 0x00000018000079c8 */ /* 0x000e0000080e0500 */
[----:B0-----:R-:W-:-:S06]  /*15700*/  LOP3.LUT R0, R0, 0x3, RZ, 0xc0, !PT ;  /* 0x0000000300007812 */ /* 0x001fcc00078ec0ff */
[----:B------:R-:W0:Y:S02]  /*15710*/  SHFL.IDX PT, R0, R0, RZ, 0x1f ;  /* 0x00001fff00007589 */ /* 0x000e2400000e0000 */
[----:B0-----:R-:W-:-:S13]  /*15720*/  ISETP.NE.AND P0, PT, R0, RZ, PT ;  /* 0x000000ff0000720c */ /* 0x001fda0003f05270 */
[----:B------:R-:W-:Y:S05]  /*15730*/  @P0 BRA `(.L_x_1944) ;  /* 0x0000006400f80947 */ /* 0x000fea0003800000 */
        /* <DEDUP_REMOVED lines=54> */
.L_x_2166:
        /* <DEDUP_REMOVED lines=15> */
.L_x_2165:
[----:B------:R-:W-:Y:S05]  /*15b90*/  BSYNC B0 ;  /* 0x0000000000007941 */ /* 0x000fea0003800000 */
.L_x_2164:
        /* <DEDUP_REMOVED lines=25> */
.L_x_2162:
[----:B------:R-:W-:-:S04]  /*15d30*/  IMAD.IADD R7, R5, 0x1, -R2 ;  /* 0x0000000105077824 */ /* 0x000fc800078e0a02 */
[----:B------:R-:W-:-:S05]  /*15d40*/  IMAD R2, R4, UR4, R7 ;  /* 0x0000000404027c24 */ /* 0x000fca000f8e0207 */
[----:B------:R-:W-:Y:S02]  /*15d50*/  ISETP.GT.AND P0, PT, R2, UR6, PT ;  /* 0x0000000602007c0c */ /* 0x000fe4000bf04270 */
[----:B------:R-:W0:Y:S11]  /*15d60*/  LDC.64 R2, c[0x0][0xc68] ;  /* 0x00031a00ff027b82 */ /* 0x000e360000000a00 */
[----:B------:R-:W-:-:S04]  /*15d70*/  VOTE.ANY R9, PT, !P0 ;  /* 0x0000000000097806 */ /* 0x000fc800040e0100 */
[----:B------:R-:W1:Y:S02]  /*15d80*/  POPC R5, R9 ;  /* 0x0000000900057309 */ /* 0x000e640000000000 */
[----:B-1----:R-:W-:-:S05]  /*15d90*/  IADD3 R19, R5, R6, RZ ;  /* 0x0000000605137210 */ /* 0x002fca0007ffe0ff */
        /* <DEDUP_REMOVED lines=13> */
.L_x_2167:
[----:B-1----:R-:W-:Y:S01]  /*15e70*/  IMAD.MOV R2, RZ, RZ, -R3 ;  /* 0x000000ffff027224 */ /* 0x002fe200078e0a03 */
[----:B--2---:R-:W-:Y:S01]  /*15e80*/  IABS R4, R6 ;  /* 0x0000000600047213 */ /* 0x004fe20000000000 */
[----:B---3--:R-:W-:Y:S02]  /*15e90*/  IMAD R16, R16, UR4, R7 ;  /* 0x0000000410107c24 */ /* 0x008fe4000f8e0207 */
        /* <DEDUP_REMOVED lines=10> */
[----:B------:R-:W-:Y:S01]  /*15f40*/  @!P0 IMAD.IADD R4, R4, 0x1, -R11 ;  /* 0x0000000104048824 */ /* 0x000fe200078e0a0b */
[----:B------:R-:W-:-:S04]  /*15f50*/  @!P0 IADD3 R2, R2, 0x1, RZ ;  /* 0x0000000102028810 */ /* 0x000fc80007ffe0ff */
[----:B------:R-:W-:-:S13]  /*15f60*/  ISETP.GE.U32.AND P0, PT, R4, R11, PT ;  /* 0x0000000b0400720c */ /* 0x000fda0003f06070 */
[----:B------:R-:W-:Y:S01]  /*15f70*/  @P0 VIADD R2, R2, 0x1 ;  /* 0x0000000102020836 */ /* 0x000fe20000000000 */
[----:B------:R-:W-:-:S13]  /*15f80*/  ISETP.GE.AND P0, PT, R3, RZ, PT ;  /* 0x000000ff0300720c */ /* 0x000fda0003f06270 */
[----:B------:R-:W-:Y:S01]  /*15f90*/  @!P0 IMAD.MOV R2, RZ, RZ, -R2 ;  /* 0x000000ffff028224 */ /* 0x000fe200078e0a02 */
[----:B------:R-:W-:-:S13]  /*15fa0*/  ISETP.NE.AND P0, PT, R6, RZ, PT ;  /* 0x000000ff0600720c */ /* 0x000fda0003f05270 */
[----:B------:R-:W-:-:S05]  /*15fb0*/  @!P0 LOP3.LUT R2, RZ, R6, RZ, 0x33, !PT ;  /* 0x00000006ff028212 */ /* 0x000fca00078e33ff */
[----:B------:R-:W-:Y:S01]  /*15fc0*/  IMAD R4, R10, R2, RZ ;  /* 0x000000020a047224 */ /* 0x000fe200078e02ff */
[----:B------:R-:W-:-:S03]  /*15fd0*/  IADD3 R2, -R2, RZ, RZ ;  /* 0x000000ff02027210 */ /* 0x000fc60007ffe1ff */
        /* <DEDUP_REMOVED lines=33> */
.L_x_2163:
[----:B------:R-:W-:Y:S01]  /*161f0*/  IMAD.MOV.U32 R17, RZ, RZ, RZ ;  /* 0x000000ffff117224 */ /* 0x000fe200078e00ff */
[----:B------:R-:W-:Y:S01]  /*16200*/  MOV R16, UR6 ;  /* 0x0000000600107c02 */ /* 0x000fe20008000f00 */
[----:B------:R-:W-:-:S07]  /*16210*/  IMAD.MOV.U32 R18, RZ, RZ, RZ ;  /* 0x000000ffff127224 */ /* 0x000fce00078e00ff */
.L_x_2168:
        /* <DEDUP_REMOVED lines=16> */
[----:B------:R-:W-:Y:S01]  /*16320*/  ULDC.64 UR40, c[0x0][0x198] ;  /* 0x0000660000287ab9 */ /* 0x000fe20000000a00 */
[----:B------:R-:W-:Y:S02]  /*16330*/  ULDC UR37, c[0x0][0xc] ;  /* 0x0000030000257ab9 */ /* 0x000fe40000000800 */
[----:B------:R1:W-:Y:S04]  /*16340*/  STL [R1+0xc], R0 ;  /* 0x00000c0001007387 */ /* 0x0003e80000100800 */
[----:B------:R1:W-:Y:S04]  /*16350*/  STL [R1+0x4], RZ ;  /* 0x000004ff01007387 */ /* 0x0003e80000100800 */
[----:B------:R1:W-:Y:S04]  /*16360*/  STL [R1], RZ ;  /* 0x000000ff01007387 */ /* 0x0003e80000100800 */
[----:B------:R1:W-:Y:S02]  /*16370*/  STL [R1+0x8], R0 ;  /* 0x0000080001007387 */ /* 0x0003e40000100800 */
.L_x_2269:
[----:B------:R-:W-:Y:S05]  /*16380*/  YIELD ;  /* 0x0000000000007946 */ /* 0x000fea0003800000 */
[----:B------:R-:W-:Y:S01]  /*16390*/  ULDC.64 UR4, c[0x0][0xa28] ;  /* 0x00028a0000047ab9 */ /* 0x000fe20000000a00 */
[----:B------:R-:W-:Y:S01]  /*163a0*/  IMAD.MOV.U32 R6, RZ, RZ, RZ ;  /* 0x000000ffff067224 */ /* 0x000fe200078e00ff */
[----:B------:R-:W-:Y:S01]  /*163b0*/  ISETP.NE.U32.AND P0, PT, RZ, UR4, PT ;  /* 0x00000004ff007c0c */ /* 0x000fe2000bf05070 */
[----:B-1----:R-:W-:Y:S01]  /*163c0*/  IMAD.MOV.U32 R0, RZ, RZ, RZ ;  /* 0x000000ffff007224 */ /* 0x002fe200078e00ff */
[----:B------:R-:W-:Y:S01]  /*163d0*/  ULDC.64 UR8, c[0x0][0xa08] ;  /* 0x0002820000087ab9 */ /* 0x000fe20000000a00 */
[----:B------:R-:W-:Y:S01]  /*163e0*/  ULDC.64 UR10, c[0x0][0xa10] ;  /* 0x00028400000a7ab9 */ /* 0x000fe20000000a00 */
        /* <DEDUP_REMOVED lines=16> */
[----:B--2---:R1:W-:Y:S02]  /*164f0*/  STL [R1+0x24], R0 ;  /* 0x0000240001007387 */ /* 0x0043e40000100800 */
[----:B-1----:R-:W-:Y:S01]  /*16500*/  MOV R0, UR4 ;  /* 0x0000000400007c02 */ /* 0x002fe20008000f00 */
[----:B------:R-:W-:-:S05]  /*16510*/  ULDC.64 UR4, c[0x0][0x3f8] ;  /* 0x0000fe0000047ab9 */ /* 0x000fca0000000a00 */
[----:B------:R1:W5:Y:S01]  /*16520*/  @P0 LDG.E R0, desc[UR42][R4.64] ;  /* 0x0000002a04000981 */ /* 0x000362000c1e1900 */
[----:B------:R-:W-:Y:S01]  /*16530*/  UISETP.NE.U32.AND UP0, UPT, UR4, URZ, UPT ;  /* 0x0000003f0400728c */ /* 0x000fe2000bf05070 */
[----:B------:R-:W-:Y:S01]  /*16540*/  ISETP.NE.U32.AND P1, PT, RZ, UR8, PT ;  /* 0x00000008ff007c0c */ /* 0x000fe2000bf25070 */
[----:B------:R-:W-:Y:S01]  /*16550*/  ULDC UR6, c[0x0][0x338] ;  /* 0x0000ce0000067ab9 */ /* 0x000fe20000000800 */
[----:B------:R-:W-:Y:S01]  /*16560*/  ULDC UR4, c[0x0][0x404] ;  /* 0x0001010000047ab9 */ /* 0x000fe20000000800 */
[----:B------:R-:W-:Y:S01]  /*16570*/  UISETP.NE.AND.EX UP0, UPT, UR5, URZ, UPT, UP0 ;  /* 0x0000003f0500728c */ /* 0x000fe2000bf05300 */
[----:B------:R-:W-:Y:S01]  /*16580*/  ISETP.NE.AND.EX P3, PT, RZ, UR9, PT, P1 ;  /* 0x00000009ff007c0c */ /* 0x000fe2000bf65310 */
[----:B------:R-:W-:Y:S01]  /*16590*/  IMAD.U32 R9, RZ, RZ, UR6 ;  /* 0x00000006ff097e24 */ /* 0x000fe2000f8e00ff */
[----:B------:R-:W-:Y:S01]  /*165a0*/  ULDC UR5, c[0x0][0x2e0] ;  /* 0x0000b80000057ab9 */ /* 0x000fe20000000800 */
[----:B------:R-:W-:Y:S01]  /*165b0*/  USEL UR4, UR4, 0x1, UP0 ;  /* 0x0000000104047887 */ /* 0x000fe20008000000 */
[----:B------:R-:W-:-:S03]  /*165c0*/  ISETP.NE.U32.AND P1, PT, RZ, UR10, PT ;  /* 0x0000000aff007c0c */ /* 0x000fc6000bf25070 */
[----:B------:R-:W-:Y:S01]  /*165d0*/  UIMAD UR4, UR4, UR5, URZ ;  /* 0x00000005040472a4 */ /* 0x000fe2000f8e023f */
[----:B------:R-:W-:-:S05]  /*165e0*/  ISETP.NE.AND.EX P1, PT, RZ, UR11, PT, P1 ;  /* 0x0000000bff007c0c */ /* 0x000fca000bf25310 */
[----:B------:R-:W-:Y:S01]  /*165f0*/  IMAD.U32 R7, RZ, RZ, UR4 ;  /* 0x00000004ff077e24 */ /* 0x000fe2000f8e00ff */
[----:B-1----:R-:W-:Y:S07]  /*16600*/  @P0 BRA `(.L_x_2170) ;  /* 0x0000000000100947 */ /* 0x002fee0003800000 */
[----:B------:R-:W-:Y:S05]  /*16610*/  @!P2 BRA `(.L_x_2170) ;  /* 0x00000000000ca947 */ /* 0x000fea0003800000 */
[----:B------:R-:W2:Y:S04]  /*16620*/  LDG.E R5, desc[UR42][R2.64] ;  /* 0x0000002a02057981 */ /* 0x000ea8000c1e1900 */
[----:B-----5:R-:W2:Y:S02]  /*16630*/  LDG.E R0, desc[UR42][R2.64+0x4] ;  /* 0x0000042a02007981 */ /* 0x020ea4000c1e1900 */
[----:B--2---:R-:W-:-:S07]  /*16640*/  IMAD.IADD R0, R0, 0x1, -R5 ;  /* 0x0000000100007824 */ /* 0x004fce00078e0a05 */
.L_x_2170:
[----:B------:R-:W1:Y:S01]  /*16650*/  LDC.64 R4, c[0x0][0xa08] ;  /* 0x00028200ff047b82 */ /* 0x000e620000000a00 */
[----:B------:R-:W-:Y:S01]  /*16660*/  IMAD.MOV.U32 R8, RZ, RZ, RZ ;  /* 0x000000ffff087224 */ /* 0x000fe200078e00ff */
[----:B------:R-:W-:-:S06]  /*16670*/  ULDC.64 UR4, c[0x0][0xa20] ;  /* 0x0002880000047ab9 */ /* 0x000fcc0000000a00 */
[----:B------:R-:W2:Y:S01]  /*16680*/  LDC.64 R2, c[0x0][0xa10] ;  /* 0x00028400ff027b82 */ /* 0x000ea20000000a00 */
[----:B-1----:R-:W-:-:S05]  /*16690*/  IMAD.WIDE R4, R19, 0x4, R4 ;  /* 0x0000000413047825 */ /* 0x002fca00078e0204 */
[----:B------:R-:W3:Y:S01]  /*166a0*/  @P3 LDG.E R8, desc[UR42][R4.64] ;  /* 0x0000002a04083981 */ /* 0x000ee2000c1e1900 */
[----:B------:R-:W-:Y:S02]  /*166b0*/  IMAD.MOV.U32 R10, RZ, RZ, RZ ;  /* 0x000000ffff0a7224 */ /* 0x000fe400078e00ff */
[----:B--2---:R-:W-:-:S05]  /*166c0*/  IMAD.WIDE R2, R19, 0x4, R2 ;  /* 0x0000000413027825 */ /* 0x004fca00078e0202 */
[----:B------:R1:W5:Y:S01]  /*166d0*/  @P1 LDG.E R10, desc[UR42][R2.64] ;  /* 0x0000002a020a1981 */ /* 0x000362000c1e1900 */
[----:B------:R-:W-:-:S04]  /*166e0*/  ISETP.NE.U32.AND P0, PT, RZ, UR4, PT ;  /* 0x00000004ff007c0c */ /* 0x000fc8000bf05070 */
[----:B------:R-:W-:Y:S02]  /*166f0*/  ISETP.NE.AND.EX P0, PT, RZ, UR5, PT, P0 ;  /* 0x00000005ff007c0c */ /* 0x000fe4000bf05300 */
[----:B---3-5:R-:W-:-:S05]  /*16700*/  IADD3 R8, R8, R6, RZ ;  /* 0x0000000608087210 */ /* 0x028fca0007ffe0ff */
[----:B------:R1:W-:Y:S06]  /*16710*/  STL [R1+0x10], R8 ;  /* 0x0000100801007387 */ /* 0x0003ec0000100800 */
[----:B------:R-:W-:Y:S05]  /*16720*/  @!P0 BRA `(.L_x_2171) ;  /* 0x0000000000108947 */ /* 0x000fea0003800000 */
[----:B------:R-:W2:Y:S02]  /*16730*/  LDC.64 R4, c[0x0][0xa20] ;  /* 0x00028800ff047b82 */ /* 0x000ea40000000a00 */
[----:B--2---:R-:W-:-:S05]  /*16740*/  IMAD.WIDE R4, R19, 0x4, R4 ;  /* 0x0000000413047825 */ /* 0x004fca00078e0204 */
[----:B------:R2:W5:Y:S01]  /*16750*/  LDG.E R7, desc[UR42][R4.64] ;  /* 0x0000002a04077981 */ /* 0x000562000c1e1900 */
[----:B------:R-:W-:Y:S05]  /*16760*/  BRA `(.L_x_2172) ;  /* 0x0000000000107947 */ /* 0x000fea0003800000 */
.L_x_2171:
[----:B------:R-:W-:Y:S05]  /*16770*/  @!P3 BRA `(.L_x_2172) ;  /* 0x00000000000cb947 */ /* 0x000fea0003800000 */
[----:B------:R-:W2:Y:S04]  /*16780*/  LDG.E R7, desc[UR42][R4.64] ;  /* 0x0000002a04077981 */ /* 0x000ea8000c1e1900 */
[----:B------:R-:W2:Y:S02]  /*16790*/  LDG.E R4, desc[UR42][R4.64+0x4] ;  /* 0x0000042a04047981 */ /* 0x000ea4000c1e1900 */
[----:B--2---:R-:W-:-:S07]  /*167a0*/  IMAD.IADD R7, R4, 0x1, -R7 ;  /* 0x0000000104077824 */ /* 0x004fce00078e0a07 */
.L_x_2172:
[----:B--2---:R-:W2:Y:S04]  /*167b0*/  @P1 LDG.E R4, desc[UR42][R2.64] ;  /* 0x0000002a02041981 */ /* 0x004ea8000c1e1900 */
[----:B------:R1:W2:Y:S02]  /*167c0*/  @P1 LDG.E R5, desc[UR42][R2.64+0x4] ;  /* 0x0000042a02051981 */ /* 0x0002a4000c1e1900 */
[----:B-1----:R-:W1:Y:S02]  /*167d0*/  LDC.64 R2, c[0x0][0x9e0] ;  /* 0x00027800ff027b82 */ /* 0x002e640000000a00 */
[----:B-1----:R-:W-:Y:S01]  /*167e0*/  ISETP.GE.AND P2, PT, R3, 0x1, PT ;  /* 0x000000010300780c */ /* 0x002fe20003f46270 */
[----:B--2---:R-:W-:Y:S01]  /*167f0*/  @P1 IMAD.IADD R9, R5, 0x1, -R4 ;  /* 0x0000000105091824 */ /* 0x004fe200078e0a04 */
[----:B------:R-:W-:Y:S01]  /*16800*/  LEA R4, R17, 0x40, 0x6 ;  /* 0x0000004011047811 */ /* 0x000fe200078e30ff */
[----:B-----5:R-:W-:-:S04]  /*16810*/  IMAD.IADD R5, R7, 0x1, -R6 ;  /* 0x0000000107057824 */ /* 0x020fc800078e0a06 */
[----:B------:R-:W-:-:S04]  /*16820*/  IMAD.IADD R8, R5, 0x1, R9 ;  /* 0x0000000105087824 */ /* 0x000fc800078e0209 */
[C---:B------:R-:W-:Y:S01]  /*16830*/  VIADD R20, R8.reuse, 0x3f ;  /* 0x0000003f08147836 */ /* 0x040fe20000000000 */
[----:B------:R-:W-:-:S04]  /*16840*/  IADD3 R4, R8, R4, -R0 ;  /* 0x0000000408047210 */ /* 0x000fc80007ffe800 */
[----:B------:R-:W-:Y:S02]  /*16850*/  SHF.R.S32.HI R7, RZ, 0x1f, R20 ;  /* 0x0000001fff077819 */ /* 0x000fe40000011414 */
[----:B------:R-:W-:Y:S02]  /*16860*/  IADD3 R2, R4, R2, RZ ;  /* 0x0000000204027210 */ /* 0x000fe40007ffe0ff */
[----:B------:R-:W-:-:S04]  /*16870*/  LEA.HI R20, R7, R20, RZ, 0x6 ;  /* 0x0000001407147211 */ /* 0x000fc800078f30ff */
[----:B------:R-:W-:Y:S01]  /*16880*/  SHF.R.S32.HI R20, RZ, 0x6, R20 ;  /* 0x00000006ff147819 */ /* 0x000fe20000011414 */
[----:B------:R-:W-:Y:S06]  /*16890*/  @!P2 BRA `(.L_x_2173) ;  /* 0x000000000048a947 */ /* 0x000fec0003800000 */
[C---:B------:R-:W-:Y:S01]  /*168a0*/  ISETP.GT.AND P0, PT, R4.reuse, RZ, PT ;  /* 0x000000ff0400720c */ /* 0x040fe20003f04270 */
[----:B------:R-:W-:Y:S01]  /*168b0*/  BSSY B0, `(.L_x_2174) ;  /* 0x000000e000007945 */ /* 0x000fe20003800000 */
[----:B------:R-:W-:-:S11]  /*168c0*/  VIADD R11, R4, 0xffffffff ;  /* 0xffffffff040b7836 */ /* 0x000fd60000000000 */
        /* <DEDUP_REMOVED lines=8> */
.L_x_2175:
[----:B------:R-:W-:-:S13]  /*16950*/  ISETP.NE.AND P0, PT, R3, 0x1, PT ;  /* 0x000000010300780c */ /* 0x000fda0003f05270 */
[----:B------:R-:W1:Y:S02]  /*16960*/  @P0 LDC.64 R6, c[0x0][0x9e8] ;  /* 0x00027a00ff060b82 */ /* 0x000e640000000a00 */
[----:B-1----:R-:W-:-:S05]  /*16970*/  @P0 IMAD.HI.U32 R6, R11, R6, RZ ;  /* 0x000000060b060227 */ /* 0x002fca00078e00ff */
[----:B------:R-:W-:-:S07]  /*16980*/  @P0 SHF.R.U32.HI R11, RZ, R7, R6 ;  /* 0x00000007ff0b0219 */ /* 0x000fce0000011606 */
.L_x_2176:
[----:B------:R-:W-:Y:S05]  /*16990*/  BSYNC B0 ;  /* 0x0000000000007941 */ /* 0x000fea0003800000 */
.L_x_2174:
[----:B------:R-:W-:-:S05]  /*169a0*/  IMAD R11, R11, R3, R3 ;  /* 0x000000030b0b7224 */ /* 0x000fca00078e0203 */
[----:B------:R-:W-:-:S07]  /*169b0*/  VIMNMX R2, R2, R11, PT ;  /* 0x0000000b02027248 */ /* 0x000fce0003fe0100 */
.L_x_2173:
        /* <DEDUP_REMOVED lines=15> */
.L_x_2179:
[----:B------:R-:W-:Y:S02]  /*16ab0*/  ISETP.NE.AND P0, PT, R3, 0x1, PT ;  /* 0x000000010300780c */ /* 0x000fe40003f05270 */
[----:B------:R-:W-:-:S11]  /*16ac0*/  MOV R11, R0 ;  /* 0x00000000000b7202 */ /* 0x000fd60000000f00 */
[----:B------:R-:W1:Y:S02]  /*16ad0*/  @P0 LDC.64 R6, c[0x0][0x9e8] ;  /* 0x00027a00ff060b82 */ /* 0x000e640000000a00 */
[----:B-1----:R-:W-:-:S05]  /*16ae0*/  @P0 IMAD.HI.U32 R6, R0, R6, RZ ;  /* 0x0000000600060227 */ /* 0x002fca00078e00ff */
[----:B------:R-:W-:-:S07]  /*16af0*/  @P0 SHF.R.U32.HI R11, RZ, R7, R6 ;  /* 0x00000007ff0b0219 */ /* 0x000fce0000011606 */
.L_x_2180:
[----:B------:R-:W-:Y:S05]  /*16b00*/  BSYNC B0 ;  /* 0x0000000000007941 */ /* 0x000fea0003800000 */
.L_x_2178:
[----:B------:R-:W-:-:S05]  /*16b10*/  IMAD R3, R11, R3, RZ ;  /* 0x000000030b037224 */ /* 0x000fca00078e02ff */
[----:B------:R-:W-:-:S07]  /*16b20*/  VIMNMX R8, R8, R3, !PT ;  /* 0x0000000308087248 */ /* 0x000fce0007fe0100 */
.L_x_2177:
[----:B------:R-:W-:Y:S01]  /*16b30*/  VIADD R2, R2, 0x3f ;  /* 0x0000003f02027836 */ /* 0x000fe20000000000 */
[----:B------:R-:W-:Y:S01]  /*16b40*/  BSSY B0, `(.L_x_2181) ;  /* 0x0000111000007945 */ /* 0x000fe20003800000 */
[----:B------:R-:W-:-:S03]  /*16b50*/  PLOP3.LUT P2, PT, PT, PT, PT, 0x80, 0x0 ;  /* 0x000000000000781c */ /* 0x000fc60003f4f070 */
[----:B------:R-:W-:-:S04]  /*16b60*/  SHF.R.S32.HI R3, RZ, 0x1f, R2 ;  /* 0x0000001fff037819 */ /* 0x000fc80000011402 */
[----:B------:R-:W-:Y:S02]  /*16b70*/  LEA.HI R3, R3, R2, RZ, 0x6 ;  /* 0x0000000203037211 */ /* 0x000fe400078f30ff */
[----:B------:R-:W-:Y:S02]  /*16b80*/  SHF.R.S32.HI R2, RZ, 0x1f, R8 ;  /* 0x0000001fff027819 */ /* 0x000fe40000011408 */
[----:B------:R-:W-:Y:S02]  /*16b90*/  SHF.R.S32.HI R3, RZ, 0x6, R3 ;  /* 0x00000006ff037819 */ /* 0x000fe40000011403 */
[----:B------:R-:W-:Y:S02]  /*16ba0*/  LEA.HI R2, R2, R8, RZ, 0x6 ;  /* 0x0000000802027211 */ /* 0x000fe400078f30ff */
[----:B------:R-:W-:Y:S02]  /*16bb0*/  VIMNMX R3, R20, R3, PT ;  /* 0x0000000314037248 */ /* 0x000fe40003fe0100 */
[----:B------:R-:W-:-:S03]  /*16bc0*/  SHF.R.S32.HI R2, RZ, 0x6, R2 ;  /* 0x00000006ff027819 */ /* 0x000fc60000011402 */
[----:B------:R-:W-:Y:S01]  /*16bd0*/  IMAD R6, R3, 0x40, -R5 ;  /* 0x0000004003067824 */ /* 0x000fe200078e0a05 */
[----:B------:R-:W-:-:S04]  /*16be0*/  VIMNMX R2, RZ, R2, !PT ;  /* 0x00000002ff027248 */ /* 0x000fc80007fe0100 */
[----:B------:R-:W-:Y:S01]  /*16bf0*/  VIMNMX R3, R6, R9, PT ;  /* 0x0000000906037248 */ /* 0x000fe20003fe0100 */
[----:B------:R-:W-:-:S05]  /*16c00*/  IMAD R2, R2, 0x40, -R5 ;  /* 0x0000004002027824 */ /* 0x000fca00078e0a05 */
[----:B------:R-:W-:-:S04]  /*16c10*/  VIMNMX R2, RZ, R2, !PT ;  /* 0x00000002ff027248 */ /* 0x000fc80007fe0100 */
[----:B------:R-:W-:Y:S02]  /*16c20*/  ISETP.GT.AND P0, PT, R3, R2, PT ;  /* 0x000000020300720c */ /* 0x000fe40003f04270 */
[----:B------:R-:W-:-:S11]  /*16c30*/  SHF.R.U32.HI R2, RZ, 0x6, R2 ;  /* 0x00000006ff027819 */ /* 0x000fd60000011602 */
[----:B------:R-:W-:-:S05]  /*16c40*/  @P0 VIADD R3, R3, 0x3f ;  /* 0x0000003f03030836 */ /* 0x000fca0000000000 */
[----:B------:R-:W-:-:S04]  /*16c50*/  @P0 SHF.R.S32.HI R6, RZ, 0x1f, R3 ;  /* 0x0000001fff060819 */ /* 0x000fc80000011403 */
[----:B------:R-:W-:Y:S01]  /*16c60*/  @P0 LEA.HI R6, R6, R3, RZ, 0x6 ;  /* 0x0000000306060211 */ /* 0x000fe200078f30ff */
[----:B------:R-:W-:-:S03]  /*16c70*/  IMAD.MOV.U32 R3, RZ, RZ, R2 ;  /* 0x000000ffff037224 */ /* 0x000fc600078e0002 */
[----:B------:R-:W-:-:S04]  /*16c80*/  @P0 SHF.R.S32.HI R3, RZ, 0x6, R6 ;  /* 0x00000006ff030819 */ /* 0x000fc80000011406 */
[----:B------:R-:W-:-:S13]  /*16c90*/  ISETP.GT.AND P0, PT, R3, R2, PT ;  /* 0x000000020300720c */ /* 0x000fda0003f04270 */
[----:B------:R-:W-:Y:S05]  /*16ca0*/  @!P0 BRA `(.L_x_2182) ;  /* 0x0000000c00e88947 */ /* 0x000fea0003800000 */
[----:B------:R-:W1:Y:S01]  /*16cb0*/  LDC R5, c[0x0][0x428] ;  /* 0x00010a00ff057b82 */ /* 0x000e620000000800 */
[----:B------:R-:W-:Y:S01]  /*16cc0*/  UMOV UR4, 0xffffffff ;  /* 0xffffffff00047882 */ /* 0x000fe20000000000 */
[----:B-1----:R-:W-:Y:S02]  /*16cd0*/  ISETP.NE.AND P0, PT, R5, 0x1, PT ;  /* 0x000000010500780c */ /* 0x002fe40003f05270 */
[----:B------:R-:W-:-:S11]  /*16ce0*/  MOV R5, R18 ;  /* 0x0000001200057202 */ /* 0x000fd60000000f00 */
[----:B------:R-:W1:Y:S08]  /*16cf0*/  @P0 LDC R7, c[0x0][0x42c] ;  /* 0x00010b00ff070b82 */ /* 0x000e700000000800 */
[----:B------:R-:W2:Y:S01]  /*16d00*/  @P0 LDC R6, c[0x0][0x430] ;  /* 0x00010c00ff060b82 */ /* 0x000ea20000000800 */
[----:B-1----:R-:W-:-:S05]  /*16d10*/  @P0 IMAD.HI.U32 R7, R18, R7, RZ ;  /* 0x0000000712070227 */ /* 0x002fca00078e00ff */
[----:B--2---:R-:W-:Y:S02]  /*16d20*/  @P0 SHF.R.U32.HI R5, RZ, R6, R7 ;  /* 0x00000006ff050219 */ /* 0x004fe40000011607 */
[----:B------:R-:W-:Y:S01]  /*16d30*/  SEL R6, R19, RZ, !P1 ;  /* 0x000000ff13067207 */ /* 0x000fe20004800000 */
[----:B------:R-:W-:Y:S06]  /*16d40*/  BRA.DIV UR4, `(.L_x_2183) ;  /* 0x00000062043c7947 */ /* 0x000fec000b800000 */
.L_x_2337:
[----:B------:R-:W-:-:S03]  /*16d50*/  UMOV UR4, 0xffffffff ;  /* 0xffffffff00047882 */ /* 0x000fc60000000000 */
[----:B------:R-:W-:Y:S05]  /*16d60*/  BRA.DIV UR4, `(.L_x_2184) ;  /* 0x0000006204687947 */ /* 0x000fea000b800000 */
[----:B------:R-:W-:-:S13]  /*16d70*/  ELECT P6, URZ, PT ;  /* 0x00000000003f782f */ /* 0x000fda00038c0000 */
.L_x_2340:
[----:B------:R-:W2:Y:S01]  /*16d80*/  LDL R7, [R1+0x20] ;  /* 0x0000200001077983 */ /* 0x000ea20000100800 */
[----:B------:R-:W-:Y:S01]  /*16d90*/  MOV R9, 0x400 ;  /* 0x0000040000097802 */ /* 0x000fe20000000f00 */
[----:B------:R-:W-:Y:S01]  /*16da0*/  BSSY B1, `(.L_x_2185) ;  /* 0x000000a000017945 */ /* 0x000fe20003800000 */
[----:B--2---:R-:W-:-:S05]  /*16db0*/  VIADD R8, R7, 0x1 ;  /* 0x0000000107087836 */ /* 0x004fca0000000000 */
[----:B------:R-:W-:-:S04]  /*16dc0*/  LEA.HI R7, R8, R8, RZ, 0x1 ;  /* 0x0000000808077211 */ /* 0x000fc800078f08ff */
[----:B------:R-:W-:-:S05]  /*16dd0*/  LOP3.LUT R7, R7, 0xfffffffe, RZ, 0xc0, !PT ;  /* 0xfffffffe07077812 */ /* 0x000fca00078ec0ff */
[----:B------:R-:W-:Y:S02]  /*16de0*/  IMAD.IADD R8, R8, 0x1, -R7 ;  /* 0x0000000108087824 */ /* 0x000fe400078e0a07 */
[----:B------:R-:W1:Y:S03]  /*16df0*/  S2R R7, SR_CgaCtaId ;  /* 0x0000000000077919 */ /* 0x000e660000008800 */
[----:B------:R-:W-:Y:S02]  /*16e00*/  SHF.L.U32 R8, R8, 0x1f, RZ ;  /* 0x0000001f08087819 */ /* 0x000fe400000006ff */
[----:B-1----:R-:W-:-:S04]  /*16e10*/  LEA R7, R7, R9, 0x18 ;  /* 0x0000000907077211 */ /* 0x002fc800078ec0ff */
[----:B------:R-:W1:Y:S02]  /*16e20*/  SYNCS.PHASECHK.TRANS64.TRYWAIT P0, [R7+URZ+0x28c20], R8 ;  /* 0x028c2008070075a7 */ /* 0x000e64000800017f */
[----:B-1----:R-:W-:Y:S05]  /*16e30*/  @!P0 BRA `(.L_x_2186) ;  /* 0x0000006000548947 */ /* 0x002fea0003800000 */
.L_x_2341:
[----:B------:R-:W-:Y:S05]  /*16e40*/  BSYNC B1 ;  /* 0x0000000000017941 */ /* 0x000fea0003800000 */
.L_x_2185:
[----:B------:R-:W-:Y:S04]  /*16e50*/  BSSY B1, `(.L_x_2187) ;  /* 0x0000061000017945 */ /* 0x000fe80003800000 */
[----:B------:R-:W-:Y:S05]  /*16e60*/  @!P6 BRA `(.L_x_2188) ;  /* 0x00000004007ce947 */ /* 0x000fea0003800000 */
[----:B------:R-:W1:Y:S04]  /*16e70*/  LDL R11, [R1+0x4] ;  /* 0x00000400010b7983 */ /* 0x000e680000100800 */
[----:B------:R-:W2:Y:S01]  /*16e80*/  LDL R9, [R1+0xc] ;  /* 0x00000c0001097983 */ /* 0x000ea20000100800 */
[----:B-1----:R-:W-:Y:S01]  /*16e90*/  IMAD R8, R11, 0x8, R7 ;  /* 0x000000080b087824 */ /* 0x002fe200078e0207 */
[----:B--2---:R-:W-:-:S04]  /*16ea0*/  SHF.L.U32 R11, R9, 0x1f, RZ ;  /* 0x0000001f090b7819 */ /* 0x004fc800000006ff */
[----:B------:R-:W1:Y:S02]  /*16eb0*/  SYNCS.PHASECHK.TRANS64.TRYWAIT P0, [R8+URZ+0x28ca0], R11 ;  /* 0x028ca00b080075a7 */ /* 0x000e64000800017f */
[----:B-1----:R-:W-:Y:S05]  /*16ec0*/  @!P0 BRA `(.L_x_2189) ;  /* 0x0000006000448947 */ /* 0x002fea0003800000 */
.L_x_2342:
        /* <DEDUP_REMOVED lines=11> */
.L_x_2190:
[----:B--2---:R-:W2:Y:S01]  /*16f80*/  LDL R9, [R1+0x4] ;  /* 0x0000040001097983 */ /* 0x004ea20000100800 */
        /* <DEDUP_REMOVED lines=9> */
[----:B--2---:R-:W-:-:S05]  /*17020*/  IMAD R9, R9, 0x2000, R7 ;  /* 0x0000200009097824 */ /* 0x004fca00078e0207 */
[----:B------:R-:W-:Y:S02]  /*17030*/  R2UR UR8, R9 ;  /* 0x00000000090872ca */ /* 0x000fe400000e0000 */
[----:B------:R-:W-:-:S05]  /*17040*/  LEA R9, R3, R10, 0x6 ;  /* 0x0000000a03097211 */ /* 0x000fca00078e30ff */
[----:B------:R-:W-:-:S05]  /*17050*/  VIADD R9, R9, 0xffffffc0 ;  /* 0xffffffc009097836 */ /* 0x000fca0000000000 */
[----:B------:R-:W-:Y:S01]  /*17060*/  R2UR UR11, R9 ;  /* 0x00000000090b72ca */ /* 0x000fe200000e0000 */
[----:B------:R-:W-:-:S12]  /*17070*/  UIADD3 UR8, UR8, 0x22400, URZ ;  /* 0x0002240008087890 */ /* 0x000fd8000fffe03f */
[----:B------:R2:W-:Y:S01]  /*17080*/  UTMALDG.4D [UR8], [UR4], desc[UR6] ;  /* 0x00000608040075b4 */ /* 0x0005e20008019000 */
[----:B------:R-:W3:Y:S02]  /*17090*/  SYNCS.PHASECHK.TRANS64.TRYWAIT P0, [R8+URZ+0x28cc0], R11 ;  /* 0x028cc00b080075a7 */ /* 0x000ee4000800017f */
[----:B--23--:R-:W-:Y:S05]  /*170a0*/  @!P0 BRA `(.L_x_2191) ;  /* 0x0000005c00e08947 */ /* 0x00cfea0003800000 */
.L_x_2343:
        /* <DEDUP_REMOVED lines=8> */
.L_x_2192:
[----:B-12---:R-:W2:Y:S01]  /*17130*/  LDL R11, [R1+0x4] ;  /* 0x00000400010b7983 */ /* 0x006ea20000100800 */
        /* <DEDUP_REMOVED lines=50> */
.L_x_2188:
[----:B------:R-:W-:Y:S05]  /*17460*/  BSYNC B1 ;  /* 0x0000000000017941 */ /* 0x000fea0003800000 */
.L_x_2187:
[----:B-1----:R-:W2:Y:S04]  /*17470*/  LDL.LU R8, [R1+0x4] ;  /* 0x0000040001087983 */ /* 0x002ea80000300800 */
        /* <DEDUP_REMOVED lines=12> */
[C---:B------:R-:W-:Y:S01]  /*17540*/  LEA R8, R3.reuse, R10, 0x6 ;  /* 0x0000000a03087211 */ /* 0x040fe200078e30ff */
[----:B------:R-:W-:-:S04]  /*17550*/  VIADD R3, R3, 0xffffffff ;  /* 0xffffffff03037836 */ /* 0x000fc80000000000 */
[----:B------:R-:W-:-:S07]  /*17560*/  VIADD R8, R8, 0xffffff80 ;  /* 0xffffff8008087836 */ /* 0x000fce0000000000 */
.L_x_2199:
[----:B------:R-:W-:Y:S05]  /*17570*/  YIELD ;  /* 0x0000000000007946 */ /* 0x000fea0003800000 */
[----:B------:R-:W-:Y:S04]  /*17580*/  BSSY B1, `(.L_x_2193) ;  /* 0x000005f000017945 */ /* 0x000fe80003800000 */
[----:B-1----:R-:W-:Y:S05]  /*17590*/  @!P6 BRA `(.L_x_2194) ;  /* 0x000000040074e947 */ /* 0x002fea0003800000 */
[----:B------:R-:W2:Y:S04]  /*175a0*/  LDL R9, [R1+0x4] ;  /* 0x0000040001097983 */ /* 0x000ea80000100800 */
[----:B------:R-:W3:Y:S01]  /*175b0*/  LDL R10, [R1+0xc] ;  /* 0x00000c00010a7983 */ /* 0x000ee20000100800 */
[----:B--2---:R-:W-:Y:S01]  /*175c0*/  IMAD R9, R9, 0x8, R7 ;  /* 0x0000000809097824 */ /* 0x004fe200078e0207 */
[----:B---3--:R-:W-:-:S04]  /*175d0*/  SHF.L.U32 R10, R10, 0x1f, RZ ;  /* 0x0000001f0a0a7819 */ /* 0x008fc800000006ff */
[----:B------:R-:W1:Y:S02]  /*175e0*/  SYNCS.PHASECHK.TRANS64.TRYWAIT P0, [R9+URZ+0x28ca0], R10 ;  /* 0x028ca00a090075a7 */ /* 0x000e64000800017f */
[----:B-1----:R-:W-:Y:S05]  /*175f0*/  @!P0 BRA `(.L_x_2195) ;  /* 0x0000005800a08947 */ /* 0x002fea0003800000 */
.L_x_2344:
        /* <DEDUP_REMOVED lines=11> */
.L_x_2196:
[----:B--2---:R-:W2:Y:S01]  /*176b0*/  LDL R11, [R1+0x4] ;  /* 0x00000400010b7983 */ /* 0x004ea20000100800 */
        /* <DEDUP_REMOVED lines=10> */
[----:B--2---:R-:W-:-:S05]  /*17760*/  IMAD R11, R11, 0x2000, R7 ;  /* 0x000020000b0b7824 */ /* 0x004fca00078e0207 */
[----:B------:R-:W-:-:S13]  /*17770*/  R2UR UR8, R11 ;  /* 0x000000000b0872ca */ /* 0x000fda00000e0000 */
[----:B------:R-:W-:-:S09]  /*17780*/  UIADD3 UR8, UR8, 0x22400, URZ ;  /* 0x0002240008087890 */ /* 0x000fd2000fffe03f */
[----:B------:R2:W-:Y:S01]  /*17790*/  UTMALDG.4D [UR8], [UR4], desc[UR6] ;  /* 0x00000608040075b4 */ /* 0x0005e20008019000 */
[----:B------:R-:W3:Y:S02]  /*177a0*/  SYNCS.PHASECHK.TRANS64.TRYWAIT P1, [R9+URZ+0x28cc0], R10 ;  /* 0x028cc00a090075a7 */ /* 0x000ee4000802017f */
[----:B--23--:R-:W-:Y:S05]  /*177b0*/  @!P1 BRA `(.L_x_2197) ;  /* 0x0000005800449947 */ /* 0x00cfea0003800000 */
.L_x_2345:
        /* <DEDUP_REMOVED lines=8> */
.L_x_2198:
        /* <DEDUP_REMOVED lines=51> */
.L_x_2194:
[----:B------:R-:W-:Y:S05]  /*17b70*/  BSYNC B1 ;  /* 0x0000000000017941 */ /* 0x000fea0003800000 */
.L_x_2193:
        /* <DEDUP_REMOVED lines=13> */
.L_x_2182:
[----:B------:R-:W-:Y:S05]  /*17c50*/  BSYNC B0 ;  /* 0x0000000000007941 */ /* 0x000fea0003800000 */
.L_x_2181:
[----:B------:R-:W2:Y:S01]  /*17c60*/  LDC.64 R2, c[0x0][0x9e0] ;  /* 0x00027800ff027b82 */ /* 0x000ea20000000a00 */
[----:B------:R-:W-:Y:S07]  /*17c70*/  @!P2 WARPSYNC.ALL ;  /* 0x000000000000a948 */ /* 0x000fee0003800000 */
[----:B------:R-:W-:Y:S01]  /*17c80*/  @!P2 BAR.SYNC.DEFER_BLOCKING 0xc, 0x120 ;  /* 0x030480000000ab1d */ /* 0x000fe20000010000 */
[----:B--2---:R-:W-:Y:S01]  /*17c90*/  ISETP.GE.AND P0, PT, R3, 0x1, PT ;  /* 0x000000010300780c */ /* 0x004fe20003f06270 */
[----:B------:R-:W-:-:S12]  /*17ca0*/  IMAD.IADD R2, R4, 0x1, R2 ;  /* 0x0000000104027824 */ /* 0x000fd800078e0202 */
[----:B------:R-:W-:Y:S05]  /*17cb0*/  @!P0 BRA `(.L_x_2200) ;  /* 0x0000000000488947 */ /* 0x000fea0003800000 */
[C---:B------:R-:W-:Y:S01]  /*17cc0*/  ISETP.GT.AND P1, PT, R4.reuse, RZ, PT ;  /* 0x000000ff0400720c */ /* 0x040fe20003f24270 */
[----:B------:R-:W-:Y:S01]  /*17cd0*/  BSSY B0, `(.L_x_2201) ;  /* 0x000000e000007945 */ /* 0x000fe20003800000 */
[----:B------:R-:W-:-:S11]  /*17ce0*/  IADD3 R6, R4, -0x1, RZ ;  /* 0xffffffff04067810 */ /* 0x000fd60007ffe0ff */
        /* <DEDUP_REMOVED lines=8> */
.L_x_2202:
[----:B------:R-:W-:-:S13]  /*17d70*/  ISETP.NE.AND P1, PT, R3, 0x1, PT ;  /* 0x000000010300780c */ /* 0x000fda0003f25270 */
[----:B------:R-:W2:Y:S02]  /*17d80*/  @P1 LDC.64 R4, c[0x0][0x9e8] ;  /* 0x00027a00ff041b82 */ /* 0x000ea40000000a00 */
[----:B--2---:R-:W-:-:S05]  /*17d90*/  @P1 IMAD.HI.U32 R4, R6, R4, RZ ;  /* 0x0000000406041227 */ /* 0x004fca00078e00ff */
[----:B------:R-:W-:-:S07]  /*17da0*/  @P1 SHF.R.U32.HI R6, RZ, R5, R4 ;  /* 0x00000005ff061219 */ /* 0x000fce0000011604 */
.L_x_2203:
[----:B------:R-:W-:Y:S05]  /*17db0*/  BSYNC B0 ;  /* 0x0000000000007941 */ /* 0x000fea0003800000 */
.L_x_2201:
[----:B------:R-:W-:-:S05]  /*17dc0*/  IMAD R5, R6, R3, R3 ;  /* 0x0000000306057224 */ /* 0x000fca00078e0203 */
[----:B------:R-:W-:-:S07]  /*17dd0*/  VIMNMX R2, R2, R5, PT ;  /* 0x0000000502027248 */ /* 0x000fce0003fe0100 */
.L_x_2200:
[----:B------:R-:W-:Y:S01]  /*17de0*/  VIADD R2, R2, 0x3f ;  /* 0x0000003f02027836 */ /* 0x000fe20000000000 */
[----:B------:R-:W-:-:S04]  /*17df0*/  ULDC UR4, c[0x0][0x9dc] ;  /* 0x0002770000047ab9 */ /* 0x000fc80000000800 */
[----:B------:R-:W-:-:S04]  /*17e00*/  SHF.R.S32.HI R5, RZ, 0x1f, R2 ;  /* 0x0000001fff057819 */ /* 0x000fc80000011402 */
[----:B------:R-:W-:Y:S01]  /*17e10*/  LEA.HI R5, R5, R2, RZ, 0x6 ;  /* 0x0000000205057211 */ /* 0x000fe200078f30ff */
[----:B------:R-:W-:-:S03]  /*17e20*/  VIADD R2, R0, -UR4 ;  /* 0x8000000400027c36 */ /* 0x000fc60008000000 */
[----:B------:R-:W-:-:S04]  /*17e30*/  SHF.R.S32.HI R5, RZ, 0x6, R5 ;  /* 0x00000006ff057819 */ /* 0x000fc80000011405 */
[----:B------:R-:W-:-:S05]  /*17e40*/  VIMNMX R6, R20, R5, PT ;  /* 0x0000000514067248 */ /* 0x000fca0003fe0100 */
[----:B------:R2:W-:Y:S01]  /*17e50*/  STL [R1+0x1c], R6 ;  /* 0x00001c0601007387 */ /* 0x0005e20000100800 */
[----:B------:R-:W-:Y:S05]  /*17e60*/  @!P0 BRA `(.L_x_2204) ;  /* 0x0000000000448947 */ /* 0x000fea0003800000 */
[----:B------:R-:W-:Y:S01]  /*17e70*/  ISETP.GT.AND P0, PT, R0, -0x1, PT ;  /* 0xffffffff0000780c */ /* 0x000fe20003f04270 */
[----:B------:R-:W-:-:S12]  /*17e80*/  BSSY B0, `(.L_x_2205) ;  /* 0x000000d000007945 */ /* 0x000fd80003800000 */
[----:B------:R-:W-:Y:S05]  /*17e90*/  @P0 BRA `(.L_x_2206) ;  /* 0x00000000001c0947 */ /* 0x000fea0003800000 */
[----:B------:R-:W-:Y:S02]  /*17ea0*/  ISETP.NE.AND P0, PT, R3, 0x1, PT ;  /* 0x000000010300780c */ /* 0x000fe40003f05270 */
[----:B------:R-:W-:-:S11]  /*17eb0*/  LOP3.LUT R7, RZ, R0, RZ, 0x33, !PT ;  /* 0x00000000ff077212 */ /* 0x000fd600078e33ff */
[----:B------:R-:W3:Y:S02]  /*17ec0*/  @P0 LDC.64 R4, c[0x0][0x9e8] ;  /* 0x00027a00ff040b82 */ /* 0x000ee40000000a00 */
[----:B---3--:R-:W-:-:S05]  /*17ed0*/  @P0 IMAD.HI.U32 R4, R7, R4, RZ ;  /* 0x0000000407040227 */ /* 0x008fca00078e00ff */
[----:B------:R-:W-:-:S04]  /*17ee0*/  @P0 SHF.R.U32.HI R7, RZ, R5, R4 ;  /* 0x00000005ff070219 */ /* 0x000fc80000011604 */
[----:B------:R-:W-:Y:S01]  /*17ef0*/  LOP3.LUT R0, RZ, R7, RZ, 0x33, !PT ;  /* 0x00000007ff007212 */ /* 0x000fe200078e33ff */
[----:B------:R-:W-:Y:S06]  /*17f00*/  BRA `(.L_x_2207) ;  /* 0x0000000000107947 */ /* 0x000fec0003800000 */
.L_x_2206:
[----:B------:R-:W-:-:S13]  /*17f10*/  ISETP.NE.AND P0, PT, R3, 0x1, PT ;  /* 0x000000010300780c */ /* 0x000fda0003f05270 */
[----:B------:R-:W3:Y:S02]  /*17f20*/  @P0 LDC.64 R4, c[0x0][0x9e8] ;  /* 0x00027a00ff040b82 */ /* 0x000ee40000000a00 */
[----:B---3--:R-:W-:-:S05]  /*17f30*/  @P0 IMAD.HI.U32 R4, R0, R4, RZ ;  /* 0x0000000400040227 */ /* 0x008fca00078e00ff */
[----:B------:R-:W-:-:S07]  /*17f40*/  @P0 SHF.R.U32.HI R0, RZ, R5, R4 ;  /* 0x00000005ff000219 */ /* 0x000fce0000011604 */
.L_x_2207:
[----:B------:R-:W-:Y:S05]  /*17f50*/  BSYNC B0 ;  /* 0x0000000000007941 */ /* 0x000fea0003800000 */
.L_x_2205:
[----:B------:R-:W-:-:S05]  /*17f60*/  IMAD R3, R0, R3, RZ ;  /* 0x0000000300037224 */ /* 0x000fca00078e02ff */
[----:B------:R-:W-:-:S07]  /*17f70*/  VIMNMX R2, R2, R3, !PT ;  /* 0x0000000302027248 */ /* 0x000fce0007fe0100 */
.L_x_2204:
[----:B------:R-:W-:Y:S01]  /*17f80*/  SHF.R.S32.HI R3, RZ, 0x1f, R2 ;  /* 0x0000001fff037819 */ /* 0x000fe20000011402 */
[----:B------:R-:W-:Y:S03]  /*17f90*/  BSSY B6, `(.L_x_2208) ;  /* 0x00002fd000067945 */ /* 0x000fe60003800000 */
[----:B------:R-:W-:-:S04]  /*17fa0*/  LEA.HI R3, R3, R2, RZ, 0x6 ;  /* 0x0000000203037211 */ /* 0x000fc800078f30ff */
[----:B------:R-:W-:-:S04]  /*17fb0*/  SHF.R.S32.HI R3, RZ, 0x6, R3 ;  /* 0x00000006ff037819 */ /* 0x000fc80000011403 */
[----:B------:R-:W-:-:S04]  /*17fc0*/  VIMNMX R0, RZ, R3, !PT ;  /* 0x00000003ff007248 */ /* 0x000fc80007fe0100 */
[----:B------:R-:W-:Y:S01]  /*17fd0*/  ISETP.GT.AND P0, PT, R6, R0, PT ;  /* 0x000000000600720c */ /* 0x000fe20003f04270 */
[----:B------:R3:W-:-:S12]  /*17fe0*/  STL [R1+0x14], R0 ;  /* 0x0000140001007387 */ /* 0x0007d80000100800 */
[----:B---3--:R-:W-:Y:S05]  /*17ff0*/  @P0 BRA `(.L_x_2209) ;  /* 0x0000000000440947 */ /* 0x008fea0003800000 */
[----:B------:R-:W3:Y:S02]  /*18000*/  S2R R0, SR_TID.X ;  /* 0x0000000000007919 */ /* 0x000ee40000002100 */
[----:B---3--:R-:W-:-:S04]  /*18010*/  LOP3.LUT R0, R0, 0x1f, RZ, 0xc0, !PT ;  /* 0x0000001f00007812 */ /* 0x008fc800078ec0ff */
[----:B------:R-:W-:-:S13]  /*18020*/  ISETP.NE.AND P1, PT, R0, RZ, PT ;  /* 0x000000ff0000720c */ /* 0x000fda0003f25270 */
[----:B------:R-:W-:Y:S05]  /*18030*/  @P1 BRA `(.L_x_2210) ;  /* 0x0000002c00c81947 */ /* 0x000fea0003800000 */
[----:B------:R-:W3:Y:S01]  /*18040*/  S2R R7, SR_LANEID ;  /* 0x0000000000077919 */ /* 0x000ee20000000000 */
[----:B------:R-:W-:Y:S01]  /*18050*/  VOTEU.ANY UR4, UPT, PT ;  /* 0x0000000000047886 */ /* 0x000fe200038e0100 */
[----:B------:R-:W4:Y:S01]  /*18060*/  LDC.64 R2, c[0x0][0xc38] ;  /* 0x00030e00ff027b82 */ /* 0x000f220000000a00 */
[----:B------:R-:W3:Y:S08]  /*18070*/  FLO.U32 R0, UR4 ;  /* 0x0000000400007d00 */ /* 0x000ef000080e0000 */
[----:B------:R-:W4:Y:S01]  /*18080*/  POPC R5, UR4 ;  /* 0x0000000400057d09 */ /* 0x000f220008000000 */
[----:B---3--:R-:W-:-:S13]  /*18090*/  ISETP.EQ.U32.AND P0, PT, R0, R7, PT ;  /* 0x000000070000720c */ /* 0x008fda0003f02070 */
[----:B----4-:R-:W3:Y:S01]  /*180a0*/  @P0 ATOMG.E.ADD.STRONG.GPU PT, R3, desc[UR42][R2.64], R5 ;  /* 0x00000005020309a8 */ /* 0x010ee200081ee1ea */
[----:B------:R-:W4:Y:S02]  /*180b0*/  S2R R4, SR_LTMASK ;  /* 0x0000000000047919 */ /* 0x000f240000003900 */
[----:B----4-:R-:W-:-:S04]  /*180c0*/  LOP3.LUT R4, R4, UR4, RZ, 0xc0, !PT ;  /* 0x0000000404047c12 */ /* 0x010fc8000f8ec0ff */
[----:B------:R-:W4:Y:S01]  /*180d0*/  POPC R7, R4 ;  /* 0x0000000400077309 */ /* 0x000f220000000000 */
[----:B---3--:R-:W4:Y:S02]  /*180e0*/  SHFL.IDX PT, R0, R3, R0, 0x1f ;  /* 0x00001f0003007589 */ /* 0x008f2400000e0000 */
[----:B----4-:R-:W-:Y:S01]  /*180f0*/  IADD3 R16, R0, UR37, R7 ;  /* 0x0000002500107c10 */ /* 0x010fe2000fffe007 */
[----:B------:R-:W-:Y:S06]  /*18100*/  BRA `(.L_x_2210) ;  /* 0x0000002c00947947 */ /* 0x000fec0003800000 */
.L_x_2209:
[----:B------:R-:W3:Y:S01]  /*18110*/  S2R R3, SR_CgaCtaId ;  /* 0x0000000000037919 */ /* 0x000ee20000008800 */
[----:B------:R-:W-:-:S04]  /*18120*/  MOV R0, 0x400 ;  /* 0x0000040000007802 */ /* 0x000fc80000000f00 */
[----:B---3--:R-:W-:-:S05]  /*18130*/  LEA R2, R3, R0, 0x18 ;  /* 0x0000000003027211 */ /* 0x008fca00078ec0ff */
[----:B------:R3:W-:Y:S01]  /*18140*/  STL [R1+0x18], R2 ;  /* 0x0000180201007387 */ /* 0x0007e20000100800 */
[----:B------:R-:W-:-:S05]  /*18150*/  VIADD R0, R2, 0x22400 ;  /* 0x0002240002007836 */ /* 0x000fca0000000000 */
[----:B------:R-:W-:-:S13]  /*18160*/  LOP3.LUT P0, RZ, R0, 0x3ff, RZ, 0xc0, !PT ;  /* 0x000003ff00ff7812 */ /* 0x000fda000780c0ff */
[----:B---3--:R-:W-:Y:S05]  /*18170*/  @!P0 BRA `(.L_x_2211) ;  /* 0x0000000000408947 */ /* 0x008fea0003800000 */
[----:B------:R-:W-:Y:S01]  /*18180*/  MOV R2, 0x0 ;  /* 0x0000000000027802 */ /* 0x000fe20000000f00 */
[----:B------:R-:W-:Y:S01]  /*18190*/  ULDC.64 UR6, c[0x4][0x88] ;  /* 0x0100220000067ab9 */ /* 0x000fe20000000a00 */
[----:B------:R-:W-:Y:S01]  /*181a0*/  ULDC.64 UR8, c[0x4][0x90] ;  /* 0x0100240000087ab9 */ /* 0x000fe20000000a00 */
[----:B------:R-:W-:Y:S01]  /*181b0*/  ULDC.64 UR4, c[0x4][0x8] ;  /* 0x0100020000047ab9 */ /* 0x000fe20000000a00 */
[----:B------:R-:W-:Y:S01]  /*181c0*/  IMAD.U32 R4, RZ, RZ, UR6 ;  /* 0x00000006ff047e24 */ /* 0x000fe2000f8e00ff */
[----:B------:R-:W-:Y:S01]  /*181d0*/  MOV R5, UR7 ;  /* 0x0000000700057c02 */ /* 0x000fe20008000f00 */
[----:B------:R-:W3:Y:S01]  /*181e0*/  LDC.64 R2, c[0x4][R2] ;  /* 0x0100000002027b82 */ /* 0x000ee20000000a00 */
[----:B--2---:R-:W-:Y:S01]  /*181f0*/  IMAD.U32 R6, RZ, RZ, UR8 ;  /* 0x00000008ff067e24 */ /* 0x004fe2000f8e00ff */
[----:B------:R-:W-:Y:S01]  /*18200*/  MOV R12, 0x1 ;  /* 0x00000001000c7802 */ /* 0x000fe20000000f00 */
[----:B------:R-:W-:Y:S02]  /*18210*/  IMAD.U32 R7, RZ, RZ, UR9 ;  /* 0x00000009ff077e24 */ /* 0x000fe4000f8e00ff */
[----:B------:R-:W-:-:S02]  /*18220*/  IMAD.U32 R10, RZ, RZ, UR4 ;  /* 0x00000004ff0a7e24 */ /* 0x000fc4000f8e00ff */
[----:B-1----:R-:W-:Y:S02]  /*18230*/  IMAD.U32 R11, RZ, RZ, UR5 ;  /* 0x00000005ff0b7e24 */ /* 0x002fe4000f8e00ff */
[----:B------:R-:W-:Y:S02]  /*18240*/  IMAD.MOV.U32 R8, RZ, RZ, 0x70 ;  /* 0x00000070ff087424 */ /* 0x000fe400078e00ff */
[----:B0-----:R-:W-:-:S07]  /*18250*/  IMAD.MOV.U32 R13, RZ, RZ, RZ ;  /* 0x000000ffff0d7224 */ /* 0x001fce00078e00ff */
[----:B------:R-:W-:-:S07]  /*18260*/  LEPC R20, `(.L_x_2211) ;  /* 0x000000001014794e */ /* 0x000fce0000000000 */
[----:B---3--:R-:W-:Y:S05]  /*18270*/  CALL.ABS.NOINC R2 ;  /* 0x0000000002007343 */ /* 0x008fea0003c00000 */
.L_x_2211:
[----:B------:R-:W3:Y:S02]  /*18280*/  LDL R2, [R1+0x18] ;  /* 0x0000180001027983 */ /* 0x000ee40000100800 */
[----:B---3--:R-:W-:-:S05]  /*18290*/  VIADD R0, R2, 0x400 ;  /* 0x0000040002007836 */ /* 0x008fca0000000000 */
[----:B------:R-:W-:-:S13]  /*182a0*/  LOP3.LUT P0, RZ, R0, 0x3ff, RZ, 0xc0, !PT ;  /* 0x000003ff00ff7812 */ /* 0x000fda000780c0ff */
[----:B------:R-:W-:Y:S05]  /*182b0*/  @!P0 BRA `(.L_x_2212) ;  /* 0x0000000000808947 */ /* 0x000fea0003800000 */
[----:B------:R-:W-:Y:S01]  /*182c0*/  MOV R0, 0x0 ;  /* 0x0000000000007802 */ /* 0x000fe20000000f00 */
[----:B------:R-:W-:Y:S01]  /*182d0*/  ULDC.64 UR6, c[0x4][0x88] ;  /* 0x0100220000067ab9 */ /* 0x000fe20000000a00 */
[----:B------:R-:W-:Y:S01]  /*182e0*/  ULDC.64 UR8, c[0x4][0x90] ;  /* 0x0100240000087ab9 */ /* 0x000fe20000000a00 */
[----:B------:R-:W-:Y:S01]  /*182f0*/  ULDC.64 UR4, c[0x4][0x10] ;  /* 0x0100040000047ab9 */ /* 0x000fe20000000a00 */
[----:B------:R3:W4:Y:S01]  /*18300*/  LDC.64 R2, c[0x4][R0] ;  /* 0x0100000000027b82 */ /* 0x0007220000000a00 */
[----:B------:R-:W-:Y:S01]  /*18310*/  IMAD.U32 R4, RZ, RZ, UR6 ;  /* 0x00000006ff047e24 */ /* 0x000fe2000f8e00ff */
[----:B------:R-:W-:Y:S01]  /*18320*/  MOV R7, UR9 ;  /* 0x0000000900077c02 */ /* 0x000fe20008000f00 */
[----:B------:R-:W-:Y:S02]  /*18330*/  IMAD.U32 R5, RZ, RZ, UR7 ;  /* 0x00000007ff057e24 */ /* 0x000fe4000f8e00ff */
[----:B--2---:R-:W-:Y:S02]  /*18340*/  IMAD.U32 R6, RZ, RZ, UR8 ;  /* 0x00000008ff067e24 */ /* 0x004fe4000f8e00ff */
[----:B------:R-:W-:-:S02]  /*18350*/  IMAD.U32 R10, RZ, RZ, UR4 ;  /* 0x00000004ff0a7e24 */ /* 0x000fc4000f8e00ff */
[----:B-1----:R-:W-:Y:S02]  /*18360*/  IMAD.U32 R11, RZ, RZ, UR5 ;  /* 0x00000005ff0b7e24 */ /* 0x002fe4000f8e00ff */
[----:B------:R-:W-:Y:S02]  /*18370*/  IMAD.MOV.U32 R8, RZ, RZ, 0x70 ;  /* 0x00000070ff087424 */ /* 0x000fe400078e00ff */
[----:B------:R-:W-:Y:S02]  /*18380*/  IMAD.MOV.U32 R12, RZ, RZ, 0x1 ;  /* 0x00000001ff0c7424 */ /* 0x000fe400078e00ff */
[----:B0--3--:R-:W-:-:S07]  /*18390*/  IMAD.MOV.U32 R13, RZ, RZ, RZ ;  /* 0x000000ffff0d7224 */ /* 0x009fce00078e00ff */
[----:B------:R-:W-:-:S07]  /*183a0*/  LEPC R20, `(.L_x_2213) ;  /* 0x000000001014794e */ /* 0x000fce0000000000 */
[----:B----4-:R-:W-:Y:S05]  /*183b0*/  CALL.ABS.NOINC R2 ;  /* 0x0000000002007343 */ /* 0x010fea0003c00000 */
.L_x_2213:
        /* <DEDUP_REMOVED lines=16> */
.L_x_2212:
[----:B------:R-:W3:Y:S01]  /*184c0*/  LDL.LU R4, [R1+0x24] ;  /* 0x0000240001047983 */ /* 0x000ee20000300800 */
[----:B------:R-:W4:Y:S01]  /*184d0*/  LDC R0, c[0x0][0x428] ;  /* 0x00010a00ff007b82 */ /* 0x000f220000000800 */
[----:B------:R-:W-:Y:S01]  /*184e0*/  ULDC.64 UR4, c[0x0][0x9f8] ;  /* 0x00027e0000047ab9 */ /* 0x000fe20000000a00 */
[----:B------:R-:W0:Y:S01]  /*184f0*/  S2R R5, SR_TID.X ;  /* 0x0000000000057919 */ /* 0x000e220000002100 */
[----:B----4-:R-:W-:Y:S01]  /*18500*/  ISETP.NE.AND P0, PT, R0, 0x1, PT ;  /* 0x000000010000780c */ /* 0x010fe20003f05270 */
[----:B------:R-:W-:Y:S01]  /*18510*/  IMAD.MOV.U32 R0, RZ, RZ, R18 ;  /* 0x000000ffff007224 */ /* 0x000fe200078e0012 */
[----:B0-----:R-:W-:-:S11]  /*18520*/  LOP3.LUT R5, R5, 0x1f, RZ, 0xc0, !PT ;  /* 0x0000001f05057812 */ /* 0x001fd600078ec0ff */
[----:B------:R-:W0:Y:S08]  /*18530*/  @P0 LDC R3, c[0x0][0x42c] ;  /* 0x00010b00ff030b82 */ /* 0x000e300000000800 */
[----:B------:R-:W4:Y:S01]  /*18540*/  @P0 LDC R2, c[0x0][0x430] ;  /* 0x00010c00ff020b82 */ /* 0x000f220000000800 */
[----:B0-----:R-:W-:-:S05]  /*18550*/  @P0 IMAD.HI.U32 R3, R18, R3, RZ ;  /* 0x0000000312030227 */ /* 0x001fca00078e00ff */
[----:B----4-:R-:W-:Y:S02]  /*18560*/  @P0 SHF.R.U32.HI R0, RZ, R2, R3 ;  /* 0x00000002ff000219 */ /* 0x010fe40000011603 */
[----:B------:R-:W-:-:S04]  /*18570*/  ISETP.NE.U32.AND P0, PT, RZ, UR4, PT ;  /* 0x00000004ff007c0c */ /* 0x000fc8000bf05070 */
[----:B------:R-:W-:Y:S01]  /*18580*/  ISETP.NE.AND.EX P0, PT, RZ, UR5, PT, P0 ;  /* 0x00000005ff007c0c */ /* 0x000fe2000bf05300 */
[----:B------:R-:W-:-:S12]  /*18590*/  ULDC.64 UR4, c[0x0][0xa00] ;  /* 0x0002800000047ab9 */ /* 0x000fd80000000a00 */
[----:B------:R-:W0:Y:S01]  /*185a0*/  @P0 LDC.64 R2, c[0x0][0x9f8] ;  /* 0x00027e00ff020b82 */ /* 0x000e220000000a00 */
[----:B------:R-:W-:-:S04]  /*185b0*/  ISETP.NE.AND P6, PT, R5, RZ, PT ;  /* 0x000000ff0500720c */ /* 0x000fc80003fc5270 */
[----:B------:R-:W-:-:S09]  /*185c0*/  PLOP3.LUT P1, PT, P6, PT, PT, 0x8, 0x0 ;  /* 0x000000000000781c */ /* 0x000fd2000372e170 */
[----:B------:R-:W-:Y:S01]  /*185d0*/  VOTEU.ALL UP1, P6 ;  /* 0x00000000003f7886 */ /* 0x000fe20003020000 */
[----:B0-----:R-:W-:-:S04]  /*185e0*/  @P0 IMAD.WIDE R2, R19, 0x4, R2 ;  /* 0x0000000413020825 */ /* 0x001fc800078e0202 */
[----:B------:R-:W-:-:S04]  /*185f0*/  @!UP1 UIADD3 UR8, UP0, UR40, 0x270, URZ ;  /* 0x0000027028089890 */ /* 0x000fc8000ff1e03f */
[----:B------:R-:W-:-:S03]  /*18600*/  @!UP1 UIADD3.X UR9, URZ, UR41, URZ, UP0, !UPT ;  /* 0x000000293f099290 */ /* 0x000fc600087fe43f */
[----:B------:R-:W-:Y:S01]  /*18610*/  VOTEU.ALL UP0, P6 ;  /* 0x00000000003f7886 */ /* 0x000fe20003000000 */
[----:B---3--:R-:W-:Y:S02]  /*18620*/  IMAD R17, R17, 0x40, R4 ;  /* 0x0000004011117824 */ /* 0x008fe400078e0204 */
[----:B------:R-:W-:-:S06]  /*18630*/  IMAD.MOV.U32 R4, RZ, RZ, R19 ;  /* 0x000000ffff047224 */ /* 0x000fcc00078e0013 */
[----:B------:R0:W5:Y:S01]  /*18640*/  @P0 LDG.E R4, desc[UR42][R2.64] ;  /* 0x0000002a02040981 */ /* 0x000162000c1e1900 */
[----:B------:R-:W-:-:S04]  /*18650*/  ISETP.NE.U32.AND P0, PT, RZ, UR4, PT ;  /* 0x00000004ff007c0c */ /* 0x000fc8000bf05070 */
[----:B------:R-:W-:-:S04]  /*18660*/  ISETP.NE.AND.EX P0, PT, RZ, UR5, PT, P0 ;  /* 0x00000005ff007c0c */ /* 0x000fc8000bf05300 */
[----:B0-----:R-:W-:-:S09]  /*18670*/  SEL R2, R19, RZ, !P0 ;  /* 0x000000ff13027207 */ /* 0x001fd20004000000 */
.L_x_2214:
        /* <DEDUP_REMOVED lines=10> */
[----:B------:R-:W3:Y:S01]  /*18720*/  LDL R3, [R1+0x1c] ;  /* 0x00001c0001037983 */ /* 0x000ee20000100800 */
[----:B------:R-:W0:Y:S01]  /*18730*/  LDC.64 R20, c[0x0][0x3f8] ;  /* 0x0000fe00ff147b82 */ /* 0x000e220000000a00 */
[----:B------:R-:W-:Y:S02]  /*18740*/  ULDC.64 UR4, c[0x0][0xa08] ;  /* 0x0002820000047ab9 */ /* 0x000fe40000000a00 */
[----:B0-----:R-:W-:Y:S01]  /*18750*/  LOP3.LUT P0, RZ, R20, UR4, RZ, 0xfc, !PT ;  /* 0x0000000414ff7c12 */ /* 0x001fe2000f80fcff */
[----:B------:R-:W-:-:S03]  /*18760*/  UMOV UR4, 0xffffffff ;  /* 0xffffffff00047882 */ /* 0x000fc60000000000 */
[----:B------:R-:W-:-:S04]  /*18770*/  LOP3.LUT P0, RZ, R21, UR5, RZ, 0xfc, P0 ;  /* 0x0000000515ff7c12 */ /* 0x000fc8000800fcff */
[----:B--2--5:R-:W-:Y:S02]  /*18780*/  SEL R6, R4, RZ, !P0 ;  /* 0x000000ff04067207 */ /* 0x024fe40004000000 */
[----:B---3--:R-:W-:Y:S01]  /*18790*/  IADD3 R3, R3, -0x1, RZ ;  /* 0xffffffff03037810 */ /* 0x008fe20007ffe0ff */
[----:B------:R-:W-:Y:S06]  /*187a0*/  BRA.DIV UR4, `(.L_x_2215) ;  /* 0x0000004a045c7947 */ /* 0x000fec000b800000 */
.L_x_2348:
[----:B------:R-:W-:Y:S01]  /*187b0*/  UMOV UR4, 0xffffffff ;  /* 0xffffffff00047882 */ /* 0x000fe20000000000 */
[----:B------:R-:W-:Y:S02]  /*187c0*/  SHF.R.S32.HI R8, RZ, 0x1f, R4 ;  /* 0x0000001fff087819 */ /* 0x000fe40000011404 */
[----:B------:R-:W-:Y:S05]  /*187d0*/  BRA.DIV UR4, `(.L_x_2216) ;  /* 0x0000004a04847947 */ /* 0x000fea000b800000 */
[----:B------:R-:W-:-:S13]  /*187e0*/  ELECT P6, URZ, PT ;  /* 0x00000000003f782f */ /* 0x000fda00038c0000 */
.L_x_2351:
[----:B------:R-:W-:Y:S05]  /*187f0*/  @!P6 BRA `(.L_x_2217) ;  /* 0x0000000000fce947 */ /* 0x000fea0003800000 */
[----:B------:R-:W-:-:S04]  /*18800*/  ISETP.NE.U32.AND P0, PT, R20, RZ, PT ;  /* 0x000000ff1400720c */ /* 0x000fc80003f05070 */
[----:B------:R-:W-:-:S13]  /*18810*/  ISETP.NE.AND.EX P0, PT, R21, RZ, PT, P0 ;  /* 0x000000ff1500720c */ /* 0x000fda0003f05300 */
[----:B------:R-:W-:Y:S05]  /*18820*/  @!P0 BRA `(.L_x_2218) ;  /* 0x0000000000488947 */ /* 0x000fea0003800000 */
[----:B-1----:R-:W0:Y:S01]  /*18830*/  LDC R9, c[0x0][0x41c] ;  /* 0x00010700ff097b82 */ /* 0x002e220000000800 */
[----:B------:R-:W-:Y:S01]  /*18840*/  IMAD.MOV.U32 R5, RZ, RZ, R3 ;  /* 0x000000ffff057224 */ /* 0x000fe200078e0003 */
[----:B------:R-:W-:Y:S01]  /*18850*/  ULDC.64 UR4, c[0x0][0x408] ;  /* 0x0001020000047ab9 */ /* 0x000fe20000000a00 */
[----:B0-----:R-:W-:-:S13]  /*18860*/  ISETP.NE.AND P0, PT, R9, 0x1, PT ;  /* 0x000000010900780c */ /* 0x001fda0003f05270 */
[----:B------:R-:W0:Y:S02]  /*18870*/  @P0 LDC.64 R6, c[0x0][0x420] ;  /* 0x00010800ff060b82 */ /* 0x000e240000000a00 */
[----:B0-----:R-:W-:-:S05]  /*18880*/  @P0 IMAD.HI.U32 R6, R3, R6, RZ ;  /* 0x0000000603060227 */ /* 0x001fca00078e00ff */
[----:B------:R-:W-:-:S04]  /*18890*/  @P0 SHF.R.U32.HI R5, RZ, R7, R6 ;  /* 0x00000007ff050219 */ /* 0x000fc80000011606 */
[--C-:B------:R-:W-:Y:S01]  /*188a0*/  SHF.R.S32.HI R7, RZ, 0x1f, R5.reuse ;  /* 0x0000001fff077819 */ /* 0x100fe20000011405 */
[----:B------:R-:W-:-:S04]  /*188b0*/  IMAD.MOV R6, RZ, RZ, -R5 ;  /* 0x000000ffff067224 */ /* 0x000fc800078e0a05 */
[----:B------:R-:W-:Y:S02]  /*188c0*/  IMAD R3, R9, R6, R3 ;  /* 0x0000000609037224 */ /* 0x000fe400078e0203 */
[----:B------:R-:W-:-:S04]  /*188d0*/  IMAD R6, R8, UR4, RZ ;  /* 0x0000000408067c24 */ /* 0x000fc8000f8e02ff */
[----:B------:R-:W-:Y:S02]  /*188e0*/  IMAD R9, R4, UR5, R6 ;  /* 0x0000000504097c24 */ /* 0x000fe4000f8e0206 */
[----:B------:R-:W-:-:S04]  /*188f0*/  IMAD.MOV.U32 R6, RZ, RZ, R5 ;  /* 0x000000ffff067224 */ /* 0x000fc800078e0005 */
[----:B------:R-:W-:-:S04]  /*18900*/  IMAD.WIDE.U32 R6, R4, UR4, R6 ;  /* 0x0000000404067c25 */ /* 0x000fc8000f8e0006 */
[----:B------:R-:W-:Y:S01]  /*18910*/  IMAD.IADD R5, R7, 0x1, R9 ;  /* 0x0000000107057824 */ /* 0x000fe200078e0209 */
[----:B------:R-:W-:-:S04]  /*18920*/  LEA R10, P0, R6, R20, 0x2 ;  /* 0x00000014060a7211 */ /* 0x000fc800078010ff */
[----:B------:R-:W-:-:S05]  /*18930*/  LEA.HI.X R11, R6, R21, R5, 0x2, P0 ;  /* 0x00000015060b7211 */ /* 0x000fca00000f1405 */
[----:B------:R0:W5:Y:S04]  /*18940*/  LDG.E R6, desc[UR42][R10.64] ;  /* 0x0000002a0a067981 */ /* 0x000168000c1e1900 */
.L_x_2218:
[----:B------:R-:W2:Y:S01]  /*18950*/  LDL R5, [R1] ;  /* 0x0000000001057983 */ /* 0x000ea20000100800 */
[----:B-1----:R-:W-:-:S03]  /*18960*/  MOV R9, 0x400 ;  /* 0x0000040000097802 */ /* 0x002fc60000000f00 */
[----:B------:R-:W3:Y:S01]  /*18970*/  LDL R7, [R1+0x8] ;  /* 0x0000080001077983 */ /* 0x000ee20000100800 */
[----:B0-----:R-:W0:Y:S02]  /*18980*/  S2R R10, SR_CgaCtaId ;  /* 0x00000000000a7919 */ /* 0x001e240000008800 */
[----:B0-----:R-:W-:-:S05]  /*18990*/  LEA R9, R10, R9, 0x18 ;  /* 0x000000090a097211 */ /* 0x001fca00078ec0ff */
[----:B--2---:R-:W-:Y:S01]  /*189a0*/  IMAD R5, R5, 0x8, R9 ;  /* 0x0000000805057824 */ /* 0x004fe200078e0209 */
[----:B---3--:R-:W-:-:S04]  /*189b0*/  SHF.L.U32 R7, R7, 0x1f, RZ ;  /* 0x0000001f07077819 */ /* 0x008fc800000006ff */
[----:B------:R-:W0:Y:S02]  /*189c0*/  SYNCS.PHASECHK.TRANS64.TRYWAIT P0, [R5+URZ+0x28c40], R7 ;  /* 0x028c4007050075a7 */ /* 0x000e24000800017f */
[----:B0-----:R-:W-:Y:S05]  /*189d0*/  @!P0 BRA `(.L_x_2219) ;  /* 0x0000004800248947 */ /* 0x001fea0003800000 */
.L_x_2352:
        /* <DEDUP_REMOVED lines=11> */
.L_x_2220:
[----:B------:R-:W2:Y:S01]  /*18a90*/  LDL R9, [R1] ;  /* 0x0000000001097983 */ /* 0x000ea20000100800 */
[----:B------:R-:W-:-:S03]  /*18aa0*/  MOV R10, 0x400 ;  /* 0x00000400000a7802 */ /* 0x000fc60000000f00 */
[----:B0-----:R-:W3:Y:S01]  /*18ab0*/  LDL R7, [R1+0x10] ;  /* 0x0000100001077983 */ /* 0x001ee20000100800 */
[----:B------:R-:W0:Y:S01]  /*18ac0*/  S2R R11, SR_CgaCtaId ;  /* 0x00000000000b7919 */ /* 0x000e220000008800 */
        /* <DEDUP_REMOVED lines=17> */
[----:B0-----:R-:W-:Y:S01]  /*18be0*/  NOP ;  /* 0x0000000000007918 */ /* 0x001fe20000000000 */
.L_x_2217:
[----:B------:R-:W2:Y:S01]  /*18bf0*/  LDL.LU R10, [R1+0x20] ;  /* 0x00002000010a7983 */ /* 0x000ea20000300800 */
[----:B------:R-:W-:Y:S01]  /*18c00*/  MOV R7, 0x400 ;  /* 0x0000040000077802 */ /* 0x000fe20000000f00 */
[----:B------:R-:W-:Y:S05]  /*18c10*/  WARPSYNC.ALL ;  /* 0x0000000000007948 */ /* 0x000fea0003800000 */
[----:B-1----:R-:W0:Y:S01]  /*18c20*/  S2R R9, SR_CgaCtaId ;  /* 0x0000000000097919 */ /* 0x002e220000008800 */
        /* <DEDUP_REMOVED lines=26> */
.L_x_2353:
[----:B------:R-:W-:Y:S05]  /*18dd0*/  BSYNC B0 ;  /* 0x0000000000007941 */ /* 0x000fea0003800000 */
.L_x_2221:
        /* <DEDUP_REMOVED lines=11> */
.L_x_2354:
        /* <DEDUP_REMOVED lines=11> */
.L_x_2226:
        /* <DEDUP_REMOVED lines=8> */
[----:B------:R-:W-:Y:S02]  /*18fc0*/  R2UR UR13, R6 ;  /* 0x00000000060d72ca */ /* 0x000fe400000e0000 */
        /* <DEDUP_REMOVED lines=48> */
.L_x_2224:
[----:B------:R-:W-:Y:S05]  /*192d0*/  BSYNC B0 ;  /* 0x0000000000007941 */ /* 0x000fea0003800000 */
.L_x_2223:
[----:B------:R-:W2:Y:S04]  /*192e0*/  LDL R3, [R1+0x1c] ;  /* 0x00001c0001037983 */ /* 0x000ea80000100800 */
[----:B0-----:R-:W3:Y:S01]  /*192f0*/  LDL R2, [R1+0x14] ;  /* 0x0000140001027983 */ /* 0x001ee20000100800 */
[----:B------:R-:W-:Y:S01]  /*19300*/  BSSY B0, `(.L_x_2227) ;  /* 0x00001aa000007945 */ /* 0x000fe20003800000 */
[----:B--2---:R-:W-:-:S05]  /*19310*/  VIADD R5, R3, 0xfffffffe ;  /* 0xfffffffe03057836 */ /* 0x004fca0000000000 */
[----:B---3--:R-:W-:-:S13]  /*19320*/  ISETP.GE.AND P0, PT, R5, R2, PT ;  /* 0x000000020500720c */ /* 0x008fda0003f06270 */
[----:B------:R-:W-:Y:S05]  /*19330*/  @!P0 BRA `(.L_x_2228) ;  /* 0x0000001800988947 */ /* 0x000fea0003800000 */
[----:B------:R-:W-:Y:S01]  /*19340*/  LOP3.LUT R9, RZ, R2, RZ, 0x33, !PT ;  /* 0x00000002ff097212 */ /* 0x000fe200078e33ff */
[----:B------:R-:W-:Y:S01]  /*19350*/  IMAD.MOV R2, RZ, RZ, -R3 ;  /* 0x000000ffff027224 */ /* 0x000fe200078e0a03 */
[----:B------:R-:W-:Y:S04]  /*19360*/  BSSY B1, `(.L_x_2229) ;  /* 0x000008e000017945 */ /* 0x000fe80003800000 */
[----:B------:R-:W-:-:S05]  /*19370*/  VIADDMNMX R9, R2, 0x1, R9, !PT ;  /* 0x0000000102097846 */ /* 0x000fca0007800109 */
[----:B------:R-:W-:-:S05]  /*19380*/  IMAD.IADD R2, R3, 0x1, R9 ;  /* 0x0000000103027824 */ /* 0x000fca00078e0209 */
        /* <DEDUP_REMOVED lines=18> */
[----:B------:R-:W-:Y:S01]  /*194b0*/  ULDC.64 UR4, c[0x0][0x408] ;  /* 0x0001020000047ab9 */ /* 0x000fe20000000a00 */
[----:B-1----:R-:W-:-:S13]  /*194c0*/  ISETP.NE.AND P0, PT, R11, 0x1, PT ;  /* 0x000000010b00780c */ /* 0x002fda0003f05270 */
[----:B------:R-:W1:Y:S02]  /*194d0*/  @P0 LDC.64 R2, c[0x0][0x420] ;  /* 0x00010800ff020b82 */ /* 0x000e640000000a00 */
[----:B-1----:R-:W-:Y:S01]  /*194e0*/  @P0 IMAD.HI.U32 R6, R5, R2, RZ ;  /* 0x0000000205060227 */ /* 0x002fe200078e00ff */
[----:B------:R-:W-:-:S04]  /*194f0*/  MOV R2, R5 ;  /* 0x0000000500027202 */ /* 0x000fc80000000f00 */
[----:B------:R-:W-:Y:S01]  /*19500*/  @P0 SHF.R.U32.HI R2, RZ, R3, R6 ;  /* 0x00000003ff020219 */ /* 0x000fe20000011606 */
[----:B------:R-:W-:-:S03]  /*19510*/  IMAD R6, R8, UR4, RZ ;  /* 0x0000000408067c24 */ /* 0x000fc6000f8e02ff */
[----:B------:R-:W-:Y:S01]  /*19520*/  SHF.R.S32.HI R3, RZ, 0x1f, R2 ;  /* 0x0000001fff037819 */ /* 0x000fe20000011402 */
[C---:B------:R-:W-:Y:S02]  /*19530*/  IMAD R10, R4.reuse, UR5, R6 ;  /* 0x00000005040a7c24 */ /* 0x040fe4000f8e0206 */
[----:B------:R-:W-:-:S04]  /*19540*/  IMAD.WIDE.U32 R6, R4, UR4, R2 ;  /* 0x0000000404067c25 */ /* 0x000fc8000f8e0002 */
[----:B------:R-:W-:Y:S01]  /*19550*/  IMAD.IADD R10, R10, 0x1, R7 ;  /* 0x000000010a0a7824 */ /* 0x000fe200078e0207 */
[----:B------:R-:W-:Y:S01]  /*19560*/  LEA R20, P0, R6, R20, 0x2 ;  /* 0x0000001406147211 */ /* 0x000fe200078010ff */
[----:B------:R-:W-:-:S03]  /*19570*/  IMAD.MOV R2, RZ, RZ, -R2 ;  /* 0x000000ffff027224 */ /* 0x000fc600078e0a02 */
[----:B------:R-:W-:Y:S01]  /*19580*/  LEA.HI.X R21, R6, R21, R10, 0x2, P0 ;  /* 0x0000001506157211 */ /* 0x000fe200000f140a */
[----:B------:R-:W-:-:S04]  /*19590*/  IMAD R5, R11, R2, R5 ;  /* 0x000000020b057224 */ /* 0x000fc800078e0205 */
[----:B------:R1:W5:Y:S04]  /*195a0*/  LDG.E R6, desc[UR42][R20.64] ;  /* 0x0000002a14067981 */ /* 0x000368000c1e1900 */
.L_x_2233:
[----:B------:R-:W2:Y:S01]  /*195b0*/  S2R R3, SR_CgaCtaId ;  /* 0x0000000000037919 */ /* 0x000ea20000008800 */
[----:B------:R-:W-:-:S04]  /*195c0*/  MOV R2, 0x400 ;  /* 0x0000040000027802 */ /* 0x000fc80000000f00 */
[----:B--2---:R-:W-:Y:S02]  /*195d0*/  LEA R2, R3, R2, 0x18 ;  /* 0x0000000203027211 */ /* 0x004fe400078ec0ff */
[----:B------:R-:W-:-:S03]  /*195e0*/  SHF.L.U32 R3, R12, 0x1f, RZ ;  /* 0x0000001f0c037819 */ /* 0x000fc600000006ff */
[----:B------:R-:W-:-:S04]  /*195f0*/  IMAD R2, R13, 0x8, R2 ;  /* 0x000000080d027824 */ /* 0x000fc800078e0202 */
[----:B------:R-:W2:Y:S02]  /*19600*/  SYNCS.PHASECHK.TRANS64.TRYWAIT P0, [R2+URZ+0x28c40], R3 ;  /* 0x028c4003020075a7 */ /* 0x000ea4000800017f */
[----:B--2---:R-:W-:Y:S05]  /*19610*/  @!P0 BRA `(.L_x_2234) ;  /* 0x0000003c005c8947 */ /* 0x004fea0003800000 */
.L_x_2355:
        /* <DEDUP_REMOVED lines=11> */
.L_x_2235:
[----:B---3--:R-:W3:Y:S01]  /*196d0*/  LDL R7, [R1] ;  /* 0x0000000001077983 */ /* 0x008ee20000100800 */
[----:B------:R-:W-:-:S03]  /*196e0*/  MOV R11, 0x400 ;  /* 0x00000400000b7802 */ /* 0x000fc60000000f00 */
        /* <DEDUP_REMOVED lines=20> */
.L_x_2356:
        /* <DEDUP_REMOVED lines=8> */
.L_x_2237:
        /* <DEDUP_REMOVED lines=54> */
.L_x_2232:
[----:B------:R-:W-:Y:S05]  /*19c10*/  BSYNC B2 ;  /* 0x0000000000027941 */ /* 0x000fea0003800000 */
.L_x_2231:
[----:B------:R-:W2:Y:S02]  /*19c20*/  LDL R2, [R1+0x1c] ;  /* 0x00001c0001027983 */ /* 0x000ea40000100800 */
[----:B--2---:R-:W-:-:S07]  /*19c30*/  VIADD R5, R2, 0xfffffffd ;  /* 0xfffffffd02057836 */ /* 0x004fce0000000000 */
.L_x_2230:
[----:B------:R-:W-:Y:S05]  /*19c40*/  BSYNC B1 ;  /* 0x0000000000017941 */ /* 0x000fea0003800000 */
.L_x_2229:
[----:B------:R-:W2:Y:S01]  /*19c50*/  LDL.LU R2, [R1+0x1c] ;  /* 0x00001c0001027983 */ /* 0x000ea20000300800 */
[----:B------:R-:W-:Y:S01]  /*19c60*/  VIADD R9, R9, 0xfffffffe ;  /* 0xfffffffe09097836 */ /* 0x000fe20000000000 */
[----:B--2---:R-:W-:-:S04]  /*19c70*/  LOP3.LUT R2, RZ, R2, RZ, 0x33, !PT ;  /* 0x00000002ff027212 */ /* 0x004fc800078e33ff */
[----:B------:R-:W-:-:S13]  /*19c80*/  ISETP.NE.AND P0, PT, R9, R2, PT ;  /* 0x000000020900720c */ /* 0x000fda0003f05270 */
[----:B------:R-:W-:Y:S05]  /*19c90*/  @!P0 BRA `(.L_x_2228) ;  /* 0x0000001000408947 */ /* 0x000fea0003800000 */
.L_x_2252:
        /* <DEDUP_REMOVED lines=9> */
[----:B0-----:R-:W-:Y:S06]  /*19d30*/  @!P6 BRA `(.L_x_2239) ;  /* 0x0000000400e8e947 */ /* 0x001fec0003800000 */
[----:B------:R-:W-:Y:S01]  /*19d40*/  ULDC.64 UR4, c[0x0][0x3f8] ;  /* 0x0000fe0000047ab9 */ /* 0x000fe20000000a00 */
[----:B------:R-:W-:Y:S02]  /*19d50*/  MOV R11, R5 ;  /* 0x00000005000b7202 */ /* 0x000fe40000000f00 */
[----:B------:R-:W-:-:S04]  /*19d60*/  ISETP.NE.U32.AND P0, PT, RZ, UR4, PT ;  /* 0x00000004ff007c0c */ /* 0x000fc8000bf05070 */
[----:B------:R-:W-:-:S13]  /*19d70*/  ISETP.NE.AND.EX P0, PT, RZ, UR5, PT, P0 ;  /* 0x00000005ff007c0c */ /* 0x000fda000bf05300 */
[----:B------:R-:W-:Y:S05]  /*19d80*/  @!P0 BRA `(.L_x_2240) ;  /* 0x0000000000448947 */ /* 0x000fea0003800000 */
[----:B------:R-:W2:Y:S01]  /*19d90*/  LDC R6, c[0x0][0x41c] ;  /* 0x00010700ff067b82 */ /* 0x000ea20000000800 */
[----:B------:R-:W-:Y:S01]  /*19da0*/  ULDC.64 UR6, c[0x0][0x408] ;  /* 0x0001020000067ab9 */ /* 0x000fe20000000a00 */
[----:B--2---:R-:W-:-:S13]  /*19db0*/  ISETP.NE.AND P0, PT, R6, 0x1, PT ;  /* 0x000000010600780c */ /* 0x004fda0003f05270 */
[----:B------:R-:W0:Y:S02]  /*19dc0*/  @P0 LDC.64 R2, c[0x0][0x420] ;  /* 0x00010800ff020b82 */ /* 0x000e240000000a00 */
[----:B0-----:R-:W-:-:S04]  /*19dd0*/  @P0 IMAD.HI.U32 R12, R5, R2, RZ ;  /* 0x00000002050c0227 */ /* 0x001fc800078e00ff */
[----:B------:R-:W-:Y:S01]  /*19de0*/  IMAD.MOV.U32 R2, RZ, RZ, R5 ;  /* 0x000000ffff027224 */ /* 0x000fe200078e0005 */
[----:B------:R-:W-:-:S04]  /*19df0*/  @P0 SHF.R.U32.HI R2, RZ, R3, R12 ;  /* 0x00000003ff020219 */ /* 0x000fc8000001160c */
[--C-:B------:R-:W-:Y:S01]  /*19e00*/  SHF.R.S32.HI R3, RZ, 0x1f, R2.reuse ;  /* 0x0000001fff037819 */ /* 0x100fe20000011402 */
[----:B------:R-:W-:-:S04]  /*19e10*/  IMAD.MOV R11, RZ, RZ, -R2 ;  /* 0x000000ffff0b7224 */ /* 0x000fc800078e0a02 */
        /* <DEDUP_REMOVED lines=8> */
.L_x_2240:
[----:B------:R-:W3:Y:S01]  /*19ea0*/  S2R R3, SR_CgaCtaId ;  /* 0x0000000000037919 */ /* 0x000ee20000008800 */
[----:B------:R-:W-:-:S04]  /*19eb0*/  MOV R2, 0x400 ;  /* 0x0000040000027802 */ /* 0x000fc80000000f00 */
[----:B---3--:R-:W-:Y:S02]  /*19ec0*/  LEA R2, R3, R2, 0x18 ;  /* 0x0000000203027211 */ /* 0x008fe400078ec0ff */
[----:B------:R-:W-:-:S03]  /*19ed0*/  SHF.L.U32 R3, R9, 0x1f, RZ ;  /* 0x0000001f09037819 */ /* 0x000fc600000006ff */
[----:B------:R-:W-:-:S04]  /*19ee0*/  IMAD R2, R10, 0x8, R2 ;  /* 0x000000080a027824 */ /* 0x000fc800078e0202 */
[----:B------:R-:W3:Y:S02]  /*19ef0*/  SYNCS.PHASECHK.TRANS64.TRYWAIT P0, [R2+URZ+0x28c40], R3 ;  /* 0x028c4003020075a7 */ /* 0x000ee4000800017f */
[----:B---3--:R-:W-:Y:S05]  /*19f00*/  @!P0 BRA `(.L_x_2241) ;  /* 0x0000003400488947 */ /* 0x008fea0003800000 */
.L_x_2357:
        /* <DEDUP_REMOVED lines=11> */
.L_x_2242:
        /* <DEDUP_REMOVED lines=21> */
.L_x_2358:
        /* <DEDUP_REMOVED lines=8> */
.L_x_2244:
        /* <DEDUP_REMOVED lines=53> */
.L_x_2239:
[----:B------:R-:W-:Y:S05]  /*1a4e0*/  BSYNC B1 ;  /* 0x0000000000017941 */ /* 0x000fea0003800000 */
.L_x_2238:
[----:B------:R-:W-:Y:S01]  /*1a4f0*/  VIADD R10, R10, 0x1 ;  /* 0x000000010a0a7836 */ /* 0x000fe20000000000 */
[----:B------:R-:W-:Y:S04]  /*1a500*/  BSSY B1, `(.L_x_2245) ;  /* 0x0000085000017945 */ /* 0x000fe80003800000 */
[----:B------:R-:W-:-:S04]  /*1a510*/  ISETP.NE.AND P0, PT, R10, 0x2, PT ;  /* 0x000000020a00780c */ /* 0x000fc80003f05270 */
[----:B------:R-:W-:Y:S02]  /*1a520*/  SEL R2, RZ, 0x1, P0 ;  /* 0x00000001ff027807 */ /* 0x000fe40000000000 */
[----:B0-----:R-:W-:Y:S02]  /*1a530*/  SEL R12, R10, RZ, P0 ;  /* 0x000000ff0a0c7207 */ /* 0x001fe40000000000 */
[----:B------:R-:W-:Y:S01]  /*1a540*/  LOP3.LUT R11, R9, R2, RZ, 0x3c, !PT ;  /* 0x00000002090b7212 */ /* 0x000fe200078e3cff */
[----:B------:R-:W-:-:S04]  /*1a550*/  VIADD R9, R5, 0xffffffff ;  /* 0xffffffff05097836 */ /* 0x000fc80000000000 */
[----:B------:R0:W-:Y:S04]  /*1a560*/  STL [R1+0x8], R11 ;  /* 0x0000080b01007387 */ /* 0x0001e80000100800 */
[----:B------:R0:W-:Y:S01]  /*1a570*/  STL [R1], R12 ;  /* 0x0000000c01007387 */ /* 0x0001e20000100800 */
[----:B------:R-:W-:Y:S05]  /*1a580*/  @!P6 BRA `(.L_x_2246) ;  /* 0x0000000400f0e947 */ /* 0x000fea0003800000 */
        /* <DEDUP_REMOVED lines=19> */
[----:B------:R-:W-:-:S04]  /*1a6c0*/  LEA R6, P0, R2, UR4, 0x2 ;  /* 0x0000000402067c11 */ /* 0x000fc8000f8010ff */
[----:B------:R-:W-:-:S05]  /*1a6d0*/  LEA.HI.X R7, R2, UR5, R3, 0x2, P0 ;  /* 0x0000000502077c11 */ /* 0x000fca00080f1403 */
[----:B------:R2:W5:Y:S04]  /*1a6e0*/  LDG.E R6, desc[UR42][R6.64] ;  /* 0x0000002a06067981 */ /* 0x000568000c1e1900 */
.L_x_2247:
[----:B------:R-:W3:Y:S01]  /*1a6f0*/  S2R R3, SR_CgaCtaId ;  /* 0x0000000000037919 */ /* 0x000ee20000008800 */
[----:B------:R-:W-:-:S04]  /*1a700*/  MOV R2, 0x400 ;  /* 0x0000040000027802 */ /* 0x000fc80000000f00 */
[----:B---3--:R-:W-:Y:S02]  /*1a710*/  LEA R2, R3, R2, 0x18 ;  /* 0x0000000203027211 */ /* 0x008fe400078ec0ff */
[----:B------:R-:W-:-:S03]  /*1a720*/  SHF.L.U32 R3, R11, 0x1f, RZ ;  /* 0x0000001f0b037819 */ /* 0x000fc600000006ff */
[----:B------:R-:W-:-:S04]  /*1a730*/  IMAD R2, R12, 0x8, R2 ;  /* 0x000000080c027824 */ /* 0x000fc800078e0202 */
[----:B------:R-:W3:Y:S02]  /*1a740*/  SYNCS.PHASECHK.TRANS64.TRYWAIT P0, [R2+URZ+0x28c40], R3 ;  /* 0x028c4003020075a7 */ /* 0x000ee4000800017f */
[----:B---3--:R-:W-:Y:S05]  /*1a750*/  @!P0 BRA `(.L_x_2248) ;  /* 0x0000002c005c8947 */ /* 0x008fea0003800000 */
.L_x_2359:
        /* <DEDUP_REMOVED lines=11> */
.L_x_2249:
[----:B--2---:R-:W2:Y:S01]  /*1a810*/  LDL R7, [R1] ;  /* 0x0000000001077983 */ /* 0x004ea20000100800 */
        /* <DEDUP_REMOVED lines=13> */
[----:B--2---:R-:W-:-:S04]  /*1a8f0*/  LEA R7, R7, R12, 0xd ;  /* 0x0000000c07077211 */ /* 0x004fc800078e68ff */
[----:B------:R-:W-:Y:S01]  /*1a900*/  R2UR UR8, R7 ;  /* 0x00000000070872ca */ /* 0x000fe200000e0000 */
[----:B----4-:R-:W-:-:S05]  /*1a910*/  IMAD R7, R10, 0x40, R11 ;  /* 0x000000400a077824 */ /* 0x010fca00078e020b */
[----:B------:R-:W-:-:S07]  /*1a920*/  R2UR UR11, R7 ;  /* 0x00000000070b72ca */ /* 0x000fce00000e0000 */
[----:B------:R-:W-:-:S09]  /*1a930*/  UIADD3 UR8, UR8, 0x22400, URZ ;  /* 0x0002240008087890 */ /* 0x000fd2000fffe03f */
[----:B------:R0:W-:Y:S01]  /*1a940*/  UTMALDG.4D [UR8], [UR4], desc[UR6] ;  /* 0x00000608040075b4 */ /* 0x0001e20008019000 */
[----:B------:R-:W2:Y:S02]  /*1a950*/  SYNCS.PHASECHK.TRANS64.TRYWAIT P1, [R2+URZ+0x28c60], R3 ;  /* 0x028c6003020075a7 */ /* 0x000ea4000802017f */
[----:B0-2---:R-:W-:Y:S05]  /*1a960*/  @!P1 BRA `(.L_x_2250) ;  /* 0x0000002800ec9947 */ /* 0x005fea0003800000 */
.L_x_2360:
        /* <DEDUP_REMOVED lines=8> */
.L_x_2251:
        /* <DEDUP_REMOVED lines=54> */
.L_x_2246:
[----:B------:R-:W-:Y:S05]  /*1ad50*/  BSYNC B1 ;  /* 0x0000000000017941 */ /* 0x000fea0003800000 */
.L_x_2245:
[----:B------:R-:W2:Y:S01]  /*1ad60*/  LDL R2, [R1+0x14] ;  /* 0x0000140001027983 */ /* 0x000ea20000100800 */
[----:B------:R-:W-:Y:S01]  /*1ad70*/  VIADD R5, R5, 0xfffffffe ;  /* 0xfffffffe05057836 */ /* 0x000fe20000000000 */
[----:B--2---:R-:W-:-:S13]  /*1ad80*/  ISETP.GT.AND P0, PT, R9, R2, PT ;  /* 0x000000020900720c */ /* 0x004fda0003f04270 */
[----:B------:R-:W-:Y:S05]  /*1ad90*/  @P0 BRA `(.L_x_2252) ;  /* 0xffffffec00c00947 */ /* 0x000fea000383ffff */
.L_x_2228:
[----:B------:R-:W-:Y:S05]  /*1ada0*/  BSYNC B0 ;  /* 0x0000000000007941 */ /* 0x000fea0003800000 */
.L_x_2227:
        /* <DEDUP_REMOVED lines=23> */
.L_x_2254:
[----:B------:R-:W-:Y:S05]  /*1af20*/  BSYNC B0 ;  /* 0x0000000000007941 */ /* 0x000fea0003800000 */
.L_x_2253:
[----:B--2---:R-:W2:Y:S02]  /*1af30*/  LDL.LU R2, [R1+0x8] ;  /* 0x0000080001027983 */ /* 0x004ea40000300800 */
[----:B--2---:R-:W-:-:S05]  /*1af40*/  LOP3.LUT R2, R2, R0, RZ, 0x3c, !PT ;  /* 0x0000000002027212 */ /* 0x004fca00078e3cff */
[----:B------:R2:W-:Y:S02]  /*1af50*/  STL [R1+0x8], R2 ;  /* 0x0000080201007387 */ /* 0x0005e40000100800 */
.L_x_2210:
[----:B------:R-:W-:Y:S05]  /*1af60*/  BSYNC B6 ;  /* 0x0000000000067941 */ /* 0x000fea0003800000 */
.L_x_2208:
[----:B------:R-:W-:-:S03]  /*1af70*/  UMOV UR4, 0xffffffff ;  /* 0xffffffff00047882 */ /* 0x000fc60000000000 */
[----:B------:R-:W-:Y:S05]  /*1af80*/  BRA.DIV UR4, `(.L_x_2255) ;  /* 0x0000002604787947 */ /* 0x000fea000b800000 */
[----:B------:R3:W4:Y:S04]  /*1af90*/  SHFL.IDX PT, R4, R16, RZ, 0x1f ;  /* 0x00001fff10047589 */ /* 0x00072800000e0000 */
[----:B------:R-:W0:Y:S02]  /*1afa0*/  SHFL.IDX PT, R16, R16, 0x1, 0x1f ;  /* 0x00201f0010107f89 */ /* 0x000e2400000e0000 */
.L_x_2364:
[----:B------:R-:W5:Y:S01]  /*1afb0*/  S2R R7, SR_TID.X ;  /* 0x0000000000077919 */ /* 0x000f620000002100 */
[----:B------:R-:W-:Y:S01]  /*1afc0*/  ULDC UR4, c[0x0][0xc14] ;  /* 0x0003050000047ab9 */ /* 0x000fe20000000800 */
[----:B------:R-:W-:Y:S01]  /*1afd0*/  BSSY B0, `(.L_x_2256) ;  /* 0x000000b000007945 */ /* 0x000fe20003800000 */
[----:B------:R-:W-:Y:S02]  /*1afe0*/  IMAD.U32 R0, RZ, RZ, UR4 ;  /* 0x00000004ff007e24 */ /* 0x000fe4000f8e00ff */
[----:B------:R-:W-:Y:S01]  /*1aff0*/  IMAD.MOV.U32 R17, RZ, RZ, RZ ;  /* 0x000000ffff117224 */ /* 0x000fe200078e00ff */
[----:B-----5:R-:W-:-:S04]  /*1b000*/  LOP3.LUT R7, R7, 0x1f, RZ, 0xc0, !PT ;  /* 0x0000001f07077812 */ /* 0x020fc800078ec0ff */
[C---:B------:R-:W-:Y:S02]  /*1b010*/  ISETP.NE.AND P0, PT, R7.reuse, 0x1f, PT ;  /* 0x0000001f0700780c */ /* 0x040fe40003f05270 */
[----:B------:R-:W-:-:S04]  /*1b020*/  IADD3 R5, R7, R19, RZ ;  /* 0x0000001307057210 */ /* 0x000fc80007ffe0ff */
[----:B------:R-:W-:-:S13]  /*1b030*/  ISETP.GE.OR P0, PT, R5, R0, !P0 ;  /* 0x000000000500720c */ /* 0x000fda0004706670 */
[----:B------:R-:W-:Y:S05]  /*1b040*/  @P0 BRA `(.L_x_2257) ;  /* 0x00000000000c0947 */ /* 0x000fea0003800000 */
[----:B--2---:R-:W2:Y:S02]  /*1b050*/  LDC.64 R2, c[0x0][0xc58] ;  /* 0x00031600ff027b82 */ /* 0x004ea40000000a00 */
[----:B--2---:R-:W-:-:S05]  /*1b060*/  IMAD.WIDE R2, R5, 0x4, R2 ;  /* 0x0000000405027825 */ /* 0x004fca00078e0202 */
[----:B------:R2:W5:Y:S02]  /*1b070*/  LDG.E R17, desc[UR42][R2.64] ;  /* 0x0000002a02117981 */ /* 0x000564000c1e1900 */
.L_x_2257:
[----:B------:R-:W-:Y:S05]  /*1b080*/  BSYNC B0 ;  /* 0x0000000000007941 */ /* 0x000fea0003800000 */
.L_x_2256:
        /* <DEDUP_REMOVED lines=11> */
[----:B--2---:R-:W-:-:S05]  /*1b140*/  IMAD.IADD R3, R13, 0x1, R14 ;  /* 0x000000010d037824 */ /* 0x004fca00078e020e */
        /* <DEDUP_REMOVED lines=11> */
.L_x_2372:
[----:B------:R-:W-:Y:S02]  /*1b200*/  ULDC UR4, c[0x0][0xc10] ;  /* 0x0003040000047ab9 */ /* 0x000fe40000000800 */
[----:B------:R-:W-:-:S04]  /*1b210*/  IMAD.U32 R5, RZ, RZ, UR4 ;  /* 0x00000004ff057e24 */ /* 0x000fc8000f8e00ff */
[----:B--2---:R-:W-:-:S04]  /*1b220*/  IMAD R3, R14, R5, RZ ;  /* 0x000000050e037224 */ /* 0x004fc800078e02ff */
[----:B---3--:R-:W-:-:S05]  /*1b230*/  IMAD.IADD R16, R16, 0x1, R3 ;  /* 0x0000000110107824 */ /* 0x008fca00078e0203 */
[----:B----4-:R-:W-:-:S13]  /*1b240*/  ISETP.GT.AND P0, PT, R16, R4, PT ;  /* 0x000000041000720c */ /* 0x010fda0003f04270 */
[----:B------:R-:W-:Y:S05]  /*1b250*/  @P0 BRA `(.L_x_2259) ;  /* 0x0000000000b40947 */ /* 0x000fea0003800000 */
[----:B------:R-:W2:Y:S02]  /*1b260*/  LDC R0, c[0x0][0xc14] ;  /* 0x00030500ff007b82 */ /* 0x000ea40000000800 */
.L_x_2264:
[----:B------:R-:W-:-:S05]  /*1b270*/  VIADD R19, R19, 0x1f ;  /* 0x0000001f13137836 */ /* 0x000fca0000000000 */
[----:B--2---:R-:W-:-:S13]  /*1b280*/  ISETP.GE.AND P0, PT, R19, R0, PT ;  /* 0x000000001300720c */ /* 0x004fda0003f06270 */
[----:B------:R-:W-:Y:S05]  /*1b290*/  @P0 BRA `(.L_x_2260) ;  /* 0x0000000400ec0947 */ /* 0x000fea0003800000 */
[----:B------:R-:W2:Y:S01]  /*1b2a0*/  S2R R6, SR_TID.X ;  /* 0x0000000000067919 */ /* 0x000ea20000002100 */
[----:B------:R-:W-:Y:S01]  /*1b2b0*/  BSSY B0, `(.L_x_2261) ;  /* 0x000000a000007945 */ /* 0x000fe20003800000 */
[----:B------:R-:W-:Y:S02]  /*1b2c0*/  MOV R17, RZ ;  /* 0x000000ff00117202 */ /* 0x000fe40000000f00 */
[----:B--2---:R-:W-:-:S04]  /*1b2d0*/  LOP3.LUT R6, R6, 0x1f, RZ, 0xc0, !PT ;  /* 0x0000001f06067812 */ /* 0x004fc800078ec0ff */
[C---:B------:R-:W-:Y:S01]  /*1b2e0*/  ISETP.NE.AND P1, PT, R6.reuse, 0x1f, PT ;  /* 0x0000001f0600780c */ /* 0x040fe20003f25270 */
[----:B------:R-:W-:-:S05]  /*1b2f0*/  IMAD.IADD R5, R6, 0x1, R19 ;  /* 0x0000000106057824 */ /* 0x000fca00078e0213 */
[----:B------:R-:W-:-:S13]  /*1b300*/  ISETP.GE.OR P0, PT, R5, R0, !P1 ;  /* 0x000000000500720c */ /* 0x000fda0004f06670 */
[----:B------:R-:W-:Y:S05]  /*1b310*/  @P0 BRA `(.L_x_2262) ;  /* 0x00000000000c0947 */ /* 0x000fea0003800000 */
[----:B0-----:R-:W0:Y:S02]  /*1b320*/  LDC.64 R2, c[0x0][0xc58] ;  /* 0x00031600ff027b82 */ /* 0x001e240000000a00 */
[----:B0-----:R-:W-:-:S05]  /*1b330*/  IMAD.WIDE R2, R5, 0x4, R2 ;  /* 0x0000000405027825 */ /* 0x001fca00078e0202 */
[----:B------:R2:W5:Y:S02]  /*1b340*/  LDG.E R17, desc[UR42][R2.64] ;  /* 0x0000002a02117981 */ /* 0x000564000c1e1900 */
.L_x_2262:
[----:B------:R-:W-:Y:S05]  /*1b350*/  BSYNC B0 ;  /* 0x0000000000007941 */ /* 0x000fea0003800000 */
.L_x_2261:
        /* <DEDUP_REMOVED lines=8> */
[----:B------:R-:W0:Y:S02]  /*1b3e0*/  SHFL.UP PT, R14, R13, 0x2, RZ ;  /* 0x044000000d0e7989 */ /* 0x000e2400000e00ff */
[----:B0-2---:R-:W-:Y:S02]  /*1b3f0*/  SEL R2, R14, RZ, P1 ;  /* 0x000000ff0e027207 */ /* 0x005fe40000800000 */
        /* <DEDUP_REMOVED lines=13> */
.L_x_2380:
[----:B------:R-:W-:Y:S02]  /*1b4d0*/  ULDC UR4, c[0x0][0xc10] ;  /* 0x0003040000047ab9 */ /* 0x000fe40000000800 */
[----:B------:R-:W-:-:S05]  /*1b4e0*/  MOV R5, UR4 ;  /* 0x0000000400057c02 */ /* 0x000fca0008000f00 */
[----:B--2---:R-:W-:-:S04]  /*1b4f0*/  IMAD R3, R14, R5, RZ ;  /* 0x000000050e037224 */ /* 0x004fc800078e02ff */
[----:B------:R-:W-:-:S05]  /*1b500*/  IMAD.IADD R16, R3, 0x1, R16 ;  /* 0x0000000103107824 */ /* 0x000fca00078e0210 */
[----:B------:R-:W-:-:S13]  /*1b510*/  ISETP.GT.AND P0, PT, R16, R4, PT ;  /* 0x000000041000720c */ /* 0x000fda0003f04270 */
[----:B------:R-:W-:Y:S05]  /*1b520*/  @!P0 BRA `(.L_x_2264) ;  /* 0xfffffffc00508947 */ /* 0x000fea000383ffff */
.L_x_2259:
        /* <DEDUP_REMOVED lines=8> */
.L_x_2384:
[----:B------:R-:W-:Y:S01]  /*1b5b0*/  ISETP.NE.AND P0, PT, R3, RZ, PT ;  /* 0x000000ff0300720c */ /* 0x000fe20003f05270 */
[----:B------:R-:W-:-:S12]  /*1b5c0*/  IMAD.MOV.U32 R7, RZ, RZ, RZ ;  /* 0x000000ffff077224 */ /* 0x000fd800078e00ff */
[----:B------:R-:W-:Y:S05]  /*1b5d0*/  @!P0 BRA `(.L_x_2266) ;  /* 0x0000000000108947 */ /* 0x000fea0003800000 */
[----:B------:R-:W-:Y:S01]  /*1b5e0*/  UMOV UR4, 0xffffffff ;  /* 0xffffffff00047882 */ /* 0x000fe20000000000 */
[----:B------:R-:W-:Y:S02]  /*1b5f0*/  VIADD R12, R6, 0xffffffff ;  /* 0xffffffff060c7836 */ /* 0x000fe40000000000 */
[----:B------:R-:W-:Y:S05]  /*1b600*/  BRA.DIV UR4, `(.L_x_2267) ;  /* 0x0000002a040c7947 */ /* 0x000fea000b800000 */
[----:B------:R4:W0:Y:S02]  /*1b610*/  SHFL.IDX PT, R7, R2, R12, 0x1f ;  /* 0x00001f0c02077589 */ /* 0x00082400000e0000 */
.L_x_2266:
[----:B0---4-:R-:W0:Y:S01]  /*1b620*/  LDC.64 R2, c[0x0][0xc68] ;  /* 0x00031a00ff027b82 */ /* 0x011e220000000a00 */
[----:B------:R-:W-:-:S04]  /*1b630*/  IMAD.IADD R19, R6, 0x1, R19 ;  /* 0x0000000106137824 */ /* 0x000fc800078e0213 */
[----:B0-----:R-:W-:-:S05]  /*1b640*/  IMAD.WIDE R2, R19, 0x4, R2 ;  /* 0x0000000413027825 */ /* 0x001fca00078e0202 */
[----:B------:R0:W2:Y:S01]  /*1b650*/  LDG.E R8, desc[UR42][R2.64] ;  /* 0x0000002a02087981 */ /* 0x0000a2000c1e1900 */
[----:B------:R-:W-:-:S04]  /*1b660*/  IMAD R16, R7, R5, R16 ;  /* 0x0000000507107224 */ /* 0x000fc800078e0210 */
[----:B------:R-:W-:Y:S02]  /*1b670*/  IMAD.IADD R7, R4, 0x1, -R16 ;  /* 0x0000000104077824 */ /* 0x000fe400078e0a10 */
[----:B0-----:R-:W-:Y:S02]  /*1b680*/  IMAD.MOV.U32 R2, RZ, RZ, RZ ;  /* 0x000000ffff027224 */ /* 0x001fe400078e00ff */
[----:B--23--:R-:W-:-:S05]  /*1b690*/  IMAD R6, R17, R8, RZ ;  /* 0x0000000811067224 */ /* 0x00cfca00078e02ff */
[-C--:B-1----:R-:W-:Y:S02]  /*1b6a0*/  IABS R9, R6.reuse ;  /* 0x0000000600097213 */ /* 0x082fe40000000000 */
[----:B------:R-:W-:Y:S02]  /*1b6b0*/  IABS R4, R6 ;  /* 0x0000000600047213 */ /* 0x000fe40000000000 */
[----:B------:R-:W0:Y:S03]  /*1b6c0*/  I2F.RP R10, R9 ;  /* 0x00000009000a7306 */ /* 0x000e260000209400 */
[----:B------:R-:W-:-:S05]  /*1b6d0*/  IMAD.MOV R4, RZ, RZ, -R4 ;  /* 0x000000ffff047224 */ /* 0x000fca00078e0a04 */
[----:B0-----:R-:W0:Y:S02]  /*1b6e0*/  MUFU.RCP R10, R10 ;  /* 0x0000000a000a7308 */ /* 0x001e240000001000 */
[----:B0-----:R-:W-:-:S06]  /*1b6f0*/  IADD3 R11, R10, 0xffffffe, RZ ;  /* 0x0ffffffe0a0b7810 */ /* 0x001fcc0007ffe0ff */
        /* <DEDUP_REMOVED lines=23> */
[----:B------:R-:W-:Y:S02]  /*1b870*/  IMAD.MOV.U32 R2, RZ, RZ, RZ ;  /* 0x000000ffff027224 */ /* 0x000fe400078e00ff */
[----:B------:R-:W-:Y:S01]  /*1b880*/  IMAD.IADD R4, R6, 0x1, R4 ;  /* 0x0000000106047824 */ /* 0x000fe200078e0204 */
[----:B------:R-:W-:-:S04]  /*1b890*/  IABS R8, R5 ;  /* 0x0000000500087213 */ /* 0x000fc80000000000 */
[----:B------:R-:W0:Y:S08]  /*1b8a0*/  I2F.RP R10, R8 ;  /* 0x00000008000a7306 */ /* 0x000e300000209400 */
[----:B0-----:R-:W0:Y:S02]  /*1b8b0*/  MUFU.RCP R10, R10 ;  /* 0x0000000a000a7308 */ /* 0x001e240000001000 */
[----:B0-----:R-:W-:-:S06]  /*1b8c0*/  VIADD R11, R10, 0xffffffe ;  /* 0x0ffffffe0a0b7836 */ /* 0x001fcc0000000000 */
[----:B------:R-:W0:Y:S02]  /*1b8d0*/  F2I.FTZ.U32.TRUNC.NTZ R3, R11 ;  /* 0x0000000b00037305 */ /* 0x000e24000021f000 */
[----:B0-----:R-:W-:-:S04]  /*1b8e0*/  IMAD.MOV R7, RZ, RZ, -R3 ;  /* 0x000000ffff077224 */ /* 0x001fc800078e0a03 */
[----:B------:R-:W-:-:S04]  /*1b8f0*/  IMAD R7, R7, R8, RZ ;  /* 0x0000000807077224 */ /* 0x000fc800078e02ff */
[----:B------:R-:W-:Y:S01]  /*1b900*/  IMAD.HI.U32 R3, R3, R7, R2 ;  /* 0x0000000703037227 */ /* 0x000fe200078e0002 */
[----:B------:R-:W-:Y:S02]  /*1b910*/  IABS R2, R6 ;  /* 0x0000000600027213 */ /* 0x000fe40000000000 */
[----:B------:R-:W-:-:S03]  /*1b920*/  IABS R7, R5 ;  /* 0x0000000500077213 */ /* 0x000fc60000000000 */
[----:B------:R-:W-:-:S04]  /*1b930*/  IMAD.HI.U32 R3, R3, R2, RZ ;  /* 0x0000000203037227 */ /* 0x000fc800078e00ff */
[----:B------:R-:W-:-:S04]  /*1b940*/  IMAD.MOV R7, RZ, RZ, -R7 ;  /* 0x000000ffff077224 */ /* 0x000fc800078e0a07 */
[----:B------:R-:W-:Y:S01]  /*1b950*/  IMAD R7, R3, R7, R2 ;  /* 0x0000000703077224 */ /* 0x000fe200078e0202 */
[----:B------:R-:W-:-:S04]  /*1b960*/  LOP3.LUT R2, R6, R5, RZ, 0x3c, !PT ;  /* 0x0000000506027212 */ /* 0x000fc800078e3cff */
        /* <DEDUP_REMOVED lines=14> */
.L_x_2260:
[----:B------:R-:W-:Y:S01]  /*1ba50*/  UMOV UR4, URZ ;  /* 0x0000003f00047c82 */ /* 0x000fe20008000000 */
[----:B------:R-:W-:Y:S01]  /*1ba60*/  UMOV UR5, URZ ;  /* 0x0000003f00057c82 */ /* 0x000fe20008000000 */
[----:B------:R-:W-:Y:S01]  /*1ba70*/  ULDC UR6, c[0x0][0xc14] ;  /* 0x0003050000067ab9 */ /* 0x000fe20000000800 */
[----:B------:R-:W-:Y:S01]  /*1ba80*/  IMAD.MOV.U32 R16, RZ, RZ, R4 ;  /* 0x000000ffff107224 */ /* 0x000fe200078e0004 */
[----:B------:R-:W-:Y:S01]  /*1ba90*/  MOV R17, UR4 ;  /* 0x0000000400117c02 */ /* 0x000fe20008000f00 */
[----:B------:R-:W-:Y:S02]  /*1baa0*/  IMAD.U32 R18, RZ, RZ, UR5 ;  /* 0x00000005ff127e24 */ /* 0x000fe4000f8e00ff */
[----:B------:R-:W-:-:S07]  /*1bab0*/  IMAD.U32 R19, RZ, RZ, UR6 ;  /* 0x00000006ff137e24 */ /* 0x000fce000f8e00ff */
.L_x_2268:
        /* <DEDUP_REMOVED lines=12> */
.L_x_2169:
[----:B-1----:R-:W3:Y:S01]  /*1bb80*/  LDL.LU R0, [R1+0x20] ;  /* 0x0000200001007983 */ /* 0x002ee20000300800 */
[----:B------:R-:W-:Y:S01]  /*1bb90*/  BSSY B0, `(.L_x_2270) ;  /* 0x000000b000007945 */ /* 0x000fe20003800000 */
[----:B------:R-:W1:Y:S01]  /*1bba0*/  S2R R5, SR_CgaCtaId ;  /* 0x0000000000057919 */ /* 0x000e620000008800 */
[----:B---3--:R-:W-:-:S05]  /*1bbb0*/  VIADD R0, R0, 0x1 ;  /* 0x0000000100007836 */ /* 0x008fca0000000000 */
        /* <DEDUP_REMOVED lines=8> */
.L_x_2387:
[----:B------:R-:W-:Y:S05]  /*1bc40*/  BSYNC B0 ;  /* 0x0000000000007941 */ /* 0x000fea0003800000 */
.L_x_2270:
[----:B------:R-:W-:-:S03]  /*1bc50*/  UMOV UR4, 0xffffffff ;  /* 0xffffffff00047882 */ /* 0x000fc60000000000 */
[----:B------:R-:W-:Y:S05]  /*1bc60*/  BRA.DIV UR4, `(.L_x_2272) ;  /* 0x0000002204b07947 */ /* 0x000fea000b800000 */
[----:B------:R-:W2:Y:S02]  /*1bc70*/  S2R R2, SR_TID.X ;  /* 0x0000000000027919 */ /* 0x000ea40000002100 */
[----:B--2---:R-:W-:-:S04]  /*1bc80*/  SHF.R.U32.HI R2, RZ, 0x5, R2 ;  /* 0x00000005ff027819 */ /* 0x004fc80000011602 */
[----:B------:R-:W-:-:S05]  /*1bc90*/  LOP3.LUT R2, R2, 0x3, RZ, 0xc0, !PT ;  /* 0x0000000302027812 */ /* 0x000fca00078ec0ff */
[----:B------:R2:W3:Y:S02]  /*1bca0*/  SHFL.IDX PT, R14, R2, RZ, 0x1f ;  /* 0x00001fff020e7589 */ /* 0x0004e400000e0000 */
.L_x_2390:
[----:B---3--:R-:W-:-:S13]  /*1bcb0*/  ISETP.NE.AND P0, PT, R14, RZ, PT ;  /* 0x000000ff0e00720c */ /* 0x008fda0003f05270 */
[----:B------:R-:W-:Y:S05]  /*1bcc0*/  @P0 BRA `(.L_x_1944) ;  /* 0x0000000000940947 */ /* 0x000fea0003800000 */
[----:B------:R-:W-:-:S03]  /*1bcd0*/  UMOV UR4, 0xffffffff ;  /* 0xffffffff00047882 */ /* 0x000fc60000000000 */
[----:B------:R-:W-:Y:S05]  /*1bce0*/  BRA.DIV UR4, `(.L_x_2273) ;  /* 0x0000002204c47947 */ /* 0x000fea000b800000 */
[----:B------:R-:W-:-:S13]  /*1bcf0*/  ELECT P6, URZ, PT ;  /* 0x00000000003f782f */ /* 0x000fda00038c0000 */
.L_x_2393:
[----:B------:R-:W-:Y:S05]  /*1bd00*/  @!P6 BRA `(.L_x_1944) ;  /* 0x000000000084e947 */ /* 0x000fea0003800000 */
[----:B------:R-:W-:-:S06]  /*1bd10*/  ULOP3.LUT UR4, UR36, 0x2, URZ, 0xfc, !UPT ;  /* 0x0000000224047892 */ /* 0x000fcc000f8efc3f */
[----:B--2---:R-:W-:-:S05]  /*1bd20*/  IMAD.U32 R2, RZ, RZ, UR4 ;  /* 0x00000004ff027e24 */ /* 0x004fca000f8e00ff */
[----:B------:R-:W-:-:S13]  /*1bd30*/  ISETP.NE.AND P2, PT, R2, 0x3, PT ;  /* 0x000000030200780c */ /* 0x000fda0003f45270 */
[----:B------:R-:W-:Y:S05]  /*1bd40*/  @!P2 BRA `(.L_x_2274) ;  /* 0x000000000004a947 */ /* 0x000fea0003800000 */
[----:B------:R-:W-:Y:S01]  /*1bd50*/  BPT.TRAP 0x1 ;  /* 0x000000040000795c */ /* 0x000fe20000300000 */
.L_x_2274:
[----:B-1----:R-:W2:Y:S04]  /*1bd60*/  LDL R3, [R1] ;  /* 0x0000000001037983 */ /* 0x002ea80000100800 */
[----:B------:R-:W3:Y:S01]  /*1bd70*/  LDL.LU R7, [R1+0x8] ;  /* 0x0000080001077983 */ /* 0x000ee20000300800 */
[----:B------:R-:W-:-:S05]  /*1bd80*/  IADD3 R2, R0, 0x28c40, RZ ;  /* 0x00028c4000027810 */ /* 0x000fca0007ffe0ff */
        /* <DEDUP_REMOVED lines=11> */
.L_x_2394:
[----:B------:R-:W2:Y:S02]  /*1be40*/  SYNCS.PHASECHK.TRANS64.TRYWAIT P0, [R7+URZ], R2 ;  /* 0x00000002070075a7 */ /* 0x000ea4000800017f */
[----:B--2---:R-:W-:Y:S05]  /*1be50*/  @!P0 BRA `(.L_x_2276) ;  /* 0x00000020009c8947 */ /* 0x004fea0003800000 */
.L_x_2395:
[----:B------:R-:W-:Y:S05]  /*1be60*/  @!P2 BRA `(.L_x_2277) ;  /* 0x000000000004a947 */ /* 0x000fea0003800000 */
[----:B------:R-:W-:Y:S01]  /*1be70*/  BPT.TRAP 0x1 ;  /* 0x000000040000795c */ /* 0x000fe20000300000 */
.L_x_2277:
[----:B------:R-:W3:Y:S01]  /*1be80*/  LDL.LU R4, [R1] ;  /* 0x0000000001047983 */ /* 0x000ee20000300800 */
[----:B------:R-:W-:-:S04]  /*1be90*/  VIADD R0, R0, 0x28c60 ;  /* 0x00028c6000007836 */ /* 0x000fc80000000000 */
[----:B---3--:R-:W-:-:S04]  /*1bea0*/  IMAD R4, R4, 0x8, R0 ;  /* 0x0000000804047824 */ /* 0x008fc800078e0200 */
[----:B------:R-:W3:Y:S02]  /*1beb0*/  SYNCS.PHASECHK.TRANS64.TRYWAIT P0, [R4+URZ], R5 ;  /* 0x00000005040075a7 */ /* 0x000ee4000800017f */
[----:B---3--:R-:W-:Y:S05]  /*1bec0*/  @!P0 BRA `(.L_x_2278) ;  /* 0x0000002000948947 */ /* 0x008fea0003800000 */
.L_x_2396:
[----:B------:R-:W-:-:S07]  /*1bed0*/  LEA R3, R3, R0, 0x3 ;  /* 0x0000000003037211 */ /* 0x000fce00078e18ff */
.L_x_2279:
[----:B----4-:R4:W0:Y:S02]  /*1bee0*/  SYNCS.PHASECHK.TRANS64.TRYWAIT P0, [R3+URZ], R2 ;  /* 0x00000002030075a7 */ /* 0x010824000800017f */
[----:B0-----:R-:W-:Y:S05]  /*1bef0*/  @!P0 NANOSLEEP.SYNCS 0x989680 ;  /* 0x009896800000895d */ /* 0x001fea0003900000 */
[----:B------:R-:W0:Y:S02]  /*1bf00*/  @!P0 SYNCS.PHASECHK.TRANS64 P0, [R3+URZ], R2 ;  /* 0x00000002030085a7 */ /* 0x000e24000800007f */
[----:B0-----:R-:W-:Y:S05]  /*1bf10*/  @!P0 BRA `(.L_x_2279) ;  /* 0xfffffffc00f08947 */ /* 0x001fea000383ffff */
.L_x_1944:
[----:B------:R-:W-:Y:S05]  /*1bf20*/  BSYNC B8 ;  /* 0x0000000000087941 */ /* 0x000fea0003800000 */
.L_x_1941:
[----:B------:R-:W-:Y:S05]  /*1bf30*/  EXIT ;  /* 0x000000000000794d */ /* 0x000fea0003800000 */
.L_x_1968:
[----:B0-----:R0:W1:Y:S02]  /*1bf40*/  SYNCS.PHASECHK.TRANS64.TRYWAIT P5, [R70+URZ+0x28c90], R77 ;  /* 0x028c904d460075a7 */ /* 0x00106400080a017f */
[----:B-1----:R-:W-:Y:S05]  /*1bf50*/  @!P5 NANOSLEEP.SYNCS 0x989680 ;  /* 0x009896800000d95d */ /* 0x002fea0003900000 */
[----:B------:R-:W1:Y:S02]  /*1bf60*/  @!P5 SYNCS.PHASECHK.TRANS64 P5, [R70+URZ+0x28c90], R77 ;  /* 0x028c904d4600d5a7 */ /* 0x000e6400080a007f */
[----:B-1----:R-:W-:Y:S05]  /*1bf70*/  @!P5 BRA `(.L_x_1968) ;  /* 0xfffffffc00f0d947 */ /* 0x002fea000383ffff */
[----:B------:R-:W-:Y:S05]  /*1bf80*/  BRA `(.L_x_2280) ;  /* 0xfffffe6800547947 */ /* 0x000fea000383ffff */
.L_x_1978:
[----:B0-----:R0:W1:Y:S02]  /*1bf90*/  SYNCS.PHASECHK.TRANS64.TRYWAIT P5, [R70+URZ+0x28c90], R77 ;  /* 0x028c904d460075a7 */ /* 0x00106400080a017f */
[----:B-1----:R-:W-:Y:S05]  /*1bfa0*/  @!P5 NANOSLEEP.SYNCS 0x989680 ;  /* 0x009896800000d95d */ /* 0x002fea0003900000 */
[----:B------:R-:W1:Y:S02]  /*1bfb0*/  @!P5 SYNCS.PHASECHK.TRANS64 P5, [R70+URZ+0x28c90], R77 ;  /* 0x028c904d4600d5a7 */ /* 0x000e6400080a007f */
[----:B-1----:R-:W-:Y:S05]  /*1bfc0*/  @!P5 BRA `(.L_x_1978) ;  /* 0xfffffffc00f0d947 */ /* 0x002fea000383ffff */
[----:B------:R-:W-:Y:S05]  /*1bfd0*/  BRA `(.L_x_2281) ;  /* 0xfffffe7000a87947 */ /* 0x000fea000383ffff */
.L_x_1983:
[----:B0-----:R0:W1:Y:S02]  /*1bfe0*/  SYNCS.PHASECHK.TRANS64.TRYWAIT P5, [R70+URZ+0x28c90], R77 ;  /* 0x028c904d460075a7 */ /* 0x00106400080a017f */
[----:B-1----:R-:W-:Y:S05]  /*1bff0*/  @!P5 NANOSLEEP.SYNCS 0x989680 ;  /* 0x009896800000d95d */ /* 0x002fea0003900000 */
[----:B------:R-:W1:Y:S02]  /*1c000*/  @!P5 SYNCS.PHASECHK.TRANS64 P5, [R70+URZ+0x28c90], R77 ;  /* 0x028c904d4600d5a7 */ /* 0x000e6400080a007f */
[----:B-1----:R-:W-:Y:S05]  /*1c010*/  @!P5 BRA `(.L_x_1983) ;  /* 0xfffffffc00f0d947 */ /* 0x002fea000383ffff */
[----:B------:R-:W-:Y:S05]  /*1c020*/  BRA `(.L_x_2282) ;  /* 0xfffffe7800b87947 */ /* 0x000fea000383ffff */
.L_x_1987:
[----:B--2---:R2:W4:Y:S02]  /*1c030*/  SYNCS.PHASECHK.TRANS64.TRYWAIT P5, [R70+URZ+0x28cb0], R77 ;  /* 0x028cb04d460075a7 */ /* 0x00452400080a017f */
[----:B----4-:R-:W-:Y:S05]  /*1c040*/  @!P5 NANOSLEEP.SYNCS 0x989680 ;  /* 0x009896800000d95d */ /* 0x010fea0003900000 */
[----:B------:R-:W4:Y:S02]  /*1c050*/  @!P5 SYNCS.PHASECHK.TRANS64 P5, [R70+URZ+0x28cb0], R77 ;  /* 0x028cb04d4600d5a7 */ /* 0x000f2400080a007f */
[----:B----4-:R-:W-:Y:S05]  /*1c060*/  @!P5 BRA `(.L_x_1987) ;  /* 0xfffffffc00f0d947 */ /* 0x010fea000383ffff */
[----:B------:R-:W-:Y:S05]  /*1c070*/  BRA `(.L_x_2283) ;  /* 0xfffffe7c00347947 */ /* 0x000fea000383ffff */
.L_x_2006:
[----:B0-----:R0:W1:Y:S02]  /*1c080*/  SYNCS.PHASECHK.TRANS64.TRYWAIT P1, [R152+URZ+0x28c50], R3 ;  /* 0x028c5003980075a7 */ /* 0x001064000802017f */
[----:B-1----:R-:W-:Y:S05]  /*1c090*/  @!P1 NANOSLEEP.SYNCS 0x989680 ;  /* 0x009896800000995d */ /* 0x002fea0003900000 */
[----:B------:R-:W1:Y:S02]  /*1c0a0*/  @!P1 SYNCS.PHASECHK.TRANS64 P1, [R152+URZ+0x28c50], R3 ;  /* 0x028c5003980095a7 */ /* 0x000e64000802007f */
[----:B-1----:R-:W-:Y:S05]  /*1c0b0*/  @!P1 BRA `(.L_x_2006) ;  /* 0xfffffffc00f09947 */ /* 0x002fea000383ffff */
[----:B------:R-:W-:Y:S05]  /*1c0c0*/  BRA `(.L_x_2284) ;  /* 0xfffffe8c00247947 */ /* 0x000fea000383ffff */
.L_x_2013:
[----:B-1----:R1:W2:Y:S02]  /*1c0d0*/  SYNCS.PHASECHK.TRANS64.TRYWAIT P2, [R0+URZ+0x28c50], R5 ;  /* 0x028c5005000075a7 */ /* 0x0022a4000804017f */
[----:B--2---:R-:W-:Y:S05]  /*1c0e0*/  @!P2 NANOSLEEP.SYNCS 0x989680 ;  /* 0x009896800000a95d */ /* 0x004fea0003900000 */
[----:B------:R-:W2:Y:S02]  /*1c0f0*/  @!P2 SYNCS.PHASECHK.TRANS64 P2, [R0+URZ+0x28c50], R5 ;  /* 0x028c50050000a5a7 */ /* 0x000ea4000804007f */
[----:B--2---:R-:W-:Y:S05]  /*1c100*/  @!P2 BRA `(.L_x_2013) ;  /* 0xfffffffc00f0a947 */ /* 0x004fea000383ffff */
[----:B------:R-:W-:Y:S05]  /*1c110*/  BRA `(.L_x_2012) ;  /* 0xfffffe98004c7947 */ /* 0x000fea000383ffff */
.L_x_2038:
[----:B------:R-:W-:Y:S01]  /*1c120*/  BSSY B1, `(.L_x_2285) ;  /* 0x0000008000017945 */ /* 0x000fe20003800000 */
[----:B------:R-:W-:Y:S02]  /*1c130*/  IMAD.MOV.U32 R13, RZ, RZ, R5 ;  /* 0x000000ffff0d7224 */ /* 0x000fe400078e0005 */
[----:B------:R-:W-:Y:S02]  /*1c140*/  IMAD.MOV.U32 R12, RZ, RZ, RZ ;  /* 0x000000ffff0c7224 */ /* 0x000fe400078e00ff */
[----:B------:R-:W-:Y:S02]  /*1c150*/  IMAD.MOV.U32 R11, RZ, RZ, 0x1c1f ;  /* 0x00001c1fff0b7424 */ /* 0x000fe400078e00ff */
[----:B------:R-:W-:-:S07]  /*1c160*/  IMAD.MOV.U32 R15, RZ, RZ, -0x1 ;  /* 0xffffffffff0f7424 */ /* 0x000fce00078e00ff */
[----:B-----5:R-:W-:Y:S05]  /*1c170*/  WARPSYNC.COLLECTIVE R15, `(.L_x_2286) ;  /* 0x000000000f087348 */ /* 0x020fea0003c00000 */
[----:B------:R0:W1:Y:S02]  /*1c180*/  SHFL.IDX P6, R14, R13, R12, R11 ;  /* 0x0000000c0d0e7389 */ /* 0x00006400000c000b */
[----:B01---5:R-:W-:Y:S01]  /*1c190*/  ENDCOLLECTIVE ;  /* 0x000000000000791b */ /* 0x023fe20003800000 */
.L_x_2286:
[----:B------:R-:W-:Y:S05]  /*1c1a0*/  BSYNC B1 ;  /* 0x0000000000017941 */ /* 0x000fea0003800000 */
.L_x_2285:
[----:B------:R-:W-:Y:S05]  /*1c1b0*/  BRA `(.L_x_2287) ;  /* 0xfffffeb800787947 */ /* 0x000fea000383ffff */
.L_x_2039:
[----:B------:R-:W-:Y:S01]  /*1c1c0*/  BSSY B1, `(.L_x_2288) ;  /* 0x0000008000017945 */ /* 0x000fe20003800000 */
[----:B------:R-:W-:Y:S01]  /*1c1d0*/  IMAD.MOV.U32 R13, RZ, RZ, R4 ;  /* 0x000000ffff0d7224 */ /* 0x000fe200078e0004 */
[----:B------:R-:W-:Y:S01]  /*1c1e0*/  MOV R12, RZ ;  /* 0x000000ff000c7202 */ /* 0x000fe20000000f00 */
[----:B------:R-:W-:Y:S02]  /*1c1f0*/  IMAD.MOV.U32 R11, RZ, RZ, 0x1c1f ;  /* 0x00001c1fff0b7424 */ /* 0x000fe400078e00ff */
[----:B------:R-:W-:-:S07]  /*1c200*/  IMAD.MOV.U32 R15, RZ, RZ, -0x1 ;  /* 0xffffffffff0f7424 */ /* 0x000fce00078e00ff */
[----:B-----5:R-:W-:Y:S05]  /*1c210*/  WARPSYNC.COLLECTIVE R15, `(.L_x_2289) ;  /* 0x000000000f087348 */ /* 0x020fea0003c00000 */
[----:B------:R0:W1:Y:S02]  /*1c220*/  SHFL.IDX P6, R14, R13, R12, R11 ;  /* 0x0000000c0d0e7389 */ /* 0x00006400000c000b */
[----:B01---5:R-:W-:Y:S01]  /*1c230*/  ENDCOLLECTIVE ;  /* 0x000000000000791b */ /* 0x023fe20003800000 */
.L_x_2289:
[----:B------:R-:W-:Y:S05]  /*1c240*/  BSYNC B1 ;  /* 0x0000000000017941 */ /* 0x000fea0003800000 */
.L_x_2288:
[----:B------:R-:W-:Y:S05]  /*1c250*/  BRA `(.L_x_2290) ;  /* 0xfffffeb800587947 */ /* 0x000fea000383ffff */
.L_x_2040:
[----:B------:R-:W-:Y:S01]  /*1c260*/  BSSY B1, `(.L_x_2291) ;  /* 0x0000008000017945 */ /* 0x000fe20003800000 */
[----:B------:R-:W-:Y:S01]  /*1c270*/  IMAD.MOV.U32 R13, RZ, RZ, R3 ;  /* 0x000000ffff0d7224 */ /* 0x000fe200078e0003 */
[----:B------:R-:W-:Y:S01]  /*1c280*/  MOV R15, 0xffffffff ;  /* 0xffffffff000f7802 */ /* 0x000fe20000000f00 */
[----:B------:R-:W-:Y:S02]  /*1c290*/  IMAD.MOV.U32 R12, RZ, RZ, RZ ;  /* 0x000000ffff0c7224 */ /* 0x000fe400078e00ff */
[----:B------:R-:W-:-:S07]  /*1c2a0*/  IMAD.MOV.U32 R11, RZ, RZ, 0x1c1f ;  /* 0x00001c1fff0b7424 */ /* 0x000fce00078e00ff */
[----:B-----5:R-:W-:Y:S05]  /*1c2b0*/  WARPSYNC.COLLECTIVE R15, `(.L_x_2292) ;  /* 0x000000000f087348 */ /* 0x020fea0003c00000 */
[----:B------:R0:W1:Y:S02]  /*1c2c0*/  SHFL.IDX P6, R14, R13, R12, R11 ;  /* 0x0000000c0d0e7389 */ /* 0x00006400000c000b */
[----:B01---5:R-:W-:Y:S01]  /*1c2d0*/  ENDCOLLECTIVE ;  /* 0x000000000000791b */ /* 0x023fe20003800000 */
.L_x_2292:
[----:B------:R-:W-:Y:S05]  /*1c2e0*/  BSYNC B1 ;  /* 0x0000000000017941 */ /* 0x000fea0003800000 */
.L_x_2291:
[----:B------:R-:W-:Y:S05]  /*1c2f0*/  BRA `(.L_x_2293) ;  /* 0xfffffeb800387947 */ /* 0x000fea000383ffff */
.L_x_2041:
        /* <DEDUP_REMOVED lines=8> */
.L_x_2295:
[----:B------:R-:W-:Y:S05]  /*1c380*/  BSYNC B1 ;  /* 0x0000000000017941 */ /* 0x000fea0003800000 */
.L_x_2294:
[----:B------:R-:W-:Y:S05]  /*1c390*/  BRA `(.L_x_2296) ;  /* 0xfffffeb800187947 */ /* 0x000fea000383ffff */
.L_x_2042:
[----:B------:R-:W-:Y:S01]  /*1c3a0*/  BSSY B1, `(.L_x_2297) ;  /* 0x0000008000017945 */ /* 0x000fe20003800000 */
[----:B------:R-:W-:Y:S01]  /*1c3b0*/  IMAD.MOV.U32 R13, RZ, RZ, R5 ;  /* 0x000000ffff0d7224 */ /* 0x000fe200078e0005 */
[----:B------:R-:W-:Y:S01]  /*1c3c0*/  MOV R12, 0x1 ;  /* 0x00000001000c7802 */ /* 0x000fe20000000f00 */
[----:B------:R-:W-:Y:S02]  /*1c3d0*/  IMAD.MOV.U32 R11, RZ, RZ, 0x1c1f ;  /* 0x00001c1fff0b7424 */ /* 0x000fe400078e00ff */
[----:B------:R-:W-:-:S07]  /*1c3e0*/  IMAD.MOV.U32 R15, RZ, RZ, -0x1 ;  /* 0xffffffffff0f7424 */ /* 0x000fce00078e00ff */
[----:B-----5:R-:W-:Y:S05]  /*1c3f0*/  WARPSYNC.COLLECTIVE R15, `(.L_x_2298) ;  /* 0x000000000f087348 */ /* 0x020fea0003c00000 */
[----:B------:R0:W1:Y:S02]  /*1c400*/  SHFL.IDX P6, R14, R13, R12, R11 ;  /* 0x0000000c0d0e7389 */ /* 0x00006400000c000b */
[----:B01---5:R-:W-:Y:S01]  /*1c410*/  ENDCOLLECTIVE ;  /* 0x000000000000791b */ /* 0x023fe20003800000 */
.L_x_2298:
[----:B------:R-:W-:Y:S05]  /*1c420*/  BSYNC B1 ;  /* 0x0000000000017941 */ /* 0x000fea0003800000 */
.L_x_2297:
[----:B------:R-:W-:Y:S05]  /*1c430*/  BRA `(.L_x_2299) ;  /* 0xfffffeb400f87947 */ /* 0x000fea000383ffff */
.L_x_2043:
[----:B------:R-:W-:Y:S01]  /*1c440*/  BSSY B1, `(.L_x_2300) ;  /* 0x0000008000017945 */ /* 0x000fe20003800000 */
[----:B------:R-:W-:Y:S01]  /*1c450*/  IMAD.MOV.U32 R13, RZ, RZ, R4 ;  /* 0x000000ffff0d7224 */ /* 0x000fe200078e0004 */
[----:B------:R-:W-:Y:S01]  /*1c460*/  MOV R15, 0xffffffff ;  /* 0xffffffff000f7802 */ /* 0x000fe20000000f00 */
[----:B------:R-:W-:Y:S02]  /*1c470*/  IMAD.MOV.U32 R12, RZ, RZ, 0x1 ;  /* 0x00000001ff0c7424 */ /* 0x000fe400078e00ff */
[----:B------:R-:W-:-:S07]  /*1c480*/  IMAD.MOV.U32 R11, RZ, RZ, 0x1c1f ;  /* 0x00001c1fff0b7424 */ /* 0x000fce00078e00ff */
[----:B-----5:R-:W-:Y:S05]  /*1c490*/  WARPSYNC.COLLECTIVE R15, `(.L_x_2301) ;  /* 0x000000000f087348 */ /* 0x020fea0003c00000 */
[----:B------:R0:W1:Y:S02]  /*1c4a0*/  SHFL.IDX P6, R14, R13, R12, R11 ;  /* 0x0000000c0d0e7389 */ /* 0x00006400000c000b */
[----:B01---5:R-:W-:Y:S01]  /*1c4b0*/  ENDCOLLECTIVE ;  /* 0x000000000000791b */ /* 0x023fe20003800000 */
.L_x_2301:
[----:B------:R-:W-:Y:S05]  /*1c4c0*/  BSYNC B1 ;  /* 0x0000000000017941 */ /* 0x000fea0003800000 */
.L_x_2300:
[----:B------:R-:W-:Y:S05]  /*1c4d0*/  BRA `(.L_x_2302) ;  /* 0xfffffeb400d87947 */ /* 0x000fea000383ffff */
.L_x_2044:
[----:B------:R-:W-:Y:S01]  /*1c4e0*/  BSSY B1, `(.L_x_2303) ;  /* 0x0000008000017945 */ /* 0x000fe20003800000 */
[----:B------:R-:W-:Y:S02]  /*1c4f0*/  IMAD.MOV.U32 R13, RZ, RZ, R3 ;  /* 0x000000ffff0d7224 */ /* 0x000fe400078e0003 */
[----:B------:R-:W-:Y:S02]  /*1c500*/  IMAD.MOV.U32 R12, RZ, RZ, 0x1 ;  /* 0x00000001ff0c7424 */ /* 0x000fe400078e00ff */
[----:B------:R-:W-:Y:S02]  /*1c510*/  IMAD.MOV.U32 R11, RZ, RZ, 0x1c1f ;  /* 0x00001c1fff0b7424 */ /* 0x000fe400078e00ff */
[----:B------:R-:W-:-:S07]  /*1c520*/  IMAD.MOV.U32 R15, RZ, RZ, -0x1 ;  /* 0xffffffffff0f7424 */ /* 0x000fce00078e00ff */
[----:B-----5:R-:W-:Y:S05]  /*1c530*/  WARPSYNC.COLLECTIVE R15, `(.L_x_2304) ;  /* 0x000000000f087348 */ /* 0x020fea0003c00000 */
[----:B------:R0:W1:Y:S02]  /*1c540*/  SHFL.IDX P6, R14, R13, R12, R11 ;  /* 0x0000000c0d0e7389 */ /* 0x00006400000c000b */
[----:B01---5:R-:W-:Y:S01]  /*1c550*/  ENDCOLLECTIVE ;  /* 0x000000000000791b */ /* 0x023fe20003800000 */
.L_x_2304:
[----:B------:R-:W-:Y:S05]  /*1c560*/  BSYNC B1 ;  /* 0x0000000000017941 */ /* 0x000fea0003800000 */
.L_x_2303:
[----:B------:R-:W-:Y:S05]  /*1c570*/  BRA `(.L_x_2305) ;  /* 0xfffffeb400b87947 */ /* 0x000fea000383ffff */
.L_x_2045:
        /* <DEDUP_REMOVED lines=8> */
.L_x_2307:
[----:B------:R-:W-:Y:S05]  /*1c600*/  BSYNC B1 ;  /* 0x0000000000017941 */ /* 0x000fea0003800000 */
.L_x_2306:
[----:B------:R-:W-:Y:S05]  /*1c610*/  BRA `(.L_x_2308) ;  /* 0xfffffeb400987947 */ /* 0x000fea000383ffff */
.L_x_2047:
[----:B0-----:R0:W1:Y:S02]  /*1c620*/  SYNCS.PHASECHK.TRANS64.TRYWAIT P2, [R2+URZ+0x28c00], R7 ;  /* 0x028c0007020075a7 */ /* 0x001064000804017f */
[----:B-1----:R-:W-:Y:S05]  /*1c630*/  @!P2 NANOSLEEP.SYNCS 0x989680 ;  /* 0x009896800000a95d */ /* 0x002fea0003900000 */
[----:B------:R-:W1:Y:S02]  /*1c640*/  @!P2 SYNCS.PHASECHK.TRANS64 P2, [R2+URZ+0x28c00], R7 ;  /* 0x028c00070200a5a7 */ /* 0x000e64000804007f */
[----:B-1----:R-:W-:Y:S05]  /*1c650*/  @!P2 BRA `(.L_x_2047) ;  /* 0xfffffffc00f0a947 */ /* 0x002fea000383ffff */
[----:B------:R-:W-:Y:S05]  /*1c660*/  BRA `(.L_x_2309) ;  /* 0xfffffeb800107947 */ /* 0x000fea000383ffff */
.L_x_2055:
        /* <DEDUP_REMOVED lines=8> */
.L_x_2311:
[----:B------:R-:W-:Y:S05]  /*1c6f0*/  BSYNC B1 ;  /* 0x0000000000017941 */ /* 0x000fea0003800000 */
.L_x_2310:
[----:B------:R-:W-:Y:S05]  /*1c700*/  BRA `(.L_x_2312) ;  /* 0xfffffec400e47947 */ /* 0x000fea000383ffff */
.L_x_2056:
        /* <DEDUP_REMOVED lines=8> */
.L_x_2314:
[----:B------:R-:W-:Y:S05]  /*1c790*/  BSYNC B1 ;  /* 0x0000000000017941 */ /* 0x000fea0003800000 */
.L_x_2313:
[----:B------:R-:W-:Y:S05]  /*1c7a0*/  BRA `(.L_x_2315) ;  /* 0xfffffec400c47947 */ /* 0x000fea000383ffff */
.L_x_2057:
        /* <DEDUP_REMOVED lines=8> */
.L_x_2317:
[----:B------:R-:W-:Y:S05]  /*1c830*/  BSYNC B1 ;  /* 0x0000000000017941 */ /* 0x000fea0003800000 */
.L_x_2316:
[----:B------:R-:W-:Y:S05]  /*1c840*/  BRA `(.L_x_2318) ;  /* 0xfffffec400a47947 */ /* 0x000fea000383ffff */
.L_x_2058:
        /* <DEDUP_REMOVED lines=8> */
.L_x_2320:
[----:B------:R-:W-:Y:S05]  /*1c8d0*/  BSYNC B1 ;  /* 0x0000000000017941 */ /* 0x000fea0003800000 */
.L_x_2319:
[----:B------:R-:W-:Y:S05]  /*1c8e0*/  BRA `(.L_x_2321) ;  /* 0xfffffec400847947 */ /* 0x000fea000383ffff */
.L_x_2059:
        /* <DEDUP_REMOVED lines=8> */
.L_x_2323:
[----:B------:R-:W-:Y:S05]  /*1c970*/  BSYNC B1 ;  /* 0x0000000000017941 */ /* 0x000fea0003800000 */
.L_x_2322:
[----:B------:R-:W-:Y:S05]  /*1c980*/  BRA `(.L_x_2324) ;  /* 0xfffffec400647947 */ /* 0x000fea000383ffff */
.L_x_2060:
        /* <DEDUP_REMOVED lines=8> */
.L_x_2326:
[----:B------:R-:W-:Y:S05]  /*1ca10*/  BSYNC B1 ;  /* 0x0000000000017941 */ /* 0x000fea0003800000 */
.L_x_2325:
[----:B------:R-:W-:Y:S05]  /*1ca20*/  BRA `(.L_x_2327) ;  /* 0xfffffec400487947 */ /* 0x000fea000383ffff */
.L_x_2061:
        /* <DEDUP_REMOVED lines=8> */
.L_x_2329:
[----:B------:R-:W-:Y:S05]  /*1cab0*/  BSYNC B1 ;  /* 0x0000000000017941 */ /* 0x000fea0003800000 */
.L_x_2328:
[----:B------:R-:W-:Y:S05]  /*1cac0*/  BRA `(.L_x_2330) ;  /* 0xfffffec4002c7947 */ /* 0x000fea000383ffff */
.L_x_2062:
        /* <DEDUP_REMOVED lines=8> */
.L_x_2332:
[----:B------:R-:W-:Y:S05]  /*1cb50*/  BSYNC B1 ;  /* 0x0000000000017941 */ /* 0x000fea0003800000 */
.L_x_2331:
[----:B------:R-:W-:Y:S05]  /*1cb60*/  BRA `(.L_x_2333) ;  /* 0xfffffec400107947 */ /* 0x000fea000383ffff */
.L_x_2064:
[----:B0-----:R0:W1:Y:S02]  /*1cb70*/  SYNCS.PHASECHK.TRANS64.TRYWAIT P2, [R2+URZ+0x28c00], R3 ;  /* 0x028c0003020075a7 */ /* 0x001064000804017f */
[----:B-1----:R-:W-:Y:S05]  /*1cb80*/  @!P2 NANOSLEEP.SYNCS 0x989680 ;  /* 0x009896800000a95d */ /* 0x002fea0003900000 */
[----:B------:R-:W1:Y:S02]  /*1cb90*/  @!P2 SYNCS.PHASECHK.TRANS64 P2, [R2+URZ+0x28c00], R3 ;  /* 0x028c00030200a5a7 */ /* 0x000e64000804007f */
[----:B-1----:R-:W-:Y:S05]  /*1cba0*/  @!P2 BRA `(.L_x_2064) ;  /* 0xfffffffc00f0a947 */ /* 0x002fea000383ffff */
[----:B------:R-:W-:Y:S05]  /*1cbb0*/  BRA `(.L_x_2334) ;  /* 0xfffffec4006c7947 */ /* 0x000fea000383ffff */
.L_x_2070:
[----:B---3--:R3:W4:Y:S02]  /*1cbc0*/  SYNCS.PHASECHK.TRANS64.TRYWAIT P2, [R14+URZ+0x28c30], R57 ;  /* 0x028c30390e0075a7 */ /* 0x008724000804017f */
[----:B----4-:R-:W-:Y:S05]  /*1cbd0*/  @!P2 NANOSLEEP.SYNCS 0x989680 ;  /* 0x009896800000a95d */ /* 0x010fea0003900000 */
[----:B------:R-:W4:Y:S02]  /*1cbe0*/  @!P2 SYNCS.PHASECHK.TRANS64 P2, [R14+URZ+0x28c30], R57 ;  /* 0x028c30390e00a5a7 */ /* 0x000f24000804007f */
[----:B----4-:R-:W-:Y:S05]  /*1cbf0*/  @!P2 BRA `(.L_x_2070) ;  /* 0xfffffffc00f0a947 */ /* 0x010fea000383ffff */
[----:B------:R-:W-:Y:S05]  /*1cc00*/  BRA `(.L_x_2069) ;  /* 0xfffffed000b87947 */ /* 0x000fea000383ffff */
.L_x_2083:
[----:B-1----:R1:W3:Y:S02]  /*1cc10*/  SYNCS.PHASECHK.TRANS64.TRYWAIT P2, [R14+URZ+0x28c50], R57 ;  /* 0x028c50390e0075a7 */ /* 0x0022e4000804017f */
[----:B---3--:R-:W-:Y:S05]  /*1cc20*/  @!P2 NANOSLEEP.SYNCS 0x989680 ;  /* 0x009896800000a95d */ /* 0x008fea0003900000 */
[----:B------:R-:W3:Y:S02]  /*1cc30*/  @!P2 SYNCS.PHASECHK.TRANS64 P2, [R14+URZ+0x28c50], R57 ;  /* 0x028c50390e00a5a7 */ /* 0x000ee4000804007f */
[----:B---3--:R-:W-:Y:S05]  /*1cc40*/  @!P2 BRA `(.L_x_2083) ;  /* 0xfffffffc00f0a947 */ /* 0x008fea000383ffff */
[----:B------:R-:W-:Y:S05]  /*1cc50*/  BRA `(.L_x_2082) ;  /* 0xfffffeec007c7947 */ /* 0x000fea000383ffff */
.L_x_2095:
[----:B-1----:R1:W2:Y:S02]  /*1cc60*/  SYNCS.PHASECHK.TRANS64.TRYWAIT P2, [R212+URZ+0x28c30], R213 ;  /* 0x028c30d5d40075a7 */ /* 0x0022a4000804017f */
[----:B--2---:R-:W-:Y:S05]  /*1cc70*/  @!P2 NANOSLEEP.SYNCS 0x989680 ;  /* 0x009896800000a95d */ /* 0x004fea0003900000 */
[----:B------:R-:W2:Y:S02]  /*1cc80*/  @!P2 SYNCS.PHASECHK.TRANS64 P2, [R212+URZ+0x28c30], R213 ;  /* 0x028c30d5d400a5a7 */ /* 0x000ea4000804007f */
[----:B--2---:R-:W-:Y:S05]  /*1cc90*/  @!P2 BRA `(.L_x_2095) ;  /* 0xfffffffc00f0a947 */ /* 0x004fea000383ffff */
[----:B------:R-:W-:Y:S05]  /*1cca0*/  BRA `(.L_x_2094) ;  /* 0xfffffef000ec7947 */ /* 0x000fea000383ffff */
.L_x_2108:
[----:B--2---:R2:W3:Y:S02]  /*1ccb0*/  SYNCS.PHASECHK.TRANS64.TRYWAIT P2, [R212+URZ+0x28c50], R213 ;  /* 0x028c50d5d40075a7 */ /* 0x0044e4000804017f */
[----:B---3--:R-:W-:Y:S05]  /*1ccc0*/  @!P2 NANOSLEEP.SYNCS 0x989680 ;  /* 0x009896800000a95d */ /* 0x008fea0003900000 */
[----:B------:R-:W3:Y:S02]  /*1ccd0*/  @!P2 SYNCS.PHASECHK.TRANS64 P2, [R212+URZ+0x28c50], R213 ;  /* 0x028c50d5d400a5a7 */ /* 0x000ee4000804007f */
[----:B---3--:R-:W-:Y:S05]  /*1cce0*/  @!P2 BRA `(.L_x_2108) ;  /* 0xfffffffc00f0a947 */ /* 0x008fea000383ffff */
[----:B------:R-:W-:Y:S05]  /*1ccf0*/  BRA `(.L_x_2107) ;  /* 0xffffff1000d87947 */ /* 0x000fea000383ffff */
.L_x_2121:
[----:B--2---:R2:W3:Y:S02]  /*1cd00*/  SYNCS.PHASECHK.TRANS64.TRYWAIT P3, [R204+URZ+0x28c30], R206 ;  /* 0x028c30cecc0075a7 */ /* 0x0044e4000806017f */
[----:B---3--:R-:W-:Y:S05]  /*1cd10*/  @!P3 NANOSLEEP.SYNCS 0x989680 ;  /* 0x009896800000b95d */ /* 0x008fea0003900000 */
[----:B------:R-:W3:Y:S02]  /*1cd20*/  @!P3 SYNCS.PHASECHK.TRANS64 P3, [R204+URZ+0x28c30], R206 ;  /* 0x028c30cecc00b5a7 */ /* 0x000ee4000806007f */
[----:B---3--:R-:W-:Y:S05]  /*1cd30*/  @!P3 BRA `(.L_x_2121) ;  /* 0xfffffffc00f0b947 */ /* 0x008fea000383ffff */
[----:B------:R-:W-:Y:S05]  /*1cd40*/  BRA `(.L_x_2120) ;  /* 0xffffff1800807947 */ /* 0x000fea000383ffff */
.L_x_2126:
[----:B-1----:R1:W4:Y:S02]  /*1cd50*/  SYNCS.PHASECHK.TRANS64.TRYWAIT P3, [R204+URZ+0x28c50], R206 ;  /* 0x028c50cecc0075a7 */ /* 0x002324000806017f */
[----:B----4-:R-:W-:Y:S05]  /*1cd60*/  @!P3 NANOSLEEP.SYNCS 0x989680 ;  /* 0x009896800000b95d */ /* 0x010fea0003900000 */
[----:B------:R-:W4:Y:S02]  /*1cd70*/  @!P3 SYNCS.PHASECHK.TRANS64 P3, [R204+URZ+0x28c50], R206 ;  /* 0x028c50cecc00b5a7 */ /* 0x000f24000806007f */
[----:B----4-:R-:W-:Y:S05]  /*1cd80*/  @!P3 BRA `(.L_x_2126) ;  /* 0xfffffffc00f0b947 */ /* 0x010fea000383ffff */
[----:B------:R-:W-:Y:S05]  /*1cd90*/  BRA `(.L_x_2125) ;  /* 0xffffff2c00dc7947 */ /* 0x000fea000383ffff */
.L_x_2134:
[----:B---3--:R3:W4:Y:S02]  /*1cda0*/  SYNCS.PHASECHK.TRANS64.TRYWAIT P2, [R206+URZ+0x28c30], R207 ;  /* 0x028c30cfce0075a7 */ /* 0x008724000804017f */
[----:B----4-:R-:W-:Y:S05]  /*1cdb0*/  @!P2 NANOSLEEP.SYNCS 0x989680 ;  /* 0x009896800000a95d */ /* 0x010fea0003900000 */
[----:B------:R-:W4:Y:S02]  /*1cdc0*/  @!P2 SYNCS.PHASECHK.TRANS64 P2, [R206+URZ+0x28c30], R207 ;  /* 0x028c30cfce00a5a7 */ /* 0x000f24000804007f */
[----:B----4-:R-:W-:Y:S05]  /*1cdd0*/  @!P2 BRA `(.L_x_2134) ;  /* 0xfffffffc00f0a947 */ /* 0x010fea000383ffff */
[----:B------:R-:W-:Y:S05]  /*1cde0*/  BRA `(.L_x_2133) ;  /* 0xffffff3000f47947 */ /* 0x000fea000383ffff */
.L_x_2147:
[----:B-1----:R1:W2:Y:S02]  /*1cdf0*/  SYNCS.PHASECHK.TRANS64.TRYWAIT P2, [R206+URZ+0x28c50], R207 ;  /* 0x028c50cfce0075a7 */ /* 0x0022a4000804017f */
[----:B--2---:R-:W-:Y:S05]  /*1ce00*/  @!P2 NANOSLEEP.SYNCS 0x989680 ;  /* 0x009896800000a95d */ /* 0x004fea0003900000 */
[----:B------:R-:W2:Y:S02]  /*1ce10*/  @!P2 SYNCS.PHASECHK.TRANS64 P2, [R206+URZ+0x28c50], R207 ;  /* 0x028c50cfce00a5a7 */ /* 0x000ea4000804007f */
[----:B--2---:R-:W-:Y:S05]  /*1ce20*/  @!P2 BRA `(.L_x_2147) ;  /* 0xfffffffc00f0a947 */ /* 0x004fea000383ffff */
[----:B------:R-:W-:Y:S05]  /*1ce30*/  BRA `(.L_x_2146) ;  /* 0xffffff5000ec7947 */ /* 0x000fea000383ffff */
.L_x_2183:
[----:B------:R-:W1:Y:S01]  /*1ce40*/  S2R R11, SR_TID.X ;  /* 0x00000000000b7919 */ /* 0x000e620000002100 */
[----:B------:R-:W-:Y:S01]  /*1ce50*/  BSSY B1, `(.L_x_2335) ;  /* 0x000000a000017945 */ /* 0x000fe20003800000 */
[----:B------:R-:W-:Y:S01]  /*1ce60*/  MOV R12, RZ ;  /* 0x000000ff000c7202 */ /* 0x000fe20000000f00 */
[----:B------:R-:W-:Y:S01]  /*1ce70*/  IMAD.MOV.U32 R15, RZ, RZ, -0x1 ;  /* 0xffffffffff0f7424 */ /* 0x000fe200078e00ff */
[----:B-1----:R-:W-:-:S04]  /*1ce80*/  SHF.R.U32.HI R11, RZ, 0x5, R11 ;  /* 0x00000005ff0b7819 */ /* 0x002fc8000001160b */
[----:B------:R-:W-:-:S05]  /*1ce90*/  LOP3.LUT R11, R11, 0x3, RZ, 0xc0, !PT ;  /* 0x000000030b0b7812 */ /* 0x000fca00078ec0ff */
[----:B0-----:R-:W-:Y:S02]  /*1cea0*/  IMAD.MOV.U32 R13, RZ, RZ, R11 ;  /* 0x000000ffff0d7224 */ /* 0x001fe400078e000b */
[----:B------:R-:W-:-:S07]  /*1ceb0*/  IMAD.MOV.U32 R11, RZ, RZ, 0x1f ;  /* 0x0000001fff0b7424 */ /* 0x000fce00078e00ff */
[----:B------:R-:W-:Y:S05]  /*1cec0*/  WARPSYNC.COLLECTIVE R15, `(.L_x_2336) ;  /* 0x000000000f087348 */ /* 0x000fea0003c00000 */
[----:B------:R0:W1:Y:S02]  /*1ced0*/  SHFL.IDX P6, R14, R13, R12, R11 ;  /* 0x0000000c0d0e7389 */ /* 0x00006400000c000b */
[----:B01----:R-:W-:Y:S01]  /*1cee0*/  ENDCOLLECTIVE ;  /* 0x000000000000791b */ /* 0x003fe20003800000 */
.L_x_2336:
[----:B------:R-:W-:Y:S05]  /*1cef0*/  BSYNC B1 ;  /* 0x0000000000017941 */ /* 0x000fea0003800000 */
.L_x_2335:
[----:B------:R-:W-:Y:S05]  /*1cf00*/  BRA `(.L_x_2337) ;  /* 0xffffff9c00907947 */ /* 0x000fea000383ffff */
.L_x_2184:
[----:B------:R-:W-:Y:S01]  /*1cf10*/  BSSY B1, `(.L_x_2338) ;  /* 0x0000006000017945 */ /* 0x000fe20003800000 */
[----:B------:R-:W-:-:S07]  /*1cf20*/  IMAD.MOV.U32 R15, RZ, RZ, -0x1 ;  /* 0xffffffffff0f7424 */ /* 0x000fce00078e00ff */
[----:B0-----:R-:W-:Y:S05]  /*1cf30*/  WARPSYNC.COLLECTIVE R15, `(.L_x_2339) ;  /* 0x000000000f0c7348 */ /* 0x001fea0003c00000 */
[----:B------:R-:W-:Y:S02]  /*1cf40*/  ELECT P6, UR62, PT ;  /* 0x00000000003e782f */ /* 0x000fe400038c0000 */
[----:B------:R-:W-:Y:S01]  /*1cf50*/  MOV R14, UR62 ;  /* 0x0000003e000e7c02 */ /* 0x000fe20008000f00 */
[----:B0-----:R-:W-:Y:S10]  /*1cf60*/  ENDCOLLECTIVE ;  /* 0x000000000000791b */ /* 0x001ff40003800000 */
.L_x_2339:
[----:B------:R-:W-:Y:S05]  /*1cf70*/  BSYNC B1 ;  /* 0x0000000000017941 */ /* 0x000fea0003800000 */
.L_x_2338:
[----:B------:R-:W-:Y:S05]  /*1cf80*/  BRA `(.L_x_2340) ;  /* 0xffffff9c007c7947 */ /* 0x000fea000383ffff */
.L_x_2186:
[----:B-1----:R1:W2:Y:S02]  /*1cf90*/  SYNCS.PHASECHK.TRANS64.TRYWAIT P0, [R7+URZ+0x28c20], R8 ;  /* 0x028c2008070075a7 */ /* 0x0022a4000800017f */
[----:B--2---:R-:W-:Y:S05]  /*1cfa0*/  @!P0 NANOSLEEP.SYNCS 0x989680 ;  /* 0x009896800000895d */ /* 0x004fea0003900000 */
[----:B------:R-:W2:Y:S02]  /*1cfb0*/  @!P0 SYNCS.PHASECHK.TRANS64 P0, [R7+URZ+0x28c20], R8 ;  /* 0x028c2008070085a7 */ /* 0x000ea4000800007f */
[----:B--2---:R-:W-:Y:S05]  /*1cfc0*/  @!P0 BRA `(.L_x_2186) ;  /* 0xfffffffc00f08947 */ /* 0x004fea000383ffff */
[----:B------:R-:W-:Y:S05]  /*1cfd0*/  BRA `(.L_x_2341) ;  /* 0xffffff9c00987947 */ /* 0x000fea000383ffff */
.L_x_2189:
[----:B-1----:R1:W2:Y:S02]  /*1cfe0*/  SYNCS.PHASECHK.TRANS64.TRYWAIT P0, [R8+URZ+0x28ca0], R11 ;  /* 0x028ca00b080075a7 */ /* 0x0022a4000800017f */
[----:B--2---:R-:W-:Y:S05]  /*1cff0*/  @!P0 NANOSLEEP.SYNCS 0x989680 ;  /* 0x009896800000895d */ /* 0x004fea0003900000 */
[----:B------:R-:W2:Y:S02]  /*1d000*/  @!P0 SYNCS.PHASECHK.TRANS64 P0, [R8+URZ+0x28ca0], R11 ;  /* 0x028ca00b080085a7 */ /* 0x000ea4000800007f */
[----:B--2---:R-:W-:Y:S05]  /*1d010*/  @!P0 BRA `(.L_x_2189) ;  /* 0xfffffffc00f08947 */ /* 0x004fea000383ffff */
[----:B------:R-:W-:Y:S05]  /*1d020*/  BRA `(.L_x_2342) ;  /* 0xffffff9c00a87947 */ /* 0x000fea000383ffff */
.L_x_2191:
[----:B--2---:R2:W3:Y:S02]  /*1d030*/  SYNCS.PHASECHK.TRANS64.TRYWAIT P0, [R8+URZ+0x28cc0], R11 ;  /* 0x028cc00b080075a7 */ /* 0x0044e4000800017f */
[----:B---3--:R-:W-:Y:S05]  /*1d040*/  @!P0 NANOSLEEP.SYNCS 0x989680 ;  /* 0x009896800000895d */ /* 0x008fea0003900000 */
[----:B------:R-:W3:Y:S02]  /*1d050*/  @!P0 SYNCS.PHASECHK.TRANS64 P0, [R8+URZ+0x28cc0], R11 ;  /* 0x028cc00b080085a7 */ /* 0x000ee4000800007f */
[----:B---3--:R-:W-:Y:S05]  /*1d060*/  @!P0 BRA `(.L_x_2191) ;  /* 0xfffffffc00f08947 */ /* 0x008fea000383ffff */
[----:B------:R-:W-:Y:S05]  /*1d070*/  BRA `(.L_x_2343) ;  /* 0xffffffa0000c7947 */ /* 0x000fea000383ffff */
.L_x_2195:
[----:B-1----:R1:W2:Y:S02]  /*1d080*/  SYNCS.PHASECHK.TRANS64.TRYWAIT P0, [R9+URZ+0x28ca0], R10 ;  /* 0x028ca00a090075a7 */ /* 0x0022a4000800017f */
[----:B--2---:R-:W-:Y:S05]  /*1d090*/  @!P0 NANOSLEEP.SYNCS 0x989680 ;  /* 0x009896800000895d */ /* 0x004fea0003900000 */
[----:B------:R-:W2:Y:S02]  /*1d0a0*/  @!P0 SYNCS.PHASECHK.TRANS64 P0, [R9+URZ+0x28ca0], R10 ;  /* 0x028ca00a090085a7 */ /* 0x000ea4000800007f */
[----:B--2---:R-:W-:Y:S05]  /*1d0b0*/  @!P0 BRA `(.L_x_2195) ;  /* 0xfffffffc00f08947 */ /* 0x004fea000383ffff */
[----:B------:R-:W-:Y:S05]  /*1d0c0*/  BRA `(.L_x_2344) ;  /* 0xffffffa4004c7947 */ /* 0x000fea000383ffff */
.L_x_2197:
[----:B--2---:R2:W3:Y:S02]  /*1d0d0*/  SYNCS.PHASECHK.TRANS64.TRYWAIT P1, [R9+URZ+0x28cc0], R10 ;  /* 0x028cc00a090075a7 */ /* 0x0044e4000802017f */
[----:B---3--:R-:W-:Y:S05]  /*1d0e0*/  @!P1 NANOSLEEP.SYNCS 0x989680 ;  /* 0x009896800000995d */ /* 0x008fea0003900000 */
[----:B------:R-:W3:Y:S02]  /*1d0f0*/  @!P1 SYNCS.PHASECHK.TRANS64 P1, [R9+URZ+0x28cc0], R10 ;  /* 0x028cc00a090095a7 */ /* 0x000ee4000802007f */
[----:B---3--:R-:W-:Y:S05]  /*1d100*/  @!P1 BRA `(.L_x_2197) ;  /* 0xfffffffc00f09947 */ /* 0x008fea000383ffff */
[----:B------:R-:W-:Y:S05]  /*1d110*/  BRA `(.L_x_2345) ;  /* 0xffffffa400a87947 */ /* 0x000fea000383ffff */
.L_x_2215:
[----:B------:R-:W0:Y:S01]  /*1d120*/  S2R R5, SR_TID.X ;  /* 0x0000000000057919 */ /* 0x000e220000002100 */
[----:B------:R-:W-:Y:S01]  /*1d130*/  BSSY B0, `(.L_x_2346) ;  /* 0x000000a000007945 */ /* 0x000fe20003800000 */
[----:B------:R-:W-:Y:S01]  /*1d140*/  IMAD.MOV.U32 R12, RZ, RZ, RZ ;  /* 0x000000ffff0c7224 */ /* 0x000fe200078e00ff */
[----:B-1----:R-:W-:Y:S01]  /*1d150*/  MOV R11, 0x1f ;  /* 0x0000001f000b7802 */ /* 0x002fe20000000f00 */
[----:B------:R-:W-:Y:S01]  /*1d160*/  IMAD.MOV.U32 R15, RZ, RZ, -0x1 ;  /* 0xffffffffff0f7424 */ /* 0x000fe200078e00ff */
[----:B0-----:R-:W-:-:S04]  /*1d170*/  SHF.R.U32.HI R5, RZ, 0x5, R5 ;  /* 0x00000005ff057819 */ /* 0x001fc80000011605 */
[----:B------:R-:W-:-:S05]  /*1d180*/  LOP3.LUT R5, R5, 0x3, RZ, 0xc0, !PT ;  /* 0x0000000305057812 */ /* 0x000fca00078ec0ff */
[----:B------:R-:W-:-:S07]  /*1d190*/  IMAD.MOV.U32 R13, RZ, RZ, R5 ;  /* 0x000000ffff0d7224 */ /* 0x000fce00078e0005 */
[----:B------:R-:W-:Y:S05]  /*1d1a0*/  WARPSYNC.COLLECTIVE R15, `(.L_x_2347) ;  /* 0x000000000f087348 */ /* 0x000fea0003c00000 */
[----:B------:R0:W1:Y:S02]  /*1d1b0*/  SHFL.IDX P6, R14, R13, R12, R11 ;  /* 0x0000000c0d0e7389 */ /* 0x00006400000c000b */
[----:B01----:R-:W-:Y:S01]  /*1d1c0*/  ENDCOLLECTIVE ;  /* 0x000000000000791b */ /* 0x003fe20003800000 */
.L_x_2347:
[----:B------:R-:W-:Y:S05]  /*1d1d0*/  BSYNC B0 ;  /* 0x0000000000007941 */ /* 0x000fea0003800000 */
.L_x_2346:
[----:B------:R-:W-:Y:S05]  /*1d1e0*/  BRA `(.L_x_2348) ;  /* 0xffffffb400707947 */ /* 0x000fea000383ffff */
.L_x_2216:
[----:B------:R-:W-:Y:S01]  /*1d1f0*/  BSSY B0, `(.L_x_2349) ;  /* 0x0000006000007945 */ /* 0x000fe20003800000 */
[----:B------:R-:W-:-:S07]  /*1d200*/  IMAD.MOV.U32 R15, RZ, RZ, -0x1 ;  /* 0xffffffffff0f7424 */ /* 0x000fce00078e00ff */
[----:B-1----:R-:W-:Y:S05]  /*1d210*/  WARPSYNC.COLLECTIVE R15, `(.L_x_2350) ;  /* 0x000000000f0c7348 */ /* 0x002fea0003c00000 */
[----:B------:R-:W-:Y:S02]  /*1d220*/  ELECT P6, UR62, PT ;  /* 0x00000000003e782f */ /* 0x000fe400038c0000 */
[----:B------:R-:W-:Y:S01]  /*1d230*/  MOV R14, UR62 ;  /* 0x0000003e000e7c02 */ /* 0x000fe20008000f00 */
[----:B-1----:R-:W-:Y:S10]  /*1d240*/  ENDCOLLECTIVE ;  /* 0x000000000000791b */ /* 0x002ff40003800000 */
.L_x_2350:
[----:B------:R-:W-:Y:S05]  /*1d250*/  BSYNC B0 ;  /* 0x0000000000007941 */ /* 0x000fea0003800000 */
.L_x_2349:
[----:B------:R-:W-:Y:S05]  /*1d260*/  BRA `(.L_x_2351) ;  /* 0xffffffb400607947 */ /* 0x000fea000383ffff */
.L_x_2219:
[----:B0-----:R0:W1:Y:S02]  /*1d270*/  SYNCS.PHASECHK.TRANS64.TRYWAIT P0, [R5+URZ+0x28c40], R7 ;  /* 0x028c4007050075a7 */ /* 0x001064000800017f */
[----:B-1----:R-:W-:Y:S05]  /*1d280*/  @!P0 NANOSLEEP.SYNCS 0x989680 ;  /* 0x009896800000895d */ /* 0x002fea0003900000 */
[----:B------:R-:W1:Y:S02]  /*1d290*/  @!P0 SYNCS.PHASECHK.TRANS64 P0, [R5+URZ+0x28c40], R7 ;  /* 0x028c4007050085a7 */ /* 0x000e64000800007f */
[----:B-1----:R-:W-:Y:S05]  /*1d2a0*/  @!P0 BRA `(.L_x_2219) ;  /* 0xfffffffc00f08947 */ /* 0x002fea000383ffff */
[----:B------:R-:W-:Y:S05]  /*1d2b0*/  BRA `(.L_x_2352) ;  /* 0xffffffb400c87947 */ /* 0x000fea000383ffff */
.L_x_2222:
        /* <DEDUP_REMOVED lines=8> */
.L_x_2225:
[----:B0-----:R0:W1:Y:S02]  /*1d340*/  SYNCS.PHASECHK.TRANS64.TRYWAIT P0, [R2+URZ+0x28c60], R5 ;  /* 0x028c6005020075a7 */ /* 0x001064000800017f */
[----:B-1----:R-:W-:Y:S05]  /*1d350*/  @!P0 NANOSLEEP.SYNCS 0x989680 ;  /* 0x009896800000895d */ /* 0x002fea0003900000 */
[----:B------:R-:W1:Y:S02]  /*1d360*/  @!P0 SYNCS.PHASECHK.TRANS64 P0, [R2+URZ+0x28c60], R5 ;  /* 0x028c6005020085a7 */ /* 0x000e64000800007f */
[----:B-1----:R-:W-:Y:S05]  /*1d370*/  @!P0 BRA `(.L_x_2225) ;  /* 0xfffffffc00f08947 */ /* 0x002fea000383ffff */
[----:B------:R-:W-:Y:S05]  /*1d380*/  BRA `(.L_x_2354) ;  /* 0xffffffb800c07947 */ /* 0x000fea000383ffff */
.L_x_2234:
[----:B--2---:R2:W3:Y:S02]  /*1d390*/  SYNCS.PHASECHK.TRANS64.TRYWAIT P0, [R2+URZ+0x28c40], R3 ;  /* 0x028c4003020075a7 */ /* 0x0044e4000800017f */
[----:B---3--:R-:W-:Y:S05]  /*1d3a0*/  @!P0 NANOSLEEP.SYNCS 0x989680 ;  /* 0x009896800000895d */ /* 0x008fea0003900000 */
[----:B------:R-:W3:Y:S02]  /*1d3b0*/  @!P0 SYNCS.PHASECHK.TRANS64 P0, [R2+URZ+0x28c40], R3 ;  /* 0x028c4003020085a7 */ /* 0x000ee4000800007f */
[----:B---3--:R-:W-:Y:S05]  /*1d3c0*/  @!P0 BRA `(.L_x_2234) ;  /* 0xfffffffc00f08947 */ /* 0x008fea000383ffff */
[----:B------:R-:W-:Y:S05]  /*1d3d0*/  BRA `(.L_x_2355) ;  /* 0xffffffc000907947 */ /* 0x000fea000383ffff */
.L_x_2236:
[----:B0-----:R0:W3:Y:S02]  /*1d3e0*/  SYNCS.PHASECHK.TRANS64.TRYWAIT P0, [R2+URZ+0x28c60], R3 ;  /* 0x028c6003020075a7 */ /* 0x0010e4000800017f */
[----:B---3--:R-:W-:Y:S05]  /*1d3f0*/  @!P0 NANOSLEEP.SYNCS 0x989680 ;  /* 0x009896800000895d */ /* 0x008fea0003900000 */
[----:B------:R-:W3:Y:S02]  /*1d400*/  @!P0 SYNCS.PHASECHK.TRANS64 P0, [R2+URZ+0x28c60], R3 ;  /* 0x028c6003020085a7 */ /* 0x000ee4000800007f */
[----:B---3--:R-:W-:Y:S05]  /*1d410*/  @!P0 BRA `(.L_x_2236) ;  /* 0xfffffffc00f08947 */ /* 0x008fea000383ffff */
[----:B------:R-:W-:Y:S05]  /*1d420*/  BRA `(.L_x_2356) ;  /* 0xffffffc400007947 */ /* 0x000fea000383ffff */
.L_x_2241:
[----:B---3--:R3:W4:Y:S02]  /*1d430*/  SYNCS.PHASECHK.TRANS64.TRYWAIT P0, [R2+URZ+0x28c40], R3 ;  /* 0x028c4003020075a7 */ /* 0x008724000800017f */
[----:B----4-:R-:W-:Y:S05]  /*1d440*/  @!P0 NANOSLEEP.SYNCS 0x989680 ;  /* 0x009896800000895d */ /* 0x010fea0003900000 */
[----:B------:R-:W4:Y:S02]  /*1d450*/  @!P0 SYNCS.PHASECHK.TRANS64 P0, [R2+URZ+0x28c40], R3 ;  /* 0x028c4003020085a7 */ /* 0x000f24000800007f */
[----:B----4-:R-:W-:Y:S05]  /*1d460*/  @!P0 BRA `(.L_x_2241) ;  /* 0xfffffffc00f08947 */ /* 0x010fea000383ffff */
[----:B------:R-:W-:Y:S05]  /*1d470*/  BRA `(.L_x_2357) ;  /* 0xffffffc800a47947 */ /* 0x000fea000383ffff */
.L_x_2243:
[----:B0-----:R0:W2:Y:S02]  /*1d480*/  SYNCS.PHASECHK.TRANS64.TRYWAIT P1, [R2+URZ+0x28c60], R3 ;  /* 0x028c6003020075a7 */ /* 0x0010a4000802017f */
[----:B--2---:R-:W-:Y:S05]  /*1d490*/  @!P1 NANOSLEEP.SYNCS 0x989680 ;  /* 0x009896800000995d */ /* 0x004fea0003900000 */
[----:B------:R-:W2:Y:S02]  /*1d4a0*/  @!P1 SYNCS.PHASECHK.TRANS64 P1, [R2+URZ+0x28c60], R3 ;  /* 0x028c6003020095a7 */ /* 0x000ea4000802007f */
[----:B--2---:R-:W-:Y:S05]  /*1d4b0*/  @!P1 BRA `(.L_x_2243) ;  /* 0xfffffffc00f09947 */ /* 0x004fea000383ffff */
[----:B------:R-:W-:Y:S05]  /*1d4c0*/  BRA `(.L_x_2358) ;  /* 0xffffffcc00107947 */ /* 0x000fea000383ffff */
.L_x_2248:
[----:B---3--:R3:W4:Y:S02]  /*1d4d0*/  SYNCS.PHASECHK.TRANS64.TRYWAIT P0, [R2+URZ+0x28c40], R3 ;  /* 0x028c4003020075a7 */ /* 0x008724000800017f */
[----:B----4-:R-:W-:Y:S05]  /*1d4e0*/  @!P0 NANOSLEEP.SYNCS 0x989680 ;  /* 0x009896800000895d */ /* 0x010fea0003900000 */
[----:B------:R-:W4:Y:S02]  /*1d4f0*/  @!P0 SYNCS.PHASECHK.TRANS64 P0, [R2+URZ+0x28c40], R3 ;  /* 0x028c4003020085a7 */ /* 0x000f24000800007f */
[----:B----4-:R-:W-:Y:S05]  /*1d500*/  @!P0 BRA `(.L_x_2248) ;  /* 0xfffffffc00f08947 */ /* 0x010fea000383ffff */
[----:B------:R-:W-:Y:S05]  /*1d510*/  BRA `(.L_x_2359) ;  /* 0xffffffd000907947 */ /* 0x000fea000383ffff */
.L_x_2250:
[----:B0-----:R0:W2:Y:S02]  /*1d520*/  SYNCS.PHASECHK.TRANS64.TRYWAIT P1, [R2+URZ+0x28c60], R3 ;  /* 0x028c6003020075a7 */ /* 0x0010a4000802017f */
[----:B--2---:R-:W-:Y:S05]  /*1d530*/  @!P1 NANOSLEEP.SYNCS 0x989680 ;  /* 0x009896800000995d */ /* 0x004fea0003900000 */
[----:B------:R-:W2:Y:S02]  /*1d540*/  @!P1 SYNCS.PHASECHK.TRANS64 P1, [R2+URZ+0x28c60], R3 ;  /* 0x028c6003020095a7 */ /* 0x000ea4000802007f */
[----:B--2---:R-:W-:Y:S05]  /*1d550*/  @!P1 BRA `(.L_x_2250) ;  /* 0xfffffffc00f09947 */ /* 0x004fea000383ffff */
[----:B------:R-:W-:Y:S05]  /*1d560*/  BRA `(.L_x_2360) ;  /* 0xffffffd400007947 */ /* 0x000fea000383ffff */
.L_x_2255:
[----:B------:R-:W-:Y:S01]  /*1d570*/  BSSY B0, `(.L_x_2361) ;  /* 0x0000008000007945 */ /* 0x000fe20003800000 */
[----:B0-----:R-:W-:Y:S01]  /*1d580*/  IMAD.MOV.U32 R13, RZ, RZ, R16 ;  /* 0x000000ffff0d7224 */ /* 0x001fe200078e0010 */
[----:B------:R-:W-:Y:S01]  /*1d590*/  MOV R15, 0xffffffff ;  /* 0xffffffff000f7802 */ /* 0x000fe20000000f00 */
[----:B------:R-:W-:Y:S02]  /*1d5a0*/  IMAD.MOV.U32 R12, RZ, RZ, RZ ;  /* 0x000000ffff0c7224 */ /* 0x000fe400078e00ff */
[----:B-1----:R-:W-:-:S07]  /*1d5b0*/  IMAD.MOV.U32 R11, RZ, RZ, 0x1f ;  /* 0x0000001fff0b7424 */ /* 0x002fce00078e00ff */
[----:B--2---:R-:W-:Y:S05]  /*1d5c0*/  WARPSYNC.COLLECTIVE R15, `(.L_x_2362) ;  /* 0x000000000f087348 */ /* 0x004fea0003c00000 */
[----:B------:R0:W1:Y:S02]  /*1d5d0*/  SHFL.IDX P6, R14, R13, R12, R11 ;  /* 0x0000000c0d0e7389 */ /* 0x00006400000c000b */
[----:B012---:R-:W-:Y:S01]  /*1d5e0*/  ENDCOLLECTIVE ;  /* 0x000000000000791b */ /* 0x007fe20003800000 */
.L_x_2362:
[----:B------:R-:W-:Y:S05]  /*1d5f0*/  BSYNC B0 ;  /* 0x0000000000007941 */ /* 0x000fea0003800000 */
.L_x_2361:
        /* <DEDUP_REMOVED lines=8> */
.L_x_2363:
[----:B------:R-:W-:Y:S01]  /*1d680*/  MOV R16, R14 ;  /* 0x0000000e00107202 */ /* 0x000fe20000000f00 */
[----:B------:R-:W-:Y:S06]  /*1d690*/  BRA `(.L_x_2364) ;  /* 0xffffffd800447947 */ /* 0x000fec000383ffff */
.L_x_2258:
[----:B------:R-:W-:Y:S01]  /*1d6a0*/  BSSY B0, `(.L_x_2365) ;  /* 0x0000008000007945 */ /* 0x000fe20003800000 */
[----:B0----5:R-:W-:Y:S02]  /*1d6b0*/  IMAD.MOV.U32 R13, RZ, RZ, R17 ;  /* 0x000000ffff0d7224 */ /* 0x021fe400078e0011 */
[----:B------:R-:W-:Y:S02]  /*1d6c0*/  IMAD.MOV.U32 R12, RZ, RZ, 0x1 ;  /* 0x00000001ff0c7424 */ /* 0x000fe400078e00ff */
[----:B-1----:R-:W-:Y:S02]  /*1d6d0*/  IMAD.MOV.U32 R11, RZ, RZ, RZ ;  /* 0x000000ffff0b7224 */ /* 0x002fe400078e00ff */
[----:B------:R-:W-:-:S07]  /*1d6e0*/  IMAD.MOV.U32 R15, RZ, RZ, -0x1 ;  /* 0xffffffffff0f7424 */ /* 0x000fce00078e00ff */
[----:B--234-:R-:W-:Y:S05]  /*1d6f0*/  WARPSYNC.COLLECTIVE R15, `(.L_x_2366) ;  /* 0x000000000f087348 */ /* 0x01cfea0003c00000 */
[----:B------:R0:W1:Y:S02]  /*1d700*/  SHFL.UP P6, R14, R13, R12, R11 ;  /* 0x0400000c0d0e7389 */ /* 0x00006400000c000b */
[----:B01234-:R-:W-:Y:S01]  /*1d710*/  ENDCOLLECTIVE ;  /* 0x000000000000791b */ /* 0x01ffe20003800000 */
.L_x_2366:
[----:B------:R-:W-:Y:S05]  /*1d720*/  BSYNC B0 ;  /* 0x0000000000007941 */ /* 0x000fea0003800000 */
.L_x_2365:
[C---:B------:R-:W-:Y:S01]  /*1d730*/  ISETP.NE.AND P0, PT, R7.reuse, RZ, PT ;  /* 0x000000ff0700720c */ /* 0x040fe20003f05270 */
[----:B------:R-:W-:Y:S01]  /*1d740*/  IMAD.MOV.U32 R11, RZ, RZ, RZ ;  /* 0x000000ffff0b7224 */ /* 0x000fe200078e00ff */
[----:B------:R-:W-:Y:S01]  /*1d750*/  MOV R12, 0x2 ;  /* 0x00000002000c7802 */ /* 0x000fe20000000f00 */
[----:B------:R-:W-:Y:S01]  /*1d760*/  IMAD.MOV.U32 R15, RZ, RZ, -0x1 ;  /* 0xffffffffff0f7424 */ /* 0x000fe200078e00ff */
[----:B------:R-:W-:Y:S02]  /*1d770*/  SEL R14, R14, RZ, P0 ;  /* 0x000000ff0e0e7207 */ /* 0x000fe40000000000 */
[----:B------:R-:W-:-:S03]  /*1d780*/  ISETP.GE.U32.AND P0, PT, R7, 0x2, PT ;  /* 0x000000020700780c */ /* 0x000fc60003f06070 */
[----:B------:R-:W-:-:S10]  /*1d790*/  IMAD.IADD R13, R17, 0x1, R14 ;  /* 0x00000001110d7824 */ /* 0x000fd400078e020e */
[----:B------:R-:W-:Y:S05]  /*1d7a0*/  WARPSYNC.COLLECTIVE R15, `(.L_x_2367) ;  /* 0x000000000f087348 */ /* 0x000fea0003c00000 */
[----:B------:R0:W1:Y:S02]  /*1d7b0*/  SHFL.UP P6, R14, R13, R12, R11 ;  /* 0x0400000c0d0e7389 */ /* 0x00006400000c000b */
[----:B01----:R-:W-:Y:S01]  /*1d7c0*/  ENDCOLLECTIVE ;  /* 0x000000000000791b */ /* 0x003fe20003800000 */
.L_x_2367:
        /* <DEDUP_REMOVED lines=8> */
.L_x_2368:
        /* <DEDUP_REMOVED lines=8> */
.L_x_2369:
        /* <DEDUP_REMOVED lines=8> */
.L_x_2370:
        /* <DEDUP_REMOVED lines=8> */
.L_x_2371:
[----:B------:R-:W-:Y:S05]  /*1d9d0*/  BRA `(.L_x_2372) ;  /* 0xffffffd800087947 */ /* 0x000fea000383ffff */
.L_x_2263:
[----:B------:R-:W-:Y:S01]  /*1d9e0*/  BSSY B0, `(.L_x_2373) ;  /* 0x0000008000007945 */ /* 0x000fe20003800000 */
[----:B-----5:R-:W-:Y:S01]  /*1d9f0*/  IMAD.MOV.U32 R13, RZ, RZ, R17 ;  /* 0x000000ffff0d7224 */ /* 0x020fe200078e0011 */
[----:B-1----:R-:W-:Y:S01]  /*1da00*/  MOV R11, RZ ;  /* 0x000000ff000b7202 */ /* 0x002fe20000000f00 */
[----:B------:R-:W-:Y:S02]  /*1da10*/  IMAD.MOV.U32 R12, RZ, RZ, 0x1 ;  /* 0x00000001ff0c7424 */ /* 0x000fe400078e00ff */
[----:B------:R-:W-:-:S07]  /*1da20*/  IMAD.MOV.U32 R15, RZ, RZ, -0x1 ;  /* 0xffffffffff0f7424 */ /* 0x000fce00078e00ff */
[----:B0-2---:R-:W-:Y:S05]  /*1da30*/  WARPSYNC.COLLECTIVE R15, `(.L_x_2374) ;  /* 0x000000000f087348 */ /* 0x005fea0003c00000 */
[----:B------:R1:W3:Y:S02]  /*1da40*/  SHFL.UP P6, R14, R13, R12, R11 ;  /* 0x0400000c0d0e7389 */ /* 0x0002e400000c000b */
[----:B0123--:R-:W-:Y:S01]  /*1da50*/  ENDCOLLECTIVE ;  /* 0x000000000000791b */ /* 0x00ffe20003800000 */
.L_x_2374:
[----:B------:R-:W-:Y:S05]  /*1da60*/  BSYNC B0 ;  /* 0x0000000000007941 */ /* 0x000fea0003800000 */
.L_x_2373:
        /* <DEDUP_REMOVED lines=10> */
.L_x_2375:
        /* <DEDUP_REMOVED lines=8> */
.L_x_2376:
        /* <DEDUP_REMOVED lines=8> */
.L_x_2377:
        /* <DEDUP_REMOVED lines=8> */
.L_x_2378:
[----:B------:R-:W-:Y:S01]  /*1dc90*/  IMAD.MOV.U32 R12, RZ, RZ, 0x1f ;  /* 0x0000001fff0c7424 */ /* 0x000fe200078e00ff */
[----:B------:R-:W-:Y:S02]  /*1dca0*/  MOV R11, 0x1f ;  /* 0x0000001f000b7802 */ /* 0x000fe40000000f00 */
[----:B------:R-:W-:-:S05]  /*1dcb0*/  SEL R2, R14, RZ, P0 ;  /* 0x000000ff0e027207 */ /* 0x000fca0000000000 */
[----:B------:R-:W-:-:S04]  /*1dcc0*/  IMAD.IADD R2, R5, 0x1, R2 ;  /* 0x0000000105027824 */ /* 0x000fc800078e0202 */
[----:B------:R-:W-:-:S07]  /*1dcd0*/  IMAD.MOV.U32 R13, RZ, RZ, R2 ;  /* 0x000000ffff0d7224 */ /* 0x000fce00078e0002 */
[----:B------:R-:W-:Y:S05]  /*1dce0*/  WARPSYNC.COLLECTIVE R15, `(.L_x_2379) ;  /* 0x000000000f087348 */ /* 0x000fea0003c00000 */
[----:B------:R0:W1:Y:S02]  /*1dcf0*/  SHFL.IDX P6, R14, R13, R12, R11 ;  /* 0x0000000c0d0e7389 */ /* 0x00006400000c000b */
[----:B01----:R-:W-:Y:S01]  /*1dd00*/  ENDCOLLECTIVE ;  /* 0x000000000000791b */ /* 0x003fe20003800000 */
.L_x_2379:
[----:B------:R-:W-:Y:S05]  /*1dd10*/  BRA `(.L_x_2380) ;  /* 0xffffffd400ec7947 */ /* 0x000fea000383ffff */
.L_x_2265:
[----:B------:R-:W-:Y:S01]  /*1dd20*/  BSSY B0, `(.L_x_2381) ;  /* 0x0000006000007945 */ /* 0x000fe20003800000 */
[----:B------:R-:W-:Y:S01]  /*1dd30*/  PLOP3.LUT P6, PT, P6, PT, PT, 0x8, 0x0 ;  /* 0x000000000000781c */ /* 0x000fe200037ce170 */
[----:B------:R-:W-:-:S12]  /*1dd40*/  IMAD.MOV.U32 R15, RZ, RZ, -0x1 ;  /* 0xffffffffff0f7424 */ /* 0x000fd800078e00ff */
[----:B01----:R-:W-:Y:S05]  /*1dd50*/  WARPSYNC.COLLECTIVE R15, `(.L_x_2382) ;  /* 0x000000000f087348 */ /* 0x003fea0003c00000 */
[----:B------:R-:W-:Y:S01]  /*1dd60*/  VOTE.ANY R14, PT, P6 ;  /* 0x00000000000e7806 */ /* 0x000fe200030e0100 */
[----:B01----:R-:W-:Y:S06]  /*1dd70*/  ENDCOLLECTIVE ;  /* 0x000000000000791b */ /* 0x003fec0003800000 */
.L_x_2382:
[----:B------:R-:W-:Y:S05]  /*1dd80*/  BSYNC B0 ;  /* 0x0000000000007941 */ /* 0x000fea0003800000 */
.L_x_2381:
[----:B------:R-:W-:Y:S01]  /*1dd90*/  IMAD.MOV.U32 R3, RZ, RZ, R14 ;  /* 0x000000ffff037224 */ /* 0x000fe200078e000e */
[----:B------:R-:W-:Y:S01]  /*1dda0*/  MOV R15, 0xffffffff ;  /* 0xffffffff000f7802 */ /* 0x000fe20000000f00 */
[----:B------:R-:W-:Y:S02]  /*1ddb0*/  IMAD.MOV.U32 R13, RZ, RZ, R17 ;  /* 0x000000ffff0d7224 */ /* 0x000fe400078e0011 */
[----:B------:R-:W0:Y:S01]  /*1ddc0*/  POPC R6, R3 ;  /* 0x0000000300067309 */ /* 0x000e220000000000 */
[----:B------:R-:W-:Y:S02]  /*1ddd0*/  IMAD.MOV.U32 R11, RZ, RZ, 0x1f ;  /* 0x0000001fff0b7424 */ /* 0x000fe400078e00ff */
[----:B0-----:R-:W-:-:S07]  /*1dde0*/  IMAD.MOV.U32 R12, RZ, RZ, R6 ;  /* 0x000000ffff0c7224 */ /* 0x001fce00078e0006 */
[----:B------:R-:W-:Y:S05]  /*1ddf0*/  WARPSYNC.COLLECTIVE R15, `(.L_x_2383) ;  /* 0x000000000f087348 */ /* 0x000fea0003c00000 */
[----:B------:R0:W1:Y:S02]  /*1de00*/  SHFL.IDX P6, R14, R13, R12, R11 ;  /* 0x0000000c0d0e7389 */ /* 0x00006400000c000b */
[----:B01----:R-:W-:Y:S01]  /*1de10*/  ENDCOLLECTIVE ;  /* 0x000000000000791b */ /* 0x003fe20003800000 */
.L_x_2383:
[----:B------:R-:W-:Y:S01]  /*1de20*/  IMAD.MOV.U32 R17, RZ, RZ, R14 ;  /* 0x000000ffff117224 */ /* 0x000fe200078e000e */
[----:B------:R-:W-:Y:S06]  /*1de30*/  BRA `(.L_x_2384) ;  /* 0xffffffd400dc7947 */ /* 0x000fec000383ffff */
.L_x_2267:
[----:B------:R-:W-:Y:S01]  /*1de40*/  BSSY B0, `(.L_x_2385) ;  /* 0x0000007000007945 */ /* 0x000fe20003800000 */
[----:B------:R-:W-:Y:S02]  /*1de50*/  IMAD.MOV.U32 R13, RZ, RZ, R2 ;  /* 0x000000ffff0d7224 */ /* 0x000fe400078e0002 */
[----:B-1----:R-:W-:Y:S02]  /*1de60*/  IMAD.MOV.U32 R11, RZ, RZ, 0x1f ;  /* 0x0000001fff0b7424 */ /* 0x002fe400078e00ff */
[----:B------:R-:W-:-:S07]  /*1de70*/  IMAD.MOV.U32 R15, RZ, RZ, -0x1 ;  /* 0xffffffffff0f7424 */ /* 0x000fce00078e00ff */
[----:B0-23--:R-:W-:Y:S05]  /*1de80*/  WARPSYNC.COLLECTIVE R15, `(.L_x_2386) ;  /* 0x000000000f087348 */ /* 0x00dfea0003c00000 */
[----:B------:R1:W4:Y:S02]  /*1de90*/  SHFL.IDX P6, R14, R13, R12, R11 ;  /* 0x0000000c0d0e7389 */ /* 0x00032400000c000b */
[----:B01234-:R-:W-:Y:S01]  /*1dea0*/  ENDCOLLECTIVE ;  /* 0x000000000000791b */ /* 0x01ffe20003800000 */
.L_x_2386:
[----:B------:R-:W-:Y:S05]  /*1deb0*/  BSYNC B0 ;  /* 0x0000000000007941 */ /* 0x000fea0003800000 */
.L_x_2385:
[----:B------:R-:W-:Y:S01]  /*1dec0*/  IMAD.MOV.U32 R7, RZ, RZ, R14 ;  /* 0x000000ffff077224 */ /* 0x000fe200078e000e */
[----:B------:R-:W-:Y:S06]  /*1ded0*/  BRA `(.L_x_2266) ;  /* 0xffffffd400d07947 */ /* 0x000fec000383ffff */
.L_x_2271:
[----:B-1----:R1:W2:Y:S02]  /*1dee0*/  SYNCS.PHASECHK.TRANS64.TRYWAIT P0, [R0+URZ+0x28c20], R3 ;  /* 0x028c2003000075a7 */ /* 0x0022a4000800017f */
[----:B--2---:R-:W-:Y:S05]  /*1def0*/  @!P0 NANOSLEEP.SYNCS 0x989680 ;  /* 0x009896800000895d */ /* 0x004fea0003900000 */
[----:B------:R-:W2:Y:S02]  /*1df00*/  @!P0 SYNCS.PHASECHK.TRANS64 P0, [R0+URZ+0x28c20], R3 ;  /* 0x028c2003000085a7 */ /* 0x000ea4000800007f */
[----:B--2---:R-:W-:Y:S05]  /*1df10*/  @!P0 BRA `(.L_x_2271) ;  /* 0xfffffffc00f08947 */ /* 0x004fea000383ffff */
[----:B------:R-:W-:Y:S05]  /*1df20*/  BRA `(.L_x_2387) ;  /* 0xffffffdc00447947 */ /* 0x000fea000383ffff */
.L_x_2272:
[----:B------:R-:W2:Y:S01]  /*1df30*/  S2R R2, SR_TID.X ;  /* 0x0000000000027919 */ /* 0x000ea20000002100 */
[----:B------:R-:W-:Y:S01]  /*1df40*/  BSSY B0, `(.L_x_2388) ;  /* 0x000000a000007945 */ /* 0x000fe20003800000 */
[----:B------:R-:W-:Y:S02]  /*1df50*/  IMAD.MOV.U32 R12, RZ, RZ, RZ ;  /* 0x000000ffff0c7224 */ /* 0x000fe400078e00ff */
[----:B------:R-:W-:Y:S02]  /*1df60*/  IMAD.MOV.U32 R11, RZ, RZ, 0x1f ;  /* 0x0000001fff0b7424 */ /* 0x000fe400078e00ff */
[----:B------:R-:W-:Y:S01]  /*1df70*/  IMAD.MOV.U32 R15, RZ, RZ, -0x1 ;  /* 0xffffffffff0f7424 */ /* 0x000fe200078e00ff */
[----:B--2---:R-:W-:-:S04]  /*1df80*/  SHF.R.U32.HI R2, RZ, 0x5, R2 ;  /* 0x00000005ff027819 */ /* 0x004fc80000011602 */
[----:B------:R-:W-:-:S04]  /*1df90*/  LOP3.LUT R2, R2, 0x3, RZ, 0xc0, !PT ;  /* 0x0000000302027812 */ /* 0x000fc800078ec0ff */
[----:B0-----:R-:W-:-:S07]  /*1dfa0*/  MOV R13, R2 ;  /* 0x00000002000d7202 */ /* 0x001fce0000000f00 */
[----:B-1----:R-:W-:Y:S05]  /*1dfb0*/  WARPSYNC.COLLECTIVE R15, `(.L_x_2389) ;  /* 0x000000000f087348 */ /* 0x002fea0003c00000 */
[----:B------:R0:W2:Y:S02]  /*1dfc0*/  SHFL.IDX P6, R14, R13, R12, R11 ;  /* 0x0000000c0d0e7389 */ /* 0x0000a400000c000b */
[----:B012---:R-:W-:Y:S01]  /*1dfd0*/  ENDCOLLECTIVE ;  /* 0x000000000000791b */ /* 0x007fe20003800000 */
.L_x_2389:
[----:B------:R-:W-:Y:S05]  /*1dfe0*/  BSYNC B0 ;  /* 0x0000000000007941 */ /* 0x000fea0003800000 */
.L_x_2388:
[----:B------:R-:W-:Y:S05]  /*1dff0*/  BRA `(.L_x_2390) ;  /* 0xffffffdc002c7947 */ /* 0x000fea000383ffff */
.L_x_2273:
[----:B------:R-:W-:Y:S01]  /*1e000*/  BSSY B0, `(.L_x_2391) ;  /* 0x0000006000007945 */ /* 0x000fe20003800000 */
[----:B------:R-:W-:-:S07]  /*1e010*/  IMAD.MOV.U32 R15, RZ, RZ, -0x1 ;  /* 0xffffffffff0f7424 */ /* 0x000fce00078e00ff */
[----:B012---:R-:W-:Y:S05]  /*1e020*/  WARPSYNC.COLLECTIVE R15, `(.L_x_2392) ;  /* 0x000000000f0c7348 */ /* 0x007fea0003c00000 */
[----:B------:R-:W-:Y:S02]  /*1e030*/  ELECT P6, UR62, PT ;  /* 0x00000000003e782f */ /* 0x000fe400038c0000 */
[----:B------:R-:W-:Y:S01]  /*1e040*/  MOV R14, UR62 ;  /* 0x0000003e000e7c02 */ /* 0x000fe20008000f00 */
[----:B012---:R-:W-:Y:S10]  /*1e050*/  ENDCOLLECTIVE ;  /* 0x000000000000791b */ /* 0x007ff40003800000 */
.L_x_2392:
[----:B------:R-:W-:Y:S05]  /*1e060*/  BSYNC B0 ;  /* 0x0000000000007941 */ /* 0x000fea0003800000 */
.L_x_2391:
[----:B------:R-:W-:Y:S05]  /*1e070*/  BRA `(.L_x_2393) ;  /* 0xffffffdc00207947 */ /* 0x000fea000383ffff */
.L_x_2275:
[----:B-1----:R1:W2:Y:S02]  /*1e080*/  SYNCS.PHASECHK.TRANS64.TRYWAIT P0, [R6+URZ], R5 ;  /* 0x00000005060075a7 */ /* 0x0022a4000800017f */
[----:B--2---:R-:W-:Y:S05]  /*1e090*/  @!P0 NANOSLEEP.SYNCS 0x989680 ;  /* 0x009896800000895d */ /* 0x004fea0003900000 */
[----:B------:R-:W2:Y:S02]  /*1e0a0*/  @!P0 SYNCS.PHASECHK.TRANS64 P0, [R6+URZ], R5 ;  /* 0x00000005060085a7 */ /* 0x000ea4000800007f */
[----:B--2---:R-:W-:Y:S05]  /*1e0b0*/  @!P0 BRA `(.L_x_2275) ;  /* 0xfffffffc00f08947 */ /* 0x004fea000383ffff */
[----:B------:R-:W-:Y:S05]  /*1e0c0*/  BRA `(.L_x_2394) ;  /* 0xffffffdc005c7947 */ /* 0x000fea000383ffff */
.L_x_2276:
[----:B--2---:R2:W3:Y:S02]  /*1e0d0*/  SYNCS.PHASECHK.TRANS64.TRYWAIT P0, [R7+URZ], R2 ;  /* 0x00000002070075a7 */ /* 0x0044e4000800017f */
[----:B---3--:R-:W-:Y:S05]  /*1e0e0*/  @!P0 NANOSLEEP.SYNCS 0x989680 ;  /* 0x009896800000895d */ /* 0x008fea0003900000 */
[----:B------:R-:W3:Y:S02]  /*1e0f0*/  @!P0 SYNCS.PHASECHK.TRANS64 P0, [R7+URZ], R2 ;  /* 0x00000002070085a7 */ /* 0x000ee4000800007f */
[----:B---3--:R-:W-:Y:S05]  /*1e100*/  @!P0 BRA `(.L_x_2276) ;  /* 0xfffffffc00f08947 */ /* 0x008fea000383ffff */
[----:B------:R-:W-:Y:S05]  /*1e110*/  BRA `(.L_x_2395) ;  /* 0xffffffdc00507947 */ /* 0x000fea000383ffff */
.L_x_2278:
[----:B---3--:R3:W4:Y:S02]  /*1e120*/  SYNCS.PHASECHK.TRANS64.TRYWAIT P0, [R4+URZ], R5 ;  /* 0x00000005040075a7 */ /* 0x008724000800017f */
[----:B----4-:R-:W-:Y:S05]  /*1e130*/  @!P0 NANOSLEEP.SYNCS 0x989680 ;  /* 0x009896800000895d */ /* 0x010fea0003900000 */
[----:B------:R-:W4:Y:S02]  /*1e140*/  @!P0 SYNCS.PHASECHK.TRANS64 P0, [R4+URZ], R5 ;  /* 0x00000005040085a7 */ /* 0x000f24000800007f */
[----:B----4-:R-:W-:Y:S05]  /*1e150*/  @!P0 BRA `(.L_x_2278) ;  /* 0xfffffffc00f08947 */ /* 0x010fea000383ffff */
[----:B------:R-:W-:Y:S05]  /*1e160*/  BRA `(.L_x_2396) ;  /* 0xffffffdc00587947 */ /* 0x000fea000383ffff */
.L_x_2397:
        /* <DEDUP_REMOVED lines=9> */
.L_x_4558:


//--------------------- .text._ZN7cutlass13device_kernelIN5flash11enable_sm90INS1_16FlashAttnFwdSm90INS1_25CollectiveMainloopFwdSm90ILi2EN4cute5tupleIJNS5_1CILi1EEES8_S8_EEENS6_IJNS7_ILi64EEESA_SA_EEELi512ENS_6half_tEfNS_4arch4Sm90ELb0ELb1ELb0ELb1ELb0ELb0ELb1ELb0ELb0ELb0ELb0ELb0EEENS1_21CollectiveEpilogueFwdINS6_IJSA_NS7_ILi512EEESA_EEES9_SC_SE_Li256ELb1ELb0ELb0ELb0EEENS1_36VarlenDynamicPersistentTileSchedulerILi64ELi64ELi256ELi32ELb0ELb0ELb1ELb1ELb0ELb1EEEEEEEEEvNT_6ParamsE --------------------------
	.section	.text._ZN7cutlass13device_kernelIN5flash11enable_sm90INS1_16FlashAttnFwdSm90INS1_25CollectiveMainloopFwdSm90ILi2EN4cute5tupleIJNS5_1CILi1EEES8_S8_EEENS6_IJNS7_ILi64EEESA_SA_EEELi512ENS_6half_tEfNS_4arch4Sm90ELb0ELb1ELb0ELb1ELb0ELb0ELb1ELb0ELb0ELb0ELb0ELb0EEENS1_21CollectiveEpilogueFwdINS6_IJSA_NS7_ILi512EEESA_EEES9_SC_SE_Li256ELb1ELb0ELb0ELb0EEENS1_36VarlenDynamicPersistentTileSchedulerILi64ELi64ELi256ELi32ELb0ELb0ELb1ELb1ELb0ELb1EEEEEEEEEvNT_6ParamsE,"ax",@progbits
	.align	128
.text._ZN7cutlass13device_kernelIN5flash11enable_sm90INS1_16FlashAttnFwdSm90INS1_25CollectiveMainloopFwdSm90ILi2EN4cute5tupleIJNS5_1CILi1EEES8_S8_EEENS6_IJNS7_ILi64EEESA_SA_EEELi512ENS_6half_tEfNS_4arch4Sm90ELb0ELb1ELb0ELb1ELb0ELb0ELb1ELb0ELb0ELb0ELb0ELb0EEENS1_21CollectiveEpilogueFwdINS6_IJSA_NS7_ILi512EEESA_EEES9_SC_SE_Li256ELb1ELb0ELb0ELb0EEENS1_36VarlenDynamicPersistentTileSchedulerILi64ELi64ELi256ELi32ELb0ELb0ELb1ELb1ELb0ELb1EEEEEEEEEvNT_6ParamsE:
        .type           _ZN7cutlass13device_kernelIN5flash11enable_sm90INS1_16FlashAttnFwdSm90INS1_25CollectiveMainloopFwdSm90ILi2EN4cute5tupleIJNS5_1CILi1EEES8_S8_EEENS6_IJNS7_ILi64EEESA_SA_EEELi512ENS_6half_tEfNS_4arch4Sm90ELb0ELb1ELb0ELb1ELb0ELb0ELb1ELb0ELb0ELb0ELb0ELb0EEENS1_21CollectiveEpilogueFwdINS6_IJSA_NS7_ILi512EEESA_EEES9_SC_SE_Li256ELb1ELb0ELb0ELb0EEENS1_36VarlenDynamicPersistentTileSchedulerILi64ELi64ELi256ELi32ELb0ELb0ELb1ELb1ELb0ELb1EEEEEEEEEvNT_6ParamsE,@function
        .size           _ZN7cutlass13device_kernelIN5flash11enable_sm90INS1_16FlashAttnFwdSm90INS1_25CollectiveMainloopFwdSm90ILi2EN4cute5tupleIJNS5_1CILi1EEES8_S8_EEENS6_IJNS7_ILi64EEESA_SA_EEELi512ENS_6half_tEfNS_4arch4Sm90ELb0ELb1ELb0ELb1ELb0ELb0ELb1ELb0ELb0ELb0ELb0ELb0EEENS1_21CollectiveEpilogueFwdINS6_IJSA_NS7_ILi512EEESA_EEES9_SC_SE_Li256ELb1ELb0ELb0ELb0EEENS1_36VarlenDynamicPersistentTileSchedulerILi64ELi64ELi256ELi32ELb0ELb0ELb1ELb1ELb0ELb1EEEEEEEEEvNT_6ParamsE,(.L_x_4559 - _ZN7cutlass13device_kernelIN5flash11enable_sm90INS1_16FlashAttnFwdSm90INS1_25CollectiveMainloopFwdSm90ILi2EN4cute5tupleIJNS5_1CILi1EEES8_S8_EEENS6_IJNS7_ILi64EEESA_SA_EEELi512ENS_6half_tEfNS_4arch4Sm90ELb0ELb1ELb0ELb1ELb0ELb0ELb1ELb0ELb0ELb0ELb0ELb0EEENS1_21CollectiveEpilogueFwdINS6_IJSA_NS7_ILi512EEESA_EEES9_SC_SE_Li256ELb1ELb0ELb0ELb0EEENS1_36VarlenDynamicPersistentTileSchedulerILi64ELi64ELi256ELi32ELb0ELb0ELb1ELb1ELb0ELb1EEEEEEEEEvNT_6ParamsE)
        .other          _ZN7cutlass13device_kernelIN5flash11enable_sm90INS1_16FlashAttnFwdSm90INS1_25CollectiveMainloopFwdSm90ILi2EN4cute5tupleIJNS5_1CILi1EEES8_S8_EEENS6_IJNS7_ILi64EEESA_SA_EEELi512ENS_6half_tEfNS_4arch4Sm90ELb0ELb1ELb0ELb1ELb0ELb0ELb1ELb0ELb0ELb0ELb0ELb0EEENS1_21CollectiveEpilogueFwdINS6_IJSA_NS7_ILi512EEESA_EEES9_SC_SE_Li256ELb1ELb0ELb0ELb0EEENS1_36VarlenDynamicPersistentTileSchedulerILi64ELi64ELi256ELi32ELb0ELb0ELb1ELb1ELb0ELb1EEEEEEEEEvNT_6ParamsE,@"STO_CUDA_ENTRY STV_DEFAULT"
_ZN7cutlass13device_kernelIN5flash11enable_sm90INS1_16FlashAttnFwdSm90INS1_25CollectiveMainloopFwdSm90ILi2EN4cute5tupleIJNS5_1CILi1EEES8_S8_EEENS6_IJNS7_ILi64EEESA_SA_EEELi512ENS_6half_tEfNS_4arch4Sm90ELb0ELb1ELb0ELb1ELb0ELb0ELb1ELb0ELb0ELb0ELb0ELb0EEENS1_21CollectiveEpilogueFwdINS6_IJSA_NS7_ILi512EEESA_EEES9_SC_SE_Li256ELb1ELb0ELb0ELb0EEENS1_36VarlenDynamicPersistentTileSchedulerILi64ELi64ELi256ELi32ELb0ELb0ELb1ELb1ELb0ELb1EEEEEEEEEvNT_6ParamsE:
        /* <DEDUP_REMOVED lines=23> */
.L_x_2399:
[----:B------:R-:W-:Y:S05]  /*0170*/  BSYNC B0 ;  /* 0x0000000000007941 */ /* 0x000fea0003800000 */
.L_x_2398:
        /* <DEDUP_REMOVED lines=39> */
.L_x_2400:
        /* <DEDUP_REMOVED lines=22> */
.L_x_2401:
        /* <DEDUP_REMOVED lines=18> */
.L_x_2402:
        /* <DEDUP_REMOVED lines=22> */
.L_x_2403:
        /* <DEDUP_REMOVED lines=22> */
.L_x_2404:
[----:B------:R-:W-:Y:S01]  /*0930*/  IMAD.MOV.U32 R2, RZ, RZ, 0x1 ;  /* 0x00000001ff027424 */ /* 0x000fe200078e00ff */
[----:B------:R-:W-:Y:S01]  /*0940*/  ISETP.NE.AND P0, PT, R3, RZ, PT ;  /* 0x000000ff0300720c */ /* 0x000fe20003f05270 */
[----:B------:R-:W-:-:S03]  /*0950*/  NOP ;  /* 0x0000000000007918 */ /* 0x000fc60000000000 */
[----:B------:R-:W-:-:S05]  /*0960*/  SEL R2, R2, 0x2, !P0 ;  /* 0x0000000202027807 */ /* 0x000fca0004000000 */
[----:B------:R0:W-:Y:S02]  /*0970*/  STL [R1+0x24], R2 ;  /* 0x0000240201007387 */ /* 0x0001e40000100800 */
[----:B01234-:R-:W-:Y:S06]  /*0980*/  BAR.SYNC.DEFER_BLOCKING 0x0 ;  /* 0x0000000000007b1d */ /* 0x01ffec0000010000 */
[----:B------:R-:W-:Y:S05]  /*0990*/  @!P0 BRA `(.L_x_2405) ;  /* 0x0000012800a88947 */ /* 0x000fea0003800000 */
.L_x_2406:
        /* <DEDUP_REMOVED lines=19> */
[----:B------:R-:W2:Y:S01]  /*0ad0*/  LDL.LU R14, [R1+0x24] ;  /* 0x00002400010e7983 */ /* 0x000ea20000300800 */
[----:B------:R-:W-:-:S05]  /*0ae0*/  VIADD R200, R2, 0xffffff80 ;  /* 0xffffff8002c87836 */ /* 0x000fca0000000000 */
[----:B------:R-:W-:-:S04]  /*0af0*/  SHF.R.S32.HI R3, RZ, 0x1f, R200 ;  /* 0x0000001fff037819 */ /* 0x000fc800000114c8 */
[CC--:B------:R-:W-:Y:S02]  /*0b00*/  LEA.HI R0, R3.reuse, R200.reuse, RZ, 0x4 ;  /* 0x000000c803007211 */ /* 0x0c0fe400078f20ff */
[----:B------:R-:W-:Y:S02]  /*0b10*/  LEA.HI R2, R3, R200, RZ, 0x5 ;  /* 0x000000c803027211 */ /* 0x000fe400078f28ff */
[----:B------:R-:W-:Y:S02]  /*0b20*/  SHF.R.S32.HI R9, RZ, 0x4, R0 ;  /* 0x00000004ff097819 */ /* 0x000fe40000011400 */
[C---:B------:R-:W-:Y:S02]  /*0b30*/  LOP3.LUT R7, R0.reuse, 0xfffffff0, RZ, 0xc0, !PT ;  /* 0xfffffff000077812 */ /* 0x040fe400078ec0ff */
[----:B------:R-:W-:Y:S02]  /*0b40*/  LEA.HI R4, R0, R9, RZ, 0x1 ;  /* 0x0000000900047211 */ /* 0x000fe400078f08ff */
[--C-:B------:R-:W-:Y:S01]  /*0b50*/  SHF.R.S32.HI R0, RZ, 0x5, R2.reuse ;  /* 0x00000005ff007819 */ /* 0x100fe20000011402 */
[----:B------:R-:W-:Y:S01]  /*0b60*/  IMAD.IADD R7, R200, 0x1, -R7 ;  /* 0x00000001c8077824 */ /* 0x000fe200078e0a07 */
[----:B------:R-:W-:-:S02]  /*0b70*/  SHF.R.S32.HI R11, RZ, 0x1f, R2 ;  /* 0x0000001fff0b7819 */ /* 0x000fc40000011402 */
[----:B------:R-:W-:Y:S02]  /*0b80*/  LEA.HI R5, R3, R200, RZ, 0x7 ;  /* 0x000000c803057211 */ /* 0x000fe400078f38ff */
        /* <DEDUP_REMOVED lines=8> */
[----:B------:R-:W-:-:S03]  /*0c10*/  LOP3.LUT R8, R6, 0xfffffff8, RZ, 0xc0, !PT ;  /* 0xfffffff806087812 */ /* 0x000fc600078ec0ff */
[----:B------:R-:W-:Y:S01]  /*0c20*/  IMAD.IADD R4, R9, 0x1, -R4 ;  /* 0x0000000109047824 */ /* 0x000fe200078e0a04 */
[----:B------:R-:W-:Y:S01]  /*0c30*/  LOP3.LUT R9, R5, 0xffffff80, RZ, 0xc0, !PT ;  /* 0xffffff8005097812 */ /* 0x000fe200078ec0ff */
[----:B------:R-:W-:Y:S02]  /*0c40*/  IMAD R199, R11, 0x10, R10 ;  /* 0x000000100bc77824 */ /* 0x000fe400078e020a */
[----:B------:R-:W-:Y:S02]  /*0c50*/  IMAD.IADD R10, R7, 0x1, -R8 ;  /* 0x00000001070a7824 */ /* 0x000fe400078e0a08 */
[----:B------:R-:W-:Y:S02]  /*0c60*/  IMAD.IADD R9, R200, 0x1, -R9 ;  /* 0x00000001c8097824 */ /* 0x000fe400078e0a09 */
[----:B------:R-:W-:Y:S02]  /*0c70*/  IMAD.SHL.U32 R11, R10, 0x40, RZ ;  /* 0x000000400a0b7824 */ /* 0x000fe400078e00ff */
[----:B------:R-:W-:Y:S01]  /*0c80*/  IMAD.SHL.U32 R4, R4, 0x8, RZ ;  /* 0x0000000804047824 */ /* 0x000fe200078e00ff */
[----:B------:R-:W-:Y:S01]  /*0c90*/  SHF.R.S32.HI R2, RZ, 0x1f, R9 ;  /* 0x0000001fff027819 */ /* 0x000fe20000011409 */
[----:B------:R-:W-:Y:S01]  /*0ca0*/  IMAD.SHL.U32 R12, R6, 0x40, RZ ;  /* 0x00000040060c7824 */ /* 0x000fe200078e00ff */
[----:B------:R-:W-:Y:S01]  /*0cb0*/  LOP3.LUT R11, R11, 0x1c0, RZ, 0xc0, !PT ;  /* 0x000001c00b0b7812 */ /* 0x000fe200078ec0ff */
[----:B------:R-:W-:Y:S01]  /*0cc0*/  IMAD.U32 R199, R199, 0x40, R4 ;  /* 0x00000040c7c77824 */ /* 0x000fe200078e0004 */
[----:B------:R-:W-:-:S02]  /*0cd0*/  LEA.HI R6, R2, R9, RZ, 0x2 ;  /* 0x0000000902067211 */ /* 0x000fc400078f10ff */
[----:B------:R-:W-:Y:S02]  /*0ce0*/  LOP3.LUT R4, R11, 0x8, R4, 0xf8, !PT ;  /* 0x000000080b047812 */ /* 0x000fe400078ef804 */
[----:B------:R-:W-:Y:S02]  /*0cf0*/  LOP3.LUT R13, R12, 0x7ffffe00, RZ, 0xc0, !PT ;  /* 0x7ffffe000c0d7812 */ /* 0x000fe400078ec0ff */
[----:B------:R-:W-:Y:S02]  /*0d00*/  SHF.R.U32.HI R11, RZ, 0x3, R11 ;  /* 0x00000003ff0b7819 */ /* 0x000fe4000001160b */
[--C-:B------:R-:W-:Y:S01]  /*0d10*/  SHF.R.S32.HI R7, RZ, 0x2, R6.reuse ;  /* 0x00000002ff077819 */ /* 0x100fe20000011406 */
[----:B------:R-:W-:Y:S01]  /*0d20*/  IMAD R13, R0, 0x400, R13 ;  /* 0x00000400000d7824 */ /* 0x000fe200078e020d */
[----:B------:R-:W-:Y:S02]  /*0d30*/  SHF.R.S32.HI R8, RZ, 0x1f, R6 ;  /* 0x0000001fff087819 */ /* 0x000fe40000011406 */
[----:B------:R-:W-:-:S02]  /*0d40*/  LOP3.LUT R4, R4, R11, RZ, 0x3c, !PT ;  /* 0x0000000b04047212 */ /* 0x000fc400078e3cff */
[----:B------:R-:W-:Y:S02]  /*0d50*/  LEA.HI R8, R8, R7, RZ, 0x3 ;  /* 0x0000000708087211 */ /* 0x000fe400078f18ff */
[----:B------:R-:W-:Y:S01]  /*0d60*/  R2P PR, R10, 0x6 ;  /* 0x000000060a007804 */ /* 0x000fe20000000000 */
[----:B------:R-:W-:Y:S01]  /*0d70*/  IMAD.IADD R4, R13, 0x1, R4 ;  /* 0x000000010d047824 */ /* 0x000fe200078e0204 */
[----:B------:R-:W-:Y:S02]  /*0d80*/  LOP3.LUT R8, R8, 0xfffffff8, RZ, 0xc0, !PT ;  /* 0xfffffff808087812 */ /* 0x000fe400078ec0ff */
[----:B------:R-:W-:Y:S02]  /*0d90*/  LEA.HI R3, R3, R200, RZ, 0x3 ;  /* 0x000000c803037211 */ /* 0x000fe400078f18ff */
[----:B------:R-:W-:Y:S02]  /*0da0*/  LEA.HI R5, R5, R198, RZ, 0x1 ;  /* 0x000000c605057211 */ /* 0x000fe400078f08ff */
[----:B------:R-:W-:Y:S01]  /*0db0*/  LEA R23, R4, UR37, 0x1 ;  /* 0x0000002504177c11 */ /* 0x000fe2000f8e08ff */
[----:B------:R-:W-:Y:S01]  /*0dc0*/  IMAD.MOV.U32 R189, RZ, RZ, 0x40 ;  /* 0x00000040ffbd7424 */ /* 0x000fe200078e00ff */
[----:B------:R-:W-:Y:S01]  /*0dd0*/  LEA.HI R2, R2, R9, RZ, 0x5 ;  /* 0x0000000902027211 */ /* 0x000fe200078f28ff */
[----:B------:R-:W-:Y:S01]  /*0de0*/  IMAD.IADD R19, R7, 0x1, -R8 ;  /* 0x0000000107137824 */ /* 0x000fe200078e0a08 */
[----:B------:R-:W-:Y:S01]  /*0df0*/  R2UR UR5, R186 ;  /* 0x00000000ba0572ca */ /* 0x000fe200000e0000 */
[----:B------:R-:W-:Y:S01]  /*0e00*/  VIADD R190, R23, 0x36400 ;  /* 0x0003640017be7836 */ /* 0x000fe20000000000 */
[----:B------:R-:W-:-:S02]  /*0e10*/  LOP3.LUT R6, R6, 0x7ffffffc, RZ, 0xc0, !PT ;  /* 0x7ffffffc06067812 */ /* 0x000fc400078ec0ff */
[----:B------:R-:W-:Y:S02]  /*0e20*/  LOP3.LUT R7, R3, 0x1ffffff8, RZ, 0xc0, !PT ;  /* 0x1ffffff803077812 */ /* 0x000fe400078ec0ff */
[----:B------:R-:W-:Y:S01]  /*0e30*/  LOP3.LUT R5, R5, 0xfffffe, RZ, 0xc0, !PT ;  /* 0x00fffffe05057812 */ /* 0x000fe200078ec0ff */
[----:B------:R-:W-:Y:S01]  /*0e40*/  VIADD R188, R23, 0x36420 ;  /* 0x0003642017bc7836 */ /* 0x000fe20000000000 */
[----:B------:R-:W-:Y:S02]  /*0e50*/  SHF.R.S32.HI R2, RZ, 0x5, R2 ;  /* 0x00000005ff027819 */ /* 0x000fe40000011402 */
[----:B------:R-:W-:Y:S01]  /*0e60*/  SEL R189, R189, 0xffffffc0, !P2 ;  /* 0xffffffc0bdbd7807 */ /* 0x000fe20005000000 */
[----:B------:R-:W-:Y:S02]  /*0e70*/  IMAD.IADD R6, R9, 0x1, -R6 ;  /* 0x0000000109067824 */ /* 0x000fe400078e0a06 */
[----:B------:R-:W-:Y:S02]  /*0e80*/  IMAD.IADD R7, R200, 0x1, -R7 ;  /* 0x00000001c8077824 */ /* 0x000fe400078e0a07 */
[----:B------:R-:W-:-:S02]  /*0e90*/  IMAD.IADD R5, R198, 0x1, -R5 ;  /* 0x00000001c6057824 */ /* 0x000fc400078e0a05 */
[----:B------:R-:W-:Y:S01]  /*0ea0*/  @P1 VIADD R188, R190, 0xffffffe0 ;  /* 0xffffffe0bebc1836 */ /* 0x000fe20000000000 */
[----:B------:R-:W-:Y:S01]  /*0eb0*/  SHF.R.S32.HI R194, RZ, 0x3, R3 ;  /* 0x00000003ffc27819 */ /* 0x000fe20000011403 */
[----:B------:R-:W-:Y:S01]  /*0ec0*/  IMAD R19, R2, 0x10, R19 ;  /* 0x0000001002137824 */ /* 0x000fe200078e0213 */
[----:B------:R-:W-:Y:S01]  /*0ed0*/  MOV R2, RZ ;  /* 0x000000ff00027202 */ /* 0x000fe20000000f00 */
[----:B------:R-:W-:Y:S02]  /*0ee0*/  IMAD.IADD R190, R190, 0x1, R189 ;  /* 0x00000001bebe7824 */ /* 0x000fe400078e02bd */
[----:B------:R-:W-:Y:S02]  /*0ef0*/  IMAD.MOV.U32 R197, RZ, RZ, RZ ;  /* 0x000000ffffc57224 */ /* 0x000fe400078e00ff */
[----:B------:R-:W-:Y:S02]  /*0f00*/  IMAD.SHL.U32 R191, R7, 0x8, RZ ;  /* 0x0000000807bf7824 */ /* 0x000fe400078e00ff */
[----:B------:R-:W-:-:S02]  /*0f10*/  IMAD.SHL.U32 R22, R5, 0x100, RZ ;  /* 0x0000010005167824 */ /* 0x000fc400078e00ff */
[----:B------:R-:W-:Y:S02]  /*0f20*/  IMAD.SHL.U32 R16, R6, 0x2, RZ ;  /* 0x0000000206107824 */ /* 0x000fe400078e00ff */
[----:B------:R-:W-:Y:S01]  /*0f30*/  IMAD.IADD R189, R189, 0x1, R188 ;  /* 0x00000001bdbd7824 */ /* 0x000fe200078e02bc */
[----:B------:R-:W-:Y:S01]  /*0f40*/  UMOV UR36, URZ ;  /* 0x0000003f00247c82 */ /* 0x000fe20008000000 */
[----:B--2---:R-:W-:-:S07]  /*0f50*/  LOP3.LUT R192, R14, 0x1, RZ, 0xfc, !PT ;  /* 0x000000010ec07812 */ /* 0x004fce00078efcff */
.L_x_2509:
[----:B0-----:R-:W0:Y:S01]  /*0f60*/  LDC.64 R4, c[0x0][0xb20] ;  /* 0x0002c800ff047b82 */ /* 0x001e220000000a00 */
[----:B-1----:R-:W-:Y:S01]  /*0f70*/  IMAD.MOV.U32 R8, RZ, RZ, RZ ;  /* 0x000000ffff087224 */ /* 0x002fe200078e00ff */
[----:B------:R-:W-:-:S06]  /*0f80*/  ULDC.64 UR6, c[0x0][0x208] ;  /* 0x0000820000067ab9 */ /* 0x000fcc0000000a00 */
[----:B--23--:R-:W1:Y:S08]  /*0f90*/  LDC.64 R6, c[0x0][0xb10] ;  /* 0x0002c400ff067b82 */ /* 0x00ce700000000a00 */
[----:B------:R-:W2:Y:S01]  /*0fa0*/  LDC.64 R10, c[0x0][0x3f8] ;  /* 0x0000fe00ff0a7b82 */ /* 0x000ea20000000a00 */
[----:B0-----:R-:W-:-:S07]  /*0fb0*/  ISETP.NE.U32.AND P0, PT, R4, RZ, PT ;  /* 0x000000ff0400720c */ /* 0x001fce0003f05070 */
[----:B------:R-:W0:Y:S01]  /*0fc0*/  LDC R18, c[0x0][0x288] ;  /* 0x0000a200ff127b82 */ /* 0x000e220000000800 */
[----:B------:R-:W-:Y:S02]  /*0fd0*/  ISETP.NE.AND.EX P0, PT, R5, RZ, PT, P0 ;  /* 0x000000ff0500720c */ /* 0x000fe40003f05300 */
[----:B-1----:R-:W-:-:S05]  /*0fe0*/  ISETP.NE.U32.AND P1, PT, R6, RZ, PT ;  /* 0x000000ff0600720c */ /* 0x002fca0003f25070 */
[----:B------:R-:W1:Y:S01]  /*0ff0*/  LDC R0, c[0x0][0x404] ;  /* 0x00010100ff007b82 */ /* 0x000e620000000800 */
[----:B------:R-:W-:-:S07]  /*1000*/  ISETP.NE.AND.EX P1, PT, R7, RZ, PT, P1 ;  /* 0x000000ff0700720c */ /* 0x000fce0003f25310 */
[----:B------:R-:W3:Y:S08]  /*1010*/  @P0 LDC.64 R4, c[0x0][0xb20] ;  /* 0x0002c800ff040b82 */ /* 0x000ef00000000a00 */
[----:B------:R-:W4:Y:S08]  /*1020*/  @P1 LDC.64 R6, c[0x0][0xb10] ;  /* 0x0002c400ff061b82 */ /* 0x000f300000000a00 */
[----:B------:R-:W1:Y:S01]  /*1030*/  LDC R17, c[0x0][0x2e0] ;  /* 0x0000b800ff117b82 */ /* 0x000e620000000800 */
[----:B---3--:R-:W-:-:S05]  /*1040*/  @P0 IMAD.WIDE R4, R187, 0x4, R4 ;  /* 0x00000004bb040825 */ /* 0x008fca00078e0204 */
[----:B------:R3:W5:Y:S01]  /*1050*/  @P0 LDG.E R8, desc[UR6][R4.64] ;  /* 0x0000000604080981 */ /* 0x000762000c1e1900 */
[----:B--2---:R-:W-:Y:S01]  /*1060*/  ISETP.NE.U32.AND P0, PT, R10, RZ, PT ;  /* 0x000000ff0a00720c */ /* 0x004fe20003f05070 */
[----:B----4-:R-:W-:-:S03]  /*1070*/  @P1 IMAD.WIDE R6, R187, 0x4, R6 ;  /* 0x00000004bb061825 */ /* 0x010fc600078e0206 */
[----:B------:R-:W-:Y:S02]  /*1080*/  ISETP.NE.AND.EX P0, PT, R11, RZ, PT, P0 ;  /* 0x000000ff0b00720c */ /* 0x000fe40003f05300 */
[----:B0-----:R3:W5:Y:S01]  /*1090*/  @P1 LDG.E R18, desc[UR6][R6.64] ;  /* 0x0000000606121981 */ /* 0x001762000c1e1900 */
[----:B------:R-:W-:Y:S01]  /*10a0*/  ULDC.64 UR6, c[0x0][0xb18] ;  /* 0x0002c60000067ab9 */ /* 0x000fe20000000a00 */
[----:B-1----:R-:W-:Y:S01]  /*10b0*/  SEL R0, R0, 0x1, P0 ;  /* 0x0000000100007807 */ /* 0x002fe20000000000 */
[----:B------:R-:W-:Y:S01]  /*10c0*/  UMOV UR39, UR5 ;  /* 0x0000000500277c82 */ /* 0x000fe20008000000 */
[----:B------:R-:W-:-:S03]  /*10d0*/  ISETP.NE.U32.AND P2, PT, RZ, UR6, PT ;  /* 0x00000006ff007c0c */ /* 0x000fc6000bf45070 */
[----:B------:R-:W-:Y:S01]  /*10e0*/  IMAD R17, R0, R17, RZ ;  /* 0x0000001100117224 */ /* 0x000fe200078e02ff */
[----:B------:R-:W-:Y:S01]  /*10f0*/  ISETP.NE.AND.EX P2, PT, RZ, UR7, PT, P2 ;  /* 0x00000007ff007c0c */ /* 0x000fe2000bf45320 */
[----:B------:R-:W-:-:S12]  /*1100*/  @P1 BRA `(.L_x_2407) ;  /* 0x0000000000281947 */ /* 0x000fd80003800000 */
[----:B------:R-:W-:Y:S02]  /*1110*/  ULDC.64 UR4, c[0x0][0xaf8] ;  /* 0x0002be0000047ab9 */ /* 0x000fe40000000a00 */
[----:B------:R-:W-:-:S04]  /*1120*/  ISETP.NE.U32.AND P0, PT, RZ, UR4, PT ;  /* 0x00000004ff007c0c */ /* 0x000fc8000bf05070 */
[----:B------:R-:W-:-:S13]  /*1130*/  ISETP.NE.AND.EX P0, PT, RZ, UR5, PT, P0 ;  /* 0x00000005ff007c0c */ /* 0x000fda000bf05300 */
[----:B------:R-:W-:Y:S05]  /*1140*/  @!P0 BRA `(.L_x_2407) ;  /* 0x0000000000188947 */ /* 0x000fea0003800000 */
[----:B---3--:R-:W0:Y:S01]  /*1150*/  LDC.64 R4, c[0x0][0xaf8] ;  /* 0x0002be00ff047b82 */ /* 0x008e220000000a00 */
[----:B------:R-:W-:Y:S01]  /*1160*/  ULDC.64 UR4, c[0x0][0x208] ;  /* 0x0000820000047ab9 */ /* 0x000fe20000000a00 */
[----:B0-----:R-:W-:-:S05]  /*1170*/  IMAD.WIDE R4, R187, 0x4, R4 ;  /* 0x00000004bb047825 */ /* 0x001fca00078e0204 */
[----:B-----5:R-:W2:Y:S04]  /*1180*/  LDG.E R18, desc[UR4][R4.64] ;  /* 0x0000000404127981 */ /* 0x020ea8000c1e1900 */
[----:B------:R-:W2:Y:S02]  /*1190*/  LDG.E R3, desc[UR4][R4.64+0x4] ;  /* 0x0000040404037981 */ /* 0x000ea4000c1e1900 */
[----:B--2---:R-:W-:-:S07]  /*11a0*/  IMAD.IADD R18, R3, 0x1, -R18 ;  /* 0x0000000103127824 */ /* 0x004fce00078e0a12 */
.L_x_2407:
[----:B------:R-:W-:Y:S02]  /*11b0*/  IMAD.MOV.U32 R196, RZ, RZ, R185 ;  /* 0x000000ffffc47224 */ /* 0x000fe400078e00b9 */
[----:B------:R-:W-:Y:S01]  /*11c0*/  IMAD.MOV.U32 R193, RZ, RZ, R187 ;  /* 0x000000ffffc17224 */ /* 0x000fe200078e00bb */
[----:B------:R-:W-:Y:S06]  /*11d0*/  @!P2 BRA `(.L_x_2408) ;  /* 0x000000000014a947 */ /* 0x000fec0003800000 */
[----:B---3--:R-:W0:Y:S01]  /*11e0*/  LDC.64 R4, c[0x0][0xb18] ;  /* 0x0002c600ff047b82 */ /* 0x008e220000000a00 */
[----:B------:R-:W-:Y:S01]  /*11f0*/  ULDC.64 UR4, c[0x0][0x208] ;  /* 0x0000820000047ab9 */ /* 0x000fe20000000a00 */
[----:B0-----:R-:W-:-:S05]  /*1200*/  IMAD.WIDE R4, R187, 0x4, R4 ;  /* 0x00000004bb047825 */ /* 0x001fca00078e0204 */
[----:B------:R0:W5:Y:S01]  /*1210*/  LDG.E R17, desc[UR4][R4.64] ;  /* 0x0000000404117981 */ /* 0x000162000c1e1900 */
[----:B------:R-:W-:Y:S05]  /*1220*/  BRA `(.L_x_2409) ;  /* 0x0000000000287947 */ /* 0x000fea0003800000 */
.L_x_2408:
[----:B------:R-:W-:Y:S02]  /*1230*/  ULDC.64 UR4, c[0x0][0xb00] ;  /* 0x0002c00000047ab9 */ /* 0x000fe40000000a00 */
[----:B------:R-:W-:-:S04]  /*1240*/  ISETP.NE.U32.AND P0, PT, RZ, UR4, PT ;  /* 0x00000004ff007c0c */ /* 0x000fc8000bf05070 */
[----:B------:R-:W-:-:S13]  /*1250*/  ISETP.NE.AND.EX P0, PT, RZ, UR5, PT, P0 ;  /* 0x00000005ff007c0c */ /* 0x000fda000bf05300 */
[----:B------:R-:W-:Y:S05]  /*1260*/  @!P0 BRA `(.L_x_2409) ;  /* 0x0000000000188947 */ /* 0x000fea0003800000 */
[----:B---3--:R-:W0:Y:S01]  /*1270*/  LDC.64 R4, c[0x0][0xb00] ;  /* 0x0002c000ff047b82 */ /* 0x008e220000000a00 */
[----:B------:R-:W-:Y:S01]  /*1280*/  ULDC.64 UR4, c[0x0][0x208] ;  /* 0x0000820000047ab9 */ /* 0x000fe20000000a00 */
[----:B0-----:R-:W-:-:S05]  /*1290*/  IMAD.WIDE R4, R187, 0x4, R4 ;  /* 0x00000004bb047825 */ /* 0x001fca00078e0204 */
[----:B------:R-:W2:Y:S04]  /*12a0*/  LDG.E R17, desc[UR4][R4.64] ;  /* 0x0000000404117981 */ /* 0x000ea8000c1e1900 */
[----:B------:R-:W2:Y:S02]  /*12b0*/  LDG.E R0, desc[UR4][R4.64+0x4] ;  /* 0x0000040404007981 */ /* 0x000ea4000c1e1900 */
[----:B--2---:R-:W-:-:S07]  /*12c0*/  IMAD.IADD R17, R0, 0x1, -R17 ;  /* 0x0000000100117824 */ /* 0x004fce00078e0a11 */
.L_x_2409:
[----:B---3--:R-:W2:Y:S01]  /*12d0*/  LDL R6, [R1+0x4] ;  /* 0x0000040001067983 */ /* 0x008ea20000100800 */
[----:B0-----:R-:W0:Y:S01]  /*12e0*/  LDC R5, c[0x0][0xad8] ;  /* 0x0002b600ff057b82 */ /* 0x001e220000000800 */
[----:B-----5:R-:W-:Y:S01]  /*12f0*/  IMAD.IADD R17, R17, 0x1, -R8 ;  /* 0x0000000111117824 */ /* 0x020fe200078e0a08 */
[----:B------:R-:W-:-:S03]  /*1300*/  LEA R4, R185, 0x40, 0x6 ;  /* 0x00000040b9047811 */ /* 0x000fc600078e30ff */
[C---:B------:R-:W-:Y:S01]  /*1310*/  VIADD R0, R17.reuse, 0x3f ;  /* 0x0000003f11007836 */ /* 0x040fe20000000000 */
[----:B------:R-:W-:-:S04]  /*1320*/  IADD3 R8, R17, R4, -R18 ;  /* 0x0000000411087210 */ /* 0x000fc80007ffe812 */
[----:B------:R-:W-:-:S04]  /*1330*/  SHF.R.S32.HI R3, RZ, 0x1f, R0 ;  /* 0x0000001fff037819 */ /* 0x000fc80000011400 */
[----:B------:R-:W-:-:S04]  /*1340*/  LEA.HI R3, R3, R0, RZ, 0x6 ;  /* 0x0000000003037211 */ /* 0x000fc800078f30ff */
[----:B------:R-:W-:Y:S01]  /*1350*/  SHF.R.S32.HI R168, RZ, 0x6, R3 ;  /* 0x00000006ffa87819 */ /* 0x000fe20000011403 */
[----:B0-----:R-:W-:Y:S01]  /*1360*/  IMAD.IADD R0, R8, 0x1, R5 ;  /* 0x0000000108007824 */ /* 0x001fe200078e0205 */
[----:B--2---:R-:W-:-:S13]  /*1370*/  ISETP.NE.AND P0, PT, R6, 0x1, PT ;  /* 0x000000010600780c */ /* 0x004fda0003f05270 */
[----:B------:R-:W-:Y:S05]  /*1380*/  @!P0 BRA `(.L_x_2410) ;  /* 0x0000001c00b08947 */ /* 0x000fea0003800000 */
[----:B------:R-:W0:Y:S02]  /*1390*/  LDC R6, c[0x0][0xadc] ;  /* 0x0002b700ff067b82 */ /* 0x000e240000000800 */
[----:B0-----:R-:W-:-:S13]  /*13a0*/  ISETP.GE.AND P1, PT, R6, 0x1, PT ;  /* 0x000000010600780c */ /* 0x001fda0003f26270 */
[----:B------:R-:W-:Y:S05]  /*13b0*/  @!P1 BRA `(.L_x_2411) ;  /* 0x0000000000409947 */ /* 0x000fea0003800000 */
[C---:B------:R-:W-:Y:S02]  /*13c0*/  ISETP.GT.AND P0, PT, R8.reuse, RZ, PT ;  /* 0x000000ff0800720c */ /* 0x040fe40003f04270 */
[----:B------:R-:W-:-:S11]  /*13d0*/  IADD3 R3, R8, -0x1, RZ ;  /* 0xffffffff08037810 */ /* 0x000fd60007ffe0ff */
        /* <DEDUP_REMOVED lines=8> */
.L_x_2412:
[----:B------:R-:W-:-:S13]  /*1460*/  ISETP.NE.AND P0, PT, R6, 0x1, PT ;  /* 0x000000010600780c */ /* 0x000fda0003f05270 */
[----:B------:R-:W0:Y:S02]  /*1470*/  @P0 LDC.64 R4, c[0x0][0xae0] ;  /* 0x0002b800ff040b82 */ /* 0x000e240000000a00 */
[----:B0-----:R-:W-:-:S05]  /*1480*/  @P0 IMAD.HI.U32 R4, R3, R4, RZ ;  /* 0x0000000403040227 */ /* 0x001fca00078e00ff */
[----:B------:R-:W-:-:S07]  /*1490*/  @P0 SHF.R.U32.HI R3, RZ, R5, R4 ;  /* 0x00000005ff030219 */ /* 0x000fce0000011604 */
.L_x_2413:
[----:B------:R-:W-:-:S05]  /*14a0*/  IMAD R3, R3, R6, R6 ;  /* 0x0000000603037224 */ /* 0x000fca00078e0206 */
[----:B------:R-:W-:-:S07]  /*14b0*/  VIMNMX R0, R0, R3, PT ;  /* 0x0000000300007248 */ /* 0x000fce0003fe0100 */
.L_x_2411:
[----:B------:R-:W-:Y:S01]  /*14c0*/  VIADD R0, R0, 0x3f ;  /* 0x0000003f00007836 */ /* 0x000fe20000000000 */
[----:B------:R-:W-:Y:S01]  /*14d0*/  ULDC UR4, c[0x0][0xad4] ;  /* 0x0002b50000047ab9 */ /* 0x000fe20000000800 */
[----:B------:R-:W-:-:S03]  /*14e0*/  IMAD R18, R185, 0x40, -R18 ;  /* 0x00000040b9127824 */ /* 0x000fc600078e0a12 */
[----:B------:R-:W-:Y:S01]  /*14f0*/  SHF.R.S32.HI R3, RZ, 0x1f, R0 ;  /* 0x0000001fff037819 */ /* 0x000fe20000011400 */
[----:B------:R-:W-:-:S03]  /*1500*/  IMAD.IADD R18, R17, 0x1, R18 ;  /* 0x0000000111127824 */ /* 0x000fc600078e0212 */
[----:B------:R-:W-:Y:S01]  /*1510*/  LEA.HI R3, R3, R0, RZ, 0x6 ;  /* 0x0000000003037211 */ /* 0x000fe200078f30ff */
[----:B------:R-:W-:-:S03]  /*1520*/  VIADD R5, R18, -UR4 ;  /* 0x8000000412057c36 */ /* 0x000fc60008000000 */
[----:B------:R-:W-:-:S04]  /*1530*/  SHF.R.S32.HI R3, RZ, 0x6, R3 ;  /* 0x00000006ff037819 */ /* 0x000fc80000011403 */
[----:B------:R-:W-:Y:S01]  /*1540*/  VIMNMX R4, R168, R3, PT ;  /* 0x00000003a8047248 */ /* 0x000fe20003fe0100 */
[----:B------:R-:W-:Y:S06]  /*1550*/  @!P1 BRA `(.L_x_2414) ;  /* 0x00000000003c9947 */ /* 0x000fec0003800000 */
        /* <DEDUP_REMOVED lines=9> */
.L_x_2415:
[----:B------:R-:W-:-:S13]  /*15f0*/  ISETP.NE.AND P0, PT, R6, 0x1, PT ;  /* 0x000000010600780c */ /* 0x000fda0003f05270 */
[----:B------:R-:W0:Y:S02]  /*1600*/  @P0 LDC.64 R8, c[0x0][0xae0] ;  /* 0x0002b800ff080b82 */ /* 0x000e240000000a00 */
[----:B0-----:R-:W-:-:S05]  /*1610*/  @P0 IMAD.HI.U32 R0, R18, R8, RZ ;  /* 0x0000000812000227 */ /* 0x001fca00078e00ff */
[----:B------:R-:W-:-:S07]  /*1620*/  @P0 SHF.R.U32.HI R18, RZ, R9, R0 ;  /* 0x00000009ff120219 */ /* 0x000fce0000011600 */
.L_x_2416:
[----:B------:R-:W-:-:S05]  /*1630*/  IMAD R18, R18, R6, RZ ;  /* 0x0000000612127224 */ /* 0x000fca00078e02ff */
[----:B------:R-:W-:-:S07]  /*1640*/  VIMNMX R5, R5, R18, !PT ;  /* 0x0000001205057248 */ /* 0x000fce0007fe0100 */
.L_x_2414:
[----:B------:R-:W-:Y:S01]  /*1650*/  SHF.R.S32.HI R6, RZ, 0x1f, R5 ;  /* 0x0000001fff067819 */ /* 0x000fe20000011405 */
[----:B------:R-:W-:Y:S01]  /*1660*/  IMAD.MOV.U32 R0, RZ, RZ, RZ ;  /* 0x000000ffff007224 */ /* 0x000fe200078e00ff */
[----:B------:R-:W-:Y:S01]  /*1670*/  PLOP3.LUT P0, PT, PT, PT, PT, 0x80, 0x0 ;  /* 0x000000000000781c */ /* 0x000fe20003f0f070 */
[----:B------:R-:W-:Y:S01]  /*1680*/  IMAD.MOV.U32 R3, RZ, RZ, RZ ;  /* 0x000000ffff037224 */ /* 0x000fe200078e00ff */
[----:B------:R-:W-:Y:S02]  /*1690*/  LEA.HI R6, R6, R5, RZ, 0x6 ;  /* 0x0000000506067211 */ /* 0x000fe400078f30ff */
[----:B------:R-:W-:Y:S02]  /*16a0*/  CS2R R150, SRZ ;  /* 0x0000000000967805 */ /* 0x000fe4000001ff00 */
        /* <DEDUP_REMOVED lines=61> */
[----:B------:R-:W-:Y:S02]  /*1a80*/  CS2R R38, SRZ ;  /* 0x0000000000267805 */ /* 0x000fe4000001ff00 */
[----:B------:R-:W-:Y:S01]  /*1a90*/  CS2R R34, SRZ ;  /* 0x0000000000227805 */ /* 0x000fe2000001ff00 */
[----:B------:R-:W-:Y:S01]  /*1aa0*/  IMAD.MOV.U32 R169, RZ, RZ, RZ ;  /* 0x000000ffffa97224 */ /* 0x000fe200078e00ff */
[----:B------:R-:W-:Y:S01]  /*1ab0*/  CS2R R170, SRZ ;  /* 0x0000000000aa7805 */ /* 0x000fe2000001ff00 */
[----:B------:R-:W-:-:S02]  /*1ac0*/  IMAD.MOV.U32 R7, RZ, RZ, RZ ;  /* 0x000000ffff077224 */ /* 0x000fc400078e00ff */
[----:B------:R-:W-:Y:S02]  /*1ad0*/  IMAD.MOV.U32 R20, RZ, RZ, RZ ;  /* 0x000000ffff147224 */ /* 0x000fe400078e00ff */
[----:B------:R-:W-:Y:S02]  /*1ae0*/  IMAD.MOV.U32 R5, RZ, RZ, RZ ;  /* 0x000000ffff057224 */ /* 0x000fe400078e00ff */
[----:B------:R-:W-:Y:S01]  /*1af0*/  IMAD.MOV.U32 R24, RZ, RZ, RZ ;  /* 0x000000ffff187224 */ /* 0x000fe200078e00ff */
[----:B------:R-:W-:Y:S06]  /*1b00*/  @!P1 BRA `(.L_x_2417) ;  /* 0x000000f000209947 */ /* 0x000fec0003800000 */
[----:B------:R-:W0:Y:S01]  /*1b10*/  SHFL.IDX PT, R0, R198, RZ, 0x1f ;  /* 0x00001fffc6007589 */ /* 0x000e2200000e0000 */
[----:B------:R-:W-:Y:S01]  /*1b20*/  UMOV UR7, 0x40000040 ;  /* 0x4000004000077882 */ /* 0x000fe20000000000 */
[----:B------:R-:W-:Y:S01]  /*1b30*/  UMOV UR9, 0x40000040 ;  /* 0x4000004000097882 */ /* 0x000fe20000000000 */
[----:B------:R-:W-:Y:S01]  /*1b40*/  UMOV UR11, 0x40000040 ;  /* 0x40000040000b7882 */ /* 0x000fe20000000000 */
[----:B------:R-:W-:Y:S01]  /*1b50*/  BAR.SYNC.DEFER_BLOCKING 0xe, 0x100 ;  /* 0x0384000000007b1d */ /* 0x000fe20000010000 */
[----:B------:R-:W-:-:S05]  /*1b60*/  VIADD R3, R4, 0xfffffffe ;  /* 0xfffffffe04037836 */ /* 0x000fca0000000000 */
[----:B------:R-:W-:Y:S01]  /*1b70*/  UMOV UR13, 0x40000040 ;  /* 0x40000040000d7882 */ /* 0x000fe20000000000 */
[----:B------:R-:W-:Y:S01]  /*1b80*/  UMOV UR15, 0x40000040 ;  /* 0x40000040000f7882 */ /* 0x000fe20000000000 */
[----:B------:R-:W-:Y:S01]  /*1b90*/  UMOV UR17, 0x40000040 ;  /* 0x4000004000117882 */ /* 0x000fe20000000000 */
[----:B------:R-:W-:Y:S01]  /*1ba0*/  UMOV UR19, 0x40000040 ;  /* 0x4000004000137882 */ /* 0x000fe20000000000 */
[----:B------:R-:W1:Y:S01]  /*1bb0*/  S2R R8, SR_TID.X ;  /* 0x0000000000087919 */ /* 0x000e620000002100 */
[----:B------:R-:W-:Y:S02]  /*1bc0*/  ISETP.GE.AND P0, PT, R3, R6, PT ;  /* 0x000000060300720c */ /* 0x000fe40003f06270 */
        /* <DEDUP_REMOVED lines=45> */
.L_x_2419:
[----:B------:R-:W-:Y:S01]  /*1ea0*/  BAR.SYNC.DEFER_BLOCKING 0xe, 0x100 ;  /* 0x0384000000007b1d */ /* 0x000fe20000010000 */
[----:B01----:R-:W-:Y:S01]  /*1eb0*/  IMAD.U32 R0, RZ, RZ, UR36 ;  /* 0x00000024ff007e24 */ /* 0x003fe2000f8e00ff */
[----:B------:R-:W-:Y:S01]  /*1ec0*/  UIADD3 UR36, UR36, 0x1, URZ ;  /* 0x0000000124247890 */ /* 0x000fe2000fffe03f */
[C---:B------:R-:W-:Y:S01]  /*1ed0*/  ISETP.GT.AND P0, PT, R3.reuse, R6, PT ;  /* 0x000000060300720c */ /* 0x040fe20003f04270 */
[----:B------:R-:W-:Y:S02]  /*1ee0*/  VIADD R3, R3, 0xffffffff ;  /* 0xffffffff03037836 */ /* 0x000fe40000000000 */
[----:B------:R-:W-:Y:S01]  /*1ef0*/  IMAD R0, R0, 0x40, R19 ;  /* 0x0000004000007824 */ /* 0x000fe200078e0213 */
[----:B------:R-:W-:Y:S01]  /*1f00*/  UISETP.NE.AND UP0, UPT, UR36, 0x2, UPT ;  /* 0x000000022400788c */ /* 0x000fe2000bf05270 */
[----:B------:R-:W-:Y:S01]  /*1f10*/  UMOV UR7, 0x40000040 ;  /* 0x4000004000077882 */ /* 0x000fe20000000000 */
[----:B------:R-:W-:Y:S02]  /*1f20*/  UMOV UR11, 0x40000040 ;  /* 0x40000040000b7882 */ /* 0x000fe40000000000 */
[----:B------:R-:W-:Y:S01]  /*1f30*/  LEA R0, R0, UR37, 0x2 ;  /* 0x0000002500007c11 */ /* 0x000fe2000f8e10ff */
[----:B------:R-:W-:Y:S01]  /*1f40*/  USEL UR36, UR36, URZ, UP0 ;  /* 0x0000003f24247287 */ /* 0x000fe20008000000 */
[----:B------:R-:W-:Y:S01]  /*1f50*/  UMOV UR15, 0x40000040 ;  /* 0x40000040000f7882 */ /* 0x000fe20000000000 */
[----:B------:R-:W-:-:S02]  /*1f60*/  UMOV UR19, 0x40000040 ;  /* 0x4000004000137882 */ /* 0x000fc40000000000 */
[----:B------:R-:W-:-:S04]  /*1f70*/  ULEA UR6, UR36, UR20, 0xc ;  /* 0x0000001424067291 */ /* 0x000fc8000f8e603f */
[----:B------:R-:W-:Y:S02]  /*1f80*/  UIADD3 UR10, UR6, 0x80, URZ ;  /* 0x00000080060a7890 */ /* 0x000fe4000fffe03f */
[----:B------:R-:W-:Y:S01]  /*1f90*/  UIADD3 UR14, UR6, 0x100, URZ ;  /* 0x00000100060e7890 */ /* 0x000fe2000fffe03f */
[----:B------:R-:W0:Y:S01]  /*1fa0*/  LDS R4, [R0+0x38400] ;  /* 0x0384000000047984 */ /* 0x000e220000000800 */
[----:B------:R-:W-:-:S03]  /*1fb0*/  UIADD3 UR18, UR6, 0x180, URZ ;  /* 0x0000018006127890 */ /* 0x000fc6000fffe03f */
[----:B------:R1:W2:Y:S02]  /*1fc0*/  LDS R5, [R0+0x38420] ;  /* 0x0384200000057984 */ /* 0x0002a40000000800 */
[----:B-1----:R-:W-:-:S05]  /*1fd0*/  IMAD.U32 R0, RZ, RZ, UR36 ;  /* 0x00000024ff007e24 */ /* 0x002fca000f8e00ff */
[----:B------:R-:W-:-:S04]  /*1fe0*/  @!P1 LEA R0, R0, UR37, 0x3 ;  /* 0x0000002500009c11 */ /* 0x000fc8000f8e18ff */
[----:B------:R-:W-:-:S04]  /*1ff0*/  @!P1 IADD3 R0, R0, 0x38860, RZ ;  /* 0x0003886000009810 */ /* 0x000fc80007ffe0ff */
        /* <DEDUP_REMOVED lines=149> */
.L_x_2418:
        /* <DEDUP_REMOVED lines=144> */
.L_x_2410:
[----:B------:R-:W0:Y:S02]  /*3250*/  LDC R6, c[0x0][0xadc] ;  /* 0x0002b700ff067b82 */ /* 0x000e240000000800 */
[----:B0-----:R-:W-:-:S13]  /*3260*/  ISETP.GE.AND P0, PT, R6, 0x1, PT ;  /* 0x000000010600780c */ /* 0x001fda0003f06270 */
[----:B------:R-:W-:Y:S05]  /*3270*/  @!P0 BRA `(.L_x_2420) ;  /* 0x0000000000408947 */ /* 0x000fea0003800000 */
[C---:B------:R-:W-:Y:S01]  /*3280*/  ISETP.GT.AND P1, PT, R8.reuse, RZ, PT ;  /* 0x000000ff0800720c */ /* 0x040fe20003f24270 */
[----:B------:R-:W-:-:S12]  /*3290*/  VIADD R3, R8, 0xffffffff ;  /* 0xffffffff08037836 */ /* 0x000fd80000000000 */
        /* <DEDUP_REMOVED lines=8> */
.L_x_2421:
[----:B------:R-:W-:-:S13]  /*3320*/  ISETP.NE.AND P1, PT, R6, 0x1, PT ;  /* 0x000000010600780c */ /* 0x000fda0003f25270 */
[----:B------:R-:W0:Y:S02]  /*3330*/  @P1 LDC.64 R4, c[0x0][0xae0] ;  /* 0x0002b800ff041b82 */ /* 0x000e240000000a00 */
[----:B0-----:R-:W-:-:S05]  /*3340*/  @P1 IMAD.HI.U32 R4, R3, R4, RZ ;  /* 0x0000000403041227 */ /* 0x001fca00078e00ff */
[----:B------:R-:W-:-:S07]  /*3350*/  @P1 SHF.R.U32.HI R3, RZ, R5, R4 ;  /* 0x00000005ff031219 */ /* 0x000fce0000011604 */
.L_x_2422:
[----:B------:R-:W-:-:S05]  /*3360*/  IMAD R3, R3, R6, R6 ;  /* 0x0000000603037224 */ /* 0x000fca00078e0206 */
[----:B------:R-:W-:-:S07]  /*3370*/  VIMNMX R0, R0, R3, PT ;  /* 0x0000000300007248 */ /* 0x000fce0003fe0100 */
.L_x_2420:
[----:B------:R-:W-:Y:S01]  /*3380*/  VIADD R0, R0, 0x3f ;  /* 0x0000003f00007836 */ /* 0x000fe20000000000 */
[----:B------:R-:W-:Y:S01]  /*3390*/  ULDC UR4, c[0x0][0xad4] ;  /* 0x0002b50000047ab9 */ /* 0x000fe20000000800 */
[----:B------:R-:W-:-:S03]  /*33a0*/  IMAD R4, R185, 0x40, -R18 ;  /* 0x00000040b9047824 */ /* 0x000fc600078e0a12 */
[----:B------:R-:W-:-:S04]  /*33b0*/  SHF.R.S32.HI R3, RZ, 0x1f, R0 ;  /* 0x0000001fff037819 */ /* 0x000fc80000011400 */
[----:B------:R-:W-:Y:S01]  /*33c0*/  LEA.HI R3, R3, R0, RZ, 0x6 ;  /* 0x0000000003037211 */ /* 0x000fe200078f30ff */
[----:B------:R-:W-:-:S03]  /*33d0*/  IMAD.IADD R0, R17, 0x1, R4 ;  /* 0x0000000111007824 */ /* 0x000fc600078e0204 */
[----:B------:R-:W-:Y:S01]  /*33e0*/  SHF.R.S32.HI R3, RZ, 0x6, R3 ;  /* 0x00000006ff037819 */ /* 0x000fe20000011403 */
[----:B------:R-:W-:-:S03]  /*33f0*/  VIADD R4, R0, -UR4 ;  /* 0x8000000400047c36 */ /* 0x000fc60008000000 */
[----:B------:R-:W-:Y:S01]  /*3400*/  VIMNMX R168, R168, R3, PT ;  /* 0x00000003a8a87248 */ /* 0x000fe20003fe0100 */
[----:B------:R-:W-:Y:S06]  /*3410*/  @!P0 BRA `(.L_x_2423) ;  /* 0x0000000000408947 */ /* 0x000fec0003800000 */
[----:B------:R-:W-:-:S05]  /*3420*/  IMAD.MOV.U32 R3, RZ, RZ, R0 ;  /* 0x000000ffff037224 */ /* 0x000fca00078e0000 */
        /* <DEDUP_REMOVED lines=9> */
.L_x_2424:
[----:B------:R-:W-:-:S13]  /*34c0*/  ISETP.NE.AND P0, PT, R6, 0x1, PT ;  /* 0x000000010600780c */ /* 0x000fda0003f05270 */
[----:B------:R-:W0:Y:S02]  /*34d0*/  @P0 LDC.64 R8, c[0x0][0xae0] ;  /* 0x0002b800ff080b82 */ /* 0x000e240000000a00 */
[----:B0-----:R-:W-:-:S05]  /*34e0*/  @P0 IMAD.HI.U32 R0, R3, R8, RZ ;  /* 0x0000000803000227 */ /* 0x001fca00078e00ff */
[----:B------:R-:W-:-:S07]  /*34f0*/  @P0 SHF.R.U32.HI R3, RZ, R9, R0 ;  /* 0x00000009ff030219 */ /* 0x000fce0000011600 */
.L_x_2425:
[----:B------:R-:W-:-:S05]  /*3500*/  IMAD R3, R3, R6, RZ ;  /* 0x0000000603037224 */ /* 0x000fca00078e02ff */
[----:B------:R-:W-:-:S07]  /*3510*/  VIMNMX R4, R4, R3, !PT ;  /* 0x0000000304047248 */ /* 0x000fce0007fe0100 */
.L_x_2423:
        /* <DEDUP_REMOVED lines=71> */
[----:B------:R-:W-:Y:S01]  /*3990*/  IMAD.MOV.U32 R7, RZ, RZ, RZ ;  /* 0x000000ffff077224 */ /* 0x000fe200078e00ff */
[----:B------:R-:W-:Y:S01]  /*39a0*/  MOV R24, RZ ;  /* 0x000000ff00187202 */ /* 0x000fe20000000f00 */
[----:B------:R-:W-:-:S02]  /*39b0*/  IMAD.MOV.U32 R20, RZ, RZ, RZ ;  /* 0x000000ffff147224 */ /* 0x000fc400078e00ff */
[----:B------:R-:W-:Y:S01]  /*39c0*/  IMAD.MOV.U32 R5, RZ, RZ, RZ ;  /* 0x000000ffff057224 */ /* 0x000fe200078e00ff */
        /* <DEDUP_REMOVED lines=31> */
.L_x_2426:
[----:B------:R-:W-:Y:S02]  /*3bc0*/  LEA.HI R0, R197, R197, RZ, 0x1 ;  /* 0x000000c5c5007211 */ /* 0x000fe400078f08ff */
[----:B------:R-:W-:Y:S02]  /*3bd0*/  ISETP.NE.AND P0, PT, R192, 0x3, PT ;  /* 0x00000003c000780c */ /* 0x000fe40003f05270 */
[----:B------:R-:W-:-:S05]  /*3be0*/  LOP3.LUT R0, R0, 0xfffffffe, RZ, 0xc0, !PT ;  /* 0xfffffffe00007812 */ /* 0x000fca00078ec0ff */
[----:B------:R-:W-:-:S05]  /*3bf0*/  IMAD.IADD R0, R197, 0x1, -R0 ;  /* 0x00000001c5007824 */ /* 0x000fca00078e0a00 */
[----:B------:R-:W-:-:S04]  /*3c00*/  SHF.L.U32 R0, R0, 0x1f, RZ ;  /* 0x0000001f00007819 */ /* 0x000fc800000006ff */
[----:B------:R-:W0:Y:S02]  /*3c10*/  SYNCS.PHASECHK.TRANS64.TRYWAIT P1, [UR37+0x38800], R0 ;  /* 0x03880000ff0075a7 */ /* 0x000e240008020165 */
[----:B0-----:R-:W-:Y:S05]  /*3c20*/  @!P1 BRA `(.L_x_2427) ;  /* 0x0000015000549947 */ /* 0x001fea0003800000 */
.L_x_2603:
[----:B------:R-:W-:Y:S05]  /*3c30*/  @!P0 BRA `(.L_x_2428) ;  /* 0x0000000000048947 */ /* 0x000fea0003800000 */
[----:B------:R-:W-:Y:S01]  /*3c40*/  BPT.TRAP 0x1 ;  /* 0x000000040000795c */ /* 0x000fe20000300000 */
.L_x_2428:
[----:B------:R-:W-:Y:S01]  /*3c50*/  IMAD.U32 R4, RZ, RZ, UR36 ;  /* 0x00000024ff047e24 */ /* 0x000fe2000f8e00ff */
[----:B------:R-:W-:-:S04]  /*3c60*/  SHF.L.U32 R5, R2, 0x1f, RZ ;  /* 0x0000001f02057819 */ /* 0x000fc800000006ff */
[----:B------:R-:W-:-:S04]  /*3c70*/  LEA R4, R4, UR37, 0x3 ;  /* 0x0000002504047c11 */ /* 0x000fc8000f8e18ff */
[----:B------:R1:W2:Y:S01]  /*3c80*/  SYNCS.PHASECHK.TRANS64.TRYWAIT P1, [R4+URZ+0x38830], R5 ;  /* 0x03883005040075a7 */ /* 0x0002a2000802017f */
[----:B------:R-:W-:Y:S05]  /*3c90*/  @!P0 BRA `(.L_x_2429) ;  /* 0x0000000000048947 */ /* 0x000fea0003800000 */
[----:B------:R-:W-:Y:S01]  /*3ca0*/  BPT.TRAP 0x1 ;  /* 0x000000040000795c */ /* 0x000fe20000300000 */
.L_x_2429:
[----:B--2---:R-:W-:Y:S05]  /*3cb0*/  @P1 BRA `(.L_x_2430) ;  /* 0x0000000000081947 */ /* 0x004fea0003800000 */
[----:B------:R-:W2:Y:S02]  /*3cc0*/  SYNCS.PHASECHK.TRANS64.TRYWAIT P1, [R4+URZ+0x38830], R5 ;  /* 0x03883005040075a7 */ /* 0x000ea4000802017f */
[----:B--2---:R-:W-:Y:S05]  /*3cd0*/  @!P1 BRA `(.L_x_2431) ;  /* 0x0000015000409947 */ /* 0x004fea0003800000 */
.L_x_2430:
[----:B------:R-:W-:-:S04]  /*3ce0*/  UIADD3 UR4, UR37, 0x22400, URZ ;  /* 0x0002240025047890 */ /* 0x000fc8000fffe03f */
[----:B------:R-:W-:-:S04]  /*3cf0*/  USHF.R.U32.HI UR4, URZ, 0x4, UR4 ;  /* 0x000000043f047899 */ /* 0x000fc80008011604 */
[----:B------:R-:W-:-:S06]  /*3d00*/  ULOP3.LUT UR4, UR4, 0x3fff, URZ, 0xc0, !UPT ;  /* 0x00003fff04047892 */ /* 0x000fcc000f8ec03f */
[----:B0-----:R-:W-:Y:S01]  /*3d10*/  IMAD.U32 R3, RZ, RZ, UR4 ;  /* 0x00000004ff037e24 */ /* 0x001fe2000f8e00ff */
        /* <DEDUP_REMOVED lines=34> */
[----:B------:R-:W0:Y:S02]  /*3f40*/  SYNCS.PHASECHK.TRANS64.TRYWAIT P1, [UR37+0x38810], R0 ;  /* 0x03881000ff0075a7 */ /* 0x000e240008020165 */
[----:B0-----:R-:W-:Y:S05]  /*3f50*/  @!P1 BRA `(.L_x_2432) ;  /* 0x0000014c00b49947 */ /* 0x001fea0003800000 */
.L_x_2604:
[----:B------:R-:W-:Y:S05]  /*3f60*/  @!P0 BRA `(.L_x_2433) ;  /* 0x0000000000048947 */ /* 0x000fea0003800000 */
[----:B------:R-:W-:Y:S01]  /*3f70*/  BPT.TRAP 0x1 ;  /* 0x000000040000795c */ /* 0x000fe20000300000 */
.L_x_2433:
[----:B------:R3:W4:Y:S01]  /*3f80*/  SYNCS.PHASECHK.TRANS64.TRYWAIT P1, [R4+URZ+0x38850], R5 ;  /* 0x03885005040075a7 */ /* 0x000722000802017f */
[----:B------:R-:W-:Y:S05]  /*3f90*/  @!P0 BRA `(.L_x_2434) ;  /* 0x0000000000048947 */ /* 0x000fea0003800000 */
[----:B------:R-:W-:Y:S01]  /*3fa0*/  BPT.TRAP 0x1 ;  /* 0x000000040000795c */ /* 0x000fe20000300000 */
.L_x_2434:
[----:B----4-:R-:W-:Y:S05]  /*3fb0*/  @P1 BRA `(.L_x_2435) ;  /* 0x0000000000081947 */ /* 0x010fea0003800000 */
[----:B------:R-:W4:Y:S02]  /*3fc0*/  SYNCS.PHASECHK.TRANS64.TRYWAIT P1, [R4+URZ+0x38850], R5 ;  /* 0x03885005040075a7 */ /* 0x000f24000802017f */
[----:B----4-:R-:W-:Y:S05]  /*3fd0*/  @!P1 BRA `(.L_x_2436) ;  /* 0x0000014c00ac9947 */ /* 0x010fea0003800000 */
.L_x_2435:
[----:B------:R-:W-:Y:S01]  /*3fe0*/  UIADD3 UR4, UR37, 0x400, URZ ;  /* 0x0000040025047890 */ /* 0x000fe2000fffe03f */
[----:B------:R-:W-:Y:S01]  /*3ff0*/  WARPGROUP.ARRIVE ;  /* 0x00000000000079c5 */ /* 0x000fe20000000000 */
[----:B------:R-:W-:-:S05]  /*4000*/  UIADD3 UR5, UR37, 0x26400, URZ ;  /* 0x0002640025057890 */ /* 0x000fca000fffe03f */
[----:B0-----:R-:W0:Y:S01]  /*4010*/  S2R R0, SR_TID.X ;  /* 0x0000000000007919 */ /* 0x001e220000002100 */
[----:B------:R-:W-:Y:S01]  /*4020*/  USHF.R.U32.HI UR4, URZ, 0x4, UR4 ;  /* 0x000000043f047899 */ /* 0x000fe20008011604 */
[----:B------:R-:W-:Y:S01]  /*4030*/  LEA R9, R168, 0xffffffc0, 0x6 ;  /* 0xffffffc0a8097811 */ /* 0x000fe200078e30ff */
[----:B------:R-:W-:Y:S01]  /*4040*/  USHF.R.U32.HI UR5, URZ, 0x4, UR5 ;  /* 0x000000043f057899 */ /* 0x000fe20008011605 */
[----:B------:R-:W1:Y:S01]  /*4050*/  S2R R6, SR_TID.X ;  /* 0x0000000000067919 */ /* 0x000e620000002100 */
[----:B------:R-:W-:Y:S01]  /*4060*/  ULOP3.LUT UR4, UR4, 0x3fff, URZ, 0xc0, !UPT ;  /* 0x00003fff04047892 */ /* 0x000fe2000f8ec03f */
[----:B------:R-:W-:Y:S01]  /*4070*/  IADD3 R8, -R16, R17, -R9 ;  /* 0x0000001110087210 */ /* 0x000fe20007ffe909 */
[----:B------:R-:W-:Y:S02]  /*4080*/  ULOP3.LUT UR5, UR5, 0x3fff, URZ, 0xc0, !UPT ;  /* 0x00003fff05057892 */ /* 0x000fe4000f8ec03f */
[----:B------:R-:W-:Y:S02]  /*4090*/  ULOP3.LUT UR4, UR4, 0x10000, URZ, 0xfc, !UPT ;  /* 0x0001000004047892 */ /* 0x000fe4000f8efc3f */
[----:B------:R-:W-:-:S02]  /*40a0*/  ULOP3.LUT UR5, UR5, 0x10000, URZ, 0xfc, !UPT ;  /* 0x0001000005057892 */ /* 0x000fc4000f8efc3f */
[----:B------:R-:W-:Y:S01]  /*40b0*/  ULEA UR6, UR36, UR4, 0xc ;  /* 0x0000000424067291 */ /* 0x000fe2000f8e603f */
[----:B------:R-:W-:Y:S01]  /*40c0*/  UMOV UR25, 0x40000040 ;  /* 0x4000004000197882 */ /* 0x000fe20000000000 */
[----:B------:R-:W-:Y:S01]  /*40d0*/  UMOV UR27, 0x40000040 ;  /* 0x40000040001b7882 */ /* 0x000fe20000000000 */
[----:B------:R-:W-:Y:S02]  /*40e0*/  UIADD3 UR8, UR5, 0x2, URZ ;  /* 0x0000000205087890 */ /* 0x000fe4000fffe03f */
[----:B------:R-:W-:Y:S02]  /*40f0*/  UMOV UR24, UR5 ;  /* 0x0000000500187c82 */ /* 0x000fe40008000000 */
[----:B------:R-:W-:Y:S01]  /*4100*/  UMOV UR26, UR6 ;  /* 0x00000006001a7c82 */ /* 0x000fe20008000000 */
[----:B------:R-:W-:Y:S01]  /*4110*/  UIADD3 UR10, UR6, 0x2, URZ ;  /* 0x00000002060a7890 */ /* 0x000fe2000fffe03f */
[----:B------:R-:W-:Y:S01]  /*4120*/  HGMMA.64x64x16.F32 R24, gdesc[UR24], R24, gsb0 ;  /* 0x00e00000181879f0 */ /* 0x000fe20008000818 */
[----:B------:R-:W-:Y:S01]  /*4130*/  UMOV UR9, 0x40000040 ;  /* 0x4000004000097882 */ /* 0x000fe20000000000 */
[----:B------:R-:W-:Y:S01]  /*4140*/  UMOV UR11, 0x40000040 ;  /* 0x40000040000b7882 */ /* 0x000fe20000000000 */
[----:B------:R-:W-:-:S02]  /*4150*/  UIADD3 UR14, UR5, 0x800, URZ ;  /* 0x00000800050e7890 */ /* 0x000fc4000fffe03f */
[----:B------:R-:W-:Y:S01]  /*4160*/  UIADD3 UR15, UR6, 0x800, URZ ;  /* 0x00000800060f7890 */ /* 0x000fe2000fffe03f */
[----:B------:R-:W-:Y:S01]  /*4170*/  UMOV UR29, 0x40000040 ;  /* 0x40000040001d7882 */ /* 0x000fe20000000000 */
[----:B------:R-:W-:Y:S01]  /*4180*/  UMOV UR31, 0x40000040 ;  /* 0x40000040001f7882 */ /* 0x000fe20000000000 */
[----:B------:R-:W-:Y:S01]  /*4190*/  ULDC UR18, c[0x0][0xad4] ;  /* 0x0002b50000127ab9 */ /* 0x000fe20000000800 */
[----:B0-----:R-:W-:Y:S02]  /*41a0*/  SHF.R.U32.HI R0, RZ, 0x7, R0 ;  /* 0x00000007ff007819 */ /* 0x001fe40000011600 */
[----:B-1234-:R-:W-:-:S04]  /*41b0*/  LOP3.LUT R5, R6, 0x7f, RZ, 0xc0, !PT ;  /* 0x0000007f06057812 */ /* 0x01efc800078ec0ff */
[----:B------:R-:W0:Y:S01]  /*41c0*/  SHFL.IDX PT, R0, R0, RZ, 0x1f ;  /* 0x00001fff00007589 */ /* 0x000e2200000e0000 */
[----:B------:R-:W-:Y:S01]  /*41d0*/  ISETP.NE.AND P1, PT, R5, RZ, PT ;  /* 0x000000ff0500720c */ /* 0x000fe20003f25270 */
[----:B------:R-:W-:-:S04]  /*41e0*/  IMAD.MOV.U32 R5, RZ, RZ, -0x40 ;  /* 0xffffffc0ff057424 */ /* 0x000fc800078e00ff */
[----:B------:R-:W-:-:S04]  /*41f0*/  IMAD R5, R168, R5, 0x41 ;  /* 0x00000041a8057424 */ /* 0x000fc800078e0205 */
[----:B------:R-:W-:Y:S01]  /*4200*/  VIADD R10, R5, 0xffffffff ;  /* 0xffffffff050a7836 */ /* 0x000fe20000000000 */
[----:B------:R-:W-:-:S05]  /*4210*/  IADD3 R7, -R18, R5, R17 ;  /* 0x0000000512077210 */ /* 0x000fca0007ffe111 */
[----:B------:R-:W-:Y:S01]  /*4220*/  IMAD.IADD R7, R7, 0x1, -R16 ;  /* 0x0000000107077824 */ /* 0x000fe200078e0a10 */
[----:B0-----:R-:W-:Y:S01]  /*4230*/  R2UR UR7, R0 ;  /* 0x00000000000772ca */ /* 0x001fe200000e0000 */
[----:B------:R-:W-:-:S05]  /*4240*/  @!P1 VIADD R0, R4, 0x38840 ;  /* 0x0003884004009836 */ /* 0x000fca0000000000 */
[----:B------:R-:W-:-:S07]  /*4250*/  @!P1 PRMT R0, RZ, 0x654, R0 ;  /* 0x00000654ff009816 */ /* 0x000fce0000000000 */
        /* <DEDUP_REMOVED lines=242> */
[----:B------:R-:W-:-:S05]  /*5180*/  UIADD3 UR6, UR7, UR8, UR6 ;  /* 0x0000000807067290 */ /* 0x000fca000fffe006 */
[----:B------:R-:W-:Y:S02]  /*5190*/  UMOV UR8, UR10 ;  /* 0x0000000a00087c82 */ /* 0x000fe40008000000 */
[----:B------:R-:W-:Y:S01]  /*51a0*/  UMOV UR10, UR6 ;  /* 0x00000006000a7c82 */ /* 0x000fe20008000000 */
[----:B------:R-:W-:Y:S02]  /*51b0*/  ULDC.64 UR6, c[0x0][0xad8] ;  /* 0x0002b60000067ab9 */ /* 0x000fe40000000a00 */
[----:B------:R-:W-:Y:S01]  /*51c0*/  UISETP.GE.AND UP0, UPT, UR7, 0x1, UPT ;  /* 0x000000010700788c */ /* 0x000fe2000bf06270 */
[----:B------:R-:W-:-:S05]  /*51d0*/  VIADD R11, R7, UR6 ;  /* 0x00000006070b7c36 */ /* 0x000fca0008000000 */
[----:B------:R-:W-:Y:S01]  /*51e0*/  PLOP3.LUT P2, PT, PT, PT, UP0, 0x40, 0x0 ;  /* 0x000000000000781c */ /* 0x000fe20003f4e808 */
[----:B------:R-:W-:Y:S02]  /*51f0*/  WARPGROUP.DEPBAR.LE gsb0, 0x0 ;  /* 0x00008000000079c5 */ /* 0x000fe40000010000 */
[----:B------:R-:W-:-:S06]  /*5200*/  WARPGROUP.ARRIVE ;  /* 0x00000000000079c5 */ /* 0x000fcc0000000000 */
[----:B------:R-:W-:Y:S01]  /*5210*/  HGMMA.64x64x16.F32 R24, gdesc[UR8], R24, gsb0 ;  /* 0x00e00000081879f0 */ /* 0x000fe20008000818 */
[----:B------:R-:W-:-:S06]  /*5220*/  ULOP3.LUT UR8, URZ, UR18, URZ, 0x33, !UPT ;  /* 0x000000123f087292 */ /* 0x000fcc000f8e333f */
[----:B------:R-:W-:Y:S01]  /*5230*/  VIADD R13, R7, UR8 ;  /* 0x00000008070d7c36 */ /* 0x000fe20008000000 */
[----:B------:R-:W-:Y:S02]  /*5240*/  WARPGROUP.DEPBAR.LE gsb0, 0x0 ;  /* 0x00008000000079c5 */ /* 0x000fe40000010000 */
[----:B------:R0:W-:Y:S02]  /*5250*/  @!P1 SYNCS.ARRIVE.TRANS64.RED.A1T0 RZ, [R0+URZ], RZ ;  /* 0x000000ff00ff99a7 */ /* 0x0001e4000810043f */
[----:B0-----:R-:W-:-:S05]  /*5260*/  IMAD R0, R185, 0x40, R19 ;  /* 0x00000040b9007824 */ /* 0x001fca00078e0213 */
[----:B------:R-:W-:Y:S02]  /*5270*/  VIADDMNMX R5, R0, R11, R8, PT ;  /* 0x0000000b00057246 */ /* 0x000fe40003800108 */
[----:B------:R-:W-:Y:S01]  /*5280*/  IADD3 R6, R13, R0, RZ ;  /* 0x000000000d067210 */ /* 0x000fe20007ffe0ff */
        /* <DEDUP_REMOVED lines=13> */
.L_x_2439:
[----:B------:R-:W-:-:S06]  /*5360*/  UISETP.NE.AND UP1, UPT, UR7, 0x1, UPT ;  /* 0x000000010700788c */ /* 0x000fcc000bf25270 */
[----:B------:R-:W-:-:S05]  /*5370*/  PLOP3.LUT P2, PT, PT, PT, UP1, 0x80, 0x0 ;  /* 0x000000000000781c */ /* 0x000fca0003f4f018 */
[----:B------:R-:W-:-:S08]  /*5380*/  @UP1 ULDC.64 UR8, c[0x0][0xae0] ;  /* 0x0002b80000081ab9 */ /* 0x000fd00000000a00 */
[----:B------:R-:W-:-:S05]  /*5390*/  @P2 IMAD.HI.U32 R12, R7, UR8, RZ ;  /* 0x00000008070c2c27 */ /* 0x000fca000f8e00ff */
[----:B------:R-:W-:-:S07]  /*53a0*/  @P2 SHF.R.U32.HI R7, RZ, UR9, R12 ;  /* 0x00000009ff072c19 */ /* 0x000fce000801160c */
.L_x_2440:
[----:B------:R-:W-:Y:S05]  /*53b0*/  BSYNC B0 ;  /* 0x0000000000007941 */ /* 0x000fea0003800000 */
.L_x_2438:
[----:B------:R-:W-:-:S04]  /*53c0*/  IMAD R7, R7, UR7, -R9 ;  /* 0x0000000707077c24 */ /* 0x000fc8000f8e0a09 */
[----:B------:R-:W-:-:S05]  /*53d0*/  IMAD.IADD R7, R7, 0x1, -R16 ;  /* 0x0000000107077824 */ /* 0x000fca00078e0a10 */
[----:B------:R-:W-:Y:S02]  /*53e0*/  VIMNMX R6, R6, R7, !PT ;  /* 0x0000000706067248 */ /* 0x000fe40007fe0100 */
[----:B------:R-:W-:-:S07]  /*53f0*/  VIADDMNMX R5, R7, UR7, R5, PT ;  /* 0x0000000707057c46 */ /* 0x000fce000b800105 */
.L_x_2437:
[C---:B------:R-:W-:Y:S02]  /*5400*/  ISETP.GE.AND P2, PT, R10.reuse, 0x2, PT ;  /* 0x000000020a00780c */ /* 0x040fe40003f46270 */
        /* <DEDUP_REMOVED lines=76> */
[----:B------:R-:W-:Y:S02]  /*58d0*/  PLOP3.LUT P6, PT, PT, PT, UP0, 0x40, 0x0 ;  /* 0x000000000000781c */ /* 0x000fe40003fce808 */
[----:B------:R-:W-:Y:S02]  /*58e0*/  VIADDMNMX R7, R5, R11, R8, PT ;  /* 0x0000000b05077246 */ /* 0x000fe40003800108 */
[----:B------:R-:W-:-:S09]  /*58f0*/  IADD3 R5, R13, 0x8, R0 ;  /* 0x000000080d057810 */ /* 0x000fd20007ffe000 */
        /* <DEDUP_REMOVED lines=15> */
.L_x_2443:
[----:B------:R-:W-:-:S06]  /*59f0*/  UISETP.NE.AND UP1, UPT, UR7, 0x1, UPT ;  /* 0x000000010700788c */ /* 0x000fcc000bf25270 */
[----:B------:R-:W-:-:S05]  /*5a00*/  PLOP3.LUT P6, PT, PT, PT, UP1, 0x80, 0x0 ;  /* 0x000000000000781c */ /* 0x000fca0003fcf018 */
[----:B------:R-:W-:-:S08]  /*5a10*/  @UP1 ULDC.64 UR8, c[0x0][0xae0] ;  /* 0x0002b80000081ab9 */ /* 0x000fd00000000a00 */
[----:B------:R-:W-:Y:S01]  /*5a20*/  @P6 IMAD.HI.U32 R8, R6, UR8, RZ ;  /* 0x0000000806086c27 */ /* 0x000fe2000f8e00ff */
[----:B------:R-:W-:-:S13]  /*5a30*/  PLOP3.LUT P6, PT, PT, PT, UP1, 0x80, 0x0 ;  /* 0x000000000000781c */ /* 0x000fda0003fcf018 */
[----:B------:R-:W-:-:S07]  /*5a40*/  @P6 SHF.R.U32.HI R6, RZ, UR9, R8 ;  /* 0x00000009ff066c19 */ /* 0x000fce0008011608 */
.L_x_2444:
[----:B------:R-:W-:Y:S05]  /*5a50*/  BSYNC B0 ;  /* 0x0000000000007941 */ /* 0x000fea0003800000 */
.L_x_2442:
[----:B------:R-:W-:-:S04]  /*5a60*/  IMAD R9, R6, UR7, -R9 ;  /* 0x0000000706097c24 */ /* 0x000fc8000f8e0a09 */
[----:B------:R-:W-:-:S05]  /*5a70*/  IMAD.IADD R6, R9, 0x1, -R16 ;  /* 0x0000000109067824 */ /* 0x000fca00078e0a10 */
[----:B------:R-:W-:Y:S02]  /*5a80*/  VIMNMX R5, R5, R6, !PT ;  /* 0x0000000605057248 */ /* 0x000fe40007fe0100 */
[----:B------:R-:W-:-:S07]  /*5a90*/  VIADDMNMX R7, R6, UR7, R7, PT ;  /* 0x0000000706077c46 */ /* 0x000fce000b800107 */
.L_x_2441:
[----:B------:R-:W-:Y:S01]  /*5aa0*/  ISETP.GT.AND P2, PT, R5, 0x1, !P2 ;  /* 0x000000010500780c */ /* 0x000fe20005744270 */
[----:B------:R-:W-:Y:S01]  /*5ab0*/  ULDC UR11, c[0x0][0xa80] ;  /* 0x0002a000000b7ab9 */ /* 0x000fe20000000800 */
[----:B------:R-:W-:Y:S01]  /*5ac0*/  FMNMX.FTZ R6, R15, R25, !PT ;  /* 0x000000190f067209 */ /* 0x000fe20007810000 */
[----:B------:R-:W-:Y:S01]  /*5ad0*/  ULEA UR8, UR36, UR38, 0xc ;  /* 0x0000002624087291 */ /* 0x000fe2000f8e603f */
[----:B------:R-:W-:Y:S01]  /*5ae0*/  ISETP.LT.OR P2, PT, R7, 0x2, P2 ;  /* 0x000000020700780c */ /* 0x000fe20001741670 */
[----:B------:R-:W-:Y:S01]  /*5af0*/  UMOV UR15, 0x40000040 ;  /* 0x40000040000f7882 */ /* 0x000fe20000000000 */
[----:B------:R-:W-:Y:S01]  /*5b00*/  FMNMX.FTZ R6, R21, R6, !PT ;  /* 0x0000000615067209 */ /* 0x000fe20007810000 */
[----:B------:R-:W-:Y:S01]  /*5b10*/  UIADD3 UR10, UR8, 0x80, URZ ;  /* 0x00000080080a7890 */ /* 0x000fe2000fffe03f */
[----:B------:R-:W-:Y:S01]  /*5b20*/  FSEL R27, R27, -INF , !P2 ;  /* 0xff8000001b1b7808 */ /* 0x000fe20005000000 */
[----:B------:R-:W-:Y:S01]  /*5b30*/  @!P1 VIADD R4, R4, 0x38860 ;  /* 0x0003886004049836 */ /* 0x000fe20000000000 */
[----:B------:R-:W-:Y:S01]  /*5b40*/  ISETP.NE.AND P2, PT, R14, RZ, PT ;  /* 0x000000ff0e00720c */ /* 0x000fe20003f45270 */
[----:B------:R-:W-:Y:S01]  /*5b50*/  UMOV UR14, UR8 ;  /* 0x00000008000e7c82 */ /* 0x000fe20008000000 */
[----:B------:R-:W-:Y:S01]  /*5b60*/  FMNMX.FTZ R6, R29, R6, !PT ;  /* 0x000000061d067209 */ /* 0x000fe20007810000 */
        /* <DEDUP_REMOVED lines=25> */
[----:B------:R-:W-:-:S02]  /*5d00*/  ISETP.GT.AND P3, PT, R5, 0x8, !P3 ;  /* 0x000000080500780c */ /* 0x000fc40005f64270 */
[----:B------:R-:W-:Y:S02]  /*5d10*/  FSEL R38, R38, -INF , !P2 ;  /* 0xff80000026267808 */ /* 0x000fe40005000000 */
[----:B------:R-:W-:Y:S02]  /*5d20*/  ISETP.NE.AND P2, PT, R36, RZ, PT ;  /* 0x000000ff2400720c */ /* 0x000fe40003f45270 */
[----:B------:R-:W-:Y:S02]  /*5d30*/  FMNMX.FTZ R6, R169, R6, !PT ;  /* 0x00000006a9067209 */ /* 0x000fe40007810000 */
[----:B------:R-:W-:Y:S02]  /*5d40*/  ISETP.GT.AND P2, PT, R5, 0x19, !P2 ;  /* 0x000000190500780c */ /* 0x000fe40005744270 */
[C---:B------:R-:W-:Y:S02]  /*5d50*/  ISETP.LT.OR P3, PT, R7.reuse, 0x9, P3 ;  /* 0x000000090700780c */ /* 0x040fe40001f61670 */
[----:B------:R-:W-:-:S02]  /*5d60*/  ISETP.LT.OR P2, PT, R7, 0x1a, P2 ;  /* 0x0000001a0700780c */ /* 0x000fc40001741670 */
[----:B------:R-:W-:Y:S02]  /*5d70*/  FMNMX.FTZ R8, R53, R6, !PT ;  /* 0x0000000635087209 */ /* 0x000fe40007810000 */
[----:B------:R-:W-:Y:S02]  /*5d80*/  FSEL R39, R39, -INF , !P2 ;  /* 0xff80000027277808 */ /* 0x000fe40005000000 */
[----:B------:R-:W-:Y:S01]  /*5d90*/  ISETP.NE.AND P2, PT, R56, RZ, PT ;  /* 0x000000ff3800720c */ /* 0x000fe20003f45270 */
[----:B------:R-:W0:Y:S01]  /*5da0*/  SHFL.BFLY PT, R9, R8, 0x2, 0x1f ;  /* 0x0c401f0008097f89 */ /* 0x000e2200000e0000 */
        /* <DEDUP_REMOVED lines=9> */
[----:B------:R-:W-:Y:S02]  /*5e40*/  ISETP.GT.AND P5, PT, R5, 0x38, !P5 ;  /* 0x000000380500780c */ /* 0x000fe40006fa4270 */
[C---:B------:R-:W-:Y:S02]  /*5e50*/  ISETP.LT.OR P2, PT, R7.reuse, 0x22, P2 ;  /* 0x000000220700780c */ /* 0x040fe40001741670 */
[----:B------:R-:W-:Y:S02]  /*5e60*/  ISETP.LT.OR P4, PT, R7, 0x32, P4 ;  /* 0x000000320700780c */ /* 0x000fe40002781670 */
[----:B------:R-:W-:Y:S02]  /*5e70*/  FSEL R43, R43, -INF , !P2 ;  /* 0xff8000002b2b7808 */ /* 0x000fe40005000000 */
[----:B------:R-:W-:Y:S02]  /*5e80*/  ISETP.GT.AND P2, PT, R5, 0x28, !P3 ;  /* 0x000000280500780c */ /* 0x000fe40005f44270 */
[----:B------:R-:W-:-:S02]  /*5e90*/  ISETP.NE.AND P3, PT, R60, RZ, PT ;  /* 0x000000ff3c00720c */ /* 0x000fc40003f65270 */
[----:B------:R-:W-:Y:S02]  /*5ea0*/  ISETP.LT.OR P2, PT, R7, 0x29, P2 ;  /* 0x000000290700780c */ /* 0x000fe40001741670 */
[C---:B------:R-:W-:Y:S02]  /*5eb0*/  ISETP.GT.AND P3, PT, R5.reuse, 0x30, !P3 ;  /* 0x000000300500780c */ /* 0x040fe40005f64270 */
[----:B------:R-:W-:Y:S02]  /*5ec0*/  FSEL R46, R46, -INF , !P2 ;  /* 0xff8000002e2e7808 */ /* 0x000fe40005000000 */
[----:B------:R-:W-:Y:S02]  /*5ed0*/  ISETP.GT.AND P2, PT, R5, RZ, !P6 ;  /* 0x000000ff0500720c */ /* 0x000fe40007744270 */
[----:B------:R-:W-:Y:S02]  /*5ee0*/  ISETP.NE.AND P6, PT, R10, RZ, PT ;  /* 0x000000ff0a00720c */ /* 0x000fe40003fc5270 */
[----:B------:R-:W-:-:S02]  /*5ef0*/  ISETP.LT.OR P2, PT, R7, 0x1, P2 ;  /* 0x000000010700780c */ /* 0x000fc40001741670 */
[----:B0-----:R-:W-:Y:S02]  /*5f00*/  FMNMX.FTZ R10, R8, R9, !PT ;  /* 0x00000009080a7209 */ /* 0x001fe40007810000 */
[----:B------:R-:W-:Y:S02]  /*5f10*/  FSEL R26, R26, -INF , !P2 ;  /* 0xff8000001a1a7808 */ /* 0x000fe40005000000 */
[----:B------:R-:W-:Y:S01]  /*5f20*/  ISETP.NE.AND P2, PT, R44, RZ, PT ;  /* 0x000000ff2c00720c */ /* 0x000fe20003f45270 */
[----:B------:R-:W0:Y:S01]  /*5f30*/  SHFL.BFLY PT, R11, R10, 0x1, 0x1f ;  /* 0x0c201f000a0b7f89 */ /* 0x000e2200000e0000 */
[----:B------:R-:W-:Y:S02]  /*5f40*/  FMNMX.FTZ R9, R26, R27, !PT ;  /* 0x0000001b1a097209 */ /* 0x000fe40007810000 */
[----:B------:R-:W-:Y:S02]  /*5f50*/  ISETP.GT.AND P2, PT, R5, 0x29, !P2 ;  /* 0x000000290500780c */ /* 0x000fe40005744270 */
[----:B------:R-:W-:-:S02]  /*5f60*/  FMNMX.FTZ R6, R30, R9, !PT ;  /* 0x000000091e067209 */ /* 0x000fc40007810000 */
[----:B------:R-:W-:Y:S02]  /*5f70*/  ISETP.LT.OR P2, PT, R7, 0x2a, P2 ;  /* 0x0000002a0700780c */ /* 0x000fe40001741670 */
[----:B------:R-:W-:Y:S02]  /*5f80*/  FMNMX.FTZ R9, R31, R6, !PT ;  /* 0x000000061f097209 */ /* 0x000fe40007810000 */
[----:B------:R-:W-:Y:S02]  /*5f90*/  FSEL R47, R47, -INF , !P2 ;  /* 0xff8000002f2f7808 */ /* 0x000fe40005000000 */
[----:B------:R-:W-:Y:S02]  /*5fa0*/  FMNMX.FTZ R6, R34, R9, !PT ;  /* 0x0000000922067209 */ /* 0x000fe40007810000 */
[----:B------:R-:W-:Y:S02]  /*5fb0*/  ISETP.LT.OR P3, PT, R7, 0x31, P3 ;  /* 0x000000310700780c */ /* 0x000fe40001f61670 */
[----:B------:R-:W-:-:S02]  /*5fc0*/  FMNMX.FTZ R9, R35, R6, !PT ;  /* 0x0000000623097209 */ /* 0x000fc40007810000 */
[----:B------:R-:W-:Y:S02]  /*5fd0*/  FSEL R50, R50, -INF , !P3 ;  /* 0xff80000032327808 */ /* 0x000fe40005800000 */
[----:B------:R-:W-:Y:S02]  /*5fe0*/  FMNMX.FTZ R8, R38, R9, !PT ;  /* 0x0000000926087209 */ /* 0x000fe40007810000 */
[----:B------:R-:W-:Y:S02]  /*5ff0*/  ISETP.LT.OR P5, PT, R7, 0x39, P5 ;  /* 0x000000390700780c */ /* 0x000fe40002fa1670 */
[----:B------:R-:W-:Y:S02]  /*6000*/  FMNMX.FTZ R9, R39, R8, !PT ;  /* 0x0000000827097209 */ /* 0x000fe40007810000 */
[----:B0-----:R-:W-:Y:S02]  /*6010*/  FMNMX.FTZ R6, R10, R11, !PT ;  /* 0x0000000b0a067209 */ /* 0x001fe40007810000 */
[----:B------:R-:W-:-:S02]  /*6020*/  FMNMX.FTZ R8, R42, R9, !PT ;  /* 0x000000092a087209 */ /* 0x000fc40007810000 */
[C---:B------:R-:W-:Y:S01]  /*6030*/  FSETP.NEU.FTZ.AND P2, PT, R6.reuse, -INF , PT ;  /* 0xff8000000600780b */ /* 0x040fe20003f5d000 */
[----:B------:R-:W-:Y:S01]  /*6040*/  FMUL.FTZ R10, R6, UR11 ;  /* 0x0000000b060a7c20 */ /* 0x000fe20008410000 */
[----:B------:R-:W-:Y:S02]  /*6050*/  FMNMX.FTZ R9, R43, R8, !PT ;  /* 0x000000082b097209 */ /* 0x000fe40007810000 */
[----:B------:R-:W-:Y:S02]  /*6060*/  FSEL R51, R51, -INF , !P4 ;  /* 0xff80000033337808 */ /* 0x000fe40006000000 */
[----:B------:R-:W-:Y:S02]  /*6070*/  FMNMX.FTZ R8, R46, R9, !PT ;  /* 0x000000092e087209 */ /* 0x000fe40007810000 */
[----:B------:R-:W-:Y:S02]  /*6080*/  FSEL R28, R10, RZ, P2 ;  /* 0x000000ff0a1c7208 */ /* 0x000fe40001000000 */
[----:B------:R-:W-:-:S02]  /*6090*/  FMNMX.FTZ R9, R47, R8, !PT ;  /* 0x000000082f097209 */ /* 0x000fc40007810000 */
[----:B------:R-:W-:Y:S01]  /*60a0*/  ISETP.GT.AND P2, PT, R5, 0x39, !P6 ;  /* 0x000000390500780c */ /* 0x000fe20007744270 */
[--C-:B------:R-:W-:Y:S01]  /*60b0*/  FFMA.FTZ R10, R25, UR11, -R28.reuse ;  /* 0x0000000b190a7c23 */ /* 0x100fe2000801081c */
[----:B------:R-:W-:Y:S01]  /*60c0*/  FMNMX.FTZ R8, R50, R9, !PT ;  /* 0x0000000932087209 */ /* 0x000fe20007810000 */
[--C-:B------:R-:W-:Y:S01]  /*60d0*/  FFMA.FTZ R5, R15, UR11, -R28.reuse ;  /* 0x0000000b0f057c23 */ /* 0x100fe2000801081c */
[----:B------:R-:W-:Y:S01]  /*60e0*/  ISETP.LT.OR P2, PT, R7, 0x3a, P2 ;  /* 0x0000003a0700780c */ /* 0x000fe20001741670 */
[--C-:B------:R-:W-:Y:S01]  /*60f0*/  FFMA.FTZ R15, R21, UR11, -R28.reuse ;  /* 0x0000000b150f7c23 */ /* 0x100fe2000801081c */
[----:B------:R-:W-:Y:S01]  /*6100*/  FSEL R54, R54, -INF , !P5 ;  /* 0xff80000036367808 */ /* 0x000fe20006800000 */
[--C-:B------:R-:W-:Y:S01]  /*6110*/  FFMA.FTZ R12, R29, UR11, -R28.reuse ;  /* 0x0000000b1d0c7c23 */ /* 0x100fe2000801081c */
[----:B------:R-:W-:Y:S01]  /*6120*/  FMNMX.FTZ R7, R51, R8, !PT ;  /* 0x0000000833077209 */ /* 0x000fe20007810000 */
[--C-:B------:R-:W-:Y:S01]  /*6130*/  FFMA.FTZ R9, R57, UR11, -R28.reuse ;  /* 0x0000000b39097c23 */ /* 0x100fe2000801081c */
[----:B------:R-:W-:Y:S01]  /*6140*/  FSEL R55, R55, -INF , !P2 ;  /* 0xff80000037377808 */ /* 0x000fe20005000000 */
[--C-:B------:R-:W-:Y:S01]  /*6150*/  FFMA.FTZ R14, R33, UR11, -R28.reuse ;  /* 0x0000000b210e7c23 */ /* 0x100fe2000801081c */
[----:B------:R-:W-:Y:S01]  /*6160*/  FMNMX.FTZ R8, R54, R7, !PT ;  /* 0x0000000736087209 */ /* 0x000fe20007810000 */
[--C-:B------:R-:W-:Y:S01]  /*6170*/  FFMA.FTZ R11, R59, UR11, -R28.reuse ;  /* 0x0000000b3b0b7c23 */ /* 0x100fe2000801081c */
[----:B------:R0:W-:Y:S01]  /*6180*/  MUFU.EX2 R7, R15 ;  /* 0x0000000f00077308 */ /* 0x0001e20000000800 */
[--C-:B------:R-:W-:Y:S01]  /*6190*/  FFMA.FTZ R20, R37, UR11, -R28.reuse ;  /* 0x0000000b25147c23 */ /* 0x100fe2000801081c */
[----:B------:R-:W-:Y:S01]  /*61a0*/  FMNMX.FTZ R8, R55, R8, !PT ;  /* 0x0000000837087209 */ /* 0x000fe20007810000 */
[--C-:B------:R-:W-:Y:S01]  /*61b0*/  FFMA.FTZ R170, R41, UR11, -R28.reuse ;  /* 0x0000000b29aa7c23 */ /* 0x100fe2000801081c */
[--C-:B------:R-:W-:Y:S01]  /*61c0*/  FFMA.FTZ R172, R45, UR11, -R28.reuse ;  /* 0x0000000b2dac7c23 */ /* 0x100fe2000801081c */
[--C-:B------:R-:W-:Y:S01]  /*61d0*/  FFMA.FTZ R21, R65, UR11, -R28.reuse ;  /* 0x0000000b41157c23 */ /* 0x100fe2000801081c */
[--C-:B------:R-:W-:Y:S01]  /*61e0*/  FFMA.FTZ R174, R49, UR11, -R28.reuse ;  /* 0x0000000b31ae7c23 */ /* 0x100fe2000801081c */
[----:B------:R-:W1:Y:S01]  /*61f0*/  SHFL.BFLY PT, R13, R8, 0x2, 0x1f ;  /* 0x0c401f00080d7f89 */ /* 0x000e6200000e0000 */
[--C-:B------:R-:W-:Y:S01]  /*6200*/  FFMA.FTZ R169, R169, UR11, -R28.reuse ;  /* 0x0000000ba9a97c23 */ /* 0x100fe2000801081c */
[--C-:B0-----:R-:W-:Y:S01]  /*6210*/  FFMA.FTZ R15, R63, UR11, -R28.reuse ;  /* 0x0000000b3f0f7c23 */ /* 0x101fe2000801081c */
[--C-:B------:R-:W-:Y:S01]  /*6220*/  FFMA.FTZ R176, R53, UR11, -R28.reuse ;  /* 0x0000000b35b07c23 */ /* 0x100fe2000801081c */
[----:B------:R-:W-:Y:S01]  /*6230*/  FFMA.FTZ R29, R61, UR11, -R28 ;  /* 0x0000000b3d1d7c23 */ /* 0x000fe2000801081c */
[----:B------:R-:W-:Y:S01]  /*6240*/  MUFU.EX2 R5, R5 ;  /* 0x0000000500057308 */ /* 0x000fe20000000800 */
[----:B------:R-:W-:-:S07]  /*6250*/  @!P1 PRMT R4, RZ, 0x654, R4 ;  /* 0x00000654ff049816 */ /* 0x000fce0000000004 */
[----:B------:R-:W0:Y:S08]  /*6260*/  MUFU.EX2 R10, R10 ;  /* 0x0000000a000a7308 */ /* 0x000e300000000800 */
[----:B------:R-:W2:Y:S01]  /*6270*/  MUFU.EX2 R12, R12 ;  /* 0x0000000c000c7308 */ /* 0x000ea20000000800 */
[----:B-1----:R-:W-:-:S05]  /*6280*/  FMNMX.FTZ R24, R8, R13, !PT ;  /* 0x0000000d08187209 */ /* 0x002fca0007810000 */
[----:B------:R-:W1:Y:S02]  /*6290*/  SHFL.BFLY PT, R25, R24, 0x1, 0x1f ;  /* 0x0c201f0018197f89 */ /* 0x000e6400000e0000 */
[----:B------:R-:W-:Y:S01]  /*62a0*/  MUFU.EX2 R9, R9 ;  /* 0x0000000900097308 */ /* 0x000fe20000000800 */
[----:B0-----:R-:W-:Y:S01]  /*62b0*/  F2FP.F16.F32.PACK_AB R152, R10, R5 ;  /* 0x000000050a98723e */ /* 0x001fe200000000ff */
[----:B------:R-:W-:-:S06]  /*62c0*/  FADD.FTZ R10, R5, R10 ;  /* 0x0000000a050a7221 */ /* 0x000fcc0000010000 */
[----:B------:R-:W0:Y:S01]  /*62d0*/  MUFU.EX2 R14, R14 ;  /* 0x0000000e000e7308 */ /* 0x000e220000000800 */
[----:B--2---:R-:W-:Y:S01]  /*62e0*/  F2FP.F16.F32.PACK_AB R154, R12, R7 ;  /* 0x000000070c9a723e */ /* 0x004fe200000000ff */
[----:B------:R-:W-:-:S04]  /*62f0*/  FADD.FTZ R7, R7, R10 ;  /* 0x0000000a07077221 */ /* 0x000fc80000010000 */
[----:B------:R-:W-:Y:S01]  /*6300*/  FADD.FTZ R12, R12, R7 ;  /* 0x000000070c0c7221 */ /* 0x000fe20000010000 */
[----:B------:R-:W-:Y:S01]  /*6310*/  VIADD R7, R168, 0xfffffffe ;  /* 0xfffffffea8077836 */ /* 0x000fe20000000000 */
[----:B------:R-:W-:Y:S01]  /*6320*/  MUFU.EX2 R11, R11 ;  /* 0x0000000b000b7308 */ /* 0x000fe20000000800 */
[----:B-1----:R-:W-:-:S07]  /*6330*/  FMNMX.FTZ R8, R24, R25, !PT ;  /* 0x0000001918087209 */ /* 0x002fce0007810000 */
[----:B------:R-:W1:Y:S01]  /*6340*/  MUFU.EX2 R20, R20 ;  /* 0x0000001400147308 */ /* 0x000e620000000800 */
[----:B0-----:R-:W-:Y:S01]  /*6350*/  F2FP.F16.F32.PACK_AB R156, R14, R9 ;  /* 0x000000090e9c723e */ /* 0x001fe200000000ff */
[----:B------:R-:W-:Y:S01]  /*6360*/  FADD.FTZ R9, R9, R12 ;  /* 0x0000000c09097221 */ /* 0x000fe20000010000 */
[C---:B------:R-:W-:Y:S01]  /*6370*/  FSETP.NEU.FTZ.AND P2, PT, R8.reuse, -INF , PT ;  /* 0xff8000000800780b */ /* 0x040fe20003f5d000 */
[----:B------:R-:W-:Y:S02]  /*6380*/  FMUL.FTZ R24, R8, UR11 ;  /* 0x0000000b08187c20 */ /* 0x000fe40008410000 */
[----:B------:R-:W-:Y:S01]  /*6390*/  FADD.FTZ R14, R14, R9 ;  /* 0x000000090e0e7221 */ /* 0x000fe20000010000 */
[----:B------:R-:W-:Y:S01]  /*63a0*/  IMAD.IADD R9, R17, 0x1, -R18 ;  /* 0x0000000111097824 */ /* 0x000fe200078e0a12 */
[----:B------:R-:W-:Y:S01]  /*63b0*/  MUFU.EX2 R13, R29 ;  /* 0x0000001d000d7308 */ /* 0x000fe20000000800 */
[----:B------:R-:W-:Y:S02]  /*63c0*/  FSEL R24, R24, RZ, P2 ;  /* 0x000000ff18187208 */ /* 0x000fe40001000000 */
[----:B------:R-:W-:-:S03]  /*63d0*/  PLOP3.LUT P2, PT, PT, PT, UP0, 0x40, 0x0 ;  /* 0x000000000000781c */ /* 0x000fc60003f4e808 */
        /* <DEDUP_REMOVED lines=19> */
[----:B------:R-:W-:Y:S01]  /*6510*/  FADD.FTZ R20, R20, R11 ;  /* 0x0000000b14147221 */ /* 0x000fe20000010000 */
[----:B------:R-:W-:Y:S01]  /*6520*/  IMAD R11, R185, 0x40, R9 ;  /* 0x00000040b90b7824 */ /* 0x000fe200078e0209 */
[----:B------:R-:W0:Y:S08]  /*6530*/  MUFU.EX2 R178, R178 ;  /* 0x000000b200b27308 */ /* 0x000e300000000800 */
[----:B------:R-:W-:Y:S08]  /*6540*/  MUFU.EX2 R173, R173 ;  /* 0x000000ad00ad7308 */ /* 0x000ff00000000800 */
[----:B------:R-:W1:Y:S01]  /*6550*/  MUFU.EX2 R180, R180 ;  /* 0x000000b400b47308 */ /* 0x000e620000000800 */
[----:B0-----:R-:W-:Y:S01]  /*6560*/  F2FP.F16.F32.PACK_AB R153, R178, R171 ;  /* 0x000000abb299723e */ /* 0x001fe200000000ff */
[----:B------:R-:W-:-:S06]  /*6570*/  FADD.FTZ R178, R171, R178 ;  /* 0x000000b2abb27221 */ /* 0x000fcc0000010000 */
[----:B------:R-:W-:Y:S08]  /*6580*/  MUFU.EX2 R175, R175 ;  /* 0x000000af00af7308 */ /* 0x000ff00000000800 */
[----:B------:R-:W0:Y:S01]  /*6590*/  MUFU.EX2 R182, R182 ;  /* 0x000000b600b67308 */ /* 0x000e220000000800 */
[----:B-1----:R-:W-:Y:S01]  /*65a0*/  F2FP.F16.F32.PACK_AB R155, R180, R173 ;  /* 0x000000adb49b723e */ /* 0x002fe200000000ff */
[----:B------:R-:W-:-:S04]  /*65b0*/  FADD.FTZ R173, R173, R178 ;  /* 0x000000b2adad7221 */ /* 0x000fc80000010000 */
[----:B------:R1:W-:Y:S01]  /*65c0*/  STSM.16.M88.4 [R23+0x36400], R152 ;  /* 0x0364009817007844 */ /* 0x0003e20000000200 */
[----:B------:R-:W-:Y:S01]  /*65d0*/  FADD.FTZ R180, R180, R173 ;  /* 0x000000adb4b47221 */ /* 0x000fe20000010000 */
[----:B------:R-:W-:Y:S08]  /*65e0*/  MUFU.EX2 R177, R177 ;  /* 0x000000b100b17308 */ /* 0x000ff00000000800 */
[----:B------:R-:W2:Y:S01]  /*65f0*/  MUFU.EX2 R186, R186 ;  /* 0x000000ba00ba7308 */ /* 0x000ea20000000800 */
[----:B0-----:R-:W-:Y:S01]  /*6600*/  F2FP.F16.F32.PACK_AB R157, R182, R175 ;  /* 0x000000afb69d723e */ /* 0x001fe200000000ff */
[----:B------:R-:W-:-:S04]  /*6610*/  FADD.FTZ R175, R175, R180 ;  /* 0x000000b4afaf7221 */ /* 0x000fc80000010000 */
[----:B------:R-:W-:Y:S02]  /*6620*/  FADD.FTZ R182, R182, R175 ;  /* 0x000000afb6b67221 */ /* 0x000fe40000010000 */
[----:B------:R-:W0:Y:S08]  /*6630*/  MUFU.EX2 R170, R170 ;  /* 0x000000aa00aa7308 */ /* 0x000e300000000800 */
        /* <DEDUP_REMOVED lines=33> */
[----:B------:R-:W-:-:S06]  /*6850*/  FADD.FTZ R169, R169, R174 ;  /* 0x000000aea9a97221 */ /* 0x000fcc0000010000 */
[----:B------:R-:W2:Y:S08]  /*6860*/  MUFU.EX2 R187, R187 ;  /* 0x000000bb00bb7308 */ /* 0x000eb00000000800 */
[----:B------:R-:W3:Y:S01]  /*6870*/  MUFU.EX2 R208, R208 ;  /* 0x000000d000d07308 */ /* 0x000ee20000000800 */
[----:B0-----:R-:W-:Y:S01]  /*6880*/  F2FP.F16.F32.PACK_AB R165, R206, R183 ;  /* 0x000000b7cea5723e */ /* 0x001fe200000000ff */
[----:B------:R-:W-:-:S04]  /*6890*/  FADD.FTZ R183, R183, R204 ;  /* 0x000000ccb7b77221 */ /* 0x000fc80000010000 */
[----:B------:R-:W-:-:S04]  /*68a0*/  FADD.FTZ R206, R206, R183 ;  /* 0x000000b7cece7221 */ /* 0x000fc80000010000 */
[----:B--2---:R-:W-:Y:S01]  /*68b0*/  FADD.FTZ R5, R187, R206 ;  /* 0x000000cebb057221 */ /* 0x004fe20000010000 */
[----:B---3--:R-:W-:-:S03]  /*68c0*/  F2FP.F16.F32.PACK_AB R167, R208, R187 ;  /* 0x000000bbd0a7723e */ /* 0x008fc600000000ff */
[----:B------:R-:W-:Y:S02]  /*68d0*/  FADD.FTZ R5, R208, R5 ;  /* 0x00000005d0057221 */ /* 0x000fe40000010000 */
[----:B------:R1:W-:Y:S01]  /*68e0*/  STSM.16.M88.4 [R189], R164 ;  /* 0x000000a4bd007844 */ /* 0x0003e20000000200 */
[----:B------:R-:W-:-:S06]  /*68f0*/  WARPGROUP.ARRIVE ;  /* 0x00000000000079c5 */ /* 0x000fcc0000000000 */
[----:B------:R-:W-:Y:S01]  /*6900*/  HGMMA.64x256x16.F32 R24, R152, gdesc[UR12].tnspB, RZ, !UPT, gsb0 ;  /* 0x43e0000c98187df0 */ /* 0x000fe2000c0008ff */
[----:B------:R-:W-:Y:S01]  /*6910*/  UMOV UR14, UR10 ;  /* 0x0000000a000e7c82 */ /* 0x000fe20008000000 */
[----:B------:R-:W-:Y:S01]  /*6920*/  UMOV UR15, 0x40000040 ;  /* 0x40000040000f7882 */ /* 0x000fe20000000000 */
[----:B------:R-:W-:Y:S02]  /*6930*/  UIADD3 UR10, UR8, 0x100, URZ ;  /* 0x00000100080a7890 */ /* 0x000fe4000fffe03f */
[----:B------:R-:W-:Y:S01]  /*6940*/  UIADD3 UR8, UR8, 0x180, URZ ;  /* 0x0000018008087890 */ /* 0x000fe2000fffe03f */
[----:B------:R-:W-:Y:S02]  /*6950*/  WARPGROUP.DEPBAR.LE gsb0, 0x0 ;  /* 0x00008000000079c5 */ /* 0x000fe40000010000 */
[----:B------:R-:W-:-:S15]  /*6960*/  WARPGROUP.ARRIVE ;  /* 0x00000000000079c5 */ /* 0x000fde0000000000 */
[----:B------:R-:W-:-:S05]  /*6970*/  NOP ;  /* 0x0000000000007918 */ /* 0x000fca0000000000 */
[----:B------:R-:W-:Y:S01]  /*6980*/  HGMMA.64x256x16.F32 R24, R156, gdesc[UR12].tnspB, R24, gsb0 ;  /* 0x43e0000c9c187df0 */ /* 0x000fe20008000818 */
[----:B------:R-:W-:Y:S01]  /*6990*/  UMOV UR14, UR10 ;  /* 0x0000000a000e7c82 */ /* 0x000fe20008000000 */
[----:B------:R-:W-:Y:S01]  /*69a0*/  UMOV UR15, 0x40000040 ;  /* 0x40000040000f7882 */ /* 0x000fe20000000000 */
[----:B------:R-:W-:Y:S02]  /*69b0*/  WARPGROUP.DEPBAR.LE gsb0, 0x0 ;  /* 0x00008000000079c5 */ /* 0x000fe40000010000 */
[----:B------:R-:W-:-:S15]  /*69c0*/  WARPGROUP.ARRIVE ;  /* 0x00000000000079c5 */ /* 0x000fde0000000000 */
[----:B------:R-:W-:-:S08]  /*69d0*/  NOP ;  /* 0x0000000000007918 */ /* 0x000fd00000000000 */
[----:B------:R-:W-:Y:S01]  /*69e0*/  HGMMA.64x256x16.F32 R24, R160, gdesc[UR12].tnspB, R24, gsb0 ;  /* 0x43e0000ca0187df0 */ /* 0x000fe20008000818 */
[----:B------:R-:W-:Y:S01]  /*69f0*/  UMOV UR14, UR8 ;  /* 0x00000008000e7c82 */ /* 0x000fe20008000000 */
[----:B------:R-:W-:Y:S01]  /*6a00*/  UMOV UR15, 0x40000040 ;  /* 0x40000040000f7882 */ /* 0x000fe20000000000 */
[----:B------:R-:W-:-:S13]  /*6a10*/  R2UR UR8, R11 ;  /* 0x000000000b0872ca */ /* 0x000fda00000e0000 */
[----:B------:R-:W-:Y:S01]  /*6a20*/  UIADD3 UR6, UR8, UR6, URZ ;  /* 0x0000000608067290 */ /* 0x000fe2000fffe03f */
[----:B------:R-:W-:Y:S02]  /*6a30*/  WARPGROUP.DEPBAR.LE gsb0, 0x0 ;  /* 0x00008000000079c5 */ /* 0x000fe40000010000 */
[----:B------:R-:W-:-:S09]  /*6a40*/  WARPGROUP.ARRIVE ;  /* 0x00000000000079c5 */ /* 0x000fd20000000000 */
[----:B------:R-:W-:Y:S03]  /*6a50*/  HGMMA.64x256x16.F32 R24, R164, gdesc[UR12].tnspB, R24, gsb0 ;  /* 0x43e0000ca4187df0 */ /* 0x000fe60008000818 */
[----:B------:R-:W-:Y:S02]  /*6a60*/  WARPGROUP.DEPBAR.LE gsb0, 0x0 ;  /* 0x00008000000079c5 */ /* 0x000fe40000010000 */
[----:B------:R0:W-:Y:S06]  /*6a70*/  MEMBAR.ALL.CTA ;  /* 0x0000000000007992 */ /* 0x0001ec0000008000 */
[----:B0-----:R-:W0:Y:S02]  /*6a80*/  FENCE.VIEW.ASYNC.S ;  /* 0x00000000000073c6 */ /* 0x001e240000000000 */
[----:B0-----:R-:W-:Y:S01]  /*6a90*/  NOP ;  /* 0x0000000000007918 */ /* 0x001fe20000000000 */
[----:B------:R-:W-:Y:S06]  /*6aa0*/  BAR.ARV 0xe, 0x100 ;  /* 0x0384000000007b1d */ /* 0x000fec0000002000 */
[----:B------:R0:W-:Y:S02]  /*6ab0*/  @!P1 SYNCS.ARRIVE.TRANS64.RED.A1T0 RZ, [R4+URZ], RZ ;  /* 0x000000ff04ff99a7 */ /* 0x0001e4000810043f */
[----:B0-----:R-:W-:Y:S01]  /*6ac0*/  FADD.FTZ R4, R176, R169 ;  /* 0x000000a9b0047221 */ /* 0x001fe20000010000 */
[----:B-1----:R-:W-:Y:S06]  /*6ad0*/  @P2 BRA `(.L_x_2445) ;  /* 0x0000000000482947 */ /* 0x002fec0003800000 */
[C---:B------:R-:W-:Y:S01]  /*6ae0*/  ISETP.GT.AND P2, PT, R11.reuse, RZ, PT ;  /* 0x000000ff0b00720c */ /* 0x040fe20003f44270 */
[----:B------:R-:W-:-:S05]  /*6af0*/  VIADD R10, R11, 0xffffffff ;  /* 0xffffffff0b0a7836 */ /* 0x000fca0000000000 */
[----:B------:R-:W-:-:S07]  /*6b00*/  R2UR UR10, R10 ;  /* 0x000000000a0a72ca */ /* 0x000fce00000e0000 */
[----:B------:R-:W-:Y:S08]  /*6b10*/  @P2 BRA `(.L_x_2446) ;  /* 0x00000000001c2947 */ /* 0x000ff00003800000 */
[----:B------:R-:W-:Y:S02]  /*6b20*/  UISETP.NE.AND UP1, UPT, UR7, 0x1, UPT ;  /* 0x000000010700788c */ /* 0x000fe4000bf25270 */
[----:B------:R-:W-:-:S09]  /*6b30*/  UIADD3 UR10, -UR8, URZ, URZ ;  /* 0x0000003f080a7290 */ /* 0x000fd2000fffe13f */
[----:B------:R-:W-:Y:S02]  /*6b40*/  @UP1 ULDC.64 UR14, c[0x0][0xae0] ;  /* 0x0002b800000e1ab9 */ /* 0x000fe40000000a00 */
[----:B------:R-:W-:-:S04]  /*6b50*/  UIMAD.WIDE.U32 UR8, UR10, UR14, URZ ;  /* 0x0000000e0a0872a5 */ /* 0x000fc8000f8e003f */
[----:B------:R-:W-:-:S04]  /*6b60*/  @UP1 USHF.R.U32.HI UR10, URZ, UR15, UR9 ;  /* 0x0000000f3f0a1299 */ /* 0x000fc80008011609 */
[----:B------:R-:W-:Y:S01]  /*6b70*/  ULOP3.LUT UR10, URZ, UR10, URZ, 0x33, !UPT ;  /* 0x0000000a3f0a7292 */ /* 0x000fe2000f8e333f */
[----:B------:R-:W-:Y:S11]  /*6b80*/  BRA `(.L_x_2447) ;  /* 0x0000000000107947 */ /* 0x000ff60003800000 */
.L_x_2446:
[----:B------:R-:W-:-:S11]  /*6b90*/  UISETP.NE.AND UP1, UPT, UR7, 0x1, UPT ;  /* 0x000000010700788c */ /* 0x000fd6000bf25270 */
[----:B------:R-:W-:Y:S02]  /*6ba0*/  @UP1 ULDC.64 UR14, c[0x0][0xae0] ;  /* 0x0002b800000e1ab9 */ /* 0x000fe40000000a00 */
[----:B------:R-:W-:-:S04]  /*6bb0*/  UIMAD.WIDE.U32 UR8, UR10, UR14, URZ ;  /* 0x0000000e0a0872a5 */ /* 0x000fc8000f8e003f */
[----:B------:R-:W-:-:S12]  /*6bc0*/  @UP1 USHF.R.U32.HI UR10, URZ, UR15, UR9 ;  /* 0x0000000f3f0a1299 */ /* 0x000fd80008011609 */
.L_x_2447:
[----:B------:R-:W-:-:S04]  /*6bd0*/  UIMAD UR7, UR10, UR7, UR7 ;  /* 0x000000070a0772a4 */ /* 0x000fc8000f8e0207 */
[----:B------:R-:W-:-:S04]  /*6be0*/  UISETP.LT.AND UP1, UPT, UR6, UR7, UPT ;  /* 0x000000070600728c */ /* 0x000fc8000bf21270 */
[----:B------:R-:W-:-:S12]  /*6bf0*/  USEL UR6, UR6, UR7, UP1 ;  /* 0x0000000706067287 */ /* 0x000fd80008800000 */
.L_x_2445:
[----:B------:R-:W-:Y:S01]  /*6c00*/  R2UR UR14, R184 ;  /* 0x00000000b80e72ca */ /* 0x000fe200000e0000 */
[----:B------:R-:W-:-:S04]  /*6c10*/  USHF.R.S32.HI UR7, URZ, 0x1f, UR6 ;  /* 0x0000001f3f077899 */ /* 0x000fc80008011406 */
[----:B------:R-:W-:-:S04]  /*6c20*/  ULEA.HI UR7, UR7, UR6, URZ, 0x6 ;  /* 0x0000000607077291 */ /* 0x000fc8000f8f303f */
[----:B------:R-:W-:-:S04]  /*6c30*/  USHF.R.S32.HI UR7, URZ, 0x6, UR7 ;  /* 0x000000063f077899 */ /* 0x000fc80008011407 */
[----:B------:R-:W-:-:S04]  /*6c40*/  UISETP.LT.AND UP1, UPT, UR14, UR7, UPT ;  /* 0x000000070e00728c */ /* 0x000fc8000bf21270 */
[----:B------:R-:W-:-:S06]  /*6c50*/  USEL UR14, UR14, UR7, !UP1 ;  /* 0x000000070e0e7287 */ /* 0x000fcc000c800000 */
[----:B------:R-:W-:-:S13]  /*6c60*/  ISETP.GE.AND P2, PT, R7, UR14, PT ;  /* 0x0000000e07007c0c */ /* 0x000fda000bf46270 */
[----:B------:R-:W-:Y:S05]  /*6c70*/  @!P2 BRA `(.L_x_2448) ;  /* 0x000000340014a947 */ /* 0x000fea0003800000 */
[----:B------:R-:W-:-:S04]  /*6c80*/  IMAD.IADD R15, R0, 0x1, R9 ;  /* 0x00000001000f7824 */ /* 0x000fc800078e0209 */
[----:B------:R-:W-:-:S05]  /*6c90*/  VIADD R13, R15, 0x8 ;  /* 0x000000080f0d7836 */ /* 0x000fca0000000000 */
[----:B------:R-:W-:-:S07]  /*6ca0*/  LOP3.LUT R11, RZ, R13, RZ, 0x33, !PT ;  /* 0x0000000dff0b7212 */ /* 0x000fce00078e33ff */
.L_x_2465:
[----:B------:R-:W-:-:S04]  /*6cb0*/  UIADD3 UR6, UR36, 0x1, URZ ;  /* 0x0000000124067890 */ /* 0x000fc8000fffe03f */
[----:B------:R-:W-:-:S04]  /*6cc0*/  UISETP.NE.AND UP1, UPT, UR6, 0x2, UPT ;  /* 0x000000020600788c */ /* 0x000fc8000bf25270 */
[----:B------:R-:W-:Y:S02]  /*6cd0*/  USEL UR7, URZ, 0x1, UP1 ;  /* 0x000000013f077887 */ /* 0x000fe40008800000 */
[----:B------:R-:W-:-:S04]  /*6ce0*/  USEL UR6, UR6, URZ, UP1 ;  /* 0x0000003f06067287 */ /* 0x000fc80008800000 */
[----:B------:R-:W-:Y:S01]  /*6cf0*/  LOP3.LUT R2, R2, UR7, RZ, 0x3c, !PT ;  /* 0x0000000702027c12 */ /* 0x000fe2000f8e3cff */
[----:B-1----:R-:W-:Y:S07]  /*6d00*/  @!P0 BRA `(.L_x_2449) ;  /* 0x0000000000048947 */ /* 0x002fee0003800000 */
[----:B------:R-:W-:Y:S01]  /*6d10*/  BPT.TRAP 0x1 ;  /* 0x000000040000795c */ /* 0x000fe20000300000 */
.L_x_2449:
[----:B------:R-:W-:Y:S01]  /*6d20*/  ULEA UR7, UR6, UR37, 0x3 ;  /* 0x0000002506077291 */ /* 0x000fe2000f8e183f */
[----:B------:R-:W-:-:S08]  /*6d30*/  SHF.L.U32 R9, R2, 0x1f, RZ ;  /* 0x0000001f02097819 */ /* 0x000fd000000006ff */
[----:B------:R0:W1:Y:S01]  /*6d40*/  SYNCS.PHASECHK.TRANS64.TRYWAIT P2, [UR7+0x38830], R9 ;  /* 0x03883009ff0075a7 */ /* 0x0000620008040147 */
[----:B------:R-:W-:Y:S05]  /*6d50*/  @!P0 BRA `(.L_x_2450) ;  /* 0x0000000000048947 */ /* 0x000fea0003800000 */
[----:B------:R-:W-:Y:S01]  /*6d60*/  BPT.TRAP 0x1 ;  /* 0x000000040000795c */ /* 0x000fe20000300000 */
.L_x_2450:
[----:B-1----:R-:W-:Y:S05]  /*6d70*/  @P2 BRA `(.L_x_2451) ;  /* 0x0000000000082947 */ /* 0x002fea0003800000 */
[----:B------:R-:W1:Y:S02]  /*6d80*/  SYNCS.PHASECHK.TRANS64.TRYWAIT P2, [UR7+0x38830], R9 ;  /* 0x03883009ff0075a7 */ /* 0x000e640008040147 */
[----:B-1----:R-:W-:Y:S05]  /*6d90*/  @!P2 BRA `(.L_x_2452) ;  /* 0x000001200050a947 */ /* 0x002fea0003800000 */
.L_x_2451:
[----:B------:R-:W-:Y:S01]  /*6da0*/  R2UR UR15, R3 ;  /* 0x00000000030f72ca */ /* 0x000fe200000e0000 */
[----:B------:R-:W-:Y:S01]  /*6db0*/  WARPGROUP.ARRIVE ;  /* 0x00000000000079c5 */ /* 0x000fe20000000000 */
[----:B------:R-:W-:Y:S01]  /*6dc0*/  UMOV UR8, UR32 ;  /* 0x0000002000087c82 */ /* 0x000fe20008000000 */
[----:B------:R-:W-:Y:S01]  /*6dd0*/  UMOV UR9, UR33 ;  /* 0x0000002100097c82 */ /* 0x000fe20008000000 */
[----:B------:R-:W-:-:S09]  /*6de0*/  UMOV UR11, 0x40000040 ;  /* 0x40000040000b7882 */ /* 0x000fd20000000000 */
[----:B------:R-:W-:-:S07]  /*6df0*/  ULEA UR15, UR6, UR15, 0x9 ;  /* 0x0000000f060f7291 */ /* 0x000fce000f8e483f */
        /* <DEDUP_REMOVED lines=26> */
.L_x_2453:
[----:B------:R2:W3:Y:S01]  /*6fa0*/  SYNCS.PHASECHK.TRANS64.TRYWAIT P2, [UR7+0x38850], R9 ;  /* 0x03885009ff0075a7 */ /* 0x0004e20008040147 */
[----:B------:R-:W-:Y:S05]  /*6fb0*/  @!P0 BRA `(.L_x_2454) ;  /* 0x0000000000048947 */ /* 0x000fea0003800000 */
[----:B------:R-:W-:Y:S01]  /*6fc0*/  BPT.TRAP 0x1 ;  /* 0x000000040000795c */ /* 0x000fe20000300000 */
.L_x_2454:
[----:B---3--:R-:W-:Y:S05]  /*6fd0*/  @P2 BRA `(.L_x_2455) ;  /* 0x0000000000082947 */ /* 0x008fea0003800000 */
[----:B------:R-:W3:Y:S02]  /*6fe0*/  SYNCS.PHASECHK.TRANS64.TRYWAIT P2, [UR7+0x38850], R9 ;  /* 0x03885009ff0075a7 */ /* 0x000ee40008040147 */
[----:B---3--:R-:W-:Y:S05]  /*6ff0*/  @!P2 BRA `(.L_x_2456) ;  /* 0x0000011c00d0a947 */ /* 0x008fea0003800000 */
.L_x_2455:
[----:B------:R-:W-:Y:S01]  /*7000*/  ULEA UR8, UR6, UR4, 0xc ;  /* 0x0000000406087291 */ /* 0x000fe2000f8e603f */
[----:B------:R-:W-:Y:S01]  /*7010*/  WARPGROUP.ARRIVE ;  /* 0x00000000000079c5 */ /* 0x000fe20000000000 */
[----:B------:R-:W-:Y:S01]  /*7020*/  UMOV UR27, 0x40000040 ;  /* 0x40000040001b7882 */ /* 0x000fe20000000000 */
[----:B------:R-:W-:-:S04]  /*7030*/  UIADD3 UR28, UR5, 0x2, URZ ;  /* 0x00000002051c7890 */ /* 0x000fc8000fffe03f */
[----:B-1----:R-:W1:Y:S01]  /*7040*/  S2R R10, SR_TID.X ;  /* 0x00000000000a7919 */ /* 0x002e620000002100 */
[----:B------:R-:W-:Y:S01]  /*7050*/  UIADD3 UR30, UR8, 0x2, URZ ;  /* 0x00000002081e7890 */ /* 0x000fe2000fffe03f */
[----:B------:R-:W-:Y:S01]  /*7060*/  PLOP3.LUT P2, PT, PT, PT, UP0, 0x40, 0x0 ;  /* 0x000000000000781c */ /* 0x000fe20003f4e808 */
[----:B------:R-:W-:Y:S01]  /*7070*/  UMOV UR26, UR8 ;  /* 0x00000008001a7c82 */ /* 0x000fe20008000000 */
[----:B------:R-:W-:Y:S01]  /*7080*/  UMOV UR29, 0x40000040 ;  /* 0x40000040001d7882 */ /* 0x000fe20000000000 */
[----:B------:R-:W-:Y:S01]  /*7090*/  HGMMA.64x64x16.F32 R152, gdesc[UR24], R152, gsb0 ;  /* 0x00e00000189879f0 */ /* 0x000fe20008000898 */
[----:B------:R-:W-:Y:S01]  /*70a0*/  UMOV UR31, 0x40000040 ;  /* 0x40000040001f7882 */ /* 0x000fe20000000000 */
[----:B------:R-:W-:Y:S02]  /*70b0*/  UIADD3 UR18, UR5, 0x800, URZ ;  /* 0x0000080005127890 */ /* 0x000fe4000fffe03f */
[----:B------:R-:W-:Y:S01]  /*70c0*/  UIADD3 UR15, UR8, 0x800, URZ ;  /* 0x00000800080f7890 */ /* 0x000fe2000fffe03f */
[----:B------:R-:W-:Y:S01]  /*70d0*/  UMOV UR11, 0x4 ;  /* 0x00000004000b7882 */ /* 0x000fe20000000000 */
[----:B-1----:R-:W-:-:S05]  /*70e0*/  SHF.R.U32.HI R10, RZ, 0x7, R10 ;  /* 0x00000007ff0a7819 */ /* 0x002fca000001160a */
[----:B0-2---:R-:W0:Y:S02]  /*70f0*/  SHFL.IDX PT, R9, R10, RZ, 0x1f ;  /* 0x00001fff0a097589 */ /* 0x005e2400000e0000 */
[----:B0-----:R-:W-:Y:S01]  /*7100*/  R2UR UR9, R9 ;  /* 0x00000000090972ca */ /* 0x001fe200000e0000 */
[----:B------:R-:W-:-:S04]  /*7110*/  IMAD.U32 R9, RZ, RZ, UR7 ;  /* 0x00000007ff097e24 */ /* 0x000fc8000f8e00ff */
[----:B------:R-:W-:-:S05]  /*7120*/  @!P1 VIADD R10, R9, 0x38840 ;  /* 0x00038840090a9836 */ /* 0x000fca0000000000 */
[----:B------:R-:W-:Y:S01]  /*7130*/  @!P1 PRMT R12, RZ, 0x654, R10 ;  /* 0x00000654ff0c9816 */ /* 0x000fe2000000000a */
[----:B------:R-:W-:Y:S02]  /*7140*/  IMAD.SHL.U32 R10, R7, 0x40, RZ ;  /* 0x00000040070a7824 */ /* 0x000fe400078e00ff */
[----:B------:R-:W-:-:S03]  /*7150*/  UISETP.GT.AND UP1, UPT, UR9, 0x7f, UPT ;  /* 0x0000007f0900788c */ /* 0x000fc6000bf24270 */
[----:B------:R-:W-:Y:S01]  /*7160*/  IADD3 R21, R17, 0x1, -R10 ;  /* 0x0000000111157810 */ /* 0x000fe20007ffe80a */
[----:B------:R-:W-:Y:S02]  /*7170*/  USEL UR9, URZ, 0x2, !UP1 ;  /* 0x000000023f097887 */ /* 0x000fe4000c800000 */
[----:B------:R-:W-:Y:S01]  /*7180*/  USEL UR10, UR11, 0x2, UP1 ;  /* 0x000000020b0a7887 */ /* 0x000fe20008800000 */
[----:B------:R-:W-:Y:S02]  /*7190*/  WARPGROUP.DEPBAR.LE gsb0, 0x0 ;  /* 0x00008000000079c5 */ /* 0x000fe40000010000 */
[----:B------:R-:W-:Y:S01]  /*71a0*/  WARPGROUP.ARRIVE ;  /* 0x00000000000079c5 */ /* 0x000fe20000000000 */
[----:B------:R-:W-:Y:S01]  /*71b0*/  USEL UR11, UR11, 0x6, !UP1 ;  /* 0x000000060b0b7887 */ /* 0x000fe2000c800000 */
[----:B------:R-:W-:-:S04]  /*71c0*/  IADD3 R21, -R16, R21, -R18 ;  /* 0x0000001510157210 */ /* 0x000fc80007ffe912 */
        /* <DEDUP_REMOVED lines=232> */
[----:B------:R-:W-:Y:S01]  /*8050*/  UIADD3 UR10, UR9, UR10, UR8 ;  /* 0x0000000a090a7290 */ /* 0x000fe2000fffe008 */
[----:B------:R-:W-:Y:S02]  /*8060*/  ULDC UR18, c[0x0][0xad4] ;  /* 0x0002b50000127ab9 */ /* 0x000fe40000000800 */
[----:B------:R-:W-:Y:S01]  /*8070*/  UMOV UR9, 0x40000040 ;  /* 0x4000004000097882 */ /* 0x000fe20000000000 */
[----:B------:R-:W-:Y:S01]  /*8080*/  ULOP3.LUT UR7, URZ, UR18, URZ, 0x33, !UPT ;  /* 0x000000123f077292 */ /* 0x000fe2000f8e333f */
[----:B------:R-:W-:Y:S01]  /*8090*/  UMOV UR8, UR11 ;  /* 0x0000000b00087c82 */ /* 0x000fe20008000000 */
[----:B------:R-:W-:-:S04]  /*80a0*/  UMOV UR11, 0x40000040 ;  /* 0x40000040000b7882 */ /* 0x000fc80000000000 */
[----:B------:R-:W-:Y:S01]  /*80b0*/  VIADD R205, R21, UR7 ;  /* 0x0000000715cd7c36 */ /* 0x000fe20008000000 */
[----:B------:R-:W-:-:S03]  /*80c0*/  ULDC UR7, c[0x0][0xadc] ;  /* 0x0002b70000077ab9 */ /* 0x000fc60000000800 */
        /* <DEDUP_REMOVED lines=8> */
[----:B------:R-:W-:-:S04]  /*8150*/  VIADD R203, R21, UR8 ;  /* 0x0000000815cb7c36 */ /* 0x000fc80008000000 */
[----:B------:R-:W-:Y:S01]  /*8160*/  IMAD.IADD R186, R0, 0x1, R203 ;  /* 0x0000000100ba7824 */ /* 0x000fe200078e02cb */
[----:B------:R-:W-:Y:S02]  /*8170*/  WARPGROUP.DEPBAR.LE gsb0, 0x0 ;  /* 0x00008000000079c5 */ /* 0x000fe40000010000 */
[----:B------:R0:W-:Y:S01]  /*8180*/  @!P1 SYNCS.ARRIVE.TRANS64.RED.A1T0 RZ, [R12+URZ], RZ ;  /* 0x000000ff0cff99a7 */ /* 0x0001e2000810043f */
[----:B------:R-:W-:Y:S05]  /*8190*/  @P2 BRA `(.L_x_2457) ;  /* 0x00000000005c2947 */ /* 0x000fea0003800000 */
[----:B------:R-:W-:Y:S01]  /*81a0*/  ISETP.GT.AND P2, PT, R15, -0x1, PT ;  /* 0xffffffff0f00780c */ /* 0x000fe20003f44270 */
[----:B------:R-:W-:-:S12]  /*81b0*/  BSSY B0, `(.L_x_2458) ;  /* 0x0000011000007945 */ /* 0x000fd80003800000 */
[----:B------:R-:W-:Y:S05]  /*81c0*/  @P2 BRA `(.L_x_2459) ;  /* 0x0000000000242947 */ /* 0x000fea0003800000 */
[----:B0-----:R-:W-:Y:S01]  /*81d0*/  IMAD.U32 R12, RZ, RZ, UR7 ;  /* 0x00000007ff0c7e24 */ /* 0x001fe2000f8e00ff */
[----:B------:R-:W-:-:S04]  /*81e0*/  IADD3 R187, R0, R17, -R18 ;  /* 0x0000001100bb7210 */ /* 0x000fc80007ffe812 */
[----:B------:R-:W-:Y:S02]  /*81f0*/  ISETP.NE.AND P2, PT, R12, 0x1, PT ;  /* 0x000000010c00780c */ /* 0x000fe40003f45270 */
[----:B------:R-:W-:-:S11]  /*8200*/  LOP3.LUT R187, RZ, R187, RZ, 0x33, !PT ;  /* 0x000000bbffbb7212 */ /* 0x000fd600078e33ff */
[----:B------:R-:W0:Y:S02]  /*8210*/  @P2 LDC.64 R20, c[0x0][0xae0] ;  /* 0x0002b800ff142b82 */ /* 0x000e240000000a00 */
[----:B0-----:R-:W-:-:S05]  /*8220*/  @P2 IMAD.HI.U32 R20, R187, R20, RZ ;  /* 0x00000014bb142227 */ /* 0x001fca00078e00ff */
[----:B------:R-:W-:-:S04]  /*8230*/  @P2 SHF.R.U32.HI R187, RZ, R21, R20 ;  /* 0x00000015ffbb2219 */ /* 0x000fc80000011614 */
[----:B------:R-:W-:Y:S01]  /*8240*/  LOP3.LUT R187, RZ, R187, RZ, 0x33, !PT ;  /* 0x000000bbffbb7212 */ /* 0x000fe200078e33ff */
[----:B------:R-:W-:Y:S06]  /*8250*/  BRA `(.L_x_2460) ;  /* 0x0000000000187947 */ /* 0x000fec0003800000 */
.L_x_2459:
[----:B0-----:R-:W-:Y:S01]  /*8260*/  MOV R12, UR7 ;  /* 0x00000007000c7c02 */ /* 0x001fe20008000f00 */
[----:B------:R-:W-:-:S03]  /*8270*/  IMAD.MOV.U32 R187, RZ, RZ, R15 ;  /* 0x000000ffffbb7224 */ /* 0x000fc600078e000f */
[----:B------:R-:W-:-:S13]  /*8280*/  ISETP.NE.AND P2, PT, R12, 0x1, PT ;  /* 0x000000010c00780c */ /* 0x000fda0003f45270 */
[----:B------:R-:W0:Y:S02]  /*8290*/  @P2 LDC.64 R20, c[0x0][0xae0] ;  /* 0x0002b800ff142b82 */ /* 0x000e240000000a00 */
[----:B0-----:R-:W-:-:S05]  /*82a0*/  @P2 IMAD.HI.U32 R20, R15, R20, RZ ;  /* 0x000000140f142227 */ /* 0x001fca00078e00ff */
[----:B------:R-:W-:-:S07]  /*82b0*/  @P2 SHF.R.U32.HI R187, RZ, R21, R20 ;  /* 0x00000015ffbb2219 */ /* 0x000fce0000011614 */
.L_x_2460:
[----:B------:R-:W-:Y:S05]  /*82c0*/  BSYNC B0 ;  /* 0x0000000000007941 */ /* 0x000fea0003800000 */
.L_x_2458:
[----:B------:R-:W-:-:S04]  /*82d0*/  IMAD R21, R187, R12, -R10 ;  /* 0x0000000cbb157224 */ /* 0x000fc800078e0a0a */
[----:B------:R-:W-:-:S05]  /*82e0*/  IMAD.IADD R21, R21, 0x1, -R16 ;  /* 0x0000000115157824 */ /* 0x000fca00078e0a10 */
[----:B------:R-:W-:Y:S02]  /*82f0*/  VIADDMNMX R186, R21, R12, R186, PT ;  /* 0x0000000c15ba7246 */ /* 0x000fe400038001ba */
[----:B------:R-:W-:-:S07]  /*8300*/  VIMNMX R201, R201, R21, !PT ;  /* 0x00000015c9c97248 */ /* 0x000fce0007fe0100 */
.L_x_2457:
[----:B------:R-:W-:-:S04]  /*8310*/  ISETP.GT.AND P2, PT, R7, -0x1, PT ;  /* 0xffffffff0700780c */ /* 0x000fc80003f44270 */
[C---:B------:R-:W-:Y:S02]  /*8320*/  ISETP.GT.AND P5, PT, R201.reuse, RZ, P2 ;  /* 0x000000ffc900720c */ /* 0x040fe400017a4270 */
[C---:B------:R-:W-:Y:S02]  /*8330*/  ISETP.GT.AND P4, PT, R201.reuse, 0x1, P2 ;  /* 0x00000001c900780c */ /* 0x040fe40001784270 */
[C---:B------:R-:W-:Y:S02]  /*8340*/  ISETP.GT.AND P6, PT, R201.reuse, 0x8, P2 ;  /* 0x00000008c900780c */ /* 0x040fe400017c4270 */
[----:B------:R-:W-:Y:S02]  /*8350*/  ISETP.GT.AND P3, PT, R201, 0x9, P2 ;  /* 0x00000009c900780c */ /* 0x000fe40001764270 */
[C---:B------:R-:W-:Y:S02]  /*8360*/  ISETP.LT.OR P5, PT, R186.reuse, 0x1, P5 ;  /* 0x00000001ba00780c */ /* 0x040fe40002fa1670 */
[----:B------:R-:W-:-:S02]  /*8370*/  ISETP.LT.OR P4, PT, R186, 0x2, P4 ;  /* 0x00000002ba00780c */ /* 0x000fc40002781670 */
[C---:B------:R-:W-:Y:S02]  /*8380*/  ISETP.LT.OR P6, PT, R186.reuse, 0x9, P6 ;  /* 0x00000009ba00780c */ /* 0x040fe400037c1670 */
[----:B------:R-:W-:Y:S02]  /*8390*/  ISETP.LT.OR P3, PT, R186, 0xa, P3 ;  /* 0x0000000aba00780c */ /* 0x000fe40001f61670 */
[----:B------:R-:W-:Y:S02]  /*83a0*/  FSEL R187, R152, -INF , !P5 ;  /* 0xff80000098bb7808 */ /* 0x000fe40006800000 */
[----:B------:R-:W-:Y:S02]  /*83b0*/  ISETP.GT.AND P5, PT, R201, 0x10, P2 ;  /* 0x00000010c900780c */ /* 0x000fe400017a4270 */
[----:B0-----:R-:W-:Y:S02]  /*83c0*/  FSEL R12, R153, -INF , !P4 ;  /* 0xff800000990c7808 */ /* 0x001fe40006000000 */
[----:B------:R-:W-:-:S02]  /*83d0*/  FSEL R14, R156, -INF , !P6 ;  /* 0xff8000009c0e7808 */ /* 0x000fc40007000000 */
[----:B------:R-:W-:Y:S02]  /*83e0*/  FSEL R157, R157, -INF , !P3 ;  /* 0xff8000009d9d7808 */ /* 0x000fe40005800000 */
        /* <DEDUP_REMOVED lines=9> */
[----:B------:R-:W-:Y:S02]  /*8480*/  FSEL R161, R161, -INF , !P4 ;  /* 0xff800000a1a17808 */ /* 0x000fe40006000000 */
        /* <DEDUP_REMOVED lines=22> */
[----:B------:R-:W-:Y:S02]  /*85f0*/  PLOP3.LUT P5, PT, PT, PT, UP0, 0x40, 0x0 ;  /* 0x000000000000781c */ /* 0x000fe40003fae808 */
[--C-:B------:R-:W-:Y:S02]  /*8600*/  IADD3 R168, R203, 0x8, R0.reuse ;  /* 0x00000008cba87810 */ /* 0x100fe40007ffe000 */
[----:B------:R-:W-:-:S02]  /*8610*/  IADD3 R169, R205, 0x8, R0 ;  /* 0x00000008cda97810 */ /* 0x000fc40007ffe000 */
[----:B------:R-:W-:Y:S02]  /*8620*/  FSEL R176, R177, -INF , !P4 ;  /* 0xff800000b1b07808 */ /* 0x000fe40006000000 */
[----:B------:R-:W-:Y:S02]  /*8630*/  FSEL R180, R180, -INF , !P6 ;  /* 0xff800000b4b47808 */ /* 0x000fe40007000000 */
[----:B------:R-:W-:-:S03]  /*8640*/  FSEL R181, R181, -INF , !P3 ;  /* 0xff800000b5b57808 */ /* 0x000fc60005800000 */
[----:B------:R-:W-:Y:S05]  /*8650*/  @P5 BRA `(.L_x_2461) ;  /* 0x0000000000585947 */ /* 0x000fea0003800000 */
        /* <DEDUP_REMOVED lines=11> */
.L_x_2463:
[----:B------:R-:W-:Y:S02]  /*8710*/  IMAD.U32 R177, RZ, RZ, UR7 ;  /* 0x00000007ffb17e24 */ /* 0x000fe4000f8e00ff */
[----:B------:R-:W-:-:S03]  /*8720*/  IMAD.MOV.U32 R173, RZ, RZ, R13 ;  /* 0x000000ffffad7224 */ /* 0x000fc600078e000d */
[----:B------:R-:W-:-:S13]  /*8730*/  ISETP.NE.AND P3, PT, R177, 0x1, PT ;  /* 0x00000001b100780c */ /* 0x000fda0003f65270 */
[----:B------:R-:W0:Y:S02]  /*8740*/  @P3 LDC.64 R20, c[0x0][0xae0] ;  /* 0x0002b800ff143b82 */ /* 0x000e240000000a00 */
[----:B0-----:R-:W-:-:S05]  /*8750*/  @P3 IMAD.HI.U32 R20, R13, R20, RZ ;  /* 0x000000140d143227 */ /* 0x001fca00078e00ff */
[----:B------:R-:W-:-:S07]  /*8760*/  @P3 SHF.R.U32.HI R173, RZ, R21, R20 ;  /* 0x00000015ffad3219 */ /* 0x000fce0000011614 */
.L_x_2464:
[----:B------:R-:W-:Y:S05]  /*8770*/  BSYNC B0 ;  /* 0x0000000000007941 */ /* 0x000fea0003800000 */
.L_x_2462:
[----:B------:R-:W-:-:S04]  /*8780*/  IMAD R21, R173, R177, -R10 ;  /* 0x000000b1ad157224 */ /* 0x000fc800078e0a0a */
[----:B------:R-:W-:-:S05]  /*8790*/  IMAD.IADD R21, R21, 0x1, -R16 ;  /* 0x0000000115157824 */ /* 0x000fca00078e0a10 */
[----:B------:R-:W-:Y:S02]  /*87a0*/  VIADDMNMX R168, R21, R177, R168, PT ;  /* 0x000000b115a87246 */ /* 0x000fe400038001a8 */
[----:B------:R-:W-:-:S07]  /*87b0*/  VIMNMX R169, R169, R21, !PT ;  /* 0x00000015a9a97248 */ /* 0x000fce0007fe0100 */
.L_x_2461:
[----:B------:R-:W-:Y:S01]  /*87c0*/  FMNMX.FTZ R21, R187, R6, !PT ;  /* 0x00000006bb157209 */ /* 0x000fe20007810000 */
[----:B------:R-:W-:Y:S01]  /*87d0*/  ULDC UR11, c[0x0][0xa80] ;  /* 0x0002a000000b7ab9 */ /* 0x000fe20000000800 */
[C---:B------:R-:W-:Y:S01]  /*87e0*/  ISETP.GT.AND P4, PT, R169.reuse, RZ, P2 ;  /* 0x000000ffa900720c */ /* 0x040fe20001784270 */
[----:B------:R-:W-:Y:S01]  /*87f0*/  ULEA UR8, UR6, UR38, 0xc ;  /* 0x0000002606087291 */ /* 0x000fe2000f8e603f */
[----:B------:R-:W-:Y:S01]  /*8800*/  FMNMX.FTZ R21, R12, R21, !PT ;  /* 0x000000150c157209 */ /* 0x000fe20007810000 */
[----:B------:R-:W-:Y:S01]  /*8810*/  UMOV UR23, 0x40000040 ;  /* 0x4000004000177882 */ /* 0x000fe20000000000 */
[----:B------:R-:W-:Y:S01]  /*8820*/  ISETP.GT.AND P3, PT, R169, 0x1, P2 ;  /* 0x00000001a900780c */ /* 0x000fe20001764270 */
[----:B------:R-:W-:Y:S01]  /*8830*/  UIADD3 UR10, UR8, 0x80, URZ ;  /* 0x00000080080a7890 */ /* 0x000fe2000fffe03f */
[----:B------:R-:W-:Y:S01]  /*8840*/  FMNMX.FTZ R10, R14, R21, !PT ;  /* 0x000000150e0a7209 */ /* 0x000fe20007810000 */
[----:B------:R-:W-:Y:S01]  /*8850*/  @!P1 VIADD R9, R9, 0x38860 ;  /* 0x0003886009099836 */ /* 0x000fe20000000000 */
[----:B------:R-:W-:Y:S01]  /*8860*/  ISETP.LT.OR P4, PT, R168, 0x1, P4 ;  /* 0x00000001a800780c */ /* 0x000fe20002781670 */
[----:B------:R-:W-:Y:S01]  /*8870*/  UMOV UR22, UR8 ;  /* 0x0000000800167c82 */ /* 0x000fe20008000000 */
[----:B------:R-:W-:-:S02]  /*8880*/  FMNMX.FTZ R21, R157, R10, !PT ;  /* 0x0000000a9d157209 */ /* 0x000fc40007810000 */
[----:B------:R-:W-:Y:S02]  /*8890*/  ISETP.GT.AND P5, PT, R169, 0x8, P2 ;  /* 0x00000008a900780c */ /* 0x000fe400017a4270 */
[----:B------:R-:W-:Y:S02]  /*88a0*/  FMNMX.FTZ R10, R160, R21, !PT ;  /* 0x00000015a00a7209 */ /* 0x000fe40007810000 */
[----:B------:R-:W-:Y:S02]  /*88b0*/  ISETP.LT.OR P3, PT, R168, 0x2, P3 ;  /* 0x00000002a800780c */ /* 0x000fe40001f61670 */
[----:B------:R-:W-:Y:S02]  /*88c0*/  FMNMX.FTZ R21, R161, R10, !PT ;  /* 0x0000000aa1157209 */ /* 0x000fe40007810000 */
[----:B------:R-:W-:Y:S02]  /*88d0*/  FSEL R201, R154, -INF , !P4 ;  /* 0xff8000009ac97808 */ /* 0x000fe40006000000 */
        /* <DEDUP_REMOVED lines=15> */
[----:B------:R-:W-:Y:S02]  /*89d0*/  FSEL R159, R159, -INF , !P6 ;  /* 0xff8000009f9f7808 */ /* 0x000fe40007000000 */
[----:B------:R-:W-:Y:S02]  /*89e0*/  FMNMX.FTZ R10, R180, R21, !PT ;  /* 0x00000015b40a7209 */ /* 0x000fe40007810000 */
[----:B------:R-:W-:Y:S02]  /*89f0*/  ISETP.LT.OR P3, PT, R168, 0x11, P3 ;  /* 0x00000011a800780c */ /* 0x000fe40001f61670 */
[----:B------:R-:W-:-:S02]  /*8a00*/  FMNMX.FTZ R20, R181, R10, !PT ;  /* 0x0000000ab5147209 */ /* 0x000fc40007810000 */
[C---:B------:R-:W-:Y:S02]  /*8a10*/  ISETP.GT.AND P6, PT, R169.reuse, 0x18, P2 ;  /* 0x00000018a900780c */ /* 0x040fe400017c4270 */
[----:B------:R-:W-:Y:S01]  /*8a20*/  ISETP.LT.OR P5, PT, R168, 0x12, P5 ;  /* 0x00000012a800780c */ /* 0x000fe20002fa1670 */
[----:B------:R-:W0:Y:S01]  /*8a30*/  SHFL.BFLY PT, R21, R20, 0x2, 0x1f ;  /* 0x0c401f0014157f89 */ /* 0x000e2200000e0000 */
[----:B------:R-:W-:Y:S02]  /*8a40*/  FSEL R162, R162, -INF , !P3 ;  /* 0xff800000a2a27808 */ /* 0x000fe40005800000 */
[----:B------:R-:W-:Y:S02]  /*8a50*/  ISETP.GT.AND P4, PT, R169, 0x19, P2 ;  /* 0x00000019a900780c */ /* 0x000fe40001784270 */
[----:B------:R-:W-:Y:S02]  /*8a60*/  ISETP.LT.OR P6, PT, R168, 0x19, P6 ;  /* 0x00000019a800780c */ /* 0x000fe400037c1670 */
[----:B------:R-:W-:-:S02]  /*8a70*/  FSEL R163, R163, -INF , !P5 ;  /* 0xff800000a3a37808 */ /* 0x000fc40006800000 */
[C---:B------:R-:W-:Y:S02]  /*8a80*/  ISETP.GT.AND P5, PT, R169.reuse, 0x21, P2 ;  /* 0x00000021a900780c */ /* 0x040fe400017a4270 */
[----:B------:R-:W-:Y:S02]  /*8a90*/  ISETP.GT.AND P3, PT, R169, 0x20, P2 ;  /* 0x00000020a900780c */ /* 0x000fe40001764270 */
[----:B------:R-:W-:Y:S02]  /*8aa0*/  FSEL R166, R166, -INF , !P6 ;  /* 0xff800000a6a67808 */ /* 0x000fe40007000000 */
[C---:B------:R-:W-:Y:S02]  /*8ab0*/  ISETP.LT.OR P4, PT, R168.reuse, 0x1a, P4 ;  /* 0x0000001aa800780c */ /* 0x040fe40002781670 */
[C---:B------:R-:W-:Y:S02]  /*8ac0*/  ISETP.LT.OR P5, PT, R168.reuse, 0x22, P5 ;  /* 0x00000022a800780c */ /* 0x040fe40002fa1670 */
[----:B------:R-:W-:-:S02]  /*8ad0*/  ISETP.LT.OR P3, PT, R168, 0x21, P3 ;  /* 0x00000021a800780c */ /* 0x000fc40001f61670 */
[----:B------:R-:W-:Y:S02]  /*8ae0*/  FSEL R167, R167, -INF , !P4 ;  /* 0xff800000a7a77808 */ /* 0x000fe40006000000 */
[----:B------:R-:W-:Y:S02]  /*8af0*/  FSEL R202, R171, -INF , !P5 ;  /* 0xff800000abca7808 */ /* 0x000fe40006800000 */
[----:B0-----:R-:W-:Y:S02]  /*8b00*/  FMNMX.FTZ R21, R20, R21, !PT ;  /* 0x0000001514157209 */ /* 0x001fe40007810000 */
[----:B------:R-:W-:Y:S02]  /*8b10*/  FMNMX.FTZ R20, R201, R8, !PT ;  /* 0x00000008c9147209 */ /* 0x000fe40007810000 */
[----:B------:R-:W-:Y:S01]  /*8b20*/  ISETP.GT.AND P6, PT, R169, 0x28, P2 ;  /* 0x00000028a900780c */ /* 0x000fe200017c4270 */
[----:B------:R-:W0:Y:S01]  /*8b30*/  SHFL.BFLY PT, R10, R21, 0x1, 0x1f ;  /* 0x0c201f00150a7f89 */ /* 0x000e2200000e0000 */
[----:B------:R-:W-:-:S02]  /*8b40*/  FSEL R154, R170, -INF , !P3 ;  /* 0xff800000aa9a7808 */ /* 0x000fc40005800000 */
[C---:B------:R-:W-:Y:S02]  /*8b50*/  ISETP.GT.AND P3, PT, R169.reuse, 0x29, P2 ;  /* 0x00000029a900780c */ /* 0x040fe40001764270 */
[C---:B------:R-:W-:Y:S02]  /*8b60*/  ISETP.LT.OR P6, PT, R168.reuse, 0x29, P6 ;  /* 0x00000029a800780c */ /* 0x040fe400037c1670 */
[C---:B------:R-:W-:Y:S02]  /*8b70*/  ISETP.GT.AND P5, PT, R169.reuse, 0x30, P2 ;  /* 0x00000030a900780c */ /* 0x040fe400017a4270 */
[----:B------:R-:W-:Y:S02]  /*8b80*/  ISETP.LT.OR P3, PT, R168, 0x2a, P3 ;  /* 0x0000002aa800780c */ /* 0x000fe40001f61670 */
[----:B------:R-:W-:Y:S02]  /*8b90*/  FSEL R174, R174, -INF , !P6 ;  /* 0xff800000aeae7808 */ /* 0x000fe40007000000 */
[----:B------:R-:W-:-:S02]  /*8ba0*/  ISETP.GT.AND P6, PT, R169, 0x31, P2 ;  /* 0x00000031a900780c */ /* 0x000fc400017c4270 */
[C---:B------:R-:W-:Y:S02]  /*8bb0*/  ISETP.LT.OR P5, PT, R168.reuse, 0x31, P5 ;  /* 0x00000031a800780c */ /* 0x040fe40002fa1670 */
[----:B------:R-:W-:Y:S02]  /*8bc0*/  ISETP.LT.OR P6, PT, R168, 0x32, P6 ;  /* 0x00000032a800780c */ /* 0x000fe400037c1670 */
[----:B------:R-:W-:Y:S02]  /*8bd0*/  FSEL R203, R178, -INF , !P5 ;  /* 0xff800000b2cb7808 */ /* 0x000fe40006800000 */
[----:B------:R-:W-:Y:S02]  /*8be0*/  FSEL R204, R179, -INF , !P6 ;  /* 0xff800000b3cc7808 */ /* 0x000fe40007000000 */
[----:B------:R-:W-:Y:S02]  /*8bf0*/  @!P1 PRMT R9, RZ, 0x654, R9 ;  /* 0x00000654ff099816 */ /* 0x000fe40000000009 */
[----:B0-----:R-:W-:-:S02]  /*8c00*/  FMNMX.FTZ R10, R21, R10, !PT ;  /* 0x0000000a150a7209 */ /* 0x001fc40007810000 */
        /* <DEDUP_REMOVED lines=13> */
[--C-:B------:R-:W-:Y:S01]  /*8ce0*/  FFMA.FTZ R21, R187, UR11, -R205.reuse ;  /* 0x0000000bbb157c23 */ /* 0x100fe200080108cd */
[----:B------:R-:W-:Y:S01]  /*8cf0*/  FSEL R187, R175, -INF , !P3 ;  /* 0xff800000afbb7808 */ /* 0x000fe20005800000 */
[--C-:B------:R-:W-:Y:S01]  /*8d00*/  FFMA.FTZ R175, R160, UR11, -R205.reuse ;  /* 0x0000000ba0af7c23 */ /* 0x100fe200080108cd */
[----:B------:R-:W-:Y:S01]  /*8d10*/  FMNMX.FTZ R171, R167, R20, !PT ;  /* 0x00000014a7ab7209 */ /* 0x000fe20007810000 */
[--C-:B------:R-:W-:Y:S01]  /*8d20*/  FFMA.FTZ R178, R186, UR11, -R205.reuse ;  /* 0x0000000bbab27c23 */ /* 0x100fe200080108cd */
[C---:B------:R-:W-:Y:S01]  /*8d30*/  ISETP.GT.AND P3, PT, R169.reuse, 0x38, P2 ;  /* 0x00000038a900780c */ /* 0x040fe20001764270 */
        /* <DEDUP_REMOVED lines=17> */
[----:B------:R-:W-:Y:S02]  /*8e50*/  FSEL R183, R183, -INF , !P2 ;  /* 0xff800000b7b77808 */ /* 0x000fe40005000000 */
[----:B------:R-:W-:Y:S01]  /*8e60*/  FMNMX.FTZ R157, R204, R169, !PT ;  /* 0x000000a9cc9d7209 */ /* 0x000fe20007810000 */
[----:B------:R-:W-:Y:S03]  /*8e70*/  MUFU.EX2 R12, R12 ;  /* 0x0000000c000c7308 */ /* 0x000fe60000000800 */
[----:B------:R-:W-:-:S04]  /*8e80*/  FMNMX.FTZ R20, R182, R157, !PT ;  /* 0x0000009db6147209 */ /* 0x000fc80007810000 */
[----:B------:R-:W-:Y:S01]  /*8e90*/  FMNMX.FTZ R157, R183, R20, !PT ;  /* 0x00000014b79d7209 */ /* 0x000fe20007810000 */
[----:B------:R0:W-:Y:S04]  /*8ea0*/  MUFU.EX2 R169, R170 ;  /* 0x000000aa00a97308 */ /* 0x0001e80000000800 */
[----:B------:R-:W1:Y:S04]  /*8eb0*/  SHFL.BFLY PT, R160, R157, 0x2, 0x1f ;  /* 0x0c401f009da07f89 */ /* 0x000e6800000e0000 */
[----:B------:R-:W-:Y:S01]  /*8ec0*/  MUFU.EX2 R20, R175 ;  /* 0x000000af00147308 */ /* 0x000fe20000000800 */
[--C-:B0-----:R-:W-:Y:S01]  /*8ed0*/  FFMA.FTZ R170, R152, UR11, -R205.reuse ;  /* 0x0000000b98aa7c23 */ /* 0x101fe200080108cd */
[----:B------:R-:W-:-:S06]  /*8ee0*/  FFMA.FTZ R152, R153, UR11, -R205 ;  /* 0x0000000b99987c23 */ /* 0x000fcc00080108cd */
[----:B------:R0:W-:Y:S08]  /*8ef0*/  MUFU.EX2 R175, R152 ;  /* 0x0000009800af7308 */ /* 0x0001f00000000800 */
[----:B------:R-:W-:Y:S01]  /*8f00*/  MUFU.EX2 R14, R14 ;  /* 0x0000000e000e7308 */ /* 0x000fe20000000800 */
[----:B-1----:R-:W-:Y:S02]  /*8f10*/  FMNMX.FTZ R160, R157, R160, !PT ;  /* 0x000000a09da07209 */ /* 0x002fe40007810000 */
[----:B------:R-:W-:-:S05]  /*8f20*/  FSEL R157, R10, RZ, P4 ;  /* 0x000000ff0a9d7208 */ /* 0x000fca0002000000 */
[----:B------:R-:W-:Y:S01]  /*8f30*/  MUFU.EX2 R171, R171 ;  /* 0x000000ab00ab7308 */ /* 0x000fe20000000800 */
[----:B------:R-:W1:Y:S01]  /*8f40*/  SHFL.BFLY PT, R153, R160, 0x1, 0x1f ;  /* 0x0c201f00a0997f89 */ /* 0x000e6200000e0000 */
[----:B------:R-:W-:-:S04]  /*8f50*/  FADD.FTZ R157, -R157, R6 ;  /* 0x000000069d9d7221 */ /* 0x000fc80000010100 */
[----:B------:R-:W-:Y:S02]  /*8f60*/  FMUL.FTZ R6, R157, UR11 ;  /* 0x0000000b9d067c20 */ /* 0x000fe40008410000 */
[----:B------:R-:W-:Y:S08]  /*8f70*/  MUFU.EX2 R168, R168 ;  /* 0x000000a800a87308 */ /* 0x000ff00000000800 */
[----:B------:R-:W2:Y:S08]  /*8f80*/  MUFU.EX2 R6, R6 ;  /* 0x0000000600067308 */ /* 0x000eb00000000800 */
[----:B------:R-:W3:Y:S01]  /*8f90*/  MUFU.EX2 R173, R173 ;  /* 0x000000ad00ad7308 */ /* 0x000ee20000000800 */
[----:B-1----:R-:W-:-:S04]  /*8fa0*/  FMNMX.FTZ R180, R160, R153, !PT ;  /* 0x00000099a0b47209 */ /* 0x002fc80007810000 */
[C---:B------:R-:W-:Y:S01]  /*8fb0*/  FSETP.NEU.FTZ.AND P2, PT, R180.reuse, -INF , PT ;  /* 0xff800000b400780b */ /* 0x040fe20003f5d000 */
[C---:B0-----:R-:W-:Y:S02]  /*8fc0*/  FMUL.FTZ R152, R180.reuse, UR11 ;  /* 0x0000000bb4987c20 */ /* 0x041fe40008410000 */
[----:B------:R-:W0:Y:S01]  /*8fd0*/  MUFU.EX2 R170, R170 ;  /* 0x000000aa00aa7308 */ /* 0x000e220000000800 */
[----:B------:R-:W-:Y:S01]  /*8fe0*/  FSEL R153, R180, RZ, P2 ;  /* 0x000000ffb4997208 */ /* 0x000fe20001000000 */
[-C--:B--2---:R-:W-:Y:S01]  /*8ff0*/  FMUL.FTZ R24, R24, R6.reuse ;  /* 0x0000000618187220 */ /* 0x084fe20000410000 */
[----:B------:R-:W-:Y:S01]  /*9000*/  FSEL R156, R152, RZ, P2 ;  /* 0x000000ff989c7208 */ /* 0x000fe20001000000 */
[----:B------:R-:W-:Y:S02]  /*9010*/  IMAD.U32 R152, RZ, RZ, UR36 ;  /* 0x00000024ff987e24 */ /* 0x000fe4000f8e00ff */
[-C--:B------:R-:W-:Y:S01]  /*9020*/  FMUL.FTZ R25, R25, R6.reuse ;  /* 0x0000000619197220 */ /* 0x080fe20000410000 */
[----:B------:R-:W-:Y:S01]  /*9030*/  FADD.FTZ R153, -R153, R8 ;  /* 0x0000000899997221 */ /* 0x000fe20000010100 */
[----:B------:R-:W-:Y:S01]  /*9040*/  FMUL.FTZ R28, R28, R6 ;  /* 0x000000061c1c7220 */ /* 0x000fe20000410000 */
[--C-:B------:R-:W-:Y:S01]  /*9050*/  FFMA.FTZ R186, R201, UR11, -R156.reuse ;  /* 0x0000000bc9ba7c23 */ /* 0x100fe2000801089c */
[----:B------:R-:W-:Y:S01]  /*9060*/  FFMA.FTZ R201, R155, UR11, -R156 ;  /* 0x0000000b9bc97c23 */ /* 0x000fe2000801089c */
[----:B------:R-:W-:-:S02]  /*9070*/  IMAD.MOV R155, RZ, RZ, -R22 ;  /* 0x000000ffff9b7224 */ /* 0x000fc400078e0a16 */
[----:B------:R-:W-:Y:S01]  /*9080*/  FMUL.FTZ R153, R153, UR11 ;  /* 0x0000000b99997c20 */ /* 0x000fe20008410000 */
[--C-:B------:R-:W-:Y:S01]  /*9090*/  FFMA.FTZ R159, R159, UR11, -R156.reuse ;  /* 0x0000000b9f9f7c23 */ /* 0x100fe2000801089c */
[--C-:B------:R-:W-:Y:S01]  /*90a0*/  FFMA.FTZ R205, R158, UR11, -R156.reuse ;  /* 0x0000000b9ecd7c23 */ /* 0x100fe2000801089c */
[--C-:B------:R-:W-:Y:S01]  /*90b0*/  FFMA.FTZ R206, R162, UR11, -R156.reuse ;  /* 0x0000000ba2ce7c23 */ /* 0x100fe2000801089c */
[----:B------:R-:W-:Y:S01]  /*90c0*/  ISETP.NE.AND P2, PT, R16, R155, PT ;  /* 0x0000009b1000720c */ /* 0x000fe20003f45270 */
[----:B------:R1:W2:Y:S01]  /*90d0*/  MUFU.EX2 R207, R153 ;  /* 0x0000009900cf7308 */ /* 0x0002a20000000800 */
        /* <DEDUP_REMOVED lines=9> */
[--C-:B------:R-:W-:Y:S01]  /*9170*/  FFMA.FTZ R213, R183, UR11, -R156.reuse ;  /* 0x0000000bb7d57c23 */ /* 0x100fe2000801089c */
[--C-:B-1----:R-:W-:Y:S01]  /*9180*/  FFMA.FTZ R153, R203, UR11, -R156.reuse ;  /* 0x0000000bcb997c23 */ /* 0x102fe2000801089c */
[----:B------:R-:W-:Y:S01]  /*9190*/  @!P2 IMAD R152, R152, 0x40, R19 ;  /* 0x000000409898a824 */ /* 0x000fe200078e0213 */
[----:B---3--:R-:W-:Y:S01]  /*91a0*/  F2FP.F16.F32.PACK_AB R158, R173, R168 ;  /* 0x000000a8ad9e723e */ /* 0x008fe200000000ff */
[----:B------:R-:W-:Y:S01]  /*91b0*/  FMUL.FTZ R29, R29, R6 ;  /* 0x000000061d1d7220 */ /* 0x000fe20000410000 */
[----:B0-----:R-:W-:Y:S01]  /*91c0*/  F2FP.F16.F32.PACK_AB R160, R175, R170 ;  /* 0x000000aaafa0723e */ /* 0x001fe200000000ff */
[----:B------:R-:W-:Y:S01]  /*91d0*/  MUFU.EX2 R186, R186 ;  /* 0x000000ba00ba7308 */ /* 0x000fe20000000800 */
[----:B------:R-:W-:Y:S01]  /*91e0*/  @!P2 LEA R155, R152, UR37, 0x2 ;  /* 0x00000025989bac11 */ /* 0x000fe2000f8e10ff */
[----:B----4-:R-:W-:Y:S01]  /*91f0*/  FFMA.FTZ R159, R154, UR11, -R156 ;  /* 0x0000000b9a9f7c23 */ /* 0x010fe2000801089c */
[----:B------:R-:W-:Y:S01]  /*9200*/  F2FP.F16.F32.PACK_AB R152, R12, R21 ;  /* 0x000000150c98723e */ /* 0x000fe200000000ff */
[----:B------:R-:W-:Y:S01]  /*9210*/  FMUL.FTZ R32, R32, R6 ;  /* 0x0000000620207220 */ /* 0x000fe20000410000 */
[----:B------:R-:W-:Y:S01]  /*9220*/  F2FP.F16.F32.PACK_AB R154, R169, R14 ;  /* 0x0000000ea99a723e */ /* 0x000fe200000000ff */
[----:B------:R-:W-:Y:S01]  /*9230*/  @!P2 STS [R155+0x38400], R6 ;  /* 0x038400069b00a388 */ /* 0x000fe20000000800 */
[----:B------:R-:W-:Y:S01]  /*9240*/  F2FP.F16.F32.PACK_AB R156, R171, R20 ;  /* 0x00000014ab9c723e */ /* 0x000fe200000000ff */
[----:B------:R-:W-:Y:S01]  /*9250*/  MUFU.EX2 R201, R201 ;  /* 0x000000c900c97308 */ /* 0x000fe20000000800 */
[-C--:B------:R-:W-:Y:S01]  /*9260*/  FMUL.FTZ R33, R33, R6.reuse ;  /* 0x0000000621217220 */ /* 0x080fe20000410000 */
[----:B--2---:R0:W-:Y:S01]  /*9270*/  @!P2 STS [R155+0x38420], R207 ;  /* 0x038420cf9b00a388 */ /* 0x0041e20000000800 */
        /* <DEDUP_REMOVED lines=68> */
[----:B------:R-:W-:Y:S01]  /*96c0*/  FMUL.FTZ R26, R26, R207 ;  /* 0x000000cf1a1a7220 */ /* 0x000fe20000410000 */
[----:B------:R-:W2:Y:S01]  /*96d0*/  MUFU.EX2 R203, R161 ;  /* 0x000000a100cb7308 */ /* 0x000ea20000000800 */
[----:B0-----:R-:W-:Y:S01]  /*96e0*/  F2FP.F16.F32.PACK_AB R159, R174, R183 ;  /* 0x000000b7ae9f723e */ /* 0x001fe200000000ff */
[-C--:B------:R-:W-:Y:S01]  /*96f0*/  FMUL.FTZ R27, R27, R207.reuse ;  /* 0x000000cf1b1b7220 */ /* 0x080fe20000410000 */
[----:B-1----:R-:W-:Y:S01]  /*9700*/  F2FP.F16.F32.PACK_AB R162, R177, R172 ;  /* 0x000000acb1a2723e */ /* 0x002fe200000000ff */
        /* <DEDUP_REMOVED lines=63> */
[----:B0-----:R-:W-:Y:S01]  /*9b00*/  F2FP.F16.F32.PACK_AB R166, R181, R176 ;  /* 0x000000b0b5a6723e */ /* 0x001fe200000000ff */
        /* <DEDUP_REMOVED lines=14> */
[----:B------:R-:W-:Y:S01]  /*9bf0*/  FMUL.FTZ R151, R151, R207 ;  /* 0x000000cf97977220 */ /* 0x000fe20000410000 */
[----:B------:R-:W-:Y:S01]  /*9c00*/  FFMA.FTZ R21, R6, R4, R21 ;  /* 0x0000000406157223 */ /* 0x000fe20000010015 */
[----:B------:R-:W-:Y:S01]  /*9c10*/  FFMA.FTZ R186, R207, R5, R186 ;  /* 0x00000005cfba7223 */ /* 0x000fe200000100ba */
[----:B------:R-:W-:Y:S01]  /*9c20*/  ISETP.GT.AND P2, PT, R7, UR14, PT ;  /* 0x0000000e07007c0c */ /* 0x000fe2000bf44270 */
[----:B------:R-:W-:Y:S01]  /*9c30*/  UMOV UR36, UR6 ;  /* 0x0000000600247c82 */ /* 0x000fe20008000000 */
[----:B------:R-:W-:Y:S01]  /*9c40*/  FADD.FTZ R21, R12, R21 ;  /* 0x000000150c157221 */ /* 0x000fe20000010000 */
[----:B------:R-:W-:Y:S01]  /*9c50*/  FADD.FTZ R186, R201, R186 ;  /* 0x000000bac9ba7221 */ /* 0x000fe20000010000 */
[----:B------:R-:W-:Y:S01]  /*9c60*/  VIADD R7, R7, 0xffffffff ;  /* 0xffffffff07077836 */ /* 0x000fe20000000000 */
[----:B------:R1:W-:Y:S01]  /*9c70*/  STSM.16.M88.4 [R23+0x36400], R152 ;  /* 0x0364009817007844 */ /* 0x0003e20000000200 */
[----:B------:R-:W-:Y:S01]  /*9c80*/  FADD.FTZ R14, R14, R21 ;  /* 0x000000150e0e7221 */ /* 0x000fe20000010000 */
[----:B------:R-:W-:Y:S01]  /*9c90*/  FADD.FTZ R205, R205, R186 ;  /* 0x000000bacdcd7221 */ /* 0x000fe20000010000 */
[----:B------:R-:W-:Y:S01]  /*9ca0*/  IMAD.MOV.U32 R6, RZ, RZ, R10 ;  /* 0x000000ffff067224 */ /* 0x000fe200078e000a */
[----:B------:R1:W-:Y:S01]  /*9cb0*/  STSM.16.M88.4 [R188], R156 ;  /* 0x0000009cbc007844 */ /* 0x0003e20000000200 */
[----:B------:R-:W-:Y:S01]  /*9cc0*/  FADD.FTZ R169, R169, R14 ;  /* 0x0000000ea9a97221 */ /* 0x000fe20000010000 */
[----:B------:R-:W-:Y:S01]  /*9cd0*/  FADD.FTZ R205, R8, R205 ;  /* 0x000000cd08cd7221 */ /* 0x000fe20000010000 */
[----:B0-----:R-:W-:Y:S01]  /*9ce0*/  F2FP.F16.F32.PACK_AB R167, R213, R208 ;  /* 0x000000d0d5a7723e */ /* 0x001fe200000000ff */
[----:B------:R1:W-:Y:S01]  /*9cf0*/  STSM.16.M88.4 [R190], R160 ;  /* 0x000000a0be007844 */ /* 0x0003e20000000200 */
[----:B------:R-:W-:Y:S01]  /*9d00*/  FADD.FTZ R20, R20, R169 ;  /* 0x000000a914147221 */ /* 0x000fe20000010000 */
[----:B------:R-:W-:Y:S01]  /*9d10*/  FADD.FTZ R206, R206, R205 ;  /* 0x000000cdcece7221 */ /* 0x000fe20000010000 */
[----:B------:R-:W-:Y:S01]  /*9d20*/  IMAD.MOV.U32 R8, RZ, RZ, R180 ;  /* 0x000000ffff087224 */ /* 0x000fe200078e00b4 */
[----:B------:R1:W-:Y:S01]  /*9d30*/  STSM.16.M88.4 [R189], R164 ;  /* 0x000000a4bd007844 */ /* 0x0003e20000000200 */
[----:B------:R-:W-:Y:S01]  /*9d40*/  WARPGROUP.ARRIVE ;  /* 0x00000000000079c5 */ /* 0x000fe20000000000 */
[----:B------:R-:W-:Y:S01]  /*9d50*/  FADD.FTZ R171, R171, R20 ;  /* 0x00000014abab7221 */ /* 0x000fe20000010000 */
[----:B------:R-:W-:-:S03]  /*9d60*/  FADD.FTZ R206, R187, R206 ;  /* 0x000000cebbce7221 */ /* 0x000fc60000010000 */
[----:B------:R-:W-:Y:S01]  /*9d70*/  FADD.FTZ R168, R168, R171 ;  /* 0x000000aba8a87221 */ /* 0x000fe20000010000 */
[----:B------:R-:W-:Y:S01]  /*9d80*/  HGMMA.64x256x16.F32 R24, R152, gdesc[UR20].tnspB, R24, gsb0 ;  /* 0x43e0001498187df0 */ /* 0x000fe20008000818 */
[----:B------:R-:W-:Y:S01]  /*9d90*/  UMOV UR22, UR10 ;  /* 0x0000000a00167c82 */ /* 0x000fe20008000000 */
[----:B------:R-:W-:Y:S01]  /*9da0*/  UMOV UR23, 0x40000040 ;  /* 0x4000004000177882 */ /* 0x000fe20000000000 */
[----:B------:R-:W-:Y:S01]  /*9db0*/  UIADD3 UR10, UR8, 0x100, URZ ;  /* 0x00000100080a7890 */ /* 0x000fe2000fffe03f */
[----:B------:R-:W-:Y:S01]  /*9dc0*/  FADD.FTZ R183, R183, R206 ;  /* 0x000000ceb7b77221 */ /* 0x000fe20000010000 */
[----:B------:R-:W-:Y:S01]  /*9dd0*/  UIADD3 UR8, UR8, 0x180, URZ ;  /* 0x0000018008087890 */ /* 0x000fe2000fffe03f */
[----:B------:R-:W-:Y:S02]  /*9de0*/  FADD.FTZ R173, R173, R168 ;  /* 0x000000a8adad7221 */ /* 0x000fe40000010000 */
[----:B------:R-:W-:Y:S02]  /*9df0*/  FADD.FTZ R183, R174, R183 ;  /* 0x000000b7aeb77221 */ /* 0x000fe40000010000 */
[----:B------:R-:W-:-:S02]  /*9e00*/  FADD.FTZ R170, R170, R173 ;  /* 0x000000adaaaa7221 */ /* 0x000fc40000010000 */
[----:B------:R-:W-:Y:S02]  /*9e10*/  FADD.FTZ R182, R182, R183 ;  /* 0x000000b7b6b67221 */ /* 0x000fe40000010000 */
[----:B------:R-:W-:Y:S02]  /*9e20*/  FADD.FTZ R175, R175, R170 ;  /* 0x000000aaafaf7221 */ /* 0x000fe40000010000 */
[----:B------:R-:W-:Y:S02]  /*9e30*/  FADD.FTZ R203, R203, R182 ;  /* 0x000000b6cbcb7221 */ /* 0x000fe40000010000 */
        /* <DEDUP_REMOVED lines=38> */
[----:B------:R-:W-:Y:S01]  /*a0a0*/  IMAD.MOV.U32 R8, RZ, RZ, R180 ;  /* 0x000000ffff087224 */ /* 0x000fe200078e00b4 */
[----:B------:R-:W-:Y:S01]  /*a0b0*/  UMOV UR36, UR6 ;  /* 0x0000000600247c82 */ /* 0x000fe20008000000 */
[----:B------:R-:W-:-:S07]  /*a0c0*/  IMAD.MOV.U32 R6, RZ, RZ, R10 ;  /* 0x000000ffff067224 */ /* 0x000fce00078e000a */
.L_x_2448:
[----:B------:R-:W0:Y:S01]  /*a0d0*/  LDC R13, c[0x0][0xadc] ;  /* 0x0002b700ff0d7b82 */ /* 0x000e220000000800 */
[----:B------:R-:W-:-:S05]  /*a0e0*/  IADD3 R10, R17, 0x40, -R18 ;  /* 0x00000040110a7810 */ /* 0x000fca0007ffe812 */
[----:B------:R-:W-:-:S04]  /*a0f0*/  IMAD R10, R185, 0x40, R10 ;  /* 0x00000040b90a7824 */ /* 0x000fc800078e020a */
[----:B-1----:R-:W-:Y:S01]  /*a100*/  VIADD R9, R10, -UR18 ;  /* 0x800000120a097c36 */ /* 0x002fe20008000000 */
[----:B0-----:R-:W-:-:S13]  /*a110*/  ISETP.GE.AND P6, PT, R13, 0x1, PT ;  /* 0x000000010d00780c */ /* 0x001fda0003fc6270 */
[----:B------:R-:W-:Y:S05]  /*a120*/  @!P6 BRA `(.L_x_2466) ;  /* 0x00000000003ce947 */ /* 0x000fea0003800000 */
        /* <DEDUP_REMOVED lines=9> */
.L_x_2467:
[----:B------:R-:W-:-:S13]  /*a1c0*/  ISETP.NE.AND P2, PT, R13, 0x1, PT ;  /* 0x000000010d00780c */ /* 0x000fda0003f45270 */
[----:B------:R-:W0:Y:S02]  /*a1d0*/  @P2 LDC.64 R14, c[0x0][0xae0] ;  /* 0x0002b800ff0e2b82 */ /* 0x000e240000000a00 */
[----:B0-----:R-:W-:-:S05]  /*a1e0*/  @P2 IMAD.HI.U32 R12, R10, R14, RZ ;  /* 0x0000000e0a0c2227 */ /* 0x001fca00078e00ff */
[----:B------:R-:W-:-:S07]  /*a1f0*/  @P2 SHF.R.U32.HI R10, RZ, R15, R12 ;  /* 0x0000000fff0a2219 */ /* 0x000fce000001160c */
.L_x_2468:
[----:B------:R-:W-:-:S05]  /*a200*/  IMAD R10, R10, R13, RZ ;  /* 0x0000000d0a0a7224 */ /* 0x000fca00078e02ff */
[----:B------:R-:W-:-:S07]  /*a210*/  VIMNMX R9, R9, R10, !PT ;  /* 0x0000000a09097248 */ /* 0x000fce0007fe0100 */
.L_x_2466:
[----:B------:R-:W-:-:S05]  /*a220*/  VIADD R9, R9, 0x3f ;  /* 0x0000003f09097836 */ /* 0x000fca0000000000 */
[----:B------:R-:W-:-:S04]  /*a230*/  SHF.R.S32.HI R10, RZ, 0x1f, R9 ;  /* 0x0000001fff0a7819 */ /* 0x000fc80000011409 */
[----:B------:R-:W-:-:S04]  /*a240*/  LEA.HI R10, R10, R9, RZ, 0x6 ;  /* 0x000000090a0a7211 */ /* 0x000fc800078f30ff */
[----:B------:R-:W-:-:S04]  /*a250*/  SHF.R.S32.HI R9, RZ, 0x6, R10 ;  /* 0x00000006ff097819 */ /* 0x000fc8000001140a */
[----:B------:R-:W-:-:S04]  /*a260*/  VIMNMX R10, R184, R9, !PT ;  /* 0x00000009b80a7248 */ /* 0x000fc80007fe0100 */
[----:B------:R-:W-:-:S13]  /*a270*/  ISETP.GE.AND P2, PT, R7, R10, PT ;  /* 0x0000000a0700720c */ /* 0x000fda0003f46270 */
[----:B------:R-:W-:Y:S05]  /*a280*/  @!P2 BRA `(.L_x_2469) ;  /* 0x000000280080a947 */ /* 0x000fea0003800000 */
[----:B------:R-:W-:Y:S01]  /*a290*/  MOV R185, R8 ;  /* 0x0000000800b97202 */ /* 0x000fe20000000f00 */
[----:B------:R-:W-:Y:S01]  /*a2a0*/  IMAD.MOV.U32 R11, RZ, RZ, R6 ;  /* 0x000000ffff0b7224 */ /* 0x000fe200078e0006 */
[----:B------:R-:W-:Y:S01]  /*a2b0*/  UMOV UR7, UR36 ;  /* 0x0000002400077c82 */ /* 0x000fe20008000000 */
[----:B------:R-:W-:-:S07]  /*a2c0*/  IMAD.MOV.U32 R9, RZ, RZ, R7 ;  /* 0x000000ffff097224 */ /* 0x000fce00078e0007 */
.L_x_2478:
[----:B------:R-:W-:Y:S01]  /*a2d0*/  UIADD3 UR14, UR7, 0x1, URZ ;  /* 0x00000001070e7890 */ /* 0x000fe2000fffe03f */
[----:B------:R-:W-:Y:S02]  /*a2e0*/  IMAD.MOV.U32 R7, RZ, RZ, R9 ;  /* 0x000000ffff077224 */ /* 0x000fe400078e0009 */
[----:B------:R-:W-:Y:S01]  /*a2f0*/  VIADD R9, R9, 0xffffffff ;  /* 0xffffffff09097836 */ /* 0x000fe20000000000 */
[----:B------:R-:W-:Y:S02]  /*a300*/  UISETP.NE.AND UP0, UPT, UR14, 0x2, UPT ;  /* 0x000000020e00788c */ /* 0x000fe4000bf05270 */
[----:B------:R-:W-:Y:S02]  /*a310*/  ISETP.GT.AND P2, PT, R7, R10, PT ;  /* 0x0000000a0700720c */ /* 0x000fe40003f44270 */
[----:B------:R-:W-:Y:S02]  /*a320*/  USEL UR14, UR14, URZ, UP0 ;  /* 0x0000003f0e0e7287 */ /* 0x000fe40008000000 */
[----:B------:R-:W-:-:S05]  /*a330*/  USEL UR6, URZ, 0x1, UP0 ;  /* 0x000000013f067887 */ /* 0x000fca0008000000 */
[----:B------:R-:W-:Y:S01]  /*a340*/  UMOV UR36, UR14 ;  /* 0x0000000e00247c82 */ /* 0x000fe20008000000 */
[----:B------:R-:W-:Y:S01]  /*a350*/  LOP3.LUT R2, R2, UR6, RZ, 0x3c, !PT ;  /* 0x0000000602027c12 */ /* 0x000fe2000f8e3cff */
[----:B-1----:R-:W-:Y:S06]  /*a360*/  @!P0 BRA `(.L_x_2470) ;  /* 0x0000000000048947 */ /* 0x002fec0003800000 */
[----:B------:R-:W-:Y:S01]  /*a370*/  BPT.TRAP 0x1 ;  /* 0x000000040000795c */ /* 0x000fe20000300000 */
.L_x_2470:
[----:B------:R-:W-:Y:S01]  /*a380*/  ULEA UR6, UR36, UR37, 0x3 ;  /* 0x0000002524067291 */ /* 0x000fe2000f8e183f */
[----:B------:R-:W-:-:S08]  /*a390*/  SHF.L.U32 R6, R2, 0x1f, RZ ;  /* 0x0000001f02067819 */ /* 0x000fd000000006ff */
[----:B------:R0:W1:Y:S01]  /*a3a0*/  SYNCS.PHASECHK.TRANS64.TRYWAIT P3, [UR6+0x38830], R6 ;  /* 0x03883006ff0075a7 */ /* 0x0000620008060146 */
[----:B------:R-:W-:Y:S05]  /*a3b0*/  @!P0 BRA `(.L_x_2471) ;  /* 0x0000000000048947 */ /* 0x000fea0003800000 */
[----:B------:R-:W-:Y:S01]  /*a3c0*/  BPT.TRAP 0x1 ;  /* 0x000000040000795c */ /* 0x000fe20000300000 */
.L_x_2471:
[----:B-1----:R-:W-:Y:S05]  /*a3d0*/  @P3 BRA `(.L_x_2472) ;  /* 0x0000000000083947 */ /* 0x002fea0003800000 */
[----:B------:R-:W1:Y:S02]  /*a3e0*/  SYNCS.PHASECHK.TRANS64.TRYWAIT P3, [UR6+0x38830], R6 ;  /* 0x03883006ff0075a7 */ /* 0x000e640008060146 */
[----:B-1----:R-:W-:Y:S05]  /*a3f0*/  @!P3 BRA `(.L_x_2473) ;  /* 0x000000e800e8b947 */ /* 0x002fea0003800000 */
.L_x_2472:
        /* <DEDUP_REMOVED lines=32> */
.L_x_2474:
[----:B------:R2:W3:Y:S01]  /*a600*/  SYNCS.PHASECHK.TRANS64.TRYWAIT P3, [UR6+0x38850], R6 ;  /* 0x03885006ff0075a7 */ /* 0x0004e20008060146 */
[----:B------:R-:W-:Y:S05]  /*a610*/  @!P0 BRA `(.L_x_2475) ;  /* 0x0000000000048947 */ /* 0x000fea0003800000 */
[----:B------:R-:W-:Y:S01]  /*a620*/  BPT.TRAP 0x1 ;  /* 0x000000040000795c */ /* 0x000fe20000300000 */
.L_x_2475:
[----:B---3--:R-:W-:Y:S05]  /*a630*/  @P3 BRA `(.L_x_2476) ;  /* 0x0000000000083947 */ /* 0x008fea0003800000 */
[----:B------:R-:W3:Y:S02]  /*a640*/  SYNCS.PHASECHK.TRANS64.TRYWAIT P3, [UR6+0x38850], R6 ;  /* 0x03885006ff0075a7 */ /* 0x000ee40008060146 */
[----:B---3--:R-:W-:Y:S05]  /*a650*/  @!P3 BRA `(.L_x_2477) ;  /* 0x000000e80068b947 */ /* 0x008fea0003800000 */
.L_x_2476:
[----:B------:R-:W-:Y:S01]  /*a660*/  ULEA UR8, UR14, UR4, 0xc ;  /* 0x000000040e087291 */ /* 0x000fe2000f8e603f */
[----:B------:R-:W-:Y:S01]  /*a670*/  WARPGROUP.ARRIVE ;  /* 0x00000000000079c5 */ /* 0x000fe20000000000 */
[----:B------:R-:W-:Y:S01]  /*a680*/  UMOV UR27, 0x40000040 ;  /* 0x40000040001b7882 */ /* 0x000fe20000000000 */
[----:B------:R-:W-:-:S04]  /*a690*/  UIADD3 UR28, UR5, 0x2, URZ ;  /* 0x00000002051c7890 */ /* 0x000fc8000fffe03f */
[----:B-1----:R-:W1:Y:S01]  /*a6a0*/  S2R R7, SR_TID.X ;  /* 0x0000000000077919 */ /* 0x002e620000002100 */
[----:B------:R-:W-:Y:S02]  /*a6b0*/  UIADD3 UR30, UR8, 0x2, URZ ;  /* 0x00000002081e7890 */ /* 0x000fe4000fffe03f */
        /* <DEDUP_REMOVED lines=9> */
[----:B0-----:R-:W-:-:S13]  /*a750*/  R2UR UR9, R6 ;  /* 0x00000000060972ca */ /* 0x001fda00000e0000 */
[----:B------:R-:W-:-:S04]  /*a760*/  UISETP.GT.AND UP0, UPT, UR9, 0x7f, UPT ;  /* 0x0000007f0900788c */ /* 0x000fc8000bf04270 */
[----:B------:R-:W-:Y:S02]  /*a770*/  USEL UR9, URZ, 0x2, !UP0 ;  /* 0x000000023f097887 */ /* 0x000fe4000c000000 */
[----:B------:R-:W-:Y:S01]  /*a780*/  USEL UR10, UR11, 0x2, UP0 ;  /* 0x000000020b0a7887 */ /* 0x000fe20008000000 */
[----:B------:R-:W-:Y:S02]  /*a790*/  WARPGROUP.DEPBAR.LE gsb0, 0x0 ;  /* 0x00008000000079c5 */ /* 0x000fe40000010000 */
[----:B------:R-:W-:Y:S01]  /*a7a0*/  WARPGROUP.ARRIVE ;  /* 0x00000000000079c5 */ /* 0x000fe20000000000 */
[----:B------:R-:W-:-:S05]  /*a7b0*/  USEL UR11, UR11, 0x6, !UP0 ;  /* 0x000000060b0b7887 */ /* 0x000fca000c000000 */
        /* <DEDUP_REMOVED lines=233> */
[----:B------:R-:W-:Y:S02]  /*b650*/  UMOV UR15, 0x40000040 ;  /* 0x40000040000f7882 */ /* 0x000fe40000000000 */
[----:B------:R-:W-:-:S02]  /*b660*/  UMOV UR9, 0x40000040 ;  /* 0x4000004000097882 */ /* 0x000fc40000000000 */
        /* <DEDUP_REMOVED lines=35> */
[----:B------:R-:W-:Y:S02]  /*b8a0*/  FMNMX.FTZ R8, R166, R7, !PT ;  /* 0x00000007a6087209 */ /* 0x000fe40007810000 */
[----:B0-----:R-:W-:-:S05]  /*b8b0*/  FMNMX.FTZ R6, R13, R14, !PT ;  /* 0x0000000e0d067209 */ /* 0x001fca0007810000 */
[C---:B------:R-:W-:Y:S01]  /*b8c0*/  FADD.FTZ R11, -R6.reuse, R11 ;  /* 0x0000000b060b7221 */ /* 0x040fe20000010100 */
[----:B------:R-:W-:-:S03]  /*b8d0*/  FMUL.FTZ R187, R6, UR11 ;  /* 0x0000000b06bb7c20 */ /* 0x000fc60008410000 */
[----:B------:R-:W-:Y:S01]  /*b8e0*/  FMUL.FTZ R7, R11, UR11 ;  /* 0x0000000b0b077c20 */ /* 0x000fe20008410000 */
[----:B------:R-:W-:Y:S01]  /*b8f0*/  FMNMX.FTZ R11, R167, R8, !PT ;  /* 0x00000008a70b7209 */ /* 0x000fe20007810000 */
[--C-:B------:R-:W-:Y:S01]  /*b900*/  FFMA.FTZ R12, R152, UR11, -R187.reuse ;  /* 0x0000000b980c7c23 */ /* 0x100fe200080108bb */
[--C-:B------:R-:W-:Y:S01]  /*b910*/  FFMA.FTZ R14, R157, UR11, -R187.reuse ;  /* 0x0000000b9d0e7c23 */ /* 0x100fe200080108bb */
[--C-:B------:R-:W-:Y:S01]  /*b920*/  FFMA.FTZ R20, R161, UR11, -R187.reuse ;  /* 0x0000000ba1147c23 */ /* 0x100fe200080108bb */
[----:B------:R-:W-:Y:S01]  /*b930*/  FMNMX.FTZ R8, R170, R11, !PT ;  /* 0x0000000baa087209 */ /* 0x000fe20007810000 */
[----:B------:R-:W0:Y:S01]  /*b940*/  MUFU.EX2 R7, R7 ;  /* 0x0000000700077308 */ /* 0x000e220000000800 */
        /* <DEDUP_REMOVED lines=16> */
[----:B------:R-:W-:Y:S01]  /*ba50*/  MUFU.EX2 R12, R12 ;  /* 0x0000000c000c7308 */ /* 0x000fe20000000800 */
[-C--:B0-----:R-:W-:Y:S01]  /*ba60*/  FMUL.FTZ R24, R24, R7.reuse ;  /* 0x0000000718187220 */ /* 0x081fe20000410000 */
[----:B------:R-:W-:Y:S01]  /*ba70*/  FMNMX.FTZ R15, R179, R8, !PT ;  /* 0x00000008b30f7209 */ /* 0x000fe20007810000 */
[-C--:B------:R-:W-:Y:S01]  /*ba80*/  FMUL.FTZ R25, R25, R7.reuse ;  /* 0x0000000719197220 */ /* 0x080fe20000410000 */
[-C--:B------:R-:W-:Y:S01]  /*ba90*/  FMUL.FTZ R28, R28, R7.reuse ;  /* 0x000000071c1c7220 */ /* 0x080fe20000410000 */
[----:B------:R-:W-:Y:S01]  /*baa0*/  FMUL.FTZ R29, R29, R7 ;  /* 0x000000071d1d7220 */ /* 0x000fe20000410000 */
[----:B------:R-:W-:Y:S01]  /*bab0*/  FMNMX.FTZ R8, R182, R15, !PT ;  /* 0x0000000fb6087209 */ /* 0x000fe20007810000 */
[----:B------:R-:W-:Y:S01]  /*bac0*/  FFMA.FTZ R15, R160, UR11, -R187 ;  /* 0x0000000ba00f7c23 */ /* 0x000fe200080108bb */
[----:B------:R-:W-:Y:S01]  /*bad0*/  MUFU.EX2 R11, R11 ;  /* 0x0000000b000b7308 */ /* 0x000fe20000000800 */
[-C--:B------:R-:W-:Y:S01]  /*bae0*/  FMUL.FTZ R32, R32, R7.reuse ;  /* 0x0000000720207220 */ /* 0x080fe20000410000 */
[----:B------:R-:W-:Y:S01]  /*baf0*/  FMNMX.FTZ R8, R183, R8, !PT ;  /* 0x00000008b7087209 */ /* 0x000fe20007810000 */
        /* <DEDUP_REMOVED lines=33> */
[----:B------:R-:W0:Y:S01]  /*bd10*/  SHFL.BFLY PT, R8, R153, 0x1, 0x1f ;  /* 0x0c201f0099087f89 */ /* 0x000e2200000e0000 */
        /* <DEDUP_REMOVED lines=24> */
[----:B------:R-:W-:-:S02]  /*bea0*/  IMAD.MOV R153, RZ, RZ, -R22 ;  /* 0x000000ffff997224 */ /* 0x000fc400078e0a16 */
[-C--:B------:R-:W-:Y:S01]  /*beb0*/  FMUL.FTZ R128, R128, R7.reuse ;  /* 0x0000000780807220 */ /* 0x080fe20000410000 */
[----:B------:R-:W-:Y:S01]  /*bec0*/  FMUL.FTZ R129, R129, R7 ;  /* 0x0000000781817220 */ /* 0x000fe20000410000 */
[----:B------:R-:W-:Y:S01]  /*bed0*/  MUFU.EX2 R169, R169 ;  /* 0x000000a900a97308 */ /* 0x000fe20000000800 */
[----:B------:R-:W-:Y:S01]  /*bee0*/  FADD.FTZ R152, -R8, R185 ;  /* 0x000000b908987221 */ /* 0x000fe20000010100 */
[----:B------:R-:W-:Y:S01]  /*bef0*/  ISETP.NE.AND P3, PT, R16, R153, PT ;  /* 0x000000991000720c */ /* 0x000fe20003f65270 */
[----:B------:R-:W-:Y:S01]  /*bf00*/  FMUL.FTZ R156, R8, UR11 ;  /* 0x0000000b089c7c20 */ /* 0x000fe20008410000 */
[-C--:B------:R-:W-:Y:S01]  /*bf10*/  FMUL.FTZ R132, R132, R7.reuse ;  /* 0x0000000784847220 */ /* 0x080fe20000410000 */
[----:B------:R-:W-:Y:S01]  /*bf20*/  FMUL.FTZ R152, R152, UR11 ;  /* 0x0000000b98987c20 */ /* 0x000fe20008410000 */
[----:B------:R-:W-:Y:S01]  /*bf30*/  FMUL.FTZ R133, R133, R7 ;  /* 0x0000000785857220 */ /* 0x000fe20000410000 */
[--C-:B------:R-:W-:Y:S01]  /*bf40*/  FFMA.FTZ R185, R154, UR11, -R156.reuse ;  /* 0x0000000b9ab97c23 */ /* 0x100fe2000801089c */
[----:B------:R-:W-:Y:S01]  /*bf50*/  FFMA.FTZ R205, R179, UR11, -R156 ;  /* 0x0000000bb3cd7c23 */ /* 0x000fe2000801089c */
[----:B------:R0:W2:Y:S01]  /*bf60*/  MUFU.EX2 R202, R152 ;  /* 0x0000009800ca7308 */ /* 0x0000a20000000800 */
[----:B------:R-:W-:-:S02]  /*bf70*/  IMAD.U32 R179, RZ, RZ, UR6 ;  /* 0x00000006ffb37e24 */ /* 0x000fc4000f8e00ff */
[--C-:B------:R-:W-:Y:S01]  /*bf80*/  FFMA.FTZ R204, R155, UR11, -R156.reuse ;  /* 0x0000000b9bcc7c23 */ /* 0x100fe2000801089c */
[----:B------:R-:W-:Y:S02]  /*bf90*/  IMAD.U32 R154, RZ, RZ, UR7 ;  /* 0x00000007ff9a7e24 */ /* 0x000fe4000f8e00ff */
[--C-:B------:R-:W-:Y:S01]  /*bfa0*/  FFMA.FTZ R187, R158, UR11, -R156.reuse ;  /* 0x0000000b9ebb7c23 */ /* 0x100fe2000801089c */
[--C-:B------:R-:W-:Y:S01]  /*bfb0*/  FFMA.FTZ R206, R159, UR11, -R156.reuse ;  /* 0x0000000b9fce7c23 */ /* 0x100fe2000801089c */
[--C-:B------:R-:W-:Y:S01]  /*bfc0*/  FFMA.FTZ R201, R162, UR11, -R156.reuse ;  /* 0x0000000ba2c97c23 */ /* 0x100fe2000801089c */
[----:B------:R-:W-:Y:S02]  /*bfd0*/  @!P3 IMAD R153, R154, 0x40, R19 ;  /* 0x000000409a99b824 */ /* 0x000fe400078e0213 */
[--C-:B------:R-:W-:Y:S01]  /*bfe0*/  FFMA.FTZ R208, R163, UR11, -R156.reuse ;  /* 0x0000000ba3d07c23 */ /* 0x100fe2000801089c */
[----:B0-----:R-:W-:Y:S02]  /*bff0*/  @!P1 VIADD R152, R179, 0x38840 ;  /* 0x00038840b3989836 */ /* 0x001fe40000000000 */
[--C-:B------:R-:W-:Y:S01]  /*c000*/  FFMA.FTZ R203, R166, UR11, -R156.reuse ;  /* 0x0000000ba6cb7c23 */ /* 0x100fe2000801089c */
[--C-:B------:R-:W-:Y:S01]  /*c010*/  FFMA.FTZ R210, R167, UR11, -R156.reuse ;  /* 0x0000000ba7d27c23 */ /* 0x100fe2000801089c */
[----:B------:R-:W-:Y:S01]  /*c020*/  @!P3 LEA R153, R153, UR37, 0x2 ;  /* 0x000000259999bc11 */ /* 0x000fe2000f8e10ff */
[----:B------:R-:W-:Y:S01]  /*c030*/  FFMA.FTZ R170, R170, UR11, -R156 ;  /* 0x0000000baaaa7c23 */ /* 0x000fe2000801089c */
[----:B------:R-:W-:Y:S01]  /*c040*/  @!P1 PRMT R152, RZ, 0x654, R152 ;  /* 0x00000654ff989816 */ /* 0x000fe20000000098 */
[--C-:B------:R-:W-:Y:S01]  /*c050*/  FFMA.FTZ R171, R171, UR11, -R156.reuse ;  /* 0x0000000babab7c23 */ /* 0x100fe2000801089c */
[--C-:B------:R-:W-:Y:S01]  /*c060*/  FFMA.FTZ R174, R174, UR11, -R156.reuse ;  /* 0x0000000baeae7c23 */ /* 0x100fe2000801089c */
[--C-:B------:R-:W-:Y:S01]  /*c070*/  FFMA.FTZ R175, R175, UR11, -R156.reuse ;  /* 0x0000000bafaf7c23 */ /* 0x100fe2000801089c */
[----:B------:R0:W-:Y:S01]  /*c080*/  @!P1 SYNCS.ARRIVE.TRANS64.RED.A1T0 RZ, [R152+URZ], RZ ;  /* 0x000000ff98ff99a7 */ /* 0x0001e2000810043f */
[--C-:B------:R-:W-:Y:S01]  /*c090*/  FFMA.FTZ R178, R178, UR11, -R156.reuse ;  /* 0x0000000bb2b27c23 */ /* 0x100fe2000801089c */
[--C-:B------:R-:W-:Y:S01]  /*c0a0*/  FFMA.FTZ R182, R182, UR11, -R156.reuse ;  /* 0x0000000bb6b67c23 */ /* 0x100fe2000801089c */
[----:B------:R-:W-:Y:S01]  /*c0b0*/  FFMA.FTZ R183, R183, UR11, -R156 ;  /* 0x0000000bb7b77c23 */ /* 0x000fe2000801089c */
[----:B------:R-:W-:Y:S01]  /*c0c0*/  @!P3 STS [R153+0x38400], R7 ;  /* 0x038400079900b388 */ /* 0x000fe20000000800 */
[----:B------:R-:W-:Y:S01]  /*c0d0*/  MUFU.EX2 R185, R185 ;  /* 0x000000b900b97308 */ /* 0x000fe20000000800 */
[----:B-1----:R-:W-:Y:S01]  /*c0e0*/  F2FP.F16.F32.PACK_AB R154, R14, R13 ;  /* 0x0000000d0e9a723e */ /* 0x002fe200000000ff */
[----:B--2---:R-:W-:Y:S01]  /*c0f0*/  FMUL.FTZ R26, R26, R202 ;  /* 0x000000ca1a1a7220 */ /* 0x004fe20000410000 */
[----:B------:R1:W-:Y:S01]  /*c100*/  @!P3 STS [R153+0x38420], R202 ;  /* 0x038420ca9900b388 */ /* 0x0003e20000000800 */
[----:B0-----:R-:W-:Y:S01]  /*c110*/  F2FP.F16.F32.PACK_AB R152, R11, R12 ;  /* 0x0000000c0b98723e */ /* 0x001fe200000000ff */
[-C--:B------:R-:W-:Y:S01]  /*c120*/  FMUL.FTZ R27, R27, R202.reuse ;  /* 0x000000ca1b1b7220 */ /* 0x080fe20000410000 */
[----:B------:R-:W-:Y:S01]  /*c130*/  F2FP.F16.F32.PACK_AB R156, R20, R15 ;  /* 0x0000000f149c723e */ /* 0x000fe200000000ff */
[-C--:B------:R-:W-:Y:S01]  /*c140*/  FMUL.FTZ R30, R30, R202.reuse ;  /* 0x000000ca1e1e7220 */ /* 0x080fe20000410000 */
[----:B------:R-:W1:Y:S01]  /*c150*/  MUFU.EX2 R204, R204 ;  /* 0x000000cc00cc7308 */ /* 0x000e620000000800 */
[----:B------:R-:W-:Y:S01]  /*c160*/  F2FP.F16.F32.PACK_AB R158, R186, R21 ;  /* 0x00000015ba9e723e */ /* 0x000fe200000000ff */
[----:B------:R-:W-:Y:S01]  /*c170*/  FMUL.FTZ R31, R31, R202 ;  /* 0x000000ca1f1f7220 */ /* 0x000fe20000410000 */
[----:B------:R-:W-:Y:S01]  /*c180*/  F2FP.F16.F32.PACK_AB R160, R169, R168 ;  /* 0x000000a8a9a0723e */ /* 0x000fe200000000ff */
        /* <DEDUP_REMOVED lines=73> */
[----:B------:R-:W-:Y:S01]  /*c620*/  FMUL.FTZ R143, R143, R202 ;  /* 0x000000ca8f8f7220 */ /* 0x000fe20000410000 */
[-C--:B------:R-:W-:Y:S01]  /*c630*/  FMUL.FTZ R144, R144, R7.reuse ;  /* 0x0000000790907220 */ /* 0x080fe20000410000 */
[-C--:B------:R-:W-:Y:S01]  /*c640*/  FMUL.FTZ R145, R145, R7.reuse ;  /* 0x0000000791917220 */ /* 0x080fe20000410000 */
[----:B------:R-:W0:Y:S01]  /*c650*/  MUFU.EX2 R171, R171 ;  /* 0x000000ab00ab7308 */ /* 0x000e220000000800 */
[----:B-1----:R-:W-:Y:S01]  /*c660*/  F2FP.F16.F32.PACK_AB R162, R173, R172 ;  /* 0x000000acada2723e */ /* 0x002fe200000000ff */
[-C--:B------:R-:W-:Y:S01]  /*c670*/  FMUL.FTZ R146, R146, R202.reuse ;  /* 0x000000ca92927220 */ /* 0x080fe20000410000 */
[-C--:B------:R-:W-:Y:S01]  /*c680*/  FMUL.FTZ R147, R147, R202.reuse ;  /* 0x000000ca93937220 */ /* 0x080fe20000410000 */
[-C--:B------:R-:W-:Y:S01]  /*c690*/  FMUL.FTZ R148, R148, R7.reuse ;  /* 0x0000000794947220 */ /* 0x080fe20000410000 */
[----:B------:R-:W-:Y:S01]  /*c6a0*/  FMUL.FTZ R149, R149, R7 ;  /* 0x0000000795957220 */ /* 0x000fe20000410000 */
[-C--:B------:R-:W-:Y:S01]  /*c6b0*/  FMUL.FTZ R150, R150, R202.reuse ;  /* 0x000000ca96967220 */ /* 0x080fe20000410000 */
[----:B------:R-:W-:Y:S01]  /*c6c0*/  FMUL.FTZ R151, R151, R202 ;  /* 0x000000ca97977220 */ /* 0x000fe20000410000 */
[----:B------:R-:W-:Y:S01]  /*c6d0*/  MUFU.EX2 R174, R174 ;  /* 0x000000ae00ae7308 */ /* 0x000fe20000000800 */
[----:B------:R1:W-:Y:S01]  /*c6e0*/  STSM.16.M88.4 [R23+0x36400], R152 ;  /* 0x0364009817007844 */ /* 0x0003e20000000200 */
[----:B------:R-:W-:Y:S01]  /*c6f0*/  ULEA UR6, UR14, UR38, 0xc ;  /* 0x000000260e067291 */ /* 0x000fe2000f8e603f */
[----:B------:R-:W-:Y:S01]  /*c700*/  FFMA.FTZ R4, R7, R4, R12 ;  /* 0x0000000407047223 */ /* 0x000fe2000001000c */
[----:B------:R-:W-:Y:S01]  /*c710*/  UMOV UR7, 0x40000040 ;  /* 0x4000004000077882 */ /* 0x000fe20000000000 */
[----:B------:R1:W-:Y:S01]  /*c720*/  STSM.16.M88.4 [R188], R156 ;  /* 0x0000009cbc007844 */ /* 0x0003e20000000200 */
[----:B------:R-:W-:Y:S01]  /*c730*/  UIADD3 UR8, UR6, 0x80, URZ ;  /* 0x0000008006087890 */ /* 0x000fe2000fffe03f */
[----:B------:R-:W-:Y:S01]  /*c740*/  FFMA.FTZ R5, R202, R5, R185 ;  /* 0x00000005ca057223 */ /* 0x000fe200000100b9 */
[----:B------:R-:W2:Y:S01]  /*c750*/  MUFU.EX2 R175, R175 ;  /* 0x000000af00af7308 */ /* 0x000ea20000000800 */
[----:B0-----:R-:W-:Y:S01]  /*c760*/  F2FP.F16.F32.PACK_AB R161, R171, R170 ;  /* 0x000000aaaba1723e */ /* 0x001fe200000000ff */
[----:B------:R-:W-:Y:S01]  /*c770*/  FADD.FTZ R4, R11, R4 ;  /* 0x000000040b047221 */ /* 0x000fe20000010000 */
[----:B------:R-:W-:Y:S01]  /*c780*/  FADD.FTZ R204, R204, R5 ;  /* 0x00000005cccc7221 */ /* 0x000fe20000010000 */
[----:B------:R-:W-:Y:S01]  /*c790*/  @!P1 VIADD R179, R179, 0x38860 ;  /* 0x00038860b3b39836 */ /* 0x000fe20000000000 */
[----:B------:R-:W-:Y:S01]  /*c7a0*/  UMOV UR14, UR8 ;  /* 0x00000008000e7c82 */ /* 0x000fe20008000000 */
[----:B------:R-:W-:Y:S01]  /*c7b0*/  UIADD3 UR8, UR6, 0x100, URZ ;  /* 0x0000010006087890 */ /* 0x000fe2000fffe03f */
[----:B------:R-:W-:Y:S01]  /*c7c0*/  FADD.FTZ R13, R13, R4 ;  /* 0x000000040d0d7221 */ /* 0x000fe20000010000 */
[----:B------:R-:W-:Y:S01]  /*c7d0*/  MUFU.EX2 R176, R176 ;  /* 0x000000b000b07308 */ /* 0x000fe20000000800 */
[----:B------:R-:W-:Y:S01]  /*c7e0*/  FADD.FTZ R187, R187, R204 ;  /* 0x000000ccbbbb7221 */ /* 0x000fe20000010000 */
[----:B------:R-:W-:Y:S01]  /*c7f0*/  @!P1 PRMT R179, RZ, 0x654, R179 ;  /* 0x00000654ffb39816 */ /* 0x000fe200000000b3 */
[----:B------:R-:W-:Y:S01]  /*c800*/  FADD.FTZ R14, R14, R13 ;  /* 0x0000000d0e0e7221 */ /* 0x000fe20000010000 */
[----:B------:R-:W-:-:S02]  /*c810*/  IMAD.MOV.U32 R185, RZ, RZ, R8 ;  /* 0x000000ffffb97224 */ /* 0x000fc400078e0008 */
[----:B------:R-:W-:Y:S01]  /*c820*/  FADD.FTZ R206, R206, R187 ;  /* 0x000000bbcece7221 */ /* 0x000fe20000010000 */
[----:B------:R-:W-:Y:S02]  /*c830*/  IMAD.MOV.U32 R11, RZ, RZ, R6 ;  /* 0x000000ffff0b7224 */ /* 0x000fe400078e0006 */
[----:B------:R-:W-:Y:S01]  /*c840*/  FADD.FTZ R15, R15, R14 ;  /* 0x0000000e0f0f7221 */ /* 0x000fe20000010000 */
[----:B------:R-:W0:Y:S01]  /*c850*/  MUFU.EX2 R177, R177 ;  /* 0x000000b100b17308 */ /* 0x000e220000000800 */
[----:B--2---:R-:W-:Y:S01]  /*c860*/  F2FP.F16.F32.PACK_AB R163, R175, R174 ;  /* 0x000000aeafa3723e */ /* 0x004fe200000000ff */
[----:B------:R-:W-:Y:S01]  /*c870*/  FADD.FTZ R201, R201, R206 ;  /* 0x000000cec9c97221 */ /* 0x000fe20000010000 */
[----:B------:R-:W-:-:S03]  /*c880*/  FADD.FTZ R20, R20, R15 ;  /* 0x0000000f14147221 */ /* 0x000fc60000010000 */
[----:B------:R1:W-:Y:S01]  /*c890*/  STSM.16.M88.4 [R190], R160 ;  /* 0x000000a0be007844 */ /* 0x0003e20000000200 */
[----:B------:R-:W-:Y:S01]  /*c8a0*/  FADD.FTZ R208, R208, R201 ;  /* 0x000000c9d0d07221 */ /* 0x000fe20000010000 */
[----:B------:R-:W-:Y:S01]  /*c8b0*/  MUFU.EX2 R180, R180 ;  /* 0x000000b400b47308 */ /* 0x000fe20000000800 */
[----:B------:R-:W-:Y:S02]  /*c8c0*/  FADD.FTZ R21, R21, R20 ;  /* 0x0000001415157221 */ /* 0x000fe40000010000 */
[----:B------:R-:W-:Y:S02]  /*c8d0*/  FADD.FTZ R203, R203, R208 ;  /* 0x000000d0cbcb7221 */ /* 0x000fe40000010000 */
[----:B------:R-:W-:Y:S02]  /*c8e0*/  FADD.FTZ R21, R186, R21 ;  /* 0x00000015ba157221 */ /* 0x000fe40000010000 */
[----:B------:R-:W-:Y:S01]  /*c8f0*/  FADD.FTZ R203, R210, R203 ;  /* 0x000000cbd2cb7221 */ /* 0x000fe20000010000 */
[----:B------:R-:W2:Y:S01]  /*c900*/  MUFU.EX2 R181, R181 ;  /* 0x000000b500b57308 */ /* 0x000ea20000000800 */
[----:B0-----:R-:W-:Y:S01]  /*c910*/  F2FP.F16.F32.PACK_AB R164, R177, R176 ;  /* 0x000000b0b1a4723e */ /* 0x001fe200000000ff */
        /* <DEDUP_REMOVED lines=9> */
[----:B------:R-:W0:Y:S01]  /*c9b0*/  MUFU.EX2 R205, R205 ;  /* 0x000000cd00cd7308 */ /* 0x000e220000000800 */
[----:B--2---:R-:W-:Y:S01]  /*c9c0*/  F2FP.F16.F32.PACK_AB R166, R181, R180 ;  /* 0x000000b4b5a6723e */ /* 0x004fe200000000ff */
[----:B------:R-:W-:-:S04]  /*c9d0*/  FADD.FTZ R176, R176, R173 ;  /* 0x000000adb0b07221 */ /* 0x000fc80000010000 */
[----:B------:R-:W-:Y:S02]  /*c9e0*/  FADD.FTZ R177, R177, R176 ;  /* 0x000000b0b1b17221 */ /* 0x000fe40000010000 */
[----:B------:R-:W-:Y:S02]  /*c9f0*/  MUFU.EX2 R182, R182 ;  /* 0x000000b600b67308 */ /* 0x000fe40000000800 */
[----:B------:R-:W-:-:S04]  /*ca00*/  FADD.FTZ R4, R180, R177 ;  /* 0x000000b1b4047221 */ /* 0x000fc80000010000 */
[----:B------:R-:W-:Y:S02]  /*ca10*/  FADD.FTZ R4, R181, R4 ;  /* 0x00000004b5047221 */ /* 0x000fe40000010000 */
[----:B------:R-:W2:Y:S01]  /*ca20*/  MUFU.EX2 R183, R183 ;  /* 0x000000b700b77308 */ /* 0x000ea20000000800 */
[----:B0-----:R-:W-:Y:S01]  /*ca30*/  F2FP.F16.F32.PACK_AB R165, R205, R178 ;  /* 0x000000b2cda5723e */ /* 0x001fe200000000ff */
[----:B------:R-:W-:-:S04]  /*ca40*/  FADD.FTZ R178, R178, R175 ;  /* 0x000000afb2b27221 */ /* 0x000fc80000010000 */
[----:B------:R-:W-:Y:S01]  /*ca50*/  FADD.FTZ R205, R205, R178 ;  /* 0x000000b2cdcd7221 */ /* 0x000fe20000010000 */
[----:B--2---:R-:W-:-:S03]  /*ca60*/  F2FP.F16.F32.PACK_AB R167, R183, R182 ;  /* 0x000000b6b7a7723e */ /* 0x004fc600000000ff */
[----:B------:R-:W-:Y:S02]  /*ca70*/  FADD.FTZ R182, R182, R205 ;  /* 0x000000cdb6b67221 */ /* 0x000fe40000010000 */
[----:B------:R1:W-:Y:S01]  /*ca80*/  STSM.16.M88.4 [R189], R164 ;  /* 0x000000a4bd007844 */ /* 0x0003e20000000200 */
[----:B------:R-:W-:Y:S01]  /*ca90*/  WARPGROUP.ARRIVE ;  /* 0x00000000000079c5 */ /* 0x000fe20000000000 */
[----:B------:R-:W-:-:S05]  /*caa0*/  FADD.FTZ R5, R183, R182 ;  /* 0x000000b6b7057221 */ /* 0x000fca0000010000 */
[----:B------:R-:W-:Y:S01]  /*cab0*/  HGMMA.64x256x16.F32 R24, R152, gdesc[UR4].tnspB, R24, gsb0 ;  /* 0x43e0000498187df0 */ /* 0x000fe20008000818 */
        /* <DEDUP_REMOVED lines=28> */
[----:B------:R-:W-:-:S07]  /*cc80*/  IMAD.MOV.U32 R7, RZ, RZ, R9 ;  /* 0x000000ffff077224 */ /* 0x000fce00078e0009 */
.L_x_2469:
[----:B------:R-:W-:-:S13]  /*cc90*/  ISETP.GE.AND P2, PT, R7, R184, PT ;  /* 0x000000b80700720c */ /* 0x000fda0003f46270 */
[----:B------:R-:W-:Y:S05]  /*cca0*/  @!P2 BRA `(.L_x_2479) ;  /* 0x00000034000ca947 */ /* 0x000fea0003800000 */
[----:B------:R-:W-:Y:S01]  /*ccb0*/  IMAD.IADD R11, R17, 0x1, -R18 ;  /* 0x00000001110b7824 */ /* 0x000fe200078e0a12 */
[----:B------:R-:W-:Y:S01]  /*ccc0*/  UMOV UR6, UR36 ;  /* 0x0000002400067c82 */ /* 0x000fe20008000000 */
[----:B------:R-:W-:Y:S02]  /*ccd0*/  IMAD.MOV.U32 R20, RZ, RZ, R8 ;  /* 0x000000ffff147224 */ /* 0x000fe400078e0008 */
[----:B------:R-:W-:Y:S01]  /*cce0*/  IMAD.MOV.U32 R12, RZ, RZ, R6 ;  /* 0x000000ffff0c7224 */ /* 0x000fe200078e0006 */
[----:B------:R-:W-:Y:S01]  /*ccf0*/  IADD3 R9, R11, 0x8, R0 ;  /* 0x000000080b097810 */ /* 0x000fe20007ffe000 */
[----:B------:R-:W-:-:S03]  /*cd00*/  IMAD.IADD R11, R0, 0x1, R11 ;  /* 0x00000001000b7824 */ /* 0x000fc600078e020b */
[----:B------:R-:W-:-:S07]  /*cd10*/  LOP3.LUT R13, RZ, R9, RZ, 0x33, !PT ;  /* 0x00000009ff0d7212 */ /* 0x000fce00078e33ff */
.L_x_2496:
[----:B------:R-:W-:-:S04]  /*cd20*/  UIADD3 UR14, UR6, 0x1, URZ ;  /* 0x00000001060e7890 */ /* 0x000fc8000fffe03f */
[----:B------:R-:W-:-:S04]  /*cd30*/  UISETP.NE.AND UP0, UPT, UR14, 0x2, UPT ;  /* 0x000000020e00788c */ /* 0x000fc8000bf05270 */
[----:B------:R-:W-:Y:S02]  /*cd40*/  USEL UR14, UR14, URZ, UP0 ;  /* 0x0000003f0e0e7287 */ /* 0x000fe40008000000 */
[----:B------:R-:W-:-:S05]  /*cd50*/  USEL UR7, URZ, 0x1, UP0 ;  /* 0x000000013f077887 */ /* 0x000fca0008000000 */
[----:B------:R-:W-:Y:S01]  /*cd60*/  UMOV UR36, UR14 ;  /* 0x0000000e00247c82 */ /* 0x000fe20008000000 */
[----:B------:R-:W-:Y:S01]  /*cd70*/  LOP3.LUT R2, R2, UR7, RZ, 0x3c, !PT ;  /* 0x0000000702027c12 */ /* 0x000fe2000f8e3cff */
[----:B0-----:R-:W-:Y:S06]  /*cd80*/  @!P0 BRA `(.L_x_2480) ;  /* 0x0000000000048947 */ /* 0x001fec0003800000 */
[----:B------:R-:W-:Y:S01]  /*cd90*/  BPT.TRAP 0x1 ;  /* 0x000000040000795c */ /* 0x000fe20000300000 */
.L_x_2480:
[----:B------:R-:W-:Y:S01]  /*cda0*/  ULEA UR7, UR36, UR37, 0x3 ;  /* 0x0000002524077291 */ /* 0x000fe2000f8e183f */
[----:B------:R-:W-:-:S08]  /*cdb0*/  SHF.L.U32 R6, R2, 0x1f, RZ ;  /* 0x0000001f02067819 */ /* 0x000fd000000006ff */
[----:B------:R0:W2:Y:S01]  /*cdc0*/  SYNCS.PHASECHK.TRANS64.TRYWAIT P2, [UR7+0x38830], R6 ;  /* 0x03883006ff0075a7 */ /* 0x0000a20008040147 */
[----:B------:R-:W-:Y:S05]  /*cdd0*/  @!P0 BRA `(.L_x_2481) ;  /* 0x0000000000048947 */ /* 0x000fea0003800000 */
[----:B------:R-:W-:Y:S01]  /*cde0*/  BPT.TRAP 0x1 ;  /* 0x000000040000795c */ /* 0x000fe20000300000 */
.L_x_2481:
[----:B--2---:R-:W-:Y:S05]  /*cdf0*/  @P2 BRA `(.L_x_2482) ;  /* 0x0000000000082947 */ /* 0x004fea0003800000 */
[----:B------:R-:W2:Y:S02]  /*ce00*/  SYNCS.PHASECHK.TRANS64.TRYWAIT P2, [UR7+0x38830], R6 ;  /* 0x03883006ff0075a7 */ /* 0x000ea40008040147 */
[----:B--2---:R-:W-:Y:S05]  /*ce10*/  @!P2 BRA `(.L_x_2483) ;  /* 0x000000c00090a947 */ /* 0x004fea0003800000 */
.L_x_2482:
[----:B------:R-:W-:Y:S01]  /*ce20*/  R2UR UR15, R3 ;  /* 0x00000000030f72ca */ /* 0x000fe200000e0000 */
[----:B-1----:R-:W-:Y:S01]  /*ce30*/  WARPGROUP.ARRIVE ;  /* 0x00000000000079c5 */ /* 0x002fe20000000000 */
        /* <DEDUP_REMOVED lines=30> */
.L_x_2484:
[----:B------:R1:W3:Y:S01]  /*d020*/  SYNCS.PHASECHK.TRANS64.TRYWAIT P2, [UR7+0x38850], R6 ;  /* 0x03885006ff0075a7 */ /* 0x0002e20008040147 */
[----:B------:R-:W-:Y:S05]  /*d030*/  @!P0 BRA `(.L_x_2485) ;  /* 0x0000000000048947 */ /* 0x000fea0003800000 */
[----:B------:R-:W-:Y:S01]  /*d040*/  BPT.TRAP 0x1 ;  /* 0x000000040000795c */ /* 0x000fe20000300000 */
.L_x_2485:
[----:B---3--:R-:W-:Y:S05]  /*d050*/  @P2 BRA `(.L_x_2486) ;  /* 0x0000000000082947 */ /* 0x008fea0003800000 */
[----:B------:R-:W3:Y:S02]  /*d060*/  SYNCS.PHASECHK.TRANS64.TRYWAIT P2, [UR7+0x38850], R6 ;  /* 0x03885006ff0075a7 */ /* 0x000ee40008040147 */
[----:B---3--:R-:W-:Y:S05]  /*d070*/  @!P2 BRA `(.L_x_2487) ;  /* 0x000000c00010a947 */ /* 0x008fea0003800000 */
.L_x_2486:
[----:B------:R-:W-:Y:S01]  /*d080*/  ULEA UR8, UR14, UR4, 0xc ;  /* 0x000000040e087291 */ /* 0x000fe2000f8e603f */
[----:B------:R-:W-:Y:S01]  /*d090*/  WARPGROUP.ARRIVE ;  /* 0x00000000000079c5 */ /* 0x000fe20000000000 */
[----:B------:R-:W-:Y:S01]  /*d0a0*/  UMOV UR27, 0x40000040 ;  /* 0x40000040001b7882 */ /* 0x000fe20000000000 */
[----:B------:R-:W-:-:S04]  /*d0b0*/  UIADD3 UR28, UR5, 0x2, URZ ;  /* 0x00000002051c7890 */ /* 0x000fc8000fffe03f */
[----:B------:R-:W3:Y:S01]  /*d0c0*/  S2R R8, SR_TID.X ;  /* 0x0000000000087919 */ /* 0x000ee20000002100 */
[----:B------:R-:W-:Y:S01]  /*d0d0*/  UIADD3 UR30, UR8, 0x2, URZ ;  /* 0x00000002081e7890 */ /* 0x000fe2000fffe03f */
[----:B------:R-:W-:Y:S01]  /*d0e0*/  IMAD.U32 R10, RZ, RZ, UR7 ;  /* 0x00000007ff0a7e24 */ /* 0x000fe2000f8e00ff */
[----:B------:R-:W-:Y:S01]  /*d0f0*/  UMOV UR26, UR8 ;  /* 0x00000008001a7c82 */ /* 0x000fe20008000000 */
[----:B------:R-:W-:Y:S01]  /*d100*/  UMOV UR29, 0x40000040 ;  /* 0x40000040001d7882 */ /* 0x000fe20000000000 */
[----:B------:R-:W-:Y:S01]  /*d110*/  HGMMA.64x64x16.F32 R152, gdesc[UR24], R152, gsb0 ;  /* 0x00e00000189879f0 */ /* 0x000fe20008000898 */
[----:B------:R-:W-:Y:S01]  /*d120*/  UMOV UR31, 0x40000040 ;  /* 0x40000040001f7882 */ /* 0x000fe20000000000 */
[----:B------:R-:W-:Y:S02]  /*d130*/  UIADD3 UR18, UR5, 0x800, URZ ;  /* 0x0000080005127890 */ /* 0x000fe4000fffe03f */
[----:B------:R-:W-:Y:S01]  /*d140*/  UIADD3 UR15, UR8, 0x800, URZ ;  /* 0x00000800080f7890 */ /* 0x000fe2000fffe03f */
[----:B------:R-:W-:Y:S01]  /*d150*/  UMOV UR11, 0x4 ;  /* 0x00000004000b7882 */ /* 0x000fe20000000000 */
[----:B------:R-:W-:-:S02]  /*d160*/  ULDC UR7, c[0x0][0xad4] ;  /* 0x0002b50000077ab9 */ /* 0x000fc40000000800 */
[----:B------:R-:W-:Y:S01]  /*d170*/  ULOP3.LUT UR7, URZ, UR7, URZ, 0x33, !UPT ;  /* 0x000000073f077292 */ /* 0x000fe2000f8e333f */
[----:B---3--:R-:W-:-:S05]  /*d180*/  SHF.R.U32.HI R8, RZ, 0x7, R8 ;  /* 0x00000007ff087819 */ /* 0x008fca0000011608 */
[----:B012---:R-:W0:Y:S02]  /*d190*/  SHFL.IDX PT, R6, R8, RZ, 0x1f ;  /* 0x00001fff08067589 */ /* 0x007e2400000e0000 */
[----:B0-----:R-:W-:Y:S01]  /*d1a0*/  R2UR UR9, R6 ;  /* 0x00000000060972ca */ /* 0x001fe200000e0000 */
[----:B------:R-:W-:-:S05]  /*d1b0*/  @!P1 VIADD R6, R10, 0x38840 ;  /* 0x000388400a069836 */ /* 0x000fca0000000000 */
[----:B------:R-:W-:Y:S02]  /*d1c0*/  @!P1 PRMT R8, RZ, 0x654, R6 ;  /* 0x00000654ff089816 */ /* 0x000fe40000000006 */
[----:B------:R-:W-:-:S04]  /*d1d0*/  SHF.L.U32 R6, R7, 0x6, RZ ;  /* 0x0000000607067819 */ /* 0x000fc800000006ff */
[----:B------:R-:W-:Y:S01]  /*d1e0*/  IADD3 R15, R17, 0x1, -R6 ;  /* 0x00000001110f7810 */ /* 0x000fe20007ffe806 */
[----:B------:R-:W-:-:S03]  /*d1f0*/  UISETP.GT.AND UP0, UPT, UR9, 0x7f, UPT ;  /* 0x0000007f0900788c */ /* 0x000fc6000bf04270 */
[----:B------:R-:W-:Y:S01]  /*d200*/  IADD3 R15, -R16, R15, -R18 ;  /* 0x0000000f100f7210 */ /* 0x000fe20007ffe912 */
[----:B------:R-:W-:Y:S02]  /*d210*/  USEL UR9, URZ, 0x2, !UP0 ;  /* 0x000000023f097887 */ /* 0x000fe4000c000000 */
[----:B------:R-:W-:Y:S01]  /*d220*/  USEL UR10, UR11, 0x2, UP0 ;  /* 0x000000020b0a7887 */ /* 0x000fe20008000000 */
[----:B------:R-:W-:Y:S02]  /*d230*/  WARPGROUP.DEPBAR.LE gsb0, 0x0 ;  /* 0x00008000000079c5 */ /* 0x000fe40000010000 */
[----:B------:R-:W-:Y:S01]  /*d240*/  WARPGROUP.ARRIVE ;  /* 0x00000000000079c5 */ /* 0x000fe20000000000 */
[----:B------:R-:W-:Y:S01]  /*d250*/  USEL UR11, UR11, 0x6, !UP0 ;  /* 0x000000060b0b7887 */ /* 0x000fe2000c000000 */
[----:B------:R-:W-:Y:S01]  /*d260*/  VIADD R205, R15, UR7 ;  /* 0x000000070fcd7c36 */ /* 0x000fe20008000000 */
[----:B------:R-:W-:-:S03]  /*d270*/  ULDC UR7, c[0x0][0xadc] ;  /* 0x0002b70000077ab9 */ /* 0x000fc60000000800 */
[----:B------:R-:W-:Y:S01]  /*d280*/  HGMMA.64x64x16.F32 R152, gdesc[UR28], R152, gsb0 ;  /* 0x00e000001c9879f0 */ /* 0x000fe20008000898 */
[----:B------:R-:W-:Y:S01]  /*d290*/  UIADD3 UR28, UR5, 0x4, URZ ;  /* 0x00000004051c7890 */ /* 0x000fe2000fffe03f */
[----:B------:R-:W-:Y:S01]  /*d2a0*/  IMAD.IADD R201, R0, 0x1, R205 ;  /* 0x0000000100c97824 */ /* 0x000fe200078e02cd */
        /* <DEDUP_REMOVED lines=245> */
[----:B------:R-:W-:Y:S05]  /*e200*/  @!P6 BRA `(.L_x_2488) ;  /* 0x00000000005ce947 */ /* 0x000fea0003800000 */
[----:B------:R-:W-:Y:S01]  /*e210*/  ISETP.GT.AND P2, PT, R11, -0x1, PT ;  /* 0xffffffff0b00780c */ /* 0x000fe20003f44270 */
[----:B------:R-:W-:-:S12]  /*e220*/  BSSY B0, `(.L_x_2489) ;  /* 0x0000011000007945 */ /* 0x000fd80003800000 */
[----:B------:R-:W-:Y:S05]  /*e230*/  @P2 BRA `(.L_x_2490) ;  /* 0x0000000000242947 */ /* 0x000fea0003800000 */
[----:B------:R-:W-:Y:S01]  /*e240*/  IMAD.U32 R185, RZ, RZ, UR7 ;  /* 0x00000007ffb97e24 */ /* 0x000fe2000f8e00ff */
[----:B0-----:R-:W-:-:S04]  /*e250*/  IADD3 R8, R0, R17, -R18 ;  /* 0x0000001100087210 */ /* 0x001fc80007ffe812 */
[----:B------:R-:W-:Y:S02]  /*e260*/  ISETP.NE.AND P2, PT, R185, 0x1, PT ;  /* 0x00000001b900780c */ /* 0x000fe40003f45270 */
[----:B------:R-:W-:-:S11]  /*e270*/  LOP3.LUT R21, RZ, R8, RZ, 0x33, !PT ;  /* 0x00000008ff157212 */ /* 0x000fd600078e33ff */
[----:B------:R-:W0:Y:S02]  /*e280*/  @P2 LDC.64 R14, c[0x0][0xae0] ;  /* 0x0002b800ff0e2b82 */ /* 0x000e240000000a00 */
[----:B0-----:R-:W-:-:S05]  /*e290*/  @P2 IMAD.HI.U32 R14, R21, R14, RZ ;  /* 0x0000000e150e2227 */ /* 0x001fca00078e00ff */
[----:B------:R-:W-:-:S04]  /*e2a0*/  @P2 SHF.R.U32.HI R21, RZ, R15, R14 ;  /* 0x0000000fff152219 */ /* 0x000fc8000001160e */
[----:B------:R-:W-:Y:S01]  /*e2b0*/  LOP3.LUT R21, RZ, R21, RZ, 0x33, !PT ;  /* 0x00000015ff157212 */ /* 0x000fe200078e33ff */
[----:B------:R-:W-:Y:S06]  /*e2c0*/  BRA `(.L_x_2491) ;  /* 0x0000000000187947 */ /* 0x000fec0003800000 */
.L_x_2490:
[----:B------:R-:W-:Y:S02]  /*e2d0*/  IMAD.U32 R185, RZ, RZ, UR7 ;  /* 0x00000007ffb97e24 */ /* 0x000fe4000f8e00ff */
[----:B------:R-:W-:-:S03]  /*e2e0*/  IMAD.MOV.U32 R21, RZ, RZ, R11 ;  /* 0x000000ffff157224 */ /* 0x000fc600078e000b */
[----:B------:R-:W-:-:S13]  /*e2f0*/  ISETP.NE.AND P2, PT, R185, 0x1, PT ;  /* 0x00000001b900780c */ /* 0x000fda0003f45270 */
[----:B------:R-:W1:Y:S02]  /*e300*/  @P2 LDC.64 R14, c[0x0][0xae0] ;  /* 0x0002b800ff0e2b82 */ /* 0x000e640000000a00 */
[----:B-1----:R-:W-:-:S05]  /*e310*/  @P2 IMAD.HI.U32 R14, R11, R14, RZ ;  /* 0x0000000e0b0e2227 */ /* 0x002fca00078e00ff */
[----:B------:R-:W-:-:S07]  /*e320*/  @P2 SHF.R.U32.HI R21, RZ, R15, R14 ;  /* 0x0000000fff152219 */ /* 0x000fce000001160e */
.L_x_2491:
[----:B------:R-:W-:Y:S05]  /*e330*/  BSYNC B0 ;  /* 0x0000000000007941 */ /* 0x000fea0003800000 */
.L_x_2489:
[----:B------:R-:W-:-:S04]  /*e340*/  IMAD R15, R21, R185, -R6 ;  /* 0x000000b9150f7224 */ /* 0x000fc800078e0a06 */
[----:B------:R-:W-:-:S05]  /*e350*/  IMAD.IADD R15, R15, 0x1, -R16 ;  /* 0x000000010f0f7824 */ /* 0x000fca00078e0a10 */
[----:B------:R-:W-:Y:S02]  /*e360*/  VIADDMNMX R186, R15, R185, R186, PT ;  /* 0x000000b90fba7246 */ /* 0x000fe400038001ba */
[----:B------:R-:W-:-:S07]  /*e370*/  VIMNMX R201, R201, R15, !PT ;  /* 0x0000000fc9c97248 */ /* 0x000fce0007fe0100 */
.L_x_2488:
        /* <DEDUP_REMOVED lines=29> */
[----:B0-----:R-:W-:Y:S02]  /*e550*/  FSEL R8, R168, -INF , !P3 ;  /* 0xff800000a8087808 */ /* 0x001fe40005800000 */
        /* <DEDUP_REMOVED lines=33> */
.L_x_2494:
[----:B------:R-:W-:Y:S02]  /*e770*/  IMAD.U32 R186, RZ, RZ, UR7 ;  /* 0x00000007ffba7e24 */ /* 0x000fe4000f8e00ff */
[----:B------:R-:W-:-:S03]  /*e780*/  IMAD.MOV.U32 R173, RZ, RZ, R9 ;  /* 0x000000ffffad7224 */ /* 0x000fc600078e0009 */
[----:B------:R-:W-:-:S13]  /*e790*/  ISETP.NE.AND P3, PT, R186, 0x1, PT ;  /* 0x00000001ba00780c */ /* 0x000fda0003f65270 */
[----:B------:R-:W0:Y:S02]  /*e7a0*/  @P3 LDC.64 R14, c[0x0][0xae0] ;  /* 0x0002b800ff0e3b82 */ /* 0x000e240000000a00 */
[----:B0-----:R-:W-:-:S05]  /*e7b0*/  @P3 IMAD.HI.U32 R14, R9, R14, RZ ;  /* 0x0000000e090e3227 */ /* 0x001fca00078e00ff */
[----:B------:R-:W-:-:S07]  /*e7c0*/  @P3 SHF.R.U32.HI R173, RZ, R15, R14 ;  /* 0x0000000fffad3219 */ /* 0x000fce000001160e */
.L_x_2495:
[----:B------:R-:W-:Y:S05]  /*e7d0*/  BSYNC B0 ;  /* 0x0000000000007941 */ /* 0x000fea0003800000 */
.L_x_2493:
[----:B------:R-:W-:-:S04]  /*e7e0*/  IMAD R15, R173, R186, -R6 ;  /* 0x000000baad0f7224 */ /* 0x000fc800078e0a06 */
[----:B------:R-:W-:-:S05]  /*e7f0*/  IMAD.IADD R15, R15, 0x1, -R16 ;  /* 0x000000010f0f7824 */ /* 0x000fca00078e0a10 */
[----:B------:R-:W-:Y:S02]  /*e800*/  VIADDMNMX R168, R15, R186, R168, PT ;  /* 0x000000ba0fa87246 */ /* 0x000fe400038001a8 */
[----:B------:R-:W-:-:S07]  /*e810*/  VIMNMX R169, R169, R15, !PT ;  /* 0x0000000fa9a97248 */ /* 0x000fce0007fe0100 */
.L_x_2492:
[----:B------:R-:W-:Y:S01]  /*e820*/  FMNMX.FTZ R6, R187, R12, !PT ;  /* 0x0000000cbb067209 */ /* 0x000fe20007810000 */
[----:B------:R-:W-:Y:S01]  /*e830*/  ULDC UR11, c[0x0][0xa80] ;  /* 0x0002a000000b7ab9 */ /* 0x000fe20000000800 */
[----:B------:R-:W-:Y:S01]  /*e840*/  ISETP.GT.AND P3, PT, R169, 0x1, P2 ;  /* 0x00000001a900780c */ /* 0x000fe20001764270 */
[----:B------:R-:W-:Y:S01]  /*e850*/  UMOV UR7, 0x40000040 ;  /* 0x4000004000077882 */ /* 0x000fe20000000000 */
[----:B------:R-:W-:Y:S01]  /*e860*/  FMNMX.FTZ R6, R185, R6, !PT ;  /* 0x00000006b9067209 */ /* 0x000fe20007810000 */
[----:B------:R-:W-:Y:S01]  /*e870*/  UMOV UR15, 0x40000040 ;  /* 0x40000040000f7882 */ /* 0x000fe20000000000 */
[----:B------:R-:W-:Y:S01]  /*e880*/  ISETP.LT.OR P3, PT, R168, 0x2, P3 ;  /* 0x00000002a800780c */ /* 0x000fe20001f61670 */
[----:B------:R-:W-:Y:S01]  /*e890*/  @!P1 VIADD R10, R10, 0x38860 ;  /* 0x000388600a0a9836 */ /* 0x000fe20000000000 */
        /* <DEDUP_REMOVED lines=27> */
[C---:B------:R-:W-:Y:S02]  /*ea50*/  ISETP.GT.AND P3, PT, R169.reuse, 0x18, P2 ;  /* 0x00000018a900780c */ /* 0x040fe40001764270 */
[----:B------:R-:W-:Y:S01]  /*ea60*/  FSEL R162, R162, -INF , !P4 ;  /* 0xff800000a2a27808 */ /* 0x000fe20006000000 */
[----:B------:R-:W0:Y:S01]  /*ea70*/  SHFL.BFLY PT, R15, R14, 0x2, 0x1f ;  /* 0x0c401f000e0f7f89 */ /* 0x000e2200000e0000 */
[C---:B------:R-:W-:Y:S02]  /*ea80*/  ISETP.LT.OR P5, PT, R168.reuse, 0x12, P5 ;  /* 0x00000012a800780c */ /* 0x040fe40002fa1670 */
[----:B------:R-:W-:Y:S02]  /*ea90*/  ISETP.LT.OR P3, PT, R168, 0x19, P3 ;  /* 0x00000019a800780c */ /* 0x000fe40001f61670 */
[----:B------:R-:W-:-:S02]  /*eaa0*/  ISETP.GT.AND P4, PT, R169, 0x19, P2 ;  /* 0x00000019a900780c */ /* 0x000fc40001784270 */
[----:B------:R-:W-:Y:S02]  /*eab0*/  FSEL R163, R163, -INF , !P5 ;  /* 0xff800000a3a37808 */ /* 0x000fe40006800000 */
[----:B------:R-:W-:Y:S02]  /*eac0*/  FSEL R166, R166, -INF , !P3 ;  /* 0xff800000a6a67808 */ /* 0x000fe40005800000 */
[C---:B------:R-:W-:Y:S02]  /*ead0*/  ISETP.GT.AND P3, PT, R169.reuse, 0x21, P2 ;  /* 0x00000021a900780c */ /* 0x040fe40001764270 */
[----:B------:R-:W-:Y:S02]  /*eae0*/  ISETP.GT.AND P5, PT, R169, 0x20, P2 ;  /* 0x00000020a900780c */ /* 0x000fe400017a4270 */
[C---:B------:R-:W-:Y:S02]  /*eaf0*/  ISETP.LT.OR P4, PT, R168.reuse, 0x1a, P4 ;  /* 0x0000001aa800780c */ /* 0x040fe40002781670 */
[----:B------:R-:W-:-:S02]  /*eb00*/  ISETP.LT.OR P3, PT, R168, 0x22, P3 ;  /* 0x00000022a800780c */ /* 0x000fc40001f61670 */
[----:B------:R-:W-:Y:S02]  /*eb10*/  ISETP.LT.OR P5, PT, R168, 0x21, P5 ;  /* 0x00000021a800780c */ /* 0x000fe40002fa1670 */
[----:B------:R-:W-:Y:S02]  /*eb20*/  FSEL R167, R167, -INF , !P4 ;  /* 0xff800000a7a77808 */ /* 0x000fe40006000000 */
[----:B------:R-:W-:Y:S02]  /*eb30*/  ISETP.GT.AND P4, PT, R169, 0x28, P2 ;  /* 0x00000028a900780c */ /* 0x000fe40001784270 */
[----:B0-----:R-:W-:Y:S02]  /*eb40*/  FMNMX.FTZ R15, R14, R15, !PT ;  /* 0x0000000f0e0f7209 */ /* 0x001fe40007810000 */
[----:B------:R-:W-:Y:S02]  /*eb50*/  FMNMX.FTZ R14, R201, R20, !PT ;  /* 0x00000014c90e7209 */ /* 0x000fe40007810000 */
[----:B------:R-:W-:Y:S01]  /*eb60*/  FSEL R186, R171, -INF , !P3 ;  /* 0xff800000abba7808 */ /* 0x000fe20005800000 */
[----:B------:R-:W0:Y:S01]  /*eb70*/  SHFL.BFLY PT, R6, R15, 0x1, 0x1f ;  /* 0x0c201f000f067f89 */ /* 0x000e2200000e0000 */
[----:B------:R-:W-:-:S02]  /*eb80*/  FSEL R154, R170, -INF , !P5 ;  /* 0xff800000aa9a7808 */ /* 0x000fc40006800000 */
[----:B------:R-:W-:Y:S02]  /*eb90*/  ISETP.LT.OR P4, PT, R168, 0x29, P4 ;  /* 0x00000029a800780c */ /* 0x000fe40002781670 */
[C---:B------:R-:W-:Y:S02]  /*eba0*/  ISETP.GT.AND P3, PT, R169.reuse, 0x29, P2 ;  /* 0x00000029a900780c */ /* 0x040fe40001764270 */
[----:B------:R-:W-:Y:S02]  /*ebb0*/  FSEL R202, R174, -INF , !P4 ;  /* 0xff800000aeca7808 */ /* 0x000fe40006000000 */
[----:B------:R-:W-:Y:S02]  /*ebc0*/  ISETP.GT.AND P4, PT, R169, 0x30, P2 ;  /* 0x00000030a900780c */ /* 0x000fe40001784270 */
[C---:B------:R-:W-:Y:S02]  /*ebd0*/  ISETP.LT.OR P3, PT, R168.reuse, 0x2a, P3 ;  /* 0x0000002aa800780c */ /* 0x040fe40001f61670 */
[----:B------:R-:W-:-:S02]  /*ebe0*/  ISETP.LT.OR P4, PT, R168, 0x31, P4 ;  /* 0x00000031a800780c */ /* 0x000fc40002781670 */
[----:B------:R-:W-:Y:S02]  /*ebf0*/  @!P1 PRMT R10, RZ, 0x654, R10 ;  /* 0x00000654ff0a9816 */ /* 0x000fe4000000000a */
        /* <DEDUP_REMOVED lines=28> */
[----:B------:R-:W-:Y:S01]  /*edc0*/  MUFU.EX2 R15, R15 ;  /* 0x0000000f000f7308 */ /* 0x000fe20000000800 */
[----:B------:R-:W-:Y:S01]  /*edd0*/  FMNMX.FTZ R170, R202, R171, !PT ;  /* 0x000000abcaaa7209 */ /* 0x000fe20007810000 */
[----:B------:R-:W-:Y:S01]  /*ede0*/  FFMA.FTZ R171, R164, UR11, -R204 ;  /* 0x0000000ba4ab7c23 */ /* 0x000fe200080108cc */
[----:B------:R-:W-:-:S02]  /*edf0*/  ISETP.LT.OR P3, PT, R168, 0x32, P3 ;  /* 0x00000032a800780c */ /* 0x000fc40001f61670 */
[----:B------:R-:W-:Y:S02]  /*ee00*/  FMNMX.FTZ R170, R187, R170, !PT ;  /* 0x000000aabbaa7209 */ /* 0x000fe40007810000 */
[----:B------:R-:W-:Y:S01]  /*ee10*/  ISETP.GT.AND P2, PT, R169, 0x39, P2 ;  /* 0x00000039a900780c */ /* 0x000fe20001744270 */
[--C-:B------:R-:W-:Y:S01]  /*ee20*/  FFMA.FTZ R169, R160, UR11, -R204.reuse ;  /* 0x0000000ba0a97c23 */ /* 0x100fe200080108cc */
[----:B------:R-:W-:Y:S01]  /*ee30*/  ISETP.LT.OR P4, PT, R168, 0x39, P4 ;  /* 0x00000039a800780c */ /* 0x000fe20002781670 */
[----:B------:R-:W-:Y:S01]  /*ee40*/  MUFU.EX2 R14, R14 ;  /* 0x0000000e000e7308 */ /* 0x000fe20000000800 */
[----:B------:R-:W-:Y:S01]  /*ee50*/  FSEL R203, R179, -INF , !P3 ;  /* 0xff800000b3cb7808 */ /* 0x000fe20005800000 */
[--C-:B------:R-:W-:Y:S01]  /*ee60*/  FFMA.FTZ R179, R180, UR11, -R204.reuse ;  /* 0x0000000bb4b37c23 */ /* 0x100fe200080108cc */
[----:B------:R-:W-:Y:S02]  /*ee70*/  FMNMX.FTZ R170, R185, R170, !PT ;  /* 0x000000aab9aa7209 */ /* 0x000fe40007810000 */
[----:B------:R-:W-:Y:S01]  /*ee80*/  ISETP.LT.OR P2, PT, R168, 0x3a, P2 ;  /* 0x0000003aa800780c */ /* 0x000fe20001741670 */
[----:B------:R-:W-:Y:S01]  /*ee90*/  FFMA.FTZ R168, R157, UR11, -R204 ;  /* 0x0000000b9da87c23 */ /* 0x000fe200080108cc */
[----:B------:R-:W-:Y:S01]  /*eea0*/  FSEL R182, R182, -INF , !P4 ;  /* 0xff800000b6b67808 */ /* 0x000fe20006000000 */
[----:B------:R-:W-:Y:S01]  /*eeb0*/  MUFU.EX2 R21, R21 ;  /* 0x0000001500157308 */ /* 0x000fe20000000800 */
[----:B------:R-:W-:-:S02]  /*eec0*/  FMNMX.FTZ R157, R203, R170, !PT ;  /* 0x000000aacb9d7209 */ /* 0x000fc40007810000 */
[----:B------:R-:W-:Y:S02]  /*eed0*/  FSEL R183, R183, -INF , !P2 ;  /* 0xff800000b7b77808 */ /* 0x000fe40005000000 */
[----:B------:R-:W-:-:S03]  /*eee0*/  FMNMX.FTZ R170, R182, R157, !PT ;  /* 0x0000009db6aa7209 */ /* 0x000fc60007810000 */
[----:B------:R-:W-:Y:S01]  /*eef0*/  MUFU.EX2 R168, R168 ;  /* 0x000000a800a87308 */ /* 0x000fe20000000800 */
[----:B------:R-:W-:Y:S01]  /*ef00*/  FMNMX.FTZ R157, R183, R170, !PT ;  /* 0x000000aab79d7209 */ /* 0x000fe20007810000 */
[----:B------:R-:W-:-:S04]  /*ef10*/  FFMA.FTZ R170, R161, UR11, -R204 ;  /* 0x0000000ba1aa7c23 */ /* 0x000fc800080108cc */
[----:B------:R-:W0:Y:S02]  /*ef20*/  SHFL.BFLY PT, R160, R157, 0x2, 0x1f ;  /* 0x0c401f009da07f89 */ /* 0x000e2400000e0000 */
[----:B------:R-:W-:Y:S08]  /*ef30*/  MUFU.EX2 R169, R169 ;  /* 0x000000a900a97308 */ /* 0x000ff00000000800 */
[----:B------:R-:W-:Y:S08]  /*ef40*/  MUFU.EX2 R170, R170 ;  /* 0x000000aa00aa7308 */ /* 0x000ff00000000800 */
[----:B------:R-:W-:Y:S01]  /*ef50*/  MUFU.EX2 R171, R171 ;  /* 0x000000ab00ab7308 */ /* 0x000fe20000000800 */
[----:B0-----:R-:W-:-:S02]  /*ef60*/  FMNMX.FTZ R160, R157, R160, !PT ;  /* 0x000000a09da07209 */ /* 0x001fc40007810000 */
[----:B------:R-:W-:-:S05]  /*ef70*/  FSEL R157, R6, RZ, P5 ;  /* 0x000000ff069d7208 */ /* 0x000fca0002800000 */
[----:B------:R-:W-:Y:S01]  /*ef80*/  MUFU.EX2 R172, R172 ;  /* 0x000000ac00ac7308 */ /* 0x000fe20000000800 */
[----:B------:R-:W0:Y:S01]  /*ef90*/  SHFL.BFLY PT, R153, R160, 0x1, 0x1f ;  /* 0x0c201f00a0997f89 */ /* 0x000e2200000e0000 */
[----:B------:R-:W-:-:S04]  /*efa0*/  FADD.FTZ R157, -R157, R12 ;  /* 0x0000000c9d9d7221 */ /* 0x000fc80000010100 */
[----:B------:R-:W-:Y:S02]  /*efb0*/  FMUL.FTZ R157, R157, UR11 ;  /* 0x0000000b9d9d7c20 */ /* 0x000fe40008410000 */
[----:B------:R1:W-:Y:S08]  /*efc0*/  MUFU.EX2 R12, R152 ;  /* 0x00000098000c7308 */ /* 0x0003f00000000800 */
[----:B------:R-:W2:Y:S01]  /*efd0*/  MUFU.EX2 R180, R157 ;  /* 0x0000009d00b47308 */ /* 0x000ea20000000800 */
[----:B-1----:R-:W-:Y:S01]  /*efe0*/  IMAD.U32 R152, RZ, RZ, UR6 ;  /* 0x00000006ff987e24 */ /* 0x002fe2000f8e00ff */
[----:B------:R-:W-:-:S04]  /*eff0*/  ULEA UR6, UR14, UR38, 0xc ;  /* 0x000000260e067291 */ /* 0x000fc8000f8e603f */
[----:B------:R-:W-:Y:S02]  /*f000*/  UIADD3 UR8, UR6, 0x80, URZ ;  /* 0x0000008006087890 */ /* 0x000fe4000fffe03f */
[----:B------:R-:W-:Y:S01]  /*f010*/  MUFU.EX2 R173, R173 ;  /* 0x000000ad00ad7308 */ /* 0x000fe20000000800 */
[----:B0-----:R-:W-:-:S04]  /*f020*/  FMNMX.FTZ R8, R160, R153, !PT ;  /* 0x00000099a0087209 */ /* 0x001fc80007810000 */
[C---:B------:R-:W-:Y:S01]  /*f030*/  FSETP.NEU.FTZ.AND P2, PT, R8.reuse, -INF , PT ;  /* 0xff8000000800780b */ /* 0x040fe20003f5d000 */
[C---:B------:R-:W-:Y:S01]  /*f040*/  FMUL.FTZ R156, R8.reuse, UR11 ;  /* 0x0000000b089c7c20 */ /* 0x040fe20008410000 */
[----:B------:R-:W-:Y:S01]  /*f050*/  UMOV UR14, UR8 ;  /* 0x00000008000e7c82 */ /* 0x000fe20008000000 */
[----:B------:R-:W0:Y:S01]  /*f060*/  MUFU.EX2 R174, R174 ;  /* 0x000000ae00ae7308 */ /* 0x000e220000000800 */
[----:B------:R-:W-:Y:S01]  /*f070*/  FSEL R153, R8, RZ, P2 ;  /* 0x000000ff08997208 */ /* 0x000fe20001000000 */
[-C--:B--2---:R-:W-:Y:S01]  /*f080*/  FMUL.FTZ R24, R24, R180.reuse ;  /* 0x000000b418187220 */ /* 0x084fe20000410000 */
        /* <DEDUP_REMOVED lines=23> */
[----:B------:R-:W-:Y:S01]  /*f200*/  FFMA.FTZ R209, R183, UR11, -R156 ;  /* 0x0000000bb7d17c23 */ /* 0x000fe2000801089c */
[----:B------:R-:W-:-:S02]  /*f210*/  @!P2 IMAD R152, R152, 0x40, R19 ;  /* 0x000000409898a824 */ /* 0x000fc400078e0213 */
[--C-:B-1----:R-:W-:Y:S01]  /*f220*/  FFMA.FTZ R153, R187, UR11, -R156.reuse ;  /* 0x0000000bbb997c23 */ /* 0x102fe2000801089c */
[----:B------:R-:W-:Y:S01]  /*f230*/  F2FP.F16.F32.PACK_AB R158, R172, R171 ;  /* 0x000000abac9e723e */ /* 0x000fe200000000ff */
[-C--:B------:R-:W-:Y:S01]  /*f240*/  FMUL.FTZ R32, R32, R180.reuse ;  /* 0x000000b420207220 */ /* 0x080fe20000410000 */
[----:B------:R-:W-:Y:S01]  /*f250*/  MUFU.EX2 R204, R204 ;  /* 0x000000cc00cc7308 */ /* 0x000fe20000000800 */
[----:B------:R-:W-:Y:S01]  /*f260*/  @!P2 LEA R155, R152, UR37, 0x2 ;  /* 0x00000025989bac11 */ /* 0x000fe2000f8e10ff */
[----:B---3--:R-:W-:Y:S01]  /*f270*/  FFMA.FTZ R159, R154, UR11, -R156 ;  /* 0x0000000b9a9f7c23 */ /* 0x008fe2000801089c */
[----:B------:R-:W-:Y:S01]  /*f280*/  F2FP.F16.F32.PACK_AB R152, R14, R15 ;  /* 0x0000000f0e98723e */ /* 0x000fe200000000ff */
[-C--:B------:R-:W-:Y:S01]  /*f290*/  FMUL.FTZ R33, R33, R180.reuse ;  /* 0x000000b421217220 */ /* 0x080fe20000410000 */
[----:B------:R-:W-:Y:S01]  /*f2a0*/  F2FP.F16.F32.PACK_AB R154, R168, R21 ;  /* 0x00000015a89a723e */ /* 0x000fe200000000ff */
[----:B------:R-:W-:Y:S01]  /*f2b0*/  @!P2 STS [R155+0x38400], R180 ;  /* 0x038400b49b00a388 */ /* 0x000fe20000000800 */
[----:B------:R-:W-:Y:S01]  /*f2c0*/  F2FP.F16.F32.PACK_AB R156, R170, R169 ;  /* 0x000000a9aa9c723e */ /* 0x000fe200000000ff */
[----:B------:R-:W-:Y:S01]  /*f2d0*/  MUFU.EX2 R181, R181 ;  /* 0x000000b500b57308 */ /* 0x000fe20000000800 */
[----:B0-----:R-:W-:Y:S01]  /*f2e0*/  F2FP.F16.F32.PACK_AB R160, R174, R173 ;  /* 0x000000adaea0723e */ /* 0x001fe200000000ff */
        /* <DEDUP_REMOVED lines=69> */
[-C--:B------:R-:W-:Y:S01]  /*f740*/  FMUL.FTZ R26, R26, R205.reuse ;  /* 0x000000cd1a1a7220 */ /* 0x080fe20000410000 */
[----:B------:R-:W2:Y:S01]  /*f750*/  MUFU.EX2 R185, R161 ;  /* 0x000000a100b97308 */ /* 0x000ea20000000800 */
[----:B0-----:R-:W-:Y:S01]  /*f760*/  F2FP.F16.F32.PACK_AB R159, R183, R210 ;  /* 0x000000d2b79f723e */ /* 0x001fe200000000ff */
[----:B------:R-:W-:Y:S01]  /*f770*/  FMUL.FTZ R27, R27, R205 ;  /* 0x000000cd1b1b7220 */ /* 0x000fe20000410000 */
        /* <DEDUP_REMOVED lines=13> */
[----:B------:R0:W1:Y:S01]  /*f850*/  MUFU.EX2 R203, R153 ;  /* 0x0000009900cb7308 */ /* 0x0000620000000800 */
        /* <DEDUP_REMOVED lines=8> */
[----:B0-----:R-:W-:Y:S01]  /*f8e0*/  F2FP.F16.F32.PACK_AB R153, R181, R204 ;  /* 0x000000ccb599723e */ /* 0x001fe200000000ff */
[----:B------:R-:W-:Y:S01]  /*f8f0*/  BAR.SYNC.DEFER_BLOCKING 0xf, 0x100 ;  /* 0x03c4000000007b1d */ /* 0x000fe20000010000 */
        /* <DEDUP_REMOVED lines=55> */
[----:B------:R0:W-:Y:S01]  /*fc70*/  STSM.16.M88.4 [R23+0x36400], R152 ;  /* 0x0364009817007844 */ /* 0x0001e20000000200 */
[----:B------:R-:W-:Y:S01]  /*fc80*/  UIADD3 UR8, UR6, 0x100, URZ ;  /* 0x0000010006087890 */ /* 0x000fe2000fffe03f */
[----:B------:R-:W-:Y:S01]  /*fc90*/  FFMA.FTZ R15, R180, R4, R15 ;  /* 0x00000004b40f7223 */ /* 0x000fe2000001000f */
[----:B------:R-:W-:Y:S01]  /*fca0*/  FFMA.FTZ R204, R205, R5, R204 ;  /* 0x00000005cdcc7223 */ /* 0x000fe200000100cc */
[----:B------:R0:W-:Y:S01]  /*fcb0*/  STSM.16.M88.4 [R188], R156 ;  /* 0x0000009cbc007844 */ /* 0x0001e20000000200 */
[----:B------:R-:W-:Y:S01]  /*fcc0*/  ISETP.GT.AND P2, PT, R7, R184, PT ;  /* 0x000000b80700720c */ /* 0x000fe20003f44270 */
[----:B------:R-:W-:Y:S01]  /*fcd0*/  FADD.FTZ R14, R14, R15 ;  /* 0x0000000f0e0e7221 */ /* 0x000fe20000010000 */
[----:B-1----:R-:W-:Y:S01]  /*fce0*/  F2FP.F16.F32.PACK_AB R167, R209, R208 ;  /* 0x000000d0d1a7723e */ /* 0x002fe200000000ff */
[----:B------:R0:W-:Y:S01]  /*fcf0*/  STSM.16.M88.4 [R190], R160 ;  /* 0x000000a0be007844 */ /* 0x0001e20000000200 */
[----:B------:R-:W-:Y:S01]  /*fd00*/  FADD.FTZ R204, R181, R204 ;  /* 0x000000ccb5cc7221 */ /* 0x000fe20000010000 */
[----:B------:R-:W-:Y:S01]  /*fd10*/  FADD.FTZ R21, R21, R14 ;  /* 0x0000000e15157221 */ /* 0x000fe20000010000 */
[----:B------:R-:W-:Y:S01]  /*fd20*/  VIADD R7, R7, 0xffffffff ;  /* 0xffffffff07077836 */ /* 0x000fe20000000000 */
[----:B------:R0:W-:Y:S01]  /*fd30*/  STSM.16.M88.4 [R189], R164 ;  /* 0x000000a4bd007844 */ /* 0x0001e20000000200 */
[----:B------:R-:W-:Y:S01]  /*fd40*/  WARPGROUP.ARRIVE ;  /* 0x00000000000079c5 */ /* 0x000fe20000000000 */
[----:B------:R-:W-:Y:S01]  /*fd50*/  FADD.FTZ R201, R201, R204 ;  /* 0x000000ccc9c97221 */ /* 0x000fe20000010000 */
[----:B------:R-:W-:-:S03]  /*fd60*/  FADD.FTZ R168, R168, R21 ;  /* 0x00000015a8a87221 */ /* 0x000fc60000010000 */
[----:B------:R-:W-:Y:S01]  /*fd70*/  FADD.FTZ R201, R20, R201 ;  /* 0x000000c914c97221 */ /* 0x000fe20000010000 */
[----:B------:R-:W-:Y:S01]  /*fd80*/  HGMMA.64x256x16.F32 R24, R152, gdesc[UR4].tnspB, R24, gsb0 ;  /* 0x43e0000498187df0 */ /* 0x000fe20008000818 */
[----:B------:R-:W-:Y:S01]  /*fd90*/  UIADD3 UR6, UR6, 0x180, URZ ;  /* 0x0000018006067890 */ /* 0x000fe2000fffe03f */
[----:B------:R-:W-:Y:S01]  /*fda0*/  FADD.FTZ R169, R169, R168 ;  /* 0x000000a8a9a97221 */ /* 0x000fe20000010000 */
[----:B------:R-:W-:Y:S01]  /*fdb0*/  UMOV UR7, 0x40000040 ;  /* 0x4000004000077882 */ /* 0x000fe20000000000 */
[----:B------:R-:W-:Y:S01]  /*fdc0*/  FADD.FTZ R206, R206, R201 ;  /* 0x000000c9cece7221 */ /* 0x000fe20000010000 */
[----:B------:R-:W-:Y:S01]  /*fdd0*/  MOV R20, R8 ;  /* 0x0000000800147202 */ /* 0x000fe20000000f00 */
        /* <DEDUP_REMOVED lines=20> */
[----:B------:R-:W-:Y:S01]  /*ff20*/  FADD.FTZ R4, R12, R179 ;  /* 0x000000b30c047221 */ /* 0x000fe20000010000 */
[----:B------:R-:W-:-:S02]  /*ff30*/  IMAD.MOV.U32 R12, RZ, RZ, R6 ;  /* 0x000000ffff0c7224 */ /* 0x000fc400078e0006 */
        /* <DEDUP_REMOVED lines=26> */
.L_x_2479:
[----:B------:R-:W2:Y:S01]  /*100e0*/  SHFL.BFLY PT, R3, R4, 0x2, 0x1f ;  /* 0x0c401f0004037f89 */ /* 0x000ea200000e0000 */
[----:B------:R-:W-:Y:S02]  /*100f0*/  IMAD.MOV R11, RZ, RZ, -R22 ;  /* 0x000000ffff0b7224 */ /* 0x000fe400078e0a16 */
[----:B------:R-:W-:Y:S01]  /*10100*/  IMAD.MOV.U32 R9, RZ, RZ, RZ ;  /* 0x000000ffff097224 */ /* 0x000fe200078e00ff */
[----:B0-----:R-:W0:Y:S01]  /*10110*/  SHFL.BFLY PT, R10, R5, 0x2, 0x1f ;  /* 0x0c401f00050a7f89 */ /* 0x001e2200000e0000 */
[----:B------:R-:W-:Y:S01]  /*10120*/  IMAD.U32 R17, RZ, RZ, UR11 ;  /* 0x0000000bff117e24 */ /* 0x000fe2000f8e00ff */
[----:B------:R-:W-:Y:S08]  /*10130*/  BAR.ARV 0x8, 0xa0 ;  /* 0x0202800000007b1d */ /* 0x000ff00000002000 */
[----:B------:R-:W-:Y:S01]  /*10140*/  BAR.SYNC.DEFER_BLOCKING 0xf, 0x100 ;  /* 0x03c4000000007b1d */ /* 0x000fe20000010000 */
[----:B------:R-:W-:Y:S01]  /*10150*/  ISETP.NE.AND P0, PT, R16, R11, PT ;  /* 0x0000000b1000720c */ /* 0x000fe20003f05270 */
[----:B------:R-:W-:-:S02]  /*10160*/  VIADD R197, R197, 0x1 ;  /* 0x00000001c5c57836 */ /* 0x000fc40000000000 */
[----:B--2---:R-:W-:Y:S01]  /*10170*/  FADD.FTZ R3, R3, R4 ;  /* 0x0000000403037221 */ /* 0x004fe20000010000 */
[----:B------:R-:W-:Y:S02]  /*10180*/  IMAD.MOV.U32 R4, RZ, RZ, RZ ;  /* 0x000000ffff047224 */ /* 0x000fe400078e00ff */
[----:B0-----:R-:W-:Y:S02]  /*10190*/  FADD.FTZ R10, R10, R5 ;  /* 0x000000050a0a7221 */ /* 0x001fe40000010000 */
[----:B------:R-:W0:Y:S04]  /*101a0*/  SHFL.BFLY PT, R0, R3, 0x1, 0x1f ;  /* 0x0c201f0003007f89 */ /* 0x000e2800000e0000 */
[----:B------:R-:W2:Y:S01]  /*101b0*/  SHFL.BFLY PT, R7, R10, 0x1, 0x1f ;  /* 0x0c201f000a077f89 */ /* 0x000ea200000e0000 */
[----:B0-----:R-:W-:Y:S01]  /*101c0*/  FADD.FTZ R18, R3, R0 ;  /* 0x0000000003127221 */ /* 0x001fe20000010000 */
[----:B------:R-:W-:Y:S01]  /*101d0*/  IMAD.U32 R0, RZ, RZ, UR36 ;  /* 0x00000024ff007e24 */ /* 0x000fe2000f8e00ff */
[----:B------:R-:W-:Y:S01]  /*101e0*/  UIADD3 UR36, UR36, 0x1, URZ ;  /* 0x0000000124247890 */ /* 0x000fe2000fffe03f */
[----:B------:R-:W-:-:S02]  /*101f0*/  IMAD.MOV.U32 R3, RZ, RZ, -0x800000 ;  /* 0xff800000ff037424 */ /* 0x000fc400078e00ff */
[----:B--2---:R-:W-:Y:S01]  /*10200*/  FADD.FTZ R21, R10, R7 ;  /* 0x000000070a157221 */ /* 0x004fe20000010000 */
[----:B------:R-:W-:Y:S01]  /*10210*/  FSETP.NE.FTZ.AND P1, PT, R18, RZ, PT ;  /* 0x000000ff1200720b */ /* 0x000fe20003f35000 */
[----:B------:R-:W-:Y:S01]  /*10220*/  @!P0 IMAD R0, R0, 0x40, R19 ;  /* 0x0000004000008824 */ /* 0x000fe200078e0213 */
[----:B------:R-:W-:Y:S02]  /*10230*/  UISETP.NE.AND UP0, UPT, UR36, 0x2, UPT ;  /* 0x000000022400788c */ /* 0x000fe4000bf05270 */
[----:B------:R-:W-:Y:S02]  /*10240*/  FSETP.NE.FTZ.AND P2, PT, R21, RZ, PT ;  /* 0x000000ff1500720b */ /* 0x000fe40003f55000 */
[----:B------:R-:W-:Y:S01]  /*10250*/  @!P0 LEA R5, R0, UR37, 0x2 ;  /* 0x0000002500058c11 */ /* 0x000fe2000f8e10ff */
[----:B------:R-:W-:Y:S01]  /*10260*/  USEL UR4, URZ, 0x1, UP0 ;  /* 0x000000013f047887 */ /* 0x000fe20008000000 */
[----:B------:R-:W-:Y:S01]  /*10270*/  IMAD.MOV.U32 R0, RZ, RZ, -0x800000 ;  /* 0xff800000ff007424 */ /* 0x000fe200078e00ff */
[----:B------:R-:W-:-:S04]  /*10280*/  USEL UR36, UR36, URZ, UP0 ;  /* 0x0000003f24247287 */ /* 0x000fc80008000000 */
[----:B------:R-:W0:Y:S01]  /*10290*/  @P1 MUFU.RCP R9, R18 ;  /* 0x0000001200091308 */ /* 0x000e220000001000 */
[----:B------:R-:W-:Y:S01]  /*102a0*/  @P1 FMUL.FTZ R17, R17, 0.69314718246459960938 ;  /* 0x3f31721811111820 */ /* 0x000fe20000410000 */
[----:B------:R-:W-:-:S06]  /*102b0*/  LOP3.LUT R2, R2, UR4, RZ, 0x3c, !PT ;  /* 0x0000000402027c12 */ /* 0x000fcc000f8e3cff */
[----:B------:R-:W2:Y:S08]  /*102c0*/  @P2 MUFU.RCP R4, R21 ;  /* 0x0000001500042308 */ /* 0x000eb00000001000 */
[----:B------:R-:W3:Y:S01]  /*102d0*/  @P1 MUFU.LG2 R18, R18 ;  /* 0x0000001200121308 */ /* 0x000ee20000000c00 */
[----:B0-----:R-:W-:Y:S01]  /*102e0*/  @!P0 STS [R5+0x38400], R9 ;  /* 0x0384000905008388 */ /* 0x001fe20000000800 */
[----:B------:R-:W-:Y:S01]  /*102f0*/  FMUL.FTZ R170, R28, R9 ;  /* 0x000000091caa7220 */ /* 0x000fe20000410000 */
[----:B------:R-:W-:-:S02]  /*10300*/  IMAD.U32 R28, RZ, RZ, UR11 ;  /* 0x0000000bff1c7e24 */ /* 0x000fc4000f8e00ff */
[-C--:B------:R-:W-:Y:S01]  /*10310*/  FMUL.FTZ R171, R24, R9.reuse ;  /* 0x0000000918ab7220 */ /* 0x080fe20000410000 */
[-C--:B------:R-:W-:Y:S01]  /*10320*/  FMUL.FTZ R24, R25, R9.reuse ;  /* 0x0000000919187220 */ /* 0x080fe20000410000 */
[-C--:B------:R-:W-:Y:S01]  /*10330*/  FMUL.FTZ R20, R29, R9.reuse ;  /* 0x000000091d147220 */ /* 0x080fe20000410000 */
[----:B------:R-:W-:Y:S01]  /*10340*/  @P2 FMUL.FTZ R28, R28, 0.69314718246459960938 ;  /* 0x3f3172181c1c2820 */ /* 0x000fe20000410000 */
[----:B------:R-:W0:Y:S01]  /*10350*/  @P2 MUFU.LG2 R21, R21 ;  /* 0x0000001500152308 */ /* 0x000e220000000c00 */
[----:B--2---:R2:W-:Y:S01]  /*10360*/  @!P0 STS [R5+0x38420], R4 ;  /* 0x0384200405008388 */ /* 0x0045e20000000800 */
[-C--:B------:R-:W-:Y:S01]  /*10370*/  FMUL.FTZ R169, R32, R9.reuse ;  /* 0x0000000920a97220 */ /* 0x080fe20000410000 */
[-C--:B-1----:R-:W-:Y:S01]  /*10380*/  FMUL.FTZ R159, R33, R9.reuse ;  /* 0x00000009219f7220 */ /* 0x082fe20000410000 */
        /* <DEDUP_REMOVED lines=128> */
.L_x_2417:
        /* <DEDUP_REMOVED lines=35> */
[----:B------:R-:W-:Y:S02]  /*10dc0*/  IADD3 R177, P0, R130, 0x40, RZ ;  /* 0x0000004082b17810 */ /* 0x000fe40007f1e0ff */
[----:B------:R-:W-:Y:S01]  /*10dd0*/  LOP3.LUT R4, R175, 0x380, RZ, 0xc0, !PT ;  /* 0x00000380af047812 */ /* 0x000fe200078ec0ff */
[--C-:B------:R-:W-:Y:S01]  /*10de0*/  IMAD.X R29, RZ, RZ, R131.reuse, P1 ;  /* 0x000000ffff1d7224 */ /* 0x100fe200008e0683 */
[----:B------:R-:W-:Y:S01]  /*10df0*/  LOP3.LUT R6, R177, 0x380, RZ, 0xc0, !PT ;  /* 0x00000380b1067812 */ /* 0x000fe200078ec0ff */
[----:B------:R-:W-:Y:S01]  /*10e00*/  IMAD.X R33, RZ, RZ, R131, P0 ;  /* 0x000000ffff217224 */ /* 0x000fe200000e0683 */
[----:B------:R-:W-:-:S02]  /*10e10*/  SHF.R.U64 R4, R4, 0x3, RZ ;  /* 0x0000000304047819 */ /* 0x000fc400000012ff */
[----:B------:R-:W-:Y:S02]  /*10e20*/  SHF.R.U64 R6, R6, 0x3, RZ ;  /* 0x0000000306067819 */ /* 0x000fe400000012ff */
[C---:B------:R-:W-:Y:S02]  /*10e30*/  IADD3 R183, P6, R130.reuse, 0x2020, RZ ;  /* 0x0000202082b77810 */ /* 0x040fe40007fde0ff */
[C---:B------:R-:W-:Y:S02]  /*10e40*/  IADD3 R201, P5, R130.reuse, 0x2040, RZ ;  /* 0x0000204082c97810 */ /* 0x040fe40007fbe0ff */
[----:B------:R-:W-:Y:S01]  /*10e50*/  IADD3 R179, P4, R130, 0x60, RZ ;  /* 0x0000006082b37810 */ /* 0x000fe20007f9e0ff */
[--C-:B------:R-:W-:Y:S01]  /*10e60*/  IMAD.X R95, RZ, RZ, R131.reuse, P6 ;  /* 0x000000ffff5f7224 */ /* 0x100fe200030e0683 */
[----:B------:R-:W-:Y:S01]  /*10e70*/  LOP3.LUT R28, R4, R175, RZ, 0x3c, !PT ;  /* 0x000000af041c7212 */ /* 0x000fe200078e3cff */
[--C-:B------:R-:W-:Y:S01]  /*10e80*/  IMAD.X R99, RZ, RZ, R131.reuse, P5 ;  /* 0x000000ffff637224 */ /* 0x100fe200028e0683 */
[----:B------:R-:W-:Y:S01]  /*10e90*/  LOP3.LUT R32, R6, R177, RZ, 0x3c, !PT ;  /* 0x000000b106207212 */ /* 0x000fe200078e3cff */
[----:B------:R-:W-:Y:S01]  /*10ea0*/  IMAD.X R37, RZ, RZ, R131, P4 ;  /* 0x000000ffff257224 */ /* 0x000fe200020e0683 */
[----:B------:R-:W-:-:S02]  /*10eb0*/  LOP3.LUT R4, R183, 0x380, RZ, 0xc0, !PT ;  /* 0x00000380b7047812 */ /* 0x000fc400078ec0ff */
[----:B------:R-:W-:Y:S02]  /*10ec0*/  LOP3.LUT R6, R201, 0x380, RZ, 0xc0, !PT ;  /* 0x00000380c9067812 */ /* 0x000fe400078ec0ff */
[----:B------:R-:W-:Y:S02]  /*10ed0*/  SHF.R.U64 R4, R4, 0x3, RZ ;  /* 0x0000000304047819 */ /* 0x000fe400000012ff */
[----:B------:R-:W-:Y:S02]  /*10ee0*/  SHF.R.U64 R6, R6, 0x3, RZ ;  /* 0x0000000306067819 */ /* 0x000fe400000012ff */
[C---:B------:R-:W-:Y:S02]  /*10ef0*/  IADD3 R207, P0, R130.reuse, 0x4020, RZ ;  /* 0x0000402082cf7810 */ /* 0x040fe40007f1e0ff */
[C---:B------:R-:W-:Y:S02]  /*10f00*/  IADD3 R209, P4, R130.reuse, 0x4040, RZ ;  /* 0x0000404082d17810 */ /* 0x040fe40007f9e0ff */
[C---:B------:R-:W-:Y:S01]  /*10f10*/  LOP3.LUT R21, R130.reuse, 0x380, RZ, 0xc0, !PT ;  /* 0x0000038082157812 */ /* 0x040fe200078ec0ff */
        /* <DEDUP_REMOVED lines=8> */
[----:B------:R-:W-:Y:S02]  /*10fa0*/  LOP3.LUT R98, R6, R201, RZ, 0x3c, !PT ;  /* 0x000000c906627212 */ /* 0x000fe400078e3cff */
[----:B------:R-:W-:Y:S02]  /*10fb0*/  LOP3.LUT R4, R207, 0x380, RZ, 0xc0, !PT ;  /* 0x00000380cf047812 */ /* 0x000fe400078ec0ff */
[----:B------:R-:W-:Y:S02]  /*10fc0*/  LOP3.LUT R6, R209, 0x380, RZ, 0xc0, !PT ;  /* 0x00000380d1067812 */ /* 0x000fe400078ec0ff */
[----:B------:R-:W-:-:S02]  /*10fd0*/  SHF.R.U64 R21, R21, 0x3, RZ ;  /* 0x0000000315157819 */ /* 0x000fc400000012ff */
[----:B------:R-:W-:Y:S02]  /*10fe0*/  IADD3.X R107, RZ, R131, RZ, P1, !PT ;  /* 0x00000083ff6b7210 */ /* 0x000fe40000ffe4ff */
[C---:B------:R-:W-:Y:S02]  /*10ff0*/  IADD3 R211, P3, R130.reuse, 0x4060, RZ ;  /* 0x0000406082d37810 */ /* 0x040fe40007f7e0ff */
[C---:B------:R-:W-:Y:S02]  /*11000*/  IADD3 R213, P6, R130.reuse, 0x6000, RZ ;  /* 0x0000600082d57810 */ /* 0x040fe40007fde0ff */
[C---:B------:R-:W-:Y:S01]  /*11010*/  IADD3 R8, P5, R130.reuse, 0x6020, RZ ;  /* 0x0000602082087810 */ /* 0x040fe20007fbe0ff */
[--C-:B------:R-:W-:Y:S01]  /*11020*/  IMAD.X R119, RZ, RZ, R131.reuse, P3 ;  /* 0x000000ffff777224 */ /* 0x100fe200018e0683 */
[C---:B------:R-:W-:Y:S01]  /*11030*/  IADD3 R18, P2, R130.reuse, 0x6040, RZ ;  /* 0x0000604082127810 */ /* 0x040fe20007f5e0ff */
[--C-:B------:R-:W-:Y:S01]  /*11040*/  IMAD.X R123, RZ, RZ, R131.reuse, P6 ;  /* 0x000000ffff7b7224 */ /* 0x100fe200030e0683 */
[----:B------:R-:W-:Y:S01]  /*11050*/  IADD3 R17, P1, R130, 0x6060, RZ ;  /* 0x0000606082117810 */ /* 0x000fe20007f3e0ff */
[----:B------:R-:W-:Y:S01]  /*11060*/  IMAD.X R127, RZ, RZ, R131, P5 ;  /* 0x000000ffff7f7224 */ /* 0x000fe200028e0683 */
[----:B------:R-:W-:-:S02]  /*11070*/  SHF.R.U64 R4, R4, 0x3, RZ ;  /* 0x0000000304047819 */ /* 0x000fc400000012ff */
[----:B------:R-:W-:Y:S01]  /*11080*/  SHF.R.U64 R6, R6, 0x3, RZ ;  /* 0x0000000306067819 */ /* 0x000fe200000012ff */
[--C-:B------:R-:W-:Y:S01]  /*11090*/  IMAD.X R25, RZ, RZ, R131.reuse, P1 ;  /* 0x000000ffff197224 */ /* 0x100fe200008e0683 */
[----:B------:R-:W-:Y:S01]  /*110a0*/  LOP3.LUT R130, R21, R130, RZ, 0x3c, !PT ;  /* 0x0000008215827212 */ /* 0x000fe200078e3cff */
[----:B------:R-:W-:Y:S01]  /*110b0*/  IMAD.X R21, RZ, RZ, R131, P2 ;  /* 0x000000ffff157224 */ /* 0x000fe200010e0683 */
[----:B------:R-:W-:Y:S02]  /*110c0*/  LOP3.LUT R36, R179, 0x380, RZ, 0xc0, !PT ;  /* 0x00000380b3247812 */ /* 0x000fe400078ec0ff */
[----:B------:R-:W-:Y:S02]  /*110d0*/  LOP3.LUT R110, R4, R207, RZ, 0x3c, !PT ;  /* 0x000000cf046e7212 */ /* 0x000fe400078e3cff */
[----:B------:R-:W-:Y:S02]  /*110e0*/  LOP3.LUT R114, R6, R209, RZ, 0x3c, !PT ;  /* 0x000000d106727212 */ /* 0x000fe400078e3cff */
[----:B------:R-:W-:-:S02]  /*110f0*/  LOP3.LUT R40, R181, 0x380, RZ, 0xc0, !PT ;  /* 0x00000380b5287812 */ /* 0x000fc400078ec0ff */
[----:B------:R-:W-:Y:S02]  /*11100*/  MOV R130, R130 ;  /* 0x0000008200827202 */ /* 0x000fe40000000f00 */
[----:B------:R-:W-:Y:S02]  /*11110*/  F2FP.F16.F32.PACK_AB R4, R24, R171 ;  /* 0x000000ab1804723e */ /* 0x000fe400000000ff */
[----:B------:R-:W-:Y:S02]  /*11120*/  LOP3.LUT R27, R8, 0x380, RZ, 0xc0, !PT ;  /* 0x00000380081b7812 */ /* 0x000fe400078ec0ff */
[----:B------:R-:W-:Y:S02]  /*11130*/  F2FP.F16.F32.PACK_AB R6, R20, R170 ;  /* 0x000000aa1406723e */ /* 0x000fe400000000ff */
[----:B------:R-:W-:Y:S02]  /*11140*/  SHF.R.U64 R36, R36, 0x3, RZ ;  /* 0x0000000324247819 */ /* 0x000fe400000012ff */
[----:B------:R-:W-:Y:S01]  /*11150*/  LOP3.LUT R102, R203, 0x380, RZ, 0xc0, !PT ;  /* 0x00000380cb667812 */ /* 0x000fe200078ec0ff */
[----:B------:R0:W-:Y:S01]  /*11160*/  STSM.16.M88.4 [R130], R4 ;  /* 0x0000000482007844 */ /* 0x0001e20000000200 */
[----:B------:R-:W-:-:S02]  /*11170*/  SHF.R.U64 R40, R40, 0x3, RZ ;  /* 0x0000000328287819 */ /* 0x000fc400000012ff */
[----:B------:R-:W-:Y:S02]  /*11180*/  LOP3.LUT R106, R205, 0x380, RZ, 0xc0, !PT ;  /* 0x00000380cd6a7812 */ /* 0x000fe400078ec0ff */
[----:B------:R-:W-:Y:S02]  /*11190*/  SHF.R.U64 R27, R27, 0x3, RZ ;  /* 0x000000031b1b7819 */ /* 0x000fe400000012ff */
[----:B------:R-:W-:Y:S02]  /*111a0*/  MOV R28, R28 ;  /* 0x0000001c001c7202 */ /* 0x000fe40000000f00 */
[----:B------:R-:W-:Y:S02]  /*111b0*/  LOP3.LUT R36, R36, R179, RZ, 0x3c, !PT ;  /* 0x000000b324247212 */ /* 0x000fe400078e3cff */
[----:B------:R-:W-:Y:S02]  /*111c0*/  SHF.R.U64 R102, R102, 0x3, RZ ;  /* 0x0000000366667819 */ /* 0x000fe400000012ff */
[----:B------:R-:W-:-:S02]  /*111d0*/  LOP3.LUT R118, R211, 0x380, RZ, 0xc0, !PT ;  /* 0x00000380d3767812 */ /* 0x000fc400078ec0ff */
[----:B------:R-:W-:Y:S02]  /*111e0*/  LOP3.LUT R131, R18, 0x380, RZ, 0xc0, !PT ;  /* 0x0000038012837812 */ /* 0x000fe400078ec0ff */
[----:B0-----:R-:W-:Y:S02]  /*111f0*/  F2FP.F16.F32.PACK_AB R4, R159, R169 ;  /* 0x000000a99f04723e */ /* 0x001fe400000000ff */
[----:B------:R-:W-:Y:S02]  /*11200*/  F2FP.F16.F32.PACK_AB R5, R35, R34 ;  /* 0x000000222305723e */ /* 0x000fe400000000ff */
[----:B------:R-:W-:Y:S02]  /*11210*/  F2FP.F16.F32.PACK_AB R6, R155, R165 ;  /* 0x000000a59b06723e */ /* 0x000fe400000000ff */
[----:B------:R-:W-:Y:S02]  /*11220*/  F2FP.F16.F32.PACK_AB R7, R39, R38 ;  /* 0x000000262707723e */ /* 0x000fe400000000ff */
[----:B------:R-:W-:-:S02]  /*11230*/  LOP3.LUT R40, R40, R181, RZ, 0x3c, !PT ;  /* 0x000000b528287212 */ /* 0x000fc400078e3cff */
[----:B------:R-:W-:Y:S01]  /*11240*/  SHF.R.U64 R106, R106, 0x3, RZ ;  /* 0x000000036a6a7819 */ /* 0x000fe200000012ff */
[----:B------:R0:W-:Y:S01]  /*11250*/  STSM.16.M88.4 [R28], R4 ;  /* 0x000000041c007844 */ /* 0x0001e20000000200 */
[----:B------:R-:W-:Y:S02]  /*11260*/  LOP3.LUT R122, R213, 0x380, RZ, 0xc0, !PT ;  /* 0x00000380d57a7812 */ /* 0x000fe400078ec0ff */
[----:B------:R-:W-:Y:S02]  /*11270*/  LOP3.LUT R126, R27, R8, RZ, 0x3c, !PT ;  /* 0x000000081b7e7212 */ /* 0x000fe400078e3cff */
[----:B------:R-:W-:Y:S02]  /*11280*/  LOP3.LUT R24, R17, 0x380, RZ, 0xc0, !PT ;  /* 0x0000038011187812 */ /* 0x000fe400078ec0ff */
[----:B------:R-:W-:Y:S02]  /*11290*/  F2FP.F16.F32.PACK_AB R8, R10, R157 ;  /* 0x0000009d0a08723e */ /* 0x000fe400000000ff */
[----:B------:R-:W-:-:S02]  /*112a0*/  MOV R32, R32 ;  /* 0x0000002000207202 */ /* 0x000fc40000000f00 */
[----:B------:R-:W-:Y:S02]  /*112b0*/  F2FP.F16.F32.PACK_AB R10, R45, R14 ;  /* 0x0000000e2d0a723e */ /* 0x000fe400000000ff */
[----:B------:R-:W-:Y:S02]  /*112c0*/  LOP3.LUT R102, R102, R203, RZ, 0x3c, !PT ;  /* 0x000000cb66667212 */ /* 0x000fe400078e3cff */
[----:B------:R-:W-:Y:S01]  /*112d0*/  SHF.R.U64 R118, R118, 0x3, RZ ;  /* 0x0000000376767819 */ /* 0x000fe200000012ff */
[----:B0-----:R-:W0:Y:S01]  /*112e0*/  LDC.64 R6, c[0x0][0xcd8] ;  /* 0x00033600ff067b82 */ /* 0x001e220000000a00 */
[----:B------:R-:W-:Y:S01]  /*112f0*/  SHF.R.U64 R131, R131, 0x3, RZ ;  /* 0x0000000383837819 */ /* 0x000fe200000012ff */
[----:B------:R1:W-:Y:S01]  /*11300*/  STSM.16.M88.4 [R32], R8 ;  /* 0x0000000820007844 */ /* 0x0003e20000000200 */
[----:B------:R-:W-:Y:S02]  /*11310*/  MOV R36, R36 ;  /* 0x0000002400247202 */ /* 0x000fe40000000f00 */
[----:B------:R-:W-:-:S02]  /*11320*/  F2FP.F16.F32.PACK_AB R14, R53, R52 ;  /* 0x00000034350e723e */ /* 0x000fc400000000ff */
[----:B------:R-:W-:Y:S01]  /*11330*/  LOP3.LUT R106, R106, R205, RZ, 0x3c, !PT ;  /* 0x000000cd6a6a7212 */ /* 0x000fe200078e3cff */
[----:B------:R-:W2:Y:S01]  /*11340*/  LDC.64 R4, c[0x0][0xcd8] ;  /* 0x00033600ff047b82 */ /* 0x000ea20000000a00 */
[----:B------:R-:W-:Y:S01]  /*11350*/  SHF.R.U64 R122, R122, 0x3, RZ ;  /* 0x000000037a7a7819 */ /* 0x000fe200000012ff */
[----:B------:R-:W-:Y:S01]  /*11360*/  STSM.16.M88.4 [R36], R12 ;  /* 0x0000000c24007844 */ /* 0x000fe20000000200 */
[----:B------:R-:W-:Y:S02]  /*11370*/  MOV R40, R40 ;  /* 0x0000002800287202 */ /* 0x000fe40000000f00 */
[----:B------:R-:W-:Y:S02]  /*11380*/  SHF.R.U64 R24, R24, 0x3, RZ ;  /* 0x0000000318187819 */ /* 0x000fe400000012ff */
[----:B------:R-:W-:Y:S01]  /*11390*/  MOV R94, R94 ;  /* 0x0000005e005e7202 */ /* 0x000fe20000000f00 */
[----:B------:R-:W-:Y:S01]  /*113a0*/  STSM.16.M88.4 [R40], R56 ;  /* 0x0000003828007844 */ /* 0x000fe20000000200 */
[----:B------:R-:W-:Y:S01]  /*113b0*/  F2FP.F16.F32.PACK_AB R80, R81, R80 ;  /* 0x000000505150723e */ /* 0x000fe200000000ff */
[----:B-1----:R-:W1:Y:S01]  /*113c0*/  LDC.64 R8, c[0x0][0xce0] ;  /* 0x00033800ff087b82 */ /* 0x002e620000000a00 */
[----:B------:R-:W-:Y:S01]  /*113d0*/  MOV R27, R98 ;  /* 0x00000062001b7202 */ /* 0x000fe20000000f00 */
[----:B------:R-:W-:Y:S01]  /*113e0*/  STSM.16.M88.4 [R94], R64 ;  /* 0x000000405e007844 */ /* 0x000fe20000000200 */
[----:B------:R-:W-:-:S02]  /*113f0*/  F2FP.F16.F32.PACK_AB R74, R77, R76 ;  /* 0x0000004c4d4a723e */ /* 0x000fc400000000ff */
[----:B------:R-:W-:Y:S02]  /*11400*/  F2FP.F16.F32.PACK_AB R75, R79, R78 ;  /* 0x0000004e4f4b723e */ /* 0x000fe400000000ff */
[----:B------:R-:W-:Y:S02]  /*11410*/  F2FP.F16.F32.PACK_AB R81, R83, R82 ;  /* 0x000000525351723e */ /* 0x000fe400000000ff */
[----:B------:R-:W-:Y:S01]  /*11420*/  F2FP.F16.F32.PACK_AB R88, R89, R88 ;  /* 0x000000585958723e */ /* 0x000fe200000000ff */
[----:B------:R-:W-:Y:S01]  /*11430*/  STSM.16.M88.4 [R27], R72 ;  /* 0x000000481b007844 */ /* 0x000fe20000000200 */
[----:B------:R-:W-:Y:S02]  /*11440*/  LOP3.LUT R118, R118, R211, RZ, 0x3c, !PT ;  /* 0x000000d376767212 */ /* 0x000fe400078e3cff */
[----:B------:R-:W-:Y:S02]  /*11450*/  LOP3.LUT R20, R131, R18, RZ, 0x3c, !PT ;  /* 0x0000001283147212 */ /* 0x000fe400078e3cff */
[----:B------:R-:W-:-:S02]  /*11460*/  MOV R102, R102 ;  /* 0x0000006600667202 */ /* 0x000fc40000000f00 */
        /* <DEDUP_REMOVED lines=9> */
[----:B------:R-:W-:Y:S01]  /*11500*/  LOP3.LUT R24, R24, R17, RZ, 0x3c, !PT ;  /* 0x0000001118187212 */ /* 0x000fe200078e3cff */
[----:B------:R-:W-:Y:S01]  /*11510*/  STSM.16.M88.4 [R18], R88 ;  /* 0x0000005812007844 */ /* 0x000fe20000000200 */
[----:B------:R-:W-:Y:S02]  /*11520*/  MOV R110, R110 ;  /* 0x0000006e006e7202 */ /* 0x000fe40000000f00 */
[----:B------:R-:W-:Y:S02]  /*11530*/  F2FP.F16.F32.PACK_AB R97, R44, R42 ;  /* 0x0000002a2c61723e */ /* 0x000fe400000000ff */
        /* <DEDUP_REMOVED lines=21> */
[----:B------:R-:W-:Y:S01]  /*11690*/  F2FP.F16.F32.PACK_AB R136, R137, R136 ;  /* 0x000000888988723e */ /* 0x000fe200000000ff */
[----:B------:R-:W-:Y:S01]  /*116a0*/  STSM.16.M88.4 [R122], R160 ;  /* 0x000000a07a007844 */ /* 0x000fe20000000200 */
[----:B------:R-:W-:-:S02]  /*116b0*/  MOV R126, R126 ;  /* 0x0000007e007e7202 */ /* 0x000fc40000000f00 */
        /* <DEDUP_REMOVED lines=10> */
[----:B------:R-:W-:Y:S01]  /*11760*/  MOV R24, R24 ;  /* 0x0000001800187202 */ /* 0x000fe20000000f00 */
[----:B------:R-:W-:Y:S01]  /*11770*/  STSM.16.M88.4 [R20], R136 ;  /* 0x0000008814007844 */ /* 0x000fe20000000200 */
[----:B------:R-:W-:Y:S02]  /*11780*/  F2FP.F16.F32.PACK_AB R146, R149, R148 ;  /* 0x000000949592723e */ /* 0x000fe400000000ff */
[----:B------:R-:W-:-:S02]  /*11790*/  F2FP.F16.F32.PACK_AB R147, R151, R150 ;  /* 0x000000969793723e */ /* 0x000fc400000000ff */
[----:B0-----:R-:W-:-:S03]  /*117a0*/  ISETP.NE.U32.AND P0, PT, R6, RZ, PT ;  /* 0x000000ff0600720c */ /* 0x001fc60003f05070 */
[----:B------:R0:W-:Y:S01]  /*117b0*/  STSM.16.M88.4 [R24], R144 ;  /* 0x0000009018007844 */ /* 0x0001e20000000200 */
[----:B------:R-:W-:Y:S01]  /*117c0*/  BAR.SYNC.DEFER_BLOCKING 0x1, 0x100 ;  /* 0x0044000000007b1d */ /* 0x000fe20000010000 */
[----:B------:R-:W-:Y:S01]  /*117d0*/  ISETP.NE.AND.EX P0, PT, R7, RZ, PT, P0 ;  /* 0x000000ff0700720c */ /* 0x000fe20003f05300 */
[----:B--2---:R-:W-:-:S12]  /*117e0*/  IMAD.WIDE R6, R193, 0x4, R4 ;  /* 0x00000004c1067825 */ /* 0x004fd800078e0204 */
[----:B------:R-:W2:Y:S01]  /*117f0*/  @P0 LDG.E R10, desc[UR8][R6.64] ;  /* 0x00000008060a0981 */ /* 0x000ea2000c1e1900 */
[----:B-1----:R-:W-:Y:S01]  /*11800*/  ISETP.NE.U32.AND P6, PT, R8, RZ, PT ;  /* 0x000000ff0800720c */ /* 0x002fe20003fc5070 */
[----:B------:R-:W-:Y:S01]  /*11810*/  IMAD R5, R194, 0x40, R191 ;  /* 0x00000040c2057824 */ /* 0x000fe200078e02bf */
[----:B---3--:R-:W1:Y:S02]  /*11820*/  LDC R17, c[0x0][0xb88] ;  /* 0x0002e200ff117b82 */ /* 0x008e640000000800 */
[----:B------:R-:W-:Y:S01]  /*11830*/  ISETP.NE.AND.EX P6, PT, R9, RZ, PT, P6 ;  /* 0x000000ff0900720c */ /* 0x000fe20003fc5360 */
[----:B------:R-:W-:-:S03]  /*11840*/  IMAD.WIDE R172, R5, 0x2, R172 ;  /* 0x0000000205ac7825 */ /* 0x000fc600078e02ac */
[C---:B------:R-:W-:Y:S02]  /*11850*/  IADD3 R9, P1, R172.reuse, 0x1000, RZ ;  /* 0x00001000ac097810 */ /* 0x040fe40007f3e0ff */
[C---:B------:R-:W-:Y:S02]  /*11860*/  IADD3 R25, P2, R172.reuse, 0x2000, RZ ;  /* 0x00002000ac197810 */ /* 0x040fe40007f5e0ff */
[C---:B------:R-:W-:Y:S02]  /*11870*/  IADD3 R13, P3, R172.reuse, 0x3000, RZ ;  /* 0x00003000ac0d7810 */ /* 0x040fe40007f7e0ff */
[----:B------:R-:W-:-:S03]  /*11880*/  IADD3 R33, P4, R172, 0x4000, RZ ;  /* 0x00004000ac217810 */ /* 0x000fc60007f9e0ff */
[----:B------:R-:W3:Y:S01]  /*11890*/  @P6 LDC.64 R4, c[0x0][0xce0] ;  /* 0x00033800ff046b82 */ /* 0x000ee20000000a00 */
[----:B------:R-:W-:Y:S02]  /*118a0*/  LOP3.LUT R8, R9, 0x380, RZ, 0xc0, !PT ;  /* 0x0000038009087812 */ /* 0x000fe400078ec0ff */
[----:B0-----:R-:W-:Y:S02]  /*118b0*/  LOP3.LUT R24, R25, 0x380, RZ, 0xc0, !PT ;  /* 0x0000038019187812 */ /* 0x001fe400078ec0ff */
        /* <DEDUP_REMOVED lines=14> */
[C---:B------:R-:W-:Y:S01]  /*119a0*/  IADD3 R29, P5, R172.reuse, 0x5000, RZ ;  /* 0x00005000ac1d7810 */ /* 0x040fe20007fbe0ff */
[----:B---3--:R-:W-:Y:S01]  /*119b0*/  @P6 IMAD.WIDE R4, R193, 0x4, R4 ;  /* 0x00000004c1046825 */ /* 0x008fe200078e0204 */
[----:B------:R-:W-:-:S02]  /*119c0*/  IADD3 R45, P1, R172, 0x6000, RZ ;  /* 0x00006000ac2d7810 */ /* 0x000fc40007f3e0ff */
[C---:B------:R-:W-:Y:S02]  /*119d0*/  IADD3 R37, P2, R172.reuse, 0x7000, RZ ;  /* 0x00007000ac257810 */ /* 0x040fe40007f5e0ff */
[C---:B------:R-:W-:Y:S01]  /*119e0*/  IADD3 R49, P3, R172.reuse, 0x8000, RZ ;  /* 0x00008000ac317810 */ /* 0x040fe20007f7e0ff */
[----:B------:R-:W-:Y:S01]  /*119f0*/  UMOV UR4, URZ ;  /* 0x0000003f00047c82 */ /* 0x000fe20008000000 */
[----:B------:R-:W-:Y:S01]  /*11a00*/  IADD3 R41, P4, R172, 0x9000, RZ ;  /* 0x00009000ac297810 */ /* 0x000fe20007f9e0ff */
[----:B-1----:R0:W5:Y:S01]  /*11a10*/  @P6 LDG.E R17, desc[UR8][R4.64] ;  /* 0x0000000804116981 */ /* 0x002162000c1e1900 */
[----:B------:R-:W-:Y:S02]  /*11a20*/  P2R R11, PR, RZ, 0x20 ;  /* 0x00000020ff0b7803 */ /* 0x000fe40000000000 */
[----:B------:R-:W-:Y:S02]  /*11a30*/  LOP3.LUT R28, R29, 0x380, RZ, 0xc0, !PT ;  /* 0x000003801d1c7812 */ /* 0x000fe400078ec0ff */
[----:B------:R-:W-:-:S02]  /*11a40*/  LOP3.LUT R44, R45, 0x380, RZ, 0xc0, !PT ;  /* 0x000003802d2c7812 */ /* 0x000fc400078ec0ff */
[----:B------:R-:W-:Y:S02]  /*11a50*/  LOP3.LUT R36, R37, 0x380, RZ, 0xc0, !PT ;  /* 0x0000038025247812 */ /* 0x000fe400078ec0ff */
[----:B------:R-:W-:Y:S02]  /*11a60*/  LOP3.LUT R48, R49, 0x380, RZ, 0xc0, !PT ;  /* 0x0000038031307812 */ /* 0x000fe400078ec0ff */
[----:B------:R-:W-:Y:S02]  /*11a70*/  LOP3.LUT R40, R41, 0x380, RZ, 0xc0, !PT ;  /* 0x0000038029287812 */ /* 0x000fe400078ec0ff */
[----:B------:R-:W-:Y:S02]  /*11a80*/  IADD3 R57, P5, R172, 0xa000, RZ ;  /* 0x0000a000ac397810 */ /* 0x000fe40007fbe0ff */
[----:B------:R-:W-:Y:S02]  /*11a90*/  SHF.R.U64 R28, R28, 0x3, RZ ;  /* 0x000000031c1c7819 */ /* 0x000fe400000012ff */
[----:B------:R-:W-:-:S02]  /*11aa0*/  SHF.R.U64 R44, R44, 0x3, RZ ;  /* 0x000000032c2c7819 */ /* 0x000fc400000012ff */
[----:B------:R-:W-:Y:S02]  /*11ab0*/  SHF.R.U64 R36, R36, 0x3, RZ ;  /* 0x0000000324247819 */ /* 0x000fe400000012ff */
[----:B------:R-:W-:Y:S02]  /*11ac0*/  SHF.R.U64 R48, R48, 0x3, RZ ;  /* 0x0000000330307819 */ /* 0x000fe400000012ff */
[----:B------:R-:W-:Y:S02]  /*11ad0*/  SHF.R.U64 R40, R40, 0x3, RZ ;  /* 0x0000000328287819 */ /* 0x000fe400000012ff */
[----:B------:R-:W-:Y:S02]  /*11ae0*/  LOP3.LUT R56, R57, 0x380, RZ, 0xc0, !PT ;  /* 0x0000038039387812 */ /* 0x000fe400078ec0ff */
[----:B------:R-:W-:Y:S02]  /*11af0*/  LOP3.LUT R28, R28, R29, RZ, 0x3c, !PT ;  /* 0x0000001d1c1c7212 */ /* 0x000fe400078e3cff */
[----:B------:R-:W-:-:S02]  /*11b00*/  LOP3.LUT R44, R44, R45, RZ, 0x3c, !PT ;  /* 0x0000002d2c2c7212 */ /* 0x000fc400078e3cff */
[----:B------:R-:W-:Y:S02]  /*11b10*/  LOP3.LUT R36, R36, R37, RZ, 0x3c, !PT ;  /* 0x0000002524247212 */ /* 0x000fe400078e3cff */
[----:B------:R-:W-:Y:S02]  /*11b20*/  LOP3.LUT R48, R48, R49, RZ, 0x3c, !PT ;  /* 0x0000003130307212 */ /* 0x000fe400078e3cff */
[----:B------:R-:W-:Y:S02]  /*11b30*/  LOP3.LUT R40, R40, R41, RZ, 0x3c, !PT ;  /* 0x0000002928287212 */ /* 0x000fe400078e3cff */
[----:B------:R-:W-:Y:S02]  /*11b40*/  SHF.R.U64 R56, R56, 0x3, RZ ;  /* 0x0000000338387819 */ /* 0x000fe400000012ff */
[----:B--2---:R-:W-:Y:S01]  /*11b50*/  @P0 R2UR UR4, R10 ;  /* 0x000000000a0402ca */ /* 0x004fe200000e0000 */
[----:B0-----:R-:W-:-:S14]  /*11b60*/  @P6 BRA `(.L_x_2499) ;  /* 0x0000000000146947 */ /* 0x001fdc0003800000 */
[----:B------:R-:W-:Y:S05]  /*11b70*/  @!P0 BRA `(.L_x_2499) ;  /* 0x0000000000108947 */ /* 0x000fea0003800000 */
[----:B------:R-:W-:Y:S02]  /*11b80*/  ULDC.64 UR6, c[0x0][0x208] ;  /* 0x0000820000067ab9 */ /* 0x000fe40000000a00 */
[----:B------:R-:W2:Y:S04]  /*11b90*/  LDG.E R4, desc[UR6][R6.64] ;  /* 0x0000000606047981 */ /* 0x000ea8000c1e1900 */
[----:B-----5:R-:W2:Y:S02]  /*11ba0*/  LDG.E R17, desc[UR6][R6.64+0x4] ;  /* 0x0000040606117981 */ /* 0x020ea4000c1e1900 */
[----:B--2---:R-:W-:-:S07]  /*11bb0*/  IMAD.IADD R17, R17, 0x1, -R4 ;  /* 0x0000000111117824 */ /* 0x004fce00078e0a04 */
.L_x_2499:
[----:B------:R-:W0:Y:S01]  /*11bc0*/  SHFL.IDX PT, R4, R198, RZ, 0x1f ;  /* 0x00001fffc6047589 */ /* 0x000e2200000e0000 */
[----:B------:R-:W-:Y:S01]  /*11bd0*/  ISETP.NE.AND P6, PT, R11, RZ, PT ;  /* 0x000000ff0b00720c */ /* 0x000fe20003fc5270 */
[--C-:B------:R-:W-:Y:S01]  /*11be0*/  IMAD.X R41, RZ, RZ, R173.reuse, P4 ;  /* 0x000000ffff297224 */ /* 0x100fe200020e06ad */
[----:B------:R-:W-:Y:S01]  /*11bf0*/  LOP3.LUT R56, R56, R57, RZ, 0x3c, !PT ;  /* 0x0000003938387212 */ /* 0x000fe200078e3cff */
        /* <DEDUP_REMOVED lines=10> */
[----:B------:R-:W-:Y:S01]  /*11ca0*/  USHF.R.S32.HI UR9, URZ, 0x1f, UR4 ;  /* 0x0000001f3f097899 */ /* 0x000fe20008011404 */
[----:B------:R-:W-:Y:S01]  /*11cb0*/  LOP3.LUT R52, R53, 0x380, RZ, 0xc0, !PT ;  /* 0x0000038035347812 */ /* 0x000fe200078ec0ff */
[----:B------:R-:W-:Y:S01]  /*11cc0*/  USHF.R.S32.HI UR12, URZ, 0x1f, UR39 ;  /* 0x0000001f3f0c7899 */ /* 0x000fe20008011427 */
[----:B------:R-:W-:Y:S01]  /*11cd0*/  LOP3.LUT R64, R65, 0x380, RZ, 0xc0, !PT ;  /* 0x0000038041407812 */ /* 0x000fe200078ec0ff */
[----:B------:R-:W-:Y:S01]  /*11ce0*/  IMAD.X R69, RZ, RZ, R173, P5 ;  /* 0x000000ffff457224 */ /* 0x000fe200028e06ad */
[----:B------:R-:W-:-:S02]  /*11cf0*/  LOP3.LUT R60, R61, 0x380, RZ, 0xc0, !PT ;  /* 0x000003803d3c7812 */ /* 0x000fc400078ec0ff */
[----:B------:R-:W-:Y:S02]  /*11d00*/  LOP3.LUT R72, R73, 0x380, RZ, 0xc0, !PT ;  /* 0x0000038049487812 */ /* 0x000fe400078ec0ff */
[----:B------:R-:W-:Y:S02]  /*11d10*/  LOP3.LUT R7, R172, 0x380, RZ, 0xc0, !PT ;  /* 0x00000380ac077812 */ /* 0x000fe400078ec0ff */
[----:B0-----:R-:W-:Y:S02]  /*11d20*/  ISETP.NE.AND P4, PT, R4, RZ, PT ;  /* 0x000000ff0400720c */ /* 0x001fe40003f85270 */
[----:B------:R-:W-:Y:S02]  /*11d30*/  LOP3.LUT R5, R6, 0x380, RZ, 0xc0, !PT ;  /* 0x0000038006057812 */ /* 0x000fe400078ec0ff */
[----:B------:R-:W-:Y:S02]  /*11d40*/  SHF.R.U64 R52, R52, 0x3, RZ ;  /* 0x0000000334347819 */ /* 0x000fe400000012ff */
[----:B------:R-:W-:-:S02]  /*11d50*/  SHF.R.U64 R64, R64, 0x3, RZ ;  /* 0x0000000340407819 */ /* 0x000fc400000012ff */
[----:B------:R-:W-:Y:S02]  /*11d60*/  SHF.R.U64 R60, R60, 0x3, RZ ;  /* 0x000000033c3c7819 */ /* 0x000fe400000012ff */
[----:B------:R-:W-:Y:S02]  /*11d70*/  SHF.R.U64 R72, R72, 0x3, RZ ;  /* 0x0000000348487819 */ /* 0x000fe400000012ff */
[----:B------:R-:W-:Y:S02]  /*11d80*/  SHF.R.U64 R7, R7, 0x3, RZ ;  /* 0x0000000307077819 */ /* 0x000fe400000012ff */
[----:B------:R-:W-:Y:S02]  /*11d90*/  SHF.R.U64 R5, R5, 0x3, RZ ;  /* 0x0000000305057819 */ /* 0x000fe400000012ff */
[----:B------:R-:W-:Y:S02]  /*11da0*/  SHF.R.S32.HI R4, RZ, 0x1f, R193 ;  /* 0x0000001fff047819 */ /* 0x000fe400000114c1 */
[----:B------:R-:W-:-:S02]  /*11db0*/  LOP3.LUT R52, R52, R53, RZ, 0x3c, !PT ;  /* 0x0000003534347212 */ /* 0x000fc400078e3cff */
[----:B------:R-:W-:Y:S01]  /*11dc0*/  LOP3.LUT R64, R64, R65, RZ, 0x3c, !PT ;  /* 0x0000004140407212 */ /* 0x000fe200078e3cff */
[--C-:B------:R-:W-:Y:S01]  /*11dd0*/  IMAD.X R65, RZ, RZ, R173.reuse, P1 ;  /* 0x000000ffff417224 */ /* 0x100fe200008e06ad */
[----:B------:R-:W-:Y:S01]  /*11de0*/  LOP3.LUT R60, R60, R61, RZ, 0x3c, !PT ;  /* 0x0000003d3c3c7212 */ /* 0x000fe200078e3cff */
[--C-:B------:R-:W-:Y:S01]  /*11df0*/  IMAD.X R61, RZ, RZ, R173.reuse, P2 ;  /* 0x000000ffff3d7224 */ /* 0x100fe200010e06ad */
[----:B------:R-:W-:Y:S01]  /*11e00*/  LOP3.LUT R72, R72, R73, RZ, 0x3c, !PT ;  /* 0x0000004948487212 */ /* 0x000fe200078e3cff */
[----:B------:R-:W-:Y:S01]  /*11e10*/  IMAD.X R73, RZ, RZ, R173, P3 ;  /* 0x000000ffff497224 */ /* 0x000fe200018e06ad */
[----:B------:R-:W-:Y:S02]  /*11e20*/  IADD3.X R53, RZ, R173, RZ, P6, !PT ;  /* 0x000000adff357210 */ /* 0x000fe400037fe4ff */
[----:B------:R-:W-:Y:S02]  /*11e30*/  LOP3.LUT R172, R7, R172, RZ, 0x3c, !PT ;  /* 0x000000ac07ac7212 */ /* 0x000fe400078e3cff */
[----:B------:R-:W-:-:S02]  /*11e40*/  LOP3.LUT R68, R5, R6, RZ, 0x3c, !PT ;  /* 0x0000000605447212 */ /* 0x000fc400078e3cff */
[----:B------:R-:W-:Y:S02]  /*11e50*/  SEL R79, R193, RZ, !P0 ;  /* 0x000000ffc14f7207 */ /* 0x000fe40004000000 */
[----:B------:R-:W-:Y:S01]  /*11e60*/  SEL R76, R4, RZ, !P0 ;  /* 0x000000ff044c7207 */ /* 0x000fe20004000000 */
[----:B------:R-:W-:Y:S06]  /*11e70*/  @P4 BRA `(.L_x_2500) ;  /* 0x0000000000744947 */ /* 0x000fec0003800000 */
[----:B------:R-:W-:Y:S01]  /*11e80*/  ULDC.64 UR10, c[0x0][0xc70] ;  /* 0x00031c00000a7ab9 */ /* 0x000fe20000000a00 */
[----:B------:R-:W-:Y:S01]  /*11e90*/  UMOV UR6, UR4 ;  /* 0x0000000400067c82 */ /* 0x000fe20008000000 */
[----:B------:R-:W-:Y:S01]  /*11ea0*/  UIMAD UR8, UR12, UR10, URZ ;  /* 0x0000000a0c0872a4 */ /* 0x000fe2000f8e023f */
[----:B------:R-:W-:Y:S01]  /*11eb0*/  IMAD.MOV R7, RZ, RZ, -R22 ;  /* 0x000000ffff077224 */ /* 0x000fe200078e0a16 */
[----:B------:R-:W-:Y:S01]  /*11ec0*/  UMOV UR7, UR9 ;  /* 0x0000000900077c82 */ /* 0x000fe20008000000 */
[----:B------:R-:W-:Y:S01]  /*11ed0*/  IMAD R14, R196, 0x40, R19 ;  /* 0x00000040c40e7824 */ /* 0x000fe200078e0213 */
[----:B------:R-:W-:Y:S02]  /*11ee0*/  UIMAD.WIDE.U32 UR6, UR39, UR10, UR6 ;  /* 0x0000000a270672a5 */ /* 0x000fe4000f8e0006 */
[----:B------:R-:W-:Y:S01]  /*11ef0*/  UIMAD UR8, UR39, UR11, UR8 ;  /* 0x0000000b270872a4 */ /* 0x000fe2000f8e0208 */
[----:B------:R-:W-:Y:S01]  /*11f00*/  ISETP.NE.AND P0, PT, R16, R7, PT ;  /* 0x000000071000720c */ /* 0x000fe20003f05270 */
[----:B------:R-:W-:Y:S01]  /*11f10*/  ULDC.64 UR14, c[0x0][0x208] ;  /* 0x00008200000e7ab9 */ /* 0x000fe20000000a00 */
[----:B------:R-:W-:Y:S01]  /*11f20*/  SHF.R.S32.HI R7, RZ, 0x1f, R14 ;  /* 0x0000001fff077819 */ /* 0x000fe2000001140e */
[----:B------:R-:W-:Y:S01]  /*11f30*/  UIADD3 UR8, UR7, UR8, URZ ;  /* 0x0000000807087290 */ /* 0x000fe2000fffe03f */
[----:B------:R-:W-:Y:S01]  /*11f40*/  IMAD.U32 R4, RZ, RZ, UR6 ;  /* 0x00000006ff047e24 */ /* 0x000fe2000f8e00ff */
[----:B-----5:R-:W-:Y:S01]  /*11f50*/  ISETP.GE.OR P1, PT, R14, R17, P0 ;  /* 0x000000110e00720c */ /* 0x020fe20000726670 */
[----:B------:R-:W-:Y:S01]  /*11f60*/  IMAD.U32 R5, RZ, RZ, UR7 ;  /* 0x00000007ff057e24 */ /* 0x000fe2000f8e00ff */
[----:B------:R-:W-:-:S02]  /*11f70*/  ULDC.64 UR6, c[0x0][0xc78] ;  /* 0x00031e0000067ab9 */ /* 0x000fc40000000a00 */
[----:B------:R-:W-:Y:S02]  /*11f80*/  IMAD.U32 R5, RZ, RZ, UR8 ;  /* 0x00000008ff057e24 */ /* 0x000fe4000f8e00ff */
[----:B------:R-:W-:Y:S02]  /*11f90*/  IMAD R6, R76, UR6, RZ ;  /* 0x000000064c067c24 */ /* 0x000fe4000f8e02ff */
[----:B------:R-:W-:-:S04]  /*11fa0*/  IMAD.WIDE.U32 R4, R79, UR6, R4 ;  /* 0x000000064f047c25 */ /* 0x000fc8000f8e0004 */
[----:B------:R-:W-:Y:S01]  /*11fb0*/  IMAD R11, R79, UR7, R6 ;  /* 0x000000074f0b7c24 */ /* 0x000fe2000f8e0206 */
[C---:B------:R-:W-:Y:S01]  /*11fc0*/  IADD3 R10, P2, R14.reuse, R4, RZ ;  /* 0x000000040e0a7210 */ /* 0x040fe20007f5e0ff */
[----:B------:R-:W-:Y:S01]  /*11fd0*/  VIADD R6, R14, 0x8 ;  /* 0x000000080e067836 */ /* 0x000fe20000000000 */
[----:B------:R-:W-:Y:S02]  /*11fe0*/  ULDC.64 UR6, c[0x0][0xc40] ;  /* 0x0003100000067ab9 */ /* 0x000fe40000000a00 */
[----:B------:R-:W-:Y:S02]  /*11ff0*/  IADD3.X R7, R7, R5, R11, P2, !PT ;  /* 0x0000000507077210 */ /* 0x000fe400017fe40b */
[----:B------:R-:W-:Y:S02]  /*12000*/  ISETP.GE.OR P0, PT, R6, R17, P0 ;  /* 0x000000110600720c */ /* 0x000fe40000706670 */
[----:B------:R-:W-:-:S04]  /*12010*/  LEA R4, P2, R10, UR6, 0x2 ;  /* 0x000000060a047c11 */ /* 0x000fc8000f8410ff */
[----:B------:R-:W-:-:S05]  /*12020*/  LEA.HI.X R5, R10, UR7, R7, 0x2, P2 ;  /* 0x000000070a057c11 */ /* 0x000fca00090f1407 */
[----:B------:R0:W-:Y:S04]  /*12030*/  @!P1 STG.E desc[UR14][R4.64], R3 ;  /* 0x0000000304009986 */ /* 0x0001e8000c10190e */
[----:B------:R0:W-:Y:S02]  /*12040*/  @!P0 STG.E desc[UR14][R4.64+0x20], R0 ;  /* 0x0000200004008986 */ /* 0x0001e4000c10190e */
.L_x_2500:
[----:B------:R-:W-:Y:S01]  /*12050*/  ULDC.64 UR6, c[0x0][0x208] ;  /* 0x0000820000067ab9 */ /* 0x000fe20000000a00 */
[C---:B0-----:R-:W-:Y:S01]  /*12060*/  VIADD R3, R191.reuse, 0x40 ;  /* 0x00000040bf037836 */ /* 0x041fe20000000000 */
[----:B------:R0:W5:Y:S01]  /*12070*/  LD.E.128 R4, desc[UR6][R172.64] ;  /* 0x00000006ac047980 */ /* 0x000162000c101d00 */
[C---:B------:R-:W-:Y:S01]  /*12080*/  VIADD R82, R191.reuse, 0x80 ;  /* 0x00000080bf527836 */ /* 0x040fe20000000000 */
[----:B------:R-:W-:Y:S02]  /*12090*/  ULDC.64 UR10, c[0x0][0xba0] ;  /* 0x0002e800000a7ab9 */ /* 0x000fe40000000a00 */
[----:B------:R-:W5:Y:S04]  /*120a0*/  LD.E.128 R8, desc[UR6][R8.64] ;  /* 0x0000000608087980 */ /* 0x000f68000c101d00 */
        /* <DEDUP_REMOVED lines=13> */
[----:B------:R-:W5:Y:S01]  /*12180*/  LD.E.128 R68, desc[UR6][R68.64] ;  /* 0x0000000644447980 */ /* 0x000f62000c101d00 */
[----:B------:R-:W-:Y:S01]  /*12190*/  ULDC UR7, c[0x0][0xb8c] ;  /* 0x0002e30000077ab9 */ /* 0x000fe20000000800 */
[----:B------:R-:W-:Y:S01]  /*121a0*/  VIADD R83, R191, 0xc0 ;  /* 0x000000c0bf537836 */ /* 0x000fe20000000000 */
[----:B------:R-:W-:Y:S01]  /*121b0*/  ISETP.GE.AND P1, PT, R3, UR7, PT ;  /* 0x0000000703007c0c */ /* 0x000fe2000bf26270 */
[C---:B------:R-:W-:Y:S01]  /*121c0*/  VIADD R20, R191.reuse, 0x180 ;  /* 0x00000180bf147836 */ /* 0x040fe20000000000 */
[C---:B------:R-:W-:Y:S01]  /*121d0*/  ISETP.GE.AND P0, PT, R191.reuse, UR7, PT ;  /* 0x00000007bf007c0c */ /* 0x040fe2000bf06270 */
[C---:B------:R-:W-:Y:S01]  /*121e0*/  VIADD R84, R191.reuse, 0x100 ;  /* 0x00000100bf547836 */ /* 0x040fe20000000000 */
[----:B------:R-:W-:Y:S01]  /*121f0*/  SEL R18, RZ, 0xffffffff, P1 ;  /* 0xffffffffff127807 */ /* 0x000fe20000800000 */
[----:B------:R-:W-:Y:S01]  /*12200*/  VIADD R86, R191, 0x140 ;  /* 0x00000140bf567836 */ /* 0x000fe20000000000 */
[----:B------:R-:W-:Y:S01]  /*12210*/  SEL R0, RZ, 0x1, P0 ;  /* 0x00000001ff007807 */ /* 0x000fe20000000000 */
[----:B------:R-:W-:Y:S01]  /*12220*/  IMAD.U32 R77, RZ, RZ, UR10 ;  /* 0x0000000aff4d7e24 */ /* 0x000fe2000f8e00ff */
[----:B------:R-:W-:Y:S01]  /*12230*/  ISETP.GE.AND P0, PT, R82, UR7, PT ;  /* 0x0000000752007c0c */ /* 0x000fe2000bf06270 */
[----:B------:R-:W-:Y:S01]  /*12240*/  IMAD.SHL.U32 R21, R18, 0x2, RZ ;  /* 0x0000000212157824 */ /* 0x000fe200078e00ff */
[----:B------:R-:W-:Y:S01]  /*12250*/  ISETP.GE.AND P1, PT, R83, UR7, PT ;  /* 0x0000000753007c0c */ /* 0x000fe2000bf26270 */
[----:B------:R-:W-:Y:S01]  /*12260*/  UIMAD UR6, UR9, UR10, URZ ;  /* 0x0000000a090672a4 */ /* 0x000fe2000f8e023f */
[----:B------:R-:W-:Y:S01]  /*12270*/  ISETP.GE.AND P2, PT, R20, UR7, PT ;  /* 0x0000000714007c0c */ /* 0x000fe2000bf46270 */
[----:B------:R-:W-:Y:S01]  /*12280*/  IMAD.MOV.U32 R20, RZ, RZ, R191 ;  /* 0x000000ffff147224 */ /* 0x000fe200078e00bf */
[----:B------:R-:W-:Y:S01]  /*12290*/  LOP3.LUT R0, R21, 0x2, R0, 0xe2, !PT ;  /* 0x0000000215007812 */ /* 0x000fe200078ee200 */
[----:B------:R-:W-:Y:S01]  /*122a0*/  @!PT LDS RZ, [RZ] ;  /* 0x00000000fffff984 */ /* 0x000fe20000000800 */
[----:B------:R-:W-:Y:S01]  /*122b0*/  @!PT LDS RZ, [RZ] ;  /* 0x00000000fffff984 */ /* 0x000fe20000000800 */
[----:B------:R-:W-:Y:S01]  /*122c0*/  @!PT LDS RZ, [RZ] ;  /* 0x00000000fffff984 */ /* 0x000fe20000000800 */
[----:B------:R-:W-:Y:S01]  /*122d0*/  @!PT LDS RZ, [RZ] ;  /* 0x00000000fffff984 */ /* 0x000fe20000000800 */
[----:B------:R1:W-:Y:S06]  /*122e0*/  MEMBAR.ALL.CTA ;  /* 0x0000000000007992 */ /* 0x0003ec0000008000 */
[----:B-1----:R-:W1:Y:S01]  /*122f0*/  FENCE.VIEW.ASYNC.S ;  /* 0x00000000000073c6 */ /* 0x002e620000000000 */
[----:B------:R-:W-:Y:S01]  /*12300*/  SEL R21, RZ, 0x4, P0 ;  /* 0x00000004ff157807 */ /* 0x000fe20000000000 */
[----:B------:R-:W-:Y:S01]  /*12310*/  UIMAD UR6, UR4, UR11, UR6 ;  /* 0x0000000b040672a4 */ /* 0x000fe2000f8e0206 */
[----:B------:R-:W-:Y:S01]  /*12320*/  SEL R18, RZ, 0x8, P1 ;  /* 0x00000008ff127807 */ /* 0x000fe20000800000 */
[----:B------:R-:W-:Y:S01]  /*12330*/  ULDC.64 UR8, c[0x0][0xbe0] ;  /* 0x0002f80000087ab9 */ /* 0x000fe20000000a00 */
[----:B------:R-:W-:Y:S01]  /*12340*/  ISETP.GE.AND P0, PT, R84, UR7, PT ;  /* 0x0000000754007c0c */ /* 0x000fe2000bf06270 */
[----:B------:R-:W-:Y:S01]  /*12350*/  IMAD.U32 R81, RZ, RZ, UR8 ;  /* 0x00000008ff517e24 */ /* 0x000fe2000f8e00ff */
[----:B------:R-:W-:Y:S01]  /*12360*/  LOP3.LUT R0, R18, R0, R21, 0xfe, !PT ;  /* 0x0000000012007212 */ /* 0x000fe200078efe15 */
[----:B------:R-:W-:Y:S01]  /*12370*/  BSSY B1, `(.L_x_2501) ;  /* 0x000003c000017945 */ /* 0x000fe20003800000 */
[----:B------:R-:W-:-:S02]  /*12380*/  SHF.R.S32.HI R21, RZ, 0x1f, R191 ;  /* 0x0000001fff157819 */ /* 0x000fc400000114bf */
[----:B------:R-:W-:Y:S02]  /*12390*/  ISETP.GE.AND P1, PT, R86, UR7, PT ;  /* 0x0000000756007c0c */ /* 0x000fe4000bf26270 */
[----:B------:R-:W-:Y:S01]  /*123a0*/  IADD3 R78, R191, 0x1c0, RZ ;  /* 0x000001c0bf4e7810 */ /* 0x000fe20007ffe0ff */
[----:B------:R-:W-:Y:S01]  /*123b0*/  IMAD.WIDE.U32 R20, R77, UR4, R20 ;  /* 0x000000044d147c25 */ /* 0x000fe2000f8e0014 */
[----:B------:R-:W-:Y:S01]  /*123c0*/  SEL R77, RZ, 0x10, P0 ;  /* 0x00000010ff4d7807 */ /* 0x000fe20000000000 */
[----:B------:R-:W-:Y:S01]  /*123d0*/  UIMAD UR4, UR12, UR8, URZ ;  /* 0x000000080c0472a4 */ /* 0x000fe2000f8e023f */
[----:B------:R-:W-:Y:S01]  /*123e0*/  SEL R18, RZ, 0x20, P1 ;  /* 0x00000020ff127807 */ /* 0x000fe20000800000 */
[----:B------:R-:W-:Y:S01]  /*123f0*/  VIADD R21, R21, UR6 ;  /* 0x0000000615157c36 */ /* 0x000fe20008000000 */
[----:B------:R-:W-:Y:S01]  /*12400*/  ISETP.GE.AND P1, PT, R78, UR7, PT ;  /* 0x000000074e007c0c */ /* 0x000fe2000bf26270 */
[----:B------:R-:W-:Y:S01]  /*12410*/  UIMAD UR6, UR39, UR9, UR4 ;  /* 0x00000009270672a4 */ /* 0x000fe2000f8e0204 */
[----:B------:R-:W-:Y:S01]  /*12420*/  LOP3.LUT R77, R18, R0, R77, 0xfe, !PT ;  /* 0x00000000124d7212 */ /* 0x000fe200078efe4d */
[----:B-----5:R-:W-:Y:S01]  /*12430*/  IMAD R18, R196, -0x40, R17 ;  /* 0xffffffc0c4127824 */ /* 0x020fe200078e0211 */
[----:B------:R-:W-:Y:S01]  /*12440*/  UIADD3 UR4, UR37, 0x38820, URZ ;  /* 0x0003882025047890 */ /* 0x000fe2000fffe03f */
[----:B------:R-:W-:Y:S01]  /*12450*/  SEL R0, RZ, 0x40, P2 ;  /* 0x00000040ff007807 */ /* 0x000fe20001000000 */
[C---:B------:R-:W-:Y:S01]  /*12460*/  VIADD R17, R194.reuse, 0x20 ;  /* 0x00000020c2117836 */ /* 0x040fe20000000000 */
[----:B------:R-:W-:Y:S01]  /*12470*/  ULDC.64 UR8, c[0x0][0xbe8] ;  /* 0x0002fa0000087ab9 */ /* 0x000fe20000000a00 */
[-C--:B------:R-:W-:Y:S01]  /*12480*/  ISETP.GE.AND P2, PT, R194, R18.reuse, PT ;  /* 0x00000012c200720c */ /* 0x080fe20003f46270 */
[----:B------:R-:W-:Y:S01]  /*12490*/  IMAD.WIDE.U32 R20, R81, UR39, R20 ;  /* 0x0000002751147c25 */ /* 0x000fe2000f8e0014 */
[----:B------:R-:W-:Y:S01]  /*124a0*/  UPRMT UR4, URZ, 0x654, UR4 ;  /* 0x000006543f047896 */ /* 0x000fe20008000004 */
[----:B------:R-:W-:-:S02]  /*124b0*/  ISETP.GE.AND P0, PT, R17, R18, PT ;  /* 0x000000121100720c */ /* 0x000fc40003f06270 */
[----:B------:R-:W-:Y:S01]  /*124c0*/  IMAD R17, R76, UR8, RZ ;  /* 0x000000084c117c24 */ /* 0x000fe2000f8e02ff */
[----:B------:R-:W-:Y:S01]  /*124d0*/  SHF.R.S32.HI R195, RZ, 0x1f, R194 ;  /* 0x0000001fffc37819 */ /* 0x000fe200000114c2 */
[----:B------:R-:W-:Y:S01]  /*124e0*/  VIADD R21, R21, UR6 ;  /* 0x0000000615157c36 */ /* 0x000fe20008000000 */
[----:B------:R-:W-:Y:S01]  /*124f0*/  LOP3.LUT R0, R77, R0, RZ, 0xfc, !PT ;  /* 0x000000004d007212 */ /* 0x000fe200078efcff */
[C---:B------:R-:W-:Y:S01]  /*12500*/  IMAD R81, R79.reuse, UR9, R17 ;  /* 0x000000094f517c24 */ /* 0x040fe2000f8e0211 */
[----:B------:R-:W-:Y:S01]  /*12510*/  SEL R17, RZ, 0x80, P1 ;  /* 0x00000080ff117807 */ /* 0x000fe20000800000 */
[----:B------:R-:W-:Y:S01]  /*12520*/  IMAD.WIDE.U32 R78, R79, UR8, R20 ;  /* 0x000000084f4e7c25 */ /* 0x000fe2000f8e0014 */
[----:B-1----:R-:W-:Y:S02]  /*12530*/  SYNCS.ARRIVE.TRANS64.RED.A1T0 RZ, [UR4], RZ ;  /* 0x000000ffffff79a7 */ /* 0x002fe40008100404 */
[----:B------:R-:W-:Y:S01]  /*12540*/  LOP3.LUT R17, R0, R17, RZ, 0xfc, !PT ;  /* 0x0000001100117212 */ /* 0x000fe200078efcff */
[----:B------:R-:W-:-:S04]  /*12550*/  IMAD.WIDE R76, R196, 0x40, R194 ;  /* 0x00000040c44c7825 */ /* 0x000fc800078e02c2 */
[----:B------:R-:W-:Y:S01]  /*12560*/  IMAD.IADD R85, R79, 0x1, R81 ;  /* 0x000000014f557824 */ /* 0x000fe200078e0251 */
[----:B0-----:R-:W-:Y:S06]  /*12570*/  @P2 BRA `(.L_x_2502) ;  /* 0x00000000006c2947 */ /* 0x001fec0003800000 */
        /* <DEDUP_REMOVED lines=11> */
[----:B------:R-:W-:-:S02]  /*12630*/  LOP3.LUT P5, RZ, R0, 0x40, RZ, 0xc0, !PT ;  /* 0x0000004000ff7812 */ /* 0x000fc400078ac0ff */
[----:B------:R-:W-:Y:S01]  /*12640*/  IMAD.IADD R21, R21, 0x1, R81 ;  /* 0x0000000115157824 */ /* 0x000fe200078e0251 */
[C---:B------:R-:W-:Y:S02]  /*12650*/  LEA R80, P1, R20.reuse, UR8, 0x1 ;  /* 0x0000000814507c11 */ /* 0x040fe4000f8208ff */
        /* <DEDUP_REMOVED lines=13> */
.L_x_2502:
[----:B------:R-:W-:Y:S05]  /*12730*/  BSYNC B1 ;  /* 0x0000000000017941 */ /* 0x000fea0003800000 */
.L_x_2501:
[----:B------:R-:W-:Y:S05]  /*12740*/  @P0 BRA `(.L_x_2503) ;  /* 0x0000000c00280947 */ /* 0x000fea0003800000 */
[----:B0-----:R-:W-:Y:S01]  /*12750*/  IADD3 R7, P0, R76, 0x20, RZ ;  /* 0x000000204c077810 */ /* 0x001fe20007f1e0ff */
[----:B------:R-:W-:Y:S01]  /*12760*/  ULDC.64 UR8, c[0x0][0xbd8] ;  /* 0x0002f60000087ab9 */ /* 0x000fe20000000a00 */
[----:B------:R-:W-:Y:S01]  /*12770*/  IMAD.MOV.U32 R4, RZ, RZ, R78 ;  /* 0x000000ffff047224 */ /* 0x000fe200078e004e */
[----:B------:R-:W-:Y:S01]  /*12780*/  ISETP.GE.AND P4, PT, R3, UR7, PT ;  /* 0x0000000703007c0c */ /* 0x000fe2000bf86270 */
        /* <DEDUP_REMOVED lines=28> */
.L_x_2498:
[----:B------:R-:W0:Y:S01]  /*12950*/  LDC.64 R6, c[0x0][0xcd8] ;  /* 0x00033600ff067b82 */ /* 0x000e220000000a00 */
[----:B------:R-:W-:Y:S01]  /*12960*/  IMAD.MOV.U32 R9, RZ, RZ, RZ ;  /* 0x000000ffff097224 */ /* 0x000fe200078e00ff */
[----:B------:R-:W-:-:S06]  /*12970*/  ULDC.64 UR6, c[0x0][0x208] ;  /* 0x0000820000067ab9 */ /* 0x000fcc0000000a00 */
[----:B------:R-:W1:Y:S01]  /*12980*/  LDC.64 R4, c[0x0][0xcd8] ;  /* 0x00033600ff047b82 */ /* 0x000e620000000a00 */
[----:B0-----:R-:W-:-:S04]  /*12990*/  ISETP.NE.U32.AND P0, PT, R6, RZ, PT ;  /* 0x000000ff0600720c */ /* 0x001fc80003f05070 */
[----:B------:R-:W-:-:S03]  /*129a0*/  ISETP.NE.AND.EX P0, PT, R7, RZ, PT, P0 ;  /* 0x000000ff0700720c */ /* 0x000fc60003f05300 */
[----:B------:R-:W0:Y:S01]  /*129b0*/  LDC.64 R6, c[0x0][0xce0] ;  /* 0x00033800ff067b82 */ /* 0x000e220000000a00 */
[----:B-1----:R-:W-:-:S07]  /*129c0*/  IMAD.WIDE R4, R193, 0x4, R4 ;  /* 0x00000004c1047825 */ /* 0x002fce00078e0204 */
[----:B------:R-:W1:Y:S01]  /*129d0*/  LDC R3, c[0x0][0xb88] ;  /* 0x0002e200ff037b82 */ /* 0x000e620000000800 */
[----:B------:R-:W-:Y:S01]  /*129e0*/  VIADD R13, R191, 0x40 ;  /* 0x00000040bf0d7836 */ /* 0x000fe20000000000 */
[----:B------:R-:W5:Y:S01]  /*129f0*/  @P0 LDG.E R9, desc[UR6][R4.64] ;  /* 0x0000000604090981 */ /* 0x000f62000c1e1900 */
[----:B0-----:R-:W-:-:S04]  /*12a00*/  ISETP.NE.U32.AND P1, PT, R6, RZ, PT ;  /* 0x000000ff0600720c */ /* 0x001fc80003f25070 */
[----:B------:R-:W-:-:S13]  /*12a10*/  ISETP.NE.AND.EX P1, PT, R7, RZ, PT, P1 ;  /* 0x000000ff0700720c */ /* 0x000fda0003f25310 */
[----:B------:R-:W0:Y:S01]  /*12a20*/  @P1 LDC.64 R6, c[0x0][0xce0] ;  /* 0x00033800ff061b82 */ /* 0x000e220000000a00 */
[C---:B------:R-:W-:Y:S02]  /*12a30*/  VIADD R14, R191.reuse, 0x80 ;  /* 0x00000080bf0e7836 */ /* 0x040fe40000000000 */
[----:B------:R-:W-:Y:S02]  /*12a40*/  VIADD R15, R191, 0xc0 ;  /* 0x000000c0bf0f7836 */ /* 0x000fe40000000000 */
[----:B0-----:R-:W-:-:S05]  /*12a50*/  @P1 IMAD.WIDE R6, R193, 0x4, R6 ;  /* 0x00000004c1061825 */ /* 0x001fca00078e0206 */
[----:B-1----:R0:W5:Y:S01]  /*12a60*/  @P1 LDG.E R3, desc[UR6][R6.64] ;  /* 0x0000000606031981 */ /* 0x002162000c1e1900 */
[----:B------:R-:W-:Y:S02]  /*12a70*/  ULDC UR7, c[0x0][0xb8c] ;  /* 0x0002e30000077ab9 */ /* 0x000fe40000000800 */
[----:B------:R-:W-:Y:S02]  /*12a80*/  ISETP.GE.AND P3, PT, R13, UR7, PT ;  /* 0x000000070d007c0c */ /* 0x000fe4000bf66270 */
[----:B------:R-:W-:Y:S02]  /*12a90*/  ISETP.GE.AND P2, PT, R191, UR7, PT ;  /* 0x00000007bf007c0c */ /* 0x000fe4000bf46270 */
[----:B------:R-:W-:Y:S02]  /*12aa0*/  SEL R8, RZ, 0xffffffff, P3 ;  /* 0xffffffffff087807 */ /* 0x000fe40001800000 */
[----:B------:R-:W-:Y:S02]  /*12ab0*/  SEL R0, RZ, 0x1, P2 ;  /* 0x00000001ff007807 */ /* 0x000fe40001000000 */
[----:B------:R-:W-:Y:S01]  /*12ac0*/  ISETP.GE.AND P2, PT, R14, UR7, PT ;  /* 0x000000070e007c0c */ /* 0x000fe2000bf46270 */
[----:B------:R-:W-:Y:S01]  /*12ad0*/  IMAD.SHL.U32 R11, R8, 0x2, RZ ;  /* 0x00000002080b7824 */ /* 0x000fe200078e00ff */
[----:B------:R-:W-:-:S02]  /*12ae0*/  ISETP.GE.AND P3, PT, R15, UR7, PT ;  /* 0x000000070f007c0c */ /* 0x000fc4000bf66270 */
[----:B0-----:R-:W-:Y:S02]  /*12af0*/  SEL R7, RZ, 0x4, P2 ;  /* 0x00000004ff077807 */ /* 0x001fe40001000000 */
[----:B------:R-:W-:Y:S02]  /*12b00*/  LOP3.LUT R0, R11, 0x2, R0, 0xe2, !PT ;  /* 0x000000020b007812 */ /* 0x000fe400078ee200 */
[----:B------:R-:W-:-:S04]  /*12b10*/  SEL R6, RZ, 0x8, P3 ;  /* 0x00000008ff067807 */ /* 0x000fc80001800000 */
[----:B------:R-:W-:Y:S01]  /*12b20*/  LOP3.LUT R17, R6, R0, R7, 0xfe, !PT ;  /* 0x0000000006117212 */ /* 0x000fe200078efe07 */
[----:B------:R-:W-:Y:S06]  /*12b30*/  @P1 BRA `(.L_x_2504) ;  /* 0x0000000000141947 */ /* 0x000fec0003800000 */
[----:B------:R-:W-:Y:S05]  /*12b40*/  @!P0 BRA `(.L_x_2504) ;  /* 0x0000000000108947 */ /* 0x000fea0003800000 */
[----:B------:R-:W-:Y:S02]  /*12b50*/  ULDC.64 UR8, c[0x0][0x208] ;  /* 0x0000820000087ab9 */ /* 0x000fe40000000a00 */
[----:B------:R-:W2:Y:S04]  /*12b60*/  LDG.E R0, desc[UR8][R4.64] ;  /* 0x0000000804007981 */ /* 0x000ea8000c1e1900 */
[----:B-----5:R-:W2:Y:S02]  /*12b70*/  LDG.E R3, desc[UR8][R4.64+0x4] ;  /* 0x0000040804037981 */ /* 0x020ea4000c1e1900 */
[----:B--2---:R-:W-:-:S07]  /*12b80*/  IMAD.IADD R3, R3, 0x1, -R0 ;  /* 0x0000000103037824 */ /* 0x004fce00078e0a00 */
.L_x_2504:
[----:B------:R-:W-:Y:S01]  /*12b90*/  ISETP.GT.AND P1, PT, R200, 0x3f, PT ;  /* 0x0000003fc800780c */ /* 0x000fe20003f24270 */
[----:B------:R-:W-:Y:S01]  /*12ba0*/  USHF.R.S32.HI UR6, URZ, 0x1f, UR39 ;  /* 0x0000001f3f067899 */ /* 0x000fe20008011427 */
[----:B------:R-:W-:Y:S01]  /*12bb0*/  SHF.R.S32.HI R0, RZ, 0x1f, R193 ;  /* 0x0000001fff007819 */ /* 0x000fe200000114c1 */
[----:B------:R-:W-:Y:S01]  /*12bc0*/  BSSY B1, `(.L_x_2505) ;  /* 0x0000020000017945 */ /* 0x000fe20003800000 */
[----:B------:R-:W-:Y:S01]  /*12bd0*/  SHF.R.S32.HI R12, RZ, 0x1f, R191 ;  /* 0x0000001fff0c7819 */ /* 0x000fe200000114bf */
[C---:B------:R-:W-:Y:S01]  /*12be0*/  VIADD R18, R191.reuse, 0x100 ;  /* 0x00000100bf127836 */ /* 0x040fe20000000000 */
[----:B------:R-:W-:Y:S02]  /*12bf0*/  IADD3 R24, R191, 0x140, RZ ;  /* 0x00000140bf187810 */ /* 0x000fe40007ffe0ff */
[----:B------:R-:W-:Y:S02]  /*12c00*/  SEL R11, R193, RZ, !P0 ;  /* 0x000000ffc10b7207 */ /* 0x000fe40004000000 */
[----:B------:R-:W-:-:S02]  /*12c10*/  SEL R10, R0, RZ, !P0 ;  /* 0x000000ff000a7207 */ /* 0x000fc40004000000 */
[----:B-----5:R-:W-:Y:S01]  /*12c20*/  SHF.R.S32.HI R8, RZ, 0x1f, R9 ;  /* 0x0000001fff087819 */ /* 0x020fe20000011409 */
[----:B------:R-:W-:Y:S06]  /*12c30*/  @P1 BRA `(.L_x_2506) ;  /* 0x0000000000601947 */ /* 0x000fec0003800000 */
        /* <DEDUP_REMOVED lines=13> */
[----:B------:R-:W-:-:S03]  /*12d10*/  ULDC.64 UR8, c[0x0][0xc78] ;  /* 0x00031e0000087ab9 */ /* 0x000fc60000000a00 */
[----:B------:R-:W-:Y:S02]  /*12d20*/  IMAD R0, R10, UR8, RZ ;  /* 0x000000080a007c24 */ /* 0x000fe4000f8e02ff */
[----:B------:R-:W-:Y:S02]  /*12d30*/  VIADD R5, R5, UR4 ;  /* 0x0000000405057c36 */ /* 0x000fe40008000000 */
        /* <DEDUP_REMOVED lines=8> */
.L_x_2506:
[----:B------:R-:W-:Y:S05]  /*12dc0*/  BSYNC B1 ;  /* 0x0000000000017941 */ /* 0x000fea0003800000 */
.L_x_2505:
[----:B------:R-:W-:Y:S01]  /*12dd0*/  ULDC.64 UR8, c[0x0][0xba0] ;  /* 0x0002e80000087ab9 */ /* 0x000fe20000000a00 */
[----:B------:R-:W-:Y:S01]  /*12de0*/  IMAD.MOV.U32 R4, RZ, RZ, R191 ;  /* 0x000000ffff047224 */ /* 0x000fe200078e00bf */
[----:B------:R-:W-:Y:S01]  /*12df0*/  ISETP.GE.AND P0, PT, R18, UR7, PT ;  /* 0x0000000712007c0c */ /* 0x000fe2000bf06270 */
[----:B0-----:R-:W-:Y:S01]  /*12e00*/  IMAD.MOV.U32 R5, RZ, RZ, R12 ;  /* 0x000000ffff057224 */ /* 0x001fe200078e000c */
[----:B------:R-:W-:Y:S01]  /*12e10*/  ISETP.GE.AND P1, PT, R24, UR7, PT ;  /* 0x0000000718007c0c */ /* 0x000fe2000bf26270 */
[----:B------:R-:W-:Y:S01]  /*12e20*/  IMAD R0, R8, UR8, RZ ;  /* 0x0000000808007c24 */ /* 0x000fe2000f8e02ff */
[----:B------:R-:W-:Y:S01]  /*12e30*/  BSSY B1, `(.L_x_2507) ;  /* 0x000003d000017945 */ /* 0x000fe20003800000 */
[----:B------:R-:W-:Y:S01]  /*12e40*/  IMAD.WIDE.U32 R4, R9, UR8, R4 ;  /* 0x0000000809047c25 */ /* 0x000fe2000f8e0004 */
[----:B------:R-:W-:-:S03]  /*12e50*/  SEL R6, RZ, 0x20, P1 ;  /* 0x00000020ff067807 */ /* 0x000fc60000800000 */
[----:B------:R-:W-:Y:S01]  /*12e60*/  IMAD R9, R9, UR9, R0 ;  /* 0x0000000909097c24 */ /* 0x000fe2000f8e0200 */
[----:B------:R-:W-:Y:S01]  /*12e70*/  SEL R0, RZ, 0x10, P0 ;  /* 0x00000010ff007807 */ /* 0x000fe20000000000 */
[----:B------:R-:W-:Y:S01]  /*12e80*/  VIADD R7, R191, 0x180 ;  /* 0x00000180bf077836 */ /* 0x000fe20000000000 */
[----:B------:R-:W-:Y:S01]  /*12e90*/  ULDC.64 UR8, c[0x0][0xbe0] ;  /* 0x0002f80000087ab9 */ /* 0x000fe20000000a00 */
[----:B------:R-:W-:Y:S01]  /*12ea0*/  IMAD R3, R196, -0x40, R3 ;  /* 0xffffffc0c4037824 */ /* 0x000fe200078e0203 */
[----:B------:R-:W-:Y:S01]  /*12eb0*/  LOP3.LUT R17, R6, R17, R0, 0xfe, !PT ;  /* 0x0000001106117212 */ /* 0x000fe200078efe00 */
[----:B------:R-:W-:Y:S01]  /*12ec0*/  UIMAD UR4, UR6, UR8, URZ ;  /* 0x00000008060472a4 */ /* 0x000fe2000f8e023f */
[----:B------:R-:W-:Y:S01]  /*12ed0*/  ISETP.GE.AND P0, PT, R7, UR7, PT ;  /* 0x0000000707007c0c */ /* 0x000fe2000bf06270 */
[----:B------:R-:W-:Y:S01]  /*12ee0*/  VIADD R6, R191, 0x1c0 ;  /* 0x000001c0bf067836 */ /* 0x000fe20000000000 */
[----:B------:R-:W-:Y:S01]  /*12ef0*/  ISETP.GE.AND P1, PT, R194, R3, PT ;  /* 0x00000003c200720c */ /* 0x000fe20003f26270 */
[----:B------:R-:W-:Y:S01]  /*12f00*/  IMAD.IADD R5, R5, 0x1, R9 ;  /* 0x0000000105057824 */ /* 0x000fe200078e0209 */
[----:B------:R-:W-:Y:S01]  /*12f10*/  UIMAD UR4, UR39, UR9, UR4 ;  /* 0x00000009270472a4 */ /* 0x000fe2000f8e0204 */
[----:B------:R-:W-:Y:S01]  /*12f20*/  IMAD.U32 R7, RZ, RZ, UR8 ;  /* 0x00000008ff077e24 */ /* 0x000fe2000f8e00ff */
[----:B------:R-:W-:Y:S01]  /*12f30*/  SEL R0, RZ, 0x40, P0 ;  /* 0x00000040ff007807 */ /* 0x000fe20000000000 */
[----:B------:R-:W-:Y:S01]  /*12f40*/  ULDC.64 UR8, c[0x0][0xbe8] ;  /* 0x0002fa0000087ab9 */ /* 0x000fe20000000a00 */
[----:B------:R-:W-:Y:S01]  /*12f50*/  ISETP.GE.AND P2, PT, R6, UR7, PT ;  /* 0x0000000706007c0c */ /* 0x000fe2000bf46270 */
[----:B------:R-:W-:Y:S01]  /*12f60*/  IMAD.WIDE.U32 R4, R7, UR39, R4 ;  /* 0x0000002707047c25 */ /* 0x000fe2000f8e0004 */
[----:B------:R-:W-:-:S02]  /*12f70*/  LOP3.LUT R17, R17, R0, RZ, 0xfc, !PT ;  /* 0x0000000011117212 */ /* 0x000fc400078efcff */
[----:B------:R-:W-:Y:S01]  /*12f80*/  SHF.R.S32.HI R9, RZ, 0x1f, R194 ;  /* 0x0000001fff097819 */ /* 0x000fe200000114c2 */
[----:B------:R-:W-:Y:S02]  /*12f90*/  VIADD R6, R194, 0x20 ;  /* 0x00000020c2067836 */ /* 0x000fe40000000000 */
[----:B------:R-:W-:Y:S02]  /*12fa0*/  IMAD R0, R10, UR8, RZ ;  /* 0x000000080a007c24 */ /* 0x000fe4000f8e02ff */
[----:B------:R-:W-:Y:S01]  /*12fb0*/  VIADD R5, R5, UR4 ;  /* 0x0000000405057c36 */ /* 0x000fe20008000000 */
[----:B------:R-:W-:Y:S01]  /*12fc0*/  ISETP.GE.AND P0, PT, R6, R3, PT ;  /* 0x000000030600720c */ /* 0x000fe20003f06270 */
[C---:B------:R-:W-:Y:S01]  /*12fd0*/  IMAD R3, R11.reuse, UR9, R0 ;  /* 0x000000090b037c24 */ /* 0x040fe2000f8e0200 */
[----:B------:R-:W-:Y:S01]  /*12fe0*/  SEL R0, RZ, 0x80, P2 ;  /* 0x00000080ff007807 */ /* 0x000fe20001000000 */
[----:B------:R-:W-:-:S03]  /*12ff0*/  IMAD.WIDE.U32 R6, R11, UR8, R4 ;  /* 0x000000080b067c25 */ /* 0x000fc6000f8e0004 */
[----:B------:R-:W-:Y:S01]  /*13000*/  LOP3.LUT R0, R17, R0, RZ, 0xfc, !PT ;  /* 0x0000000011007212 */ /* 0x000fe200078efcff */
[----:B------:R-:W-:Y:S02]  /*13010*/  IMAD.MOV.U32 R8, RZ, RZ, R194 ;  /* 0x000000ffff087224 */ /* 0x000fe400078e00c2 */
[----:B------:R-:W-:Y:S02]  /*13020*/  IMAD.IADD R11, R7, 0x1, R3 ;  /* 0x00000001070b7824 */ /* 0x000fe400078e0203 */
        /* <DEDUP_REMOVED lines=29> */
.L_x_2508:
[----:B------:R-:W-:Y:S05]  /*13200*/  BSYNC B1 ;  /* 0x0000000000017941 */ /* 0x000fea0003800000 */
.L_x_2507:
[----:B------:R-:W-:Y:S05]  /*13210*/  @P0 BRA `(.L_x_2503) ;  /* 0x0000000000740947 */ /* 0x000fea0003800000 */
[----:B------:R-:W-:Y:S01]  /*13220*/  IADD3 R3, P0, R8, 0x20, RZ ;  /* 0x0000002008037810 */ /* 0x000fe20007f1e0ff */
[----:B------:R-:W-:Y:S01]  /*13230*/  ULDC.64 UR8, c[0x0][0xbd8] ;  /* 0x0002f60000087ab9 */ /* 0x000fe20000000a00 */
[----:B------:R-:W-:Y:S01]  /*13240*/  IMAD.MOV.U32 R4, RZ, RZ, R6 ;  /* 0x000000ffff047224 */ /* 0x000fe200078e0006 */
[----:B------:R-:W-:Y:S01]  /*13250*/  ULDC.64 UR10, c[0x0][0x208] ;  /* 0x00008200000a7ab9 */ /* 0x000fe20000000a00 */
[----:B------:R-:W-:Y:S01]  /*13260*/  IADD3.X R8, RZ, R9, RZ, P0, !PT ;  /* 0x00000009ff087210 */ /* 0x000fe200007fe4ff */
[----:B------:R-:W-:Y:S01]  /*13270*/  IMAD.MOV.U32 R5, RZ, RZ, R11 ;  /* 0x000000ffff057224 */ /* 0x000fe200078e000b */
[----:B------:R-:W-:Y:S02]  /*13280*/  ISETP.GE.AND P0, PT, R13, UR7, PT ;  /* 0x000000070d007c0c */ /* 0x000fe4000bf06270 */
[----:B------:R-:W-:Y:S01]  /*13290*/  ISETP.GE.AND P1, PT, R14, UR7, PT ;  /* 0x000000070e007c0c */ /* 0x000fe2000bf26270 */
[----:B------:R-:W-:Y:S01]  /*132a0*/  IMAD R8, R8, UR8, RZ ;  /* 0x0000000808087c24 */ /* 0x000fe2000f8e02ff */
[----:B------:R-:W-:Y:S01]  /*132b0*/  ISETP.GE.AND P2, PT, R15, UR7, PT ;  /* 0x000000070f007c0c */ /* 0x000fe2000bf46270 */
[----:B------:R-:W-:Y:S01]  /*132c0*/  IMAD.WIDE.U32 R4, R3, UR8, R4 ;  /* 0x0000000803047c25 */ /* 0x000fe2000f8e0004 */
        /* <DEDUP_REMOVED lines=18> */
.L_x_2503:
[----:B------:R-:W-:Y:S05]  /*133f0*/  BSYNC B0 ;  /* 0x0000000000007941 */ /* 0x000fea0003800000 */
.L_x_2497:
[----:B------:R-:W-:Y:S02]  /*13400*/  ULDC UR4, c[0x0][0xd14] ;  /* 0x0003450000047ab9 */ /* 0x000fe40000000800 */
[----:B------:R-:W-:-:S13]  /*13410*/  ISETP.GE.AND P0, PT, R187, UR4, PT ;  /* 0x00000004bb007c0c */ /* 0x000fda000bf06270 */
[----:B------:R-:W-:Y:S05]  /*13420*/  @!P0 BRA `(.L_x_2509) ;  /* 0xfffffed800cc8947 */ /* 0x000fea000383ffff */
[----:B------:R-:W-:Y:S05]  /*13430*/  EXIT ;  /* 0x000000000000794d */ /* 0x000fea0003800000 */
.L_x_2405:
        /* <DEDUP_REMOVED lines=58> */
[----:B------:R-:W-:Y:S01]  /*137e0*/  ULDC UR5, c[0x0][0xd14] ;  /* 0x0003450000057ab9 */ /* 0x000fe20000000800 */
[----:B------:R-:W-:Y:S01]  /*137f0*/  IMAD.MOV.U32 R6, RZ, RZ, RZ ;  /* 0x000000ffff067224 */ /* 0x000fe200078e00ff */
[----:B------:R-:W-:Y:S01]  /*13800*/  ULDC UR7, c[0x0][0xd14] ;  /* 0x0003450000077ab9 */ /* 0x000fe20000000800 */
[----:B------:R-:W-:-:S05]  /*13810*/  ULDC UR4, c[0x0][0xd10] ;  /* 0x0003440000047ab9 */ /* 0x000fca0000000800 */
.L_x_2514:
        /* <DEDUP_REMOVED lines=16> */
.L_x_2513:
[----:B------:R-:W-:Y:S05]  /*13920*/  BSYNC B0 ;  /* 0x0000000000007941 */ /* 0x000fea0003800000 */
.L_x_2512:
        /* <DEDUP_REMOVED lines=25> */
.L_x_2510:
[----:B------:R-:W-:Y:S01]  /*13ac0*/  IMAD.IADD R7, R5, 0x1, -R2 ;  /* 0x0000000105077824 */ /* 0x000fe200078e0a02 */
[----:B------:R-:W-:-:S03]  /*13ad0*/  ULDC.64 UR8, c[0x0][0x208] ;  /* 0x0000820000087ab9 */ /* 0x000fc60000000a00 */
        /* <DEDUP_REMOVED lines=19> */
.L_x_2515:
        /* <DEDUP_REMOVED lines=25> */
[----:B------:R-:W-:Y:S01]  /*13da0*/  VIADDMNMX R8, R3, UR4, R8, PT ;  /* 0x0000000403087c46 */ /* 0x000fe2000b800108 */
[----:B------:R-:W-:-:S03]  /*13db0*/  IMAD.IADD R4, R5, 0x1, R4 ;  /* 0x0000000105047824 */ /* 0x000fc600078e0204 */
[----:B------:R-:W-:-:S04]  /*13dc0*/  IABS R7, R8 ;  /* 0x0000000800077213 */ /* 0x000fc80000000000 */
[----:B------:R-:W1:Y:S08]  /*13dd0*/  I2F.RP R10, R7 ;  /* 0x00000007000a7306 */ /* 0x000e700000209400 */
[----:B-1----:R-:W1:Y:S02]  /*13de0*/  MUFU.RCP R10, R10 ;  /* 0x0000000a000a7308 */ /* 0x002e640000001000 */
[----:B-1----:R-:W-:-:S06]  /*13df0*/  VIADD R2, R10, 0xffffffe ;  /* 0x0ffffffe0a027836 */ /* 0x002fcc0000000000 */
[----:B------:R1:W2:Y:S02]  /*13e00*/  F2I.FTZ.U32.TRUNC.NTZ R3, R2 ;  /* 0x0000000200037305 */ /* 0x0002a4000021f000 */
[----:B-1----:R-:W-:Y:S02]  /*13e10*/  IMAD.MOV.U32 R2, RZ, RZ, RZ ;  /* 0x000000ffff027224 */ /* 0x002fe400078e00ff */
[----:B--2---:R-:W-:-:S04]  /*13e20*/  IMAD.MOV R6, RZ, RZ, -R3 ;  /* 0x000000ffff067224 */ /* 0x004fc800078e0a03 */
        /* <DEDUP_REMOVED lines=22> */
.L_x_2511:
[----:B------:R-:W-:Y:S02]  /*13f90*/  IMAD.MOV.U32 R17, RZ, RZ, RZ ;  /* 0x000000ffff117224 */ /* 0x000fe400078e00ff */
[----:B------:R-:W-:Y:S02]  /*13fa0*/  IMAD.U32 R16, RZ, RZ, UR6 ;  /* 0x00000006ff107e24 */ /* 0x000fe4000f8e00ff */
[----:B------:R-:W-:-:S07]  /*13fb0*/  IMAD.MOV.U32 R18, RZ, RZ, RZ ;  /* 0x000000ffff127224 */ /* 0x000fce00078e00ff */
.L_x_2516:
[----:B------:R-:W1:Y:S01]  /*13fc0*/  S2R R2, SR_TID.X ;  /* 0x0000000000027919 */ /* 0x000e620000002100 */
[----:B------:R-:W-:Y:S01]  /*13fd0*/  UMOV UR4, URZ ;  /* 0x0000003f00047c82 */ /* 0x000fe20008000000 */
        /* <DEDUP_REMOVED lines=10> */
[----:B------:R1:W-:Y:S02]  /*14080*/  STL [R1+0x4], R0 ;  /* 0x0000040001007387 */ /* 0x0003e40000100800 */
[----:B-1----:R-:W-:-:S05]  /*14090*/  IMAD.U32 R0, RZ, RZ, UR4 ;  /* 0x00000004ff007e24 */ /* 0x002fca000f8e00ff */
[----:B------:R1:W-:Y:S01]  /*140a0*/  STL [R1+0x1c], R0 ;  /* 0x00001c0001007387 */ /* 0x0003e20000100800 */
[----:B------:R-:W-:Y:S05]  /*140b0*/  @P0 BRA `(.L_x_2517) ;  /* 0x00000048003c0947 */ /* 0x000fea0003800000 */
[----:B------:R-:W-:Y:S01]  /*140c0*/  ULDC UR4, c[0x0][0xc] ;  /* 0x0000030000047ab9 */ /* 0x000fe20000000800 */
[----:B------:R-:W-:Y:S01]  /*140d0*/  IMAD.MOV.U32 R2, RZ, RZ, 0x1 ;  /* 0x00000001ff027424 */ /* 0x000fe200078e00ff */
[----:B------:R-:W-:Y:S01]  /*140e0*/  ULDC.64 UR54, c[0x0][0x198] ;  /* 0x0000660000367ab9 */ /* 0x000fe20000000a00 */
[----:B-1----:R-:W-:Y:S01]  /*140f0*/  IMAD.U32 R0, RZ, RZ, UR4 ;  /* 0x00000004ff007e24 */ /* 0x002fe2000f8e00ff */
[----:B------:R-:W-:Y:S02]  /*14100*/  UMOV UR4, URZ ;  /* 0x0000003f00047c82 */ /* 0x000fe40008000000 */
[----:B------:R-:W-:Y:S04]  /*14110*/  STL [R1+0x4], R2 ;  /* 0x0000040201007387 */ /* 0x000fe80000100800 */
[----:B------:R-:W-:Y:S04]  /*14120*/  STL [R1], RZ ;  /* 0x000000ff01007387 */ /* 0x000fe80000100800 */
[----:B------:R1:W-:Y:S02]  /*14130*/  STL [R1+0x20], R0 ;  /* 0x0000200001007387 */ /* 0x0003e40000100800 */
[----:B-1----:R-:W-:-:S05]  /*14140*/  IMAD.U32 R0, RZ, RZ, UR4 ;  /* 0x00000004ff007e24 */ /* 0x002fca000f8e00ff */
[----:B------:R1:W-:Y:S02]  /*14150*/  STL [R1+0x1c], R0 ;  /* 0x00001c0001007387 */ /* 0x0003e40000100800 */
.L_x_2591:
[----:B------:R-:W-:Y:S05]  /*14160*/  YIELD ;  /* 0x0000000000007946 */ /* 0x000fea0003800000 */
[----:B------:R-:W-:Y:S01]  /*14170*/  ULDC.64 UR4, c[0x0][0xb20] ;  /* 0x0002c80000047ab9 */ /* 0x000fe20000000a00 */
[----:B-1----:R-:W-:Y:S01]  /*14180*/  MOV R0, RZ ;  /* 0x000000ff00007202 */ /* 0x002fe20000000f00 */
[----:B------:R-:W-:Y:S01]  /*14190*/  ULDC.64 UR6, c[0x0][0x208] ;  /* 0x0000820000067ab9 */ /* 0x000fe20000000a00 */
[----:B------:R-:W-:-:S04]  /*141a0*/  ISETP.NE.U32.AND P0, PT, RZ, UR4, PT ;  /* 0x00000004ff007c0c */ /* 0x000fc8000bf05070 */
[----:B------:R-:W-:Y:S01]  /*141b0*/  ISETP.NE.AND.EX P0, PT, RZ, UR5, PT, P0 ;  /* 0x00000005ff007c0c */ /* 0x000fe2000bf05300 */
[----:B------:R-:W-:-:S12]  /*141c0*/  ULDC.64 UR4, c[0x0][0xaf8] ;  /* 0x0002be0000047ab9 */ /* 0x000fd80000000a00 */
[----:B--2---:R-:W1:Y:S01]  /*141d0*/  @P0 LDC.64 R2, c[0x0][0xb20] ;  /* 0x0002c800ff020b82 */ /* 0x004e620000000a00 */
[----:B------:R-:W-:Y:S01]  /*141e0*/  ISETP.NE.U32.AND P2, PT, RZ, UR4, PT ;  /* 0x00000004ff007c0c */ /* 0x000fe2000bf45070 */
[----:B-1----:R-:W-:-:S05]  /*141f0*/  @P0 IMAD.WIDE R2, R19, 0x4, R2 ;  /* 0x0000000413020825 */ /* 0x002fca00078e0202 */
[----:B------:R1:W5:Y:S01]  /*14200*/  @P0 LDG.E R0, desc[UR6][R2.64] ;  /* 0x0000000602000981 */ /* 0x000362000c1e1900 */
[----:B------:R-:W-:Y:S01]  /*14210*/  ISETP.NE.AND.EX P2, PT, RZ, UR5, PT, P2 ;  /* 0x00000005ff007c0c */ /* 0x000fe2000bf45320 */
[----:B------:R-:W-:Y:S01]  /*14220*/  IMAD.MOV.U32 R4, RZ, RZ, RZ ;  /* 0x000000ffff047224 */ /* 0x000fe200078e00ff */
[----:B------:R-:W-:Y:S01]  /*14230*/  ULDC.64 UR4, c[0x0][0xb10] ;  /* 0x0002c40000047ab9 */ /* 0x000fe20000000a00 */
[----:B-1----:R-:W1:Y:S02]  /*14240*/  LDC.64 R2, c[0x0][0xaf8] ;  /* 0x0002be00ff027b82 */ /* 0x002e640000000a00 */
[----:B-1----:R-:W-:-:S08]  /*14250*/  IMAD.WIDE R2, R19, 0x4, R2 ;  /* 0x0000000413027825 */ /* 0x002fd000078e0202 */
[----:B------:R-:W2:Y:S01]  /*14260*/  @P2 LDG.E R4, desc[UR6][R2.64] ;  /* 0x0000000602042981 */ /* 0x000ea2000c1e1900 */
[----:B------:R-:W-:Y:S01]  /*14270*/  ISETP.NE.U32.AND P1, PT, RZ, UR4, PT ;  /* 0x00000004ff007c0c */ /* 0x000fe2000bf25070 */
[----:B------:R-:W-:Y:S02]  /*14280*/  ULDC UR4, c[0x0][0x288] ;  /* 0x0000a20000047ab9 */ /* 0x000fe40000000800 */
[----:B------:R-:W-:Y:S01]  /*14290*/  IMAD.U32 R6, RZ, RZ, UR4 ;  /* 0x00000004ff067e24 */ /* 0x000fe2000f8e00ff */
[----:B------:R-:W-:Y:S01]  /*142a0*/  ISETP.NE.AND.EX P1, PT, RZ, UR5, PT, P1 ;  /* 0x00000005ff007c0c */ /* 0x000fe2000bf25310 */
[----:B------:R-:W-:Y:S02]  /*142b0*/  ULDC.64 UR4, c[0x0][0x3f8] ;  /* 0x0000fe0000047ab9 */ /* 0x000fe40000000a00 */
[----:B------:R-:W-:-:S03]  /*142c0*/  UISETP.NE.U32.AND UP0, UPT, UR4, URZ, UPT ;  /* 0x0000003f0400728c */ /* 0x000fc6000bf05070 */
[----:B------:R-:W-:Y:S01]  /*142d0*/  ULDC UR4, c[0x0][0x404] ;  /* 0x0001010000047ab9 */ /* 0x000fe20000000800 */
[----:B------:R-:W-:-:S03]  /*142e0*/  UISETP.NE.AND.EX UP0, UPT, UR5, URZ, UPT, UP0 ;  /* 0x0000003f0500728c */ /* 0x000fc6000bf05300 */
[----:B------:R-:W-:Y:S01]  /*142f0*/  ULDC UR5, c[0x0][0x2e0] ;  /* 0x0000b80000057ab9 */ /* 0x000fe20000000800 */
[----:B------:R-:W-:-:S04]  /*14300*/  USEL UR4, UR4, 0x1, UP0 ;  /* 0x0000000104047887 */ /* 0x000fc80008000000 */
[----:B------:R-:W-:Y:S01]  /*14310*/  UIMAD UR4, UR4, UR5, URZ ;  /* 0x00000005040472a4 */ /* 0x000fe2000f8e023f */
[----:B--2---:R1:W-:Y:S02]  /*14320*/  STL [R1+0x18], R4 ;  /* 0x0000180401007387 */ /* 0x0043e40000100800 */
[----:B-1----:R-:W1:Y:S02]  /*14330*/  @P1 LDC.64 R4, c[0x0][0xb10] ;  /* 0x0002c400ff041b82 */ /* 0x002e640000000a00 */
[----:B-1----:R-:W-:-:S05]  /*14340*/  @P1 IMAD.WIDE R4, R19, 0x4, R4 ;  /* 0x0000000413041825 */ /* 0x002fca00078e0204 */
[----:B------:R1:W5:Y:S01]  /*14350*/  @P1 LDG.E R6, desc[UR6][R4.64] ;  /* 0x0000000604061981 */ /* 0x000362000c1e1900 */
[----:B------:R-:W-:Y:S02]  /*14360*/  ULDC.64 UR6, c[0x0][0xb00] ;  /* 0x0002c00000067ab9 */ /* 0x000fe40000000a00 */
[----:B------:R-:W-:-:S04]  /*14370*/  ISETP.NE.U32.AND P0, PT, RZ, UR6, PT ;  /* 0x00000006ff007c0c */ /* 0x000fc8000bf05070 */
[----:B------:R-:W-:Y:S01]  /*14380*/  ISETP.NE.AND.EX P0, PT, RZ, UR7, PT, P0 ;  /* 0x00000007ff007c0c */ /* 0x000fe2000bf05300 */
[----:B-1----:R-:W-:Y:S01]  /*14390*/  IMAD.U32 R4, RZ, RZ, UR4 ;  /* 0x00000004ff047e24 */ /* 0x002fe2000f8e00ff */
[----:B------:R-:W-:Y:S11]  /*143a0*/  @P1 BRA `(.L_x_2518) ;  /* 0x0000000000141947 */ /* 0x000ff60003800000 */
[----:B------:R-:W-:Y:S05]  /*143b0*/  @!P2 BRA `(.L_x_2518) ;  /* 0x000000000010a947 */ /* 0x000fea0003800000 */
[----:B------:R-:W-:Y:S02]  /*143c0*/  ULDC.64 UR4, c[0x0][0x208] ;  /* 0x0000820000047ab9 */ /* 0x000fe40000000a00 */
[----:B------:R-:W2:Y:S04]  /*143d0*/  LDG.E R5, desc[UR4][R2.64] ;  /* 0x0000000402057981 */ /* 0x000ea8000c1e1900 */
[----:B-----5:R-:W2:Y:S02]  /*143e0*/  LDG.E R6, desc[UR4][R2.64+0x4] ;  /* 0x0000040402067981 */ /* 0x020ea4000c1e1900 */
[----:B--2---:R-:W-:-:S07]  /*143f0*/  IMAD.IADD R6, R6, 0x1, -R5 ;  /* 0x0000000106067824 */ /* 0x004fce00078e0a05 */
.L_x_2518:
[----:B------:R-:W1:Y:S01]  /*14400*/  LDC.64 R2, c[0x0][0xb00] ;  /* 0x0002c000ff027b82 */ /* 0x000e620000000a00 */
[----:B------:R-:W-:Y:S01]  /*14410*/  IMAD.MOV.U32 R5, RZ, RZ, RZ ;  /* 0x000000ffff057224 */ /* 0x000fe200078e00ff */
[----:B------:R-:W-:Y:S01]  /*14420*/  ULDC.64 UR4, c[0x0][0x208] ;  /* 0x0000820000047ab9 */ /* 0x000fe20000000a00 */
[----:B-1----:R-:W-:-:S05]  /*14430*/  IMAD.WIDE R2, R19, 0x4, R2 ;  /* 0x0000000413027825 */ /* 0x002fca00078e0202 */
[----:B------:R-:W2:Y:S01]  /*14440*/  @P0 LDG.E R5, desc[UR4][R2.64] ;  /* 0x0000000402050981 */ /* 0x000ea2000c1e1900 */
[----:B------:R-:W-:Y:S02]  /*14450*/  ULDC.64 UR4, c[0x0][0xb18] ;  /* 0x0002c60000047ab9 */ /* 0x000fe40000000a00 */
[----:B------:R-:W-:-:S04]  /*14460*/  ISETP.NE.U32.AND P1, PT, RZ, UR4, PT ;  /* 0x00000004ff007c0c */ /* 0x000fc8000bf25070 */
[----:B------:R-:W-:Y:S01]  /*14470*/  ISETP.NE.AND.EX P1, PT, RZ, UR5, PT, P1 ;  /* 0x00000005ff007c0c */ /* 0x000fe2000bf25310 */
[----:B--2--5:R-:W-:-:S05]  /*14480*/  IMAD.IADD R5, R5, 0x1, R0 ;  /* 0x0000000105057824 */ /* 0x024fca00078e0200 */
[----:B------:R1:W-:Y:S07]  /*14490*/  STL [R1+0x8], R5 ;  /* 0x0000080501007387 */ /* 0x0003ee0000100800 */
[----:B------:R-:W-:Y:S05]  /*144a0*/  @!P1 BRA `(.L_x_2519) ;  /* 0x0000000000149947 */ /* 0x000fea0003800000 */
[----:B------:R-:W2:Y:S01]  /*144b0*/  LDC.64 R2, c[0x0][0xb18] ;  /* 0x0002c600ff027b82 */ /* 0x000ea20000000a00 */
[----:B------:R-:W-:Y:S01]  /*144c0*/  ULDC.64 UR4, c[0x0][0x208] ;  /* 0x0000820000047ab9 */ /* 0x000fe20000000a00 */
[----:B--2---:R-:W-:-:S05]  /*144d0*/  IMAD.WIDE R2, R19, 0x4, R2 ;  /* 0x0000000413027825 */ /* 0x004fca00078e0202 */
[----:B------:R2:W5:Y:S01]  /*144e0*/  LDG.E R4, desc[UR4][R2.64] ;  /* 0x0000000402047981 */ /* 0x000562000c1e1900 */
[----:B------:R-:W-:Y:S05]  /*144f0*/  BRA `(.L_x_2520) ;  /* 0x0000000000147947 */ /* 0x000fea0003800000 */
.L_x_2519:
[----:B------:R-:W-:Y:S05]  /*14500*/  @!P0 BRA `(.L_x_2520) ;  /* 0x0000000000108947 */ /* 0x000fea0003800000 */
[----:B------:R-:W-:Y:S02]  /*14510*/  ULDC.64 UR4, c[0x0][0x208] ;  /* 0x0000820000047ab9 */ /* 0x000fe40000000a00 */
[----:B-1----:R-:W2:Y:S04]  /*14520*/  LDG.E R5, desc[UR4][R2.64] ;  /* 0x0000000402057981 */ /* 0x002ea8000c1e1900 */
[----:B------:R-:W2:Y:S02]  /*14530*/  LDG.E R4, desc[UR4][R2.64+0x4] ;  /* 0x0000040402047981 */ /* 0x000ea4000c1e1900 */
[----:B--2---:R-:W-:-:S07]  /*14540*/  IMAD.IADD R4, R4, 0x1, -R5 ;  /* 0x0000000104047824 */ /* 0x004fce00078e0a05 */
.L_x_2520:
        /* <DEDUP_REMOVED lines=9> */
[----:B------:R-:W-:-:S11]  /*145e0*/  VIADD R8, R7, 0xffffffff ;  /* 0xffffffff07087836 */ /* 0x000fd60000000000 */
[----:B------:R-:W-:Y:S05]  /*145f0*/  @P1 BRA `(.L_x_2523) ;  /* 0x00000000001c1947 */ /* 0x000fea0003800000 */
[----:B------:R-:W-:Y:S01]  /*14600*/  ISETP.NE.AND P1, PT, R3, 0x1, PT ;  /* 0x000000010300780c */ /* 0x000fe20003f25270 */
[----:B------:R-:W-:-:S12]  /*14610*/  IMAD.MOV R7, RZ, RZ, -R7 ;  /* 0x000000ffff077224 */ /* 0x000fd800078e0a07 */
[----:B-1----:R-:W1:Y:S02]  /*14620*/  @P1 LDC.64 R4, c[0x0][0xae0] ;  /* 0x0002b800ff041b82 */ /* 0x002e640000000a00 */
[----:B-1----:R-:W-:-:S05]  /*14630*/  @P1 IMAD.HI.U32 R4, R7, R4, RZ ;  /* 0x0000000407041227 */ /* 0x002fca00078e00ff */
[----:B------:R-:W-:-:S04]  /*14640*/  @P1 SHF.R.U32.HI R7, RZ, R5, R4 ;  /* 0x00000005ff071219 */ /* 0x000fc80000011604 */
[----:B------:R-:W-:Y:S01]  /*14650*/  LOP3.LUT R8, RZ, R7, RZ, 0x33, !PT ;  /* 0x00000007ff087212 */ /* 0x000fe200078e33ff */
[----:B------:R-:W-:Y:S06]  /*14660*/  BRA `(.L_x_2524) ;  /* 0x0000000000107947 */ /* 0x000fec0003800000 */
.L_x_2523:
[----:B------:R-:W-:-:S13]  /*14670*/  ISETP.NE.AND P1, PT, R3, 0x1, PT ;  /* 0x000000010300780c */ /* 0x000fda0003f25270 */
[----:B-1----:R-:W1:Y:S02]  /*14680*/  @P1 LDC.64 R4, c[0x0][0xae0] ;  /* 0x0002b800ff041b82 */ /* 0x002e640000000a00 */
[----:B-1----:R-:W-:-:S05]  /*14690*/  @P1 IMAD.HI.U32 R4, R8, R4, RZ ;  /* 0x0000000408041227 */ /* 0x002fca00078e00ff */
[----:B------:R-:W-:-:S07]  /*146a0*/  @P1 SHF.R.U32.HI R8, RZ, R5, R4 ;  /* 0x00000005ff081219 */ /* 0x000fce0000011604 */
.L_x_2524:
[----:B------:R-:W-:Y:S05]  /*146b0*/  BSYNC B0 ;  /* 0x0000000000007941 */ /* 0x000fea0003800000 */
.L_x_2522:
[----:B------:R-:W-:-:S05]  /*146c0*/  IMAD R5, R8, R3, R3 ;  /* 0x0000000308057224 */ /* 0x000fca00078e0203 */
[----:B------:R-:W-:-:S07]  /*146d0*/  VIMNMX R2, R2, R5, PT ;  /* 0x0000000502027248 */ /* 0x000fce0003fe0100 */
.L_x_2521:
[----:B------:R-:W-:Y:S01]  /*146e0*/  VIADD R2, R2, 0x3f ;  /* 0x0000003f02027836 */ /* 0x000fe20000000000 */
[----:B------:R-:W-:Y:S01]  /*146f0*/  ULDC UR4, c[0x0][0xad4] ;  /* 0x0002b50000047ab9 */ /* 0x000fe20000000800 */
[----:B------:R-:W-:Y:S02]  /*14700*/  VIADD R4, R0, 0x3f ;  /* 0x0000003f00047836 */ /* 0x000fe40000000000 */
[----:B------:R-:W-:Y:S01]  /*14710*/  IMAD R7, R17, 0x40, -R6 ;  /* 0x0000004011077824 */ /* 0x000fe200078e0a06 */
[----:B-1----:R-:W-:-:S03]  /*14720*/  SHF.R.S32.HI R5, RZ, 0x1f, R2 ;  /* 0x0000001fff057819 */ /* 0x002fc60000011402 */
[----:B------:R-:W-:Y:S01]  /*14730*/  IMAD.IADD R7, R0, 0x1, R7 ;  /* 0x0000000100077824 */ /* 0x000fe200078e0207 */
[----:B------:R-:W-:Y:S02]  /*14740*/  LEA.HI R2, R5, R2, RZ, 0x6 ;  /* 0x0000000205027211 */ /* 0x000fe400078f30ff */
[----:B------:R-:W-:Y:S01]  /*14750*/  SHF.R.S32.HI R5, RZ, 0x1f, R4 ;  /* 0x0000001fff057819 */ /* 0x000fe20000011404 */
[----:B------:R-:W-:Y:S01]  /*14760*/  VIADD R0, R7, -UR4 ;  /* 0x8000000407007c36 */ /* 0x000fe20008000000 */
[----:B------:R-:W-:Y:S02]  /*14770*/  SHF.R.S32.HI R2, RZ, 0x6, R2 ;  /* 0x00000006ff027819 */ /* 0x000fe40000011402 */
[----:B------:R-:W-:-:S04]  /*14780*/  LEA.HI R5, R5, R4, RZ, 0x6 ;  /* 0x0000000405057211 */ /* 0x000fc800078f30ff */
[----:B------:R-:W-:-:S04]  /*14790*/  SHF.R.S32.HI R5, RZ, 0x6, R5 ;  /* 0x00000006ff057819 */ /* 0x000fc80000011405 */
[----:B------:R-:W-:-:S05]  /*147a0*/  VIMNMX R8, R5, R2, PT ;  /* 0x0000000205087248 */ /* 0x000fca0003fe0100 */
[----:B------:R1:W-:Y:S01]  /*147b0*/  STL [R1+0x14], R8 ;  /* 0x0000140801007387 */ /* 0x0003e20000100800 */
[----:B------:R-:W-:Y:S05]  /*147c0*/  @!P0 BRA `(.L_x_2525) ;  /* 0x0000000000488947 */ /* 0x000fea0003800000 */
[----:B------:R-:W-:Y:S01]  /*147d0*/  IMAD.MOV.U32 R2, RZ, RZ, R7 ;  /* 0x000000ffff027224 */ /* 0x000fe200078e0007 */
[----:B------:R-:W-:Y:S04]  /*147e0*/  BSSY B0, `(.L_x_2526) ;  /* 0x000000e000007945 */ /* 0x000fe80003800000 */
[----:B------:R-:W-:-:S13]  /*147f0*/  ISETP.GT.AND P0, PT, R2, -0x1, PT ;  /* 0xffffffff0200780c */ /* 0x000fda0003f04270 */
        /* <DEDUP_REMOVED lines=8> */
.L_x_2527:
[----:B------:R-:W-:-:S13]  /*14880*/  ISETP.NE.AND P0, PT, R3, 0x1, PT ;  /* 0x000000010300780c */ /* 0x000fda0003f05270 */
[----:B------:R-:W2:Y:S02]  /*14890*/  @P0 LDC.64 R4, c[0x0][0xae0] ;  /* 0x0002b800ff040b82 */ /* 0x000ea40000000a00 */
[----:B--2---:R-:W-:-:S05]  /*148a0*/  @P0 IMAD.HI.U32 R4, R2, R4, RZ ;  /* 0x0000000402040227 */ /* 0x004fca00078e00ff */
[----:B------:R-:W-:-:S07]  /*148b0*/  @P0 SHF.R.U32.HI R2, RZ, R5, R4 ;  /* 0x00000005ff020219 */ /* 0x000fce0000011604 */
.L_x_2528:
[----:B------:R-:W-:Y:S05]  /*148c0*/  BSYNC B0 ;  /* 0x0000000000007941 */ /* 0x000fea0003800000 */
.L_x_2526:
[----:B------:R-:W-:-:S05]  /*148d0*/  IMAD R3, R2, R3, RZ ;  /* 0x0000000302037224 */ /* 0x000fca00078e02ff */
[----:B------:R-:W-:-:S07]  /*148e0*/  VIMNMX R0, R0, R3, !PT ;  /* 0x0000000300007248 */ /* 0x000fce0007fe0100 */
.L_x_2525:
        /* <DEDUP_REMOVED lines=12> */
[----:B------:R-:W2:Y:S01]  /*149b0*/  LDL R2, [R1+0x20] ;  /* 0x0000200001027983 */ /* 0x000ea20000100800 */
        /* <DEDUP_REMOVED lines=13> */
[----:B---3--:R-:W-:Y:S01]  /*14a90*/  IADD3 R16, R0, UR5, R7 ;  /* 0x0000000500107c10 */ /* 0x008fe2000fffe007 */
[----:B------:R-:W-:Y:S06]  /*14aa0*/  BRA `(.L_x_2531) ;  /* 0x0000003000ac7947 */ /* 0x000fec0003800000 */
.L_x_2530:
        /* <DEDUP_REMOVED lines=11> */
[----:B------:R-:W-:Y:S01]  /*14b60*/  MOV R4, UR6 ;  /* 0x0000000600047c02 */ /* 0x000fe20008000f00 */
[----:B------:R-:W-:Y:S01]  /*14b70*/  IMAD.U32 R5, RZ, RZ, UR7 ;  /* 0x00000007ff057e24 */ /* 0x000fe2000f8e00ff */
[----:B------:R-:W2:Y:S01]  /*14b80*/  LDC.64 R2, c[0x4][R2] ;  /* 0x0100000002027b82 */ /* 0x000ea20000000a00 */
[----:B------:R-:W-:Y:S02]  /*14b90*/  IMAD.U32 R6, RZ, RZ, UR8 ;  /* 0x00000008ff067e24 */ /* 0x000fe4000f8e00ff */
[----:B------:R-:W-:Y:S02]  /*14ba0*/  IMAD.U32 R7, RZ, RZ, UR9 ;  /* 0x00000009ff077e24 */ /* 0x000fe4000f8e00ff */
[----:B------:R-:W-:-:S02]  /*14bb0*/  IMAD.U32 R10, RZ, RZ, UR4 ;  /* 0x00000004ff0a7e24 */ /* 0x000fc4000f8e00ff */
[----:B------:R-:W-:Y:S02]  /*14bc0*/  IMAD.U32 R11, RZ, RZ, UR5 ;  /* 0x00000005ff0b7e24 */ /* 0x000fe4000f8e00ff */
[----:B-1----:R-:W-:Y:S02]  /*14bd0*/  IMAD.MOV.U32 R8, RZ, RZ, 0x70 ;  /* 0x00000070ff087424 */ /* 0x002fe400078e00ff */
[----:B------:R-:W-:Y:S02]  /*14be0*/  IMAD.MOV.U32 R12, RZ, RZ, 0x1 ;  /* 0x00000001ff0c7424 */ /* 0x000fe400078e00ff */
[----:B0-----:R-:W-:-:S07]  /*14bf0*/  IMAD.MOV.U32 R13, RZ, RZ, RZ ;  /* 0x000000ffff0d7224 */ /* 0x001fce00078e00ff */
[----:B------:R-:W-:-:S07]  /*14c00*/  LEPC R20, `(.L_x_2532) ;  /* 0x000000001014794e */ /* 0x000fce0000000000 */
[----:B--2---:R-:W-:Y:S05]  /*14c10*/  CALL.ABS.NOINC R2 ;  /* 0x0000000002007343 */ /* 0x004fea0003c00000 */
.L_x_2532:
        /* <DEDUP_REMOVED lines=9> */
[----:B------:R-:W-:Y:S02]  /*14cb0*/  IMAD.U32 R4, RZ, RZ, UR6 ;  /* 0x00000006ff047e24 */ /* 0x000fe4000f8e00ff */
[----:B------:R-:W-:Y:S02]  /*14cc0*/  IMAD.U32 R5, RZ, RZ, UR7 ;  /* 0x00000007ff057e24 */ /* 0x000fe4000f8e00ff */
[----:B------:R-:W-:Y:S02]  /*14cd0*/  IMAD.U32 R6, RZ, RZ, UR8 ;  /* 0x00000008ff067e24 */ /* 0x000fe4000f8e00ff */
[----:B------:R-:W-:-:S02]  /*14ce0*/  IMAD.U32 R7, RZ, RZ, UR9 ;  /* 0x00000009ff077e24 */ /* 0x000fc4000f8e00ff */
[----:B------:R-:W-:Y:S02]  /*14cf0*/  IMAD.U32 R10, RZ, RZ, UR4 ;  /* 0x00000004ff0a7e24 */ /* 0x000fe4000f8e00ff */
[----:B------:R-:W-:Y:S02]  /*14d00*/  IMAD.U32 R11, RZ, RZ, UR5 ;  /* 0x00000005ff0b7e24 */ /* 0x000fe4000f8e00ff */
[----:B-1----:R-:W-:Y:S02]  /*14d10*/  IMAD.MOV.U32 R8, RZ, RZ, 0x70 ;  /* 0x00000070ff087424 */ /* 0x002fe400078e00ff */
[----:B------:R-:W-:Y:S02]  /*14d20*/  IMAD.MOV.U32 R12, RZ, RZ, 0x1 ;  /* 0x00000001ff0c7424 */ /* 0x000fe400078e00ff */
[----:B0-2---:R-:W-:-:S07]  /*14d30*/  IMAD.MOV.U32 R13, RZ, RZ, RZ ;  /* 0x000000ffff0d7224 */ /* 0x005fce00078e00ff */
[----:B------:R-:W-:-:S07]  /*14d40*/  LEPC R20, `(.L_x_2534) ;  /* 0x000000001014794e */ /* 0x000fce0000000000 */
[----:B---3--:R-:W-:Y:S05]  /*14d50*/  CALL.ABS.NOINC R2 ;  /* 0x0000000002007343 */ /* 0x008fea0003c00000 */
.L_x_2534:
[----:B------:R-:W-:Y:S01]  /*14d60*/  MOV R2, 0x0 ;  /* 0x0000000000027802 */ /* 0x000fe20000000f00 */
[----:B------:R-:W-:Y:S01]  /*14d70*/  ULDC.64 UR6, c[0x4][0x88] ;  /* 0x0100220000067ab9 */ /* 0x000fe20000000a00 */
[----:B------:R-:W-:Y:S01]  /*14d80*/  ULDC.64 UR8, c[0x4][0x90] ;  /* 0x0100240000087ab9 */ /* 0x000fe20000000a00 */
[----:B------:R-:W-:Y:S01]  /*14d90*/  ULDC.64 UR4, c[0x4][0x18] ;  /* 0x0100060000047ab9 */ /* 0x000fe20000000a00 */
[----:B------:R-:W-:Y:S01]  /*14da0*/  MOV R4, UR6 ;  /* 0x0000000600047c02 */ /* 0x000fe20008000f00 */
[----:B------:R-:W-:Y:S01]  /*14db0*/  IMAD.U32 R5, RZ, RZ, UR7 ;  /* 0x00000007ff057e24 */ /* 0x000fe2000f8e00ff */
        /* <DEDUP_REMOVED lines=10> */
.L_x_2533:
[----:B------:R-:W2:Y:S01]  /*14e60*/  LDL.LU R7, [R1+0x18] ;  /* 0x0000180001077983 */ /* 0x000ea20000300800 */
[----:B------:R-:W3:Y:S01]  /*14e70*/  LDC R0, c[0x0][0x428] ;  /* 0x00010a00ff007b82 */ /* 0x000ee20000000800 */
[----:B------:R-:W-:Y:S01]  /*14e80*/  ULDC.64 UR4, c[0x0][0xaf0] ;  /* 0x0002bc0000047ab9 */ /* 0x000fe20000000a00 */
[----:B------:R-:W-:Y:S01]  /*14e90*/  IMAD.MOV.U32 R4, RZ, RZ, R19 ;  /* 0x000000ffff047224 */ /* 0x000fe200078e0013 */
[----:B------:R-:W4:Y:S01]  /*14ea0*/  S2R R6, SR_TID.X ;  /* 0x0000000000067919 */ /* 0x000f220000002100 */
[----:B------:R-:W-:Y:S01]  /*14eb0*/  ULDC.64 UR6, c[0x0][0x208] ;  /* 0x0000820000067ab9 */ /* 0x000fe20000000a00 */
[----:B---3--:R-:W-:Y:S01]  /*14ec0*/  ISETP.NE.AND P0, PT, R0, 0x1, PT ;  /* 0x000000010000780c */ /* 0x008fe20003f05270 */
[----:B------:R-:W-:Y:S01]  /*14ed0*/  IMAD.MOV.U32 R0, RZ, RZ, R18 ;  /* 0x000000ffff007224 */ /* 0x000fe200078e0012 */
[----:B----4-:R-:W-:-:S11]  /*14ee0*/  LOP3.LUT R6, R6, 0x1f, RZ, 0xc0, !PT ;  /* 0x0000001f06067812 */ /* 0x010fd600078ec0ff */
[----:B------:R-:W3:Y:S08]  /*14ef0*/  @P0 LDC R3, c[0x0][0x42c] ;  /* 0x00010b00ff030b82 */ /* 0x000ef00000000800 */
[----:B------:R-:W4:Y:S01]  /*14f00*/  @P0 LDC R5, c[0x0][0x430] ;  /* 0x00010c00ff050b82 */ /* 0x000f220000000800 */
[----:B---3--:R-:W-:-:S05]  /*14f10*/  @P0 IMAD.HI.U32 R2, R18, R3, RZ ;  /* 0x0000000312020227 */ /* 0x008fca00078e00ff */
[----:B----4-:R-:W-:Y:S02]  /*14f20*/  @P0 SHF.R.U32.HI R0, RZ, R5, R2 ;  /* 0x00000005ff000219 */ /* 0x010fe40000011602 */
[----:B------:R-:W-:-:S04]  /*14f30*/  ISETP.NE.U32.AND P0, PT, RZ, UR4, PT ;  /* 0x00000004ff007c0c */ /* 0x000fc8000bf05070 */
[----:B------:R-:W-:Y:S01]  /*14f40*/  ISETP.NE.AND.EX P0, PT, RZ, UR5, PT, P0 ;  /* 0x00000005ff007c0c */ /* 0x000fe2000bf05300 */
[----:B------:R-:W-:-:S12]  /*14f50*/  ULDC.64 UR4, c[0x0][0xaf8] ;  /* 0x0002be0000047ab9 */ /* 0x000fd80000000a00 */
[----:B------:R-:W3:Y:S01]  /*14f60*/  @P0 LDC.64 R2, c[0x0][0xaf0] ;  /* 0x0002bc00ff020b82 */ /* 0x000ee20000000a00 */
[----:B------:R-:W-:-:S04]  /*14f70*/  ISETP.NE.AND P6, PT, R6, RZ, PT ;  /* 0x000000ff0600720c */ /* 0x000fc80003fc5270 */
[----:B------:R-:W-:-:S09]  /*14f80*/  PLOP3.LUT P1, PT, P6, PT, PT, 0x8, 0x0 ;  /* 0x000000000000781c */ /* 0x000fd2000372e170 */
[----:B------:R-:W-:Y:S01]  /*14f90*/  VOTEU.ALL UP1, P6 ;  /* 0x00000000003f7886 */ /* 0x000fe20003020000 */
[----:B---3--:R-:W-:-:S05]  /*14fa0*/  @P0 IMAD.WIDE R2, R19, 0x4, R2 ;  /* 0x0000000413020825 */ /* 0x008fca00078e0202 */
[----:B------:R3:W5:Y:S01]  /*14fb0*/  @P0 LDG.E R4, desc[UR6][R2.64] ;  /* 0x0000000602040981 */ /* 0x000762000c1e1900 */
[----:B------:R-:W-:Y:S01]  /*14fc0*/  ISETP.NE.U32.AND P0, PT, RZ, UR4, PT ;  /* 0x00000004ff007c0c */ /* 0x000fe2000bf05070 */
[----:B------:R-:W-:-:S03]  /*14fd0*/  @!UP1 UIADD3 UR8, UP0, UR54, 0x270, URZ ;  /* 0x0000027036089890 */ /* 0x000fc6000ff1e03f */
[----:B------:R-:W-:Y:S01]  /*14fe0*/  ISETP.NE.AND.EX P0, PT, RZ, UR5, PT, P0 ;  /* 0x00000005ff007c0c */ /* 0x000fe2000bf05300 */
[----:B------:R-:W-:-:S03]  /*14ff0*/  @!UP1 UIADD3.X UR9, URZ, UR55, URZ, UP0, !UPT ;  /* 0x000000373f099290 */ /* 0x000fc600087fe43f */
[----:B------:R-:W-:Y:S01]  /*15000*/  SEL R6, R19, RZ, !P0 ;  /* 0x000000ff13067207 */ /* 0x000fe20004000000 */
[----:B------:R-:W-:Y:S01]  /*15010*/  VOTEU.ALL UP0, P6 ;  /* 0x00000000003f7886 */ /* 0x000fe20003000000 */
[----:B--23--:R-:W-:-:S07]  /*15020*/  IMAD R17, R17, 0x40, R7 ;  /* 0x0000004011117824 */ /* 0x00cfce00078e0207 */
.L_x_2535:
        /* <DEDUP_REMOVED lines=9> */
[----:B--2---:R-:W-:Y:S05]  /*150c0*/  @P1 BRA.U.ANY `(.L_x_2535) ;  /* 0xfffffffd00d81947 */ /* 0x004fea000393ffff */
[----:B------:R-:W1:Y:S01]  /*150d0*/  LDL R5, [R1+0x14] ;  /* 0x0000140001057983 */ /* 0x000e620000100800 */
[----:B------:R-:W2:Y:S01]  /*150e0*/  LDC.64 R2, c[0x0][0x3f8] ;  /* 0x0000fe00ff027b82 */ /* 0x000ea20000000a00 */
[----:B------:R-:W-:Y:S02]  /*150f0*/  ULDC.64 UR4, c[0x0][0xb00] ;  /* 0x0002c00000047ab9 */ /* 0x000fe40000000a00 */
[----:B--2---:R-:W-:Y:S01]  /*15100*/  LOP3.LUT P0, RZ, R2, UR4, RZ, 0xfc, !PT ;  /* 0x0000000402ff7c12 */ /* 0x004fe2000f80fcff */
[----:B------:R-:W-:-:S03]  /*15110*/  UMOV UR4, 0xffffffff ;  /* 0xffffffff00047882 */ /* 0x000fc60000000000 */
[----:B------:R-:W-:-:S04]  /*15120*/  LOP3.LUT P0, RZ, R3, UR5, RZ, 0xfc, P0 ;  /* 0x0000000503ff7c12 */ /* 0x000fc8000800fcff */
[----:B-----5:R-:W-:Y:S01]  /*15130*/  SEL R7, R4, RZ, !P0 ;  /* 0x000000ff04077207 */ /* 0x020fe20004000000 */
[----:B-1----:R-:W-:Y:S01]  /*15140*/  VIADD R8, R5, 0xffffffff ;  /* 0xffffffff05087836 */ /* 0x002fe20000000000 */
[----:B------:R-:W-:Y:S07]  /*15150*/  BRA.DIV UR4, `(.L_x_2536) ;  /* 0x0000003e04f07947 */ /* 0x000fee000b800000 */
.L_x_2607:
[----:B------:R-:W-:Y:S01]  /*15160*/  UMOV UR4, 0xffffffff ;  /* 0xffffffff00047882 */ /* 0x000fe20000000000 */
[----:B------:R-:W-:Y:S02]  /*15170*/  SHF.R.S32.HI R5, RZ, 0x1f, R4 ;  /* 0x0000001fff057819 */ /* 0x000fe40000011404 */
[----:B------:R-:W-:Y:S05]  /*15180*/  BRA.DIV UR4, `(.L_x_2537) ;  /* 0x0000004204187947 */ /* 0x000fea000b800000 */
[----:B------:R-:W-:-:S13]  /*15190*/  ELECT P6, URZ, PT ;  /* 0x00000000003f782f */ /* 0x000fda00038c0000 */
.L_x_2610:
[----:B------:R-:W-:Y:S05]  /*151a0*/  @!P6 BRA `(.L_x_2538) ;  /* 0x000000040000e947 */ /* 0x000fea0003800000 */
[----:B------:R-:W-:-:S04]  /*151b0*/  ISETP.NE.U32.AND P0, PT, R2, RZ, PT ;  /* 0x000000ff0200720c */ /* 0x000fc80003f05070 */
[----:B------:R-:W-:-:S13]  /*151c0*/  ISETP.NE.AND.EX P0, PT, R3, RZ, PT, P0 ;  /* 0x000000ff0300720c */ /* 0x000fda0003f05300 */
[----:B------:R-:W-:Y:S05]  /*151d0*/  @!P0 BRA `(.L_x_2539) ;  /* 0x00000000004c8947 */ /* 0x000fea0003800000 */
[----:B------:R-:W1:Y:S01]  /*151e0*/  LDC R12, c[0x0][0x41c] ;  /* 0x00010700ff0c7b82 */ /* 0x000e620000000800 */
[----:B------:R-:W-:Y:S01]  /*151f0*/  IMAD.MOV.U32 R7, RZ, RZ, R8 ;  /* 0x000000ffff077224 */ /* 0x000fe200078e0008 */
[----:B------:R-:W-:Y:S01]  /*15200*/  ULDC.64 UR4, c[0x0][0x408] ;  /* 0x0001020000047ab9 */ /* 0x000fe20000000a00 */
        /* <DEDUP_REMOVED lines=16> */
.L_x_2539:
        /* <DEDUP_REMOVED lines=9> */
.L_x_2611:
        /* <DEDUP_REMOVED lines=11> */
.L_x_2541:
        /* <DEDUP_REMOVED lines=14> */
[----:B--2---:R-:W-:Y:S02]  /*15530*/  LEA R9, R11, R12, 0xd ;  /* 0x0000000c0b097211 */ /* 0x004fe400078e68ff */
[----:B---3--:R-:W-:Y:S02]  /*15540*/  R2UR UR4, R10 ;  /* 0x000000000a0472ca */ /* 0x008fe400000e0000 */
[----:B------:R-:W-:-:S11]  /*15550*/  R2UR UR8, R9 ;  /* 0x00000000090872ca */ /* 0x000fd600000e0000 */
[----:B------:R-:W-:Y:S02]  /*15560*/  ULEA UR11, UR11, UR4, 0x6 ;  /* 0x000000040b0b7291 */ /* 0x000fe4000f8e303f */
[----:B------:R-:W-:Y:S01]  /*15570*/  UIADD3 UR8, UR8, 0x22400, URZ ;  /* 0x0002240008087890 */ /* 0x000fe2000fffe03f */
[----:B------:R-:W-:-:S08]  /*15580*/  UMOV UR4, 0x0 ;  /* 0x0000000000047882 */ /* 0x000fd00000000000 */
[----:B------:R1:W-:Y:S02]  /*15590*/  UTMALDG.4D [UR8], [UR6], desc[UR4] ;  /* 0x00000408060075b4 */ /* 0x0003e40008019000 */
[----:B-1----:R-:W-:Y:S01]  /*155a0*/  NOP ;  /* 0x0000000000007918 */ /* 0x002fe20000000000 */
.L_x_2538:
[----:B------:R-:W1:Y:S01]  /*155b0*/  S2R R12, SR_CgaCtaId ;  /* 0x00000000000c7919 */ /* 0x000e620000008800 */
[----:B------:R-:W-:Y:S05]  /*155c0*/  WARPSYNC.ALL ;  /* 0x0000000000007948 */ /* 0x000fea0003800000 */
[----:B------:R-:W-:Y:S01]  /*155d0*/  BAR.SYNC.DEFER_BLOCKING 0x8, 0xa0 ;  /* 0x0202800000007b1d */ /* 0x000fe20000010000 */
[----:B------:R-:W-:Y:S02]  /*155e0*/  ELECT P0, URZ, PT ;  /* 0x00000000003f782f */ /* 0x000fe40003800000 */
[----:B------:R-:W-:-:S03]  /*155f0*/  MOV R11, 0x400 ;  /* 0x00000400000b7802 */ /* 0x000fc60000000f00 */
[----:B------:R-:W-:Y:S01]  /*15600*/  BSSY B0, `(.L_x_2542) ;  /* 0x000004c000007945 */ /* 0x000fe20003800000 */
[----:B-1----:R-:W-:-:S07]  /*15610*/  LEA R11, R12, R11, 0x18 ;  /* 0x0000000b0c0b7211 */ /* 0x002fce00078ec0ff */
        /* <DEDUP_REMOVED lines=8> */
[----:B------:R-:W-:Y:S01]  /*156a0*/  IMAD.MOV.U32 R6, RZ, RZ, 0x2000 ;  /* 0x00002000ff067424 */ /* 0x000fe200078e00ff */
[----:B------:R-:W-:Y:S01]  /*156b0*/  UIADD3 UR4, UP0, UR54, 0x770, URZ ;  /* 0x0000077036047890 */ /* 0x000fe2000ff1e03f */
[----:B------:R-:W-:Y:S01]  /*156c0*/  MOV R9, UR46 ;  /* 0x0000002e00097c02 */ /* 0x000fe20008000f00 */
[----:B------:R-:W-:Y:S01]  /*156d0*/  UMOV UR7, 0x12f00000 ;  /* 0x12f0000000077882 */ /* 0x000fe20000000000 */
[----:B------:R-:W-:Y:S01]  /*156e0*/  UMOV UR10, URZ ;  /* 0x0000003f000a7c82 */ /* 0x000fe20008000000 */
[----:B------:R1:W-:Y:S01]  /*156f0*/  SYNCS.ARRIVE.TRANS64 RZ, [R11+URZ+0x38800], R6 ;  /* 0x038800060bff79a7 */ /* 0x0003e2000800003f */
[----:B------:R-:W-:Y:S01]  /*15700*/  UIADD3 UR8, UR16, 0x20400, URZ ;  /* 0x0002040010087890 */ /* 0x000fe2000fffe03f */
[----:B------:R-:W-:Y:S01]  /*15710*/  R2UR UR46, R9 ;  /* 0x00000000092e72ca */ /* 0x000fe200000e0000 */
[----:B------:R-:W-:-:S02]  /*15720*/  UIADD3 UR9, UR16, 0x38800, URZ ;  /* 0x0003880010097890 */ /* 0x000fc4000fffe03f */
[----:B------:R-:W-:Y:S02]  /*15730*/  UIADD3.X UR5, URZ, UR55, URZ, UP0, !UPT ;  /* 0x000000373f057290 */ /* 0x000fe400087fe43f */
[----:B------:R-:W-:Y:S01]  /*15740*/  UIADD3 UR40, UR16, 0x28400, URZ ;  /* 0x0002840010287890 */ /* 0x000fe2000fffe03f */
[----:B------:R-:W-:Y:S01]  /*15750*/  UMOV UR42, 0x100 ;  /* 0x00000100002a7882 */ /* 0x000fe20000000000 */
[----:B-1----:R-:W-:Y:S01]  /*15760*/  IMAD.MOV.U32 R6, RZ, RZ, 0x10000 ;  /* 0x00010000ff067424 */ /* 0x002fe200078e00ff */
[----:B------:R-:W-:Y:S02]  /*15770*/  MOV R10, UR42 ;  /* 0x0000002a000a7c02 */ /* 0x000fe40008000f00 */
[----:B------:R1:W-:Y:S01]  /*15780*/  UTMALDG.4D [UR8], [UR14], desc[UR6] ;  /* 0x000006080e0075b4 */ /* 0x0003e20008019000 */
[----:B------:R-:W-:Y:S01]  /*15790*/  UMOV UR42, 0x40 ;  /* 0x00000040002a7882 */ /* 0x000fe20000000000 */
[----:B------:R-:W-:Y:S01]  /*157a0*/  UMOV UR43, UR11 ;  /* 0x0000000b002b7c82 */ /* 0x000fe20008000000 */
[----:B------:R-:W-:Y:S01]  /*157b0*/  UMOV UR44, UR12 ;  /* 0x0000000c002c7c82 */ /* 0x000fe20008000000 */
        /* <DEDUP_REMOVED lines=19> */
[----:B--2---:R-:W-:Y:S01]  /*158f0*/  MOV R6, UR47 ;  /* 0x0000002f00067c02 */ /* 0x004fe20008000f00 */
[----:B------:R-:W-:Y:S01]  /*15900*/  UIADD3 UR9, UR16, 0x38810, URZ ;  /* 0x0003881010097890 */ /* 0x000fe2000fffe03f */
[----:B------:R-:W-:Y:S01]  /*15910*/  UMOV UR26, 0x180 ;  /* 0x00000180001a7882 */ /* 0x000fe20000000000 */
[----:B------:R-:W-:Y:S01]  /*15920*/  UMOV UR27, UR11 ;  /* 0x0000000b001b7c82 */ /* 0x000fe20008000000 */
[----:B------:R-:W-:Y:S01]  /*15930*/  UMOV UR28, UR12 ;  /* 0x0000000c001c7c82 */ /* 0x000fe20008000000 */
[----:B------:R-:W-:Y:S01]  /*15940*/  UMOV UR29, UR13 ;  /* 0x0000000d001d7c82 */ /* 0x000fe20008000000 */
[----:B------:R-:W-:-:S02]  /*15950*/  UMOV UR18, 0x1c0 ;  /* 0x000001c000127882 */ /* 0x000fc40000000000 */
        /* <DEDUP_REMOVED lines=9> */
[----:B------:R-:W-:Y:S01]  /*159f0*/  UMOV UR17, UR9 ;  /* 0x0000000900117c82 */ /* 0x000fe20008000000 */
[----:B------:R1:W-:Y:S01]  /*15a00*/  UTMALDG.4D [UR40], [UR4], desc[UR6] ;  /* 0x00000628040075b4 */ /* 0x0003e20008019000 */
[----:B------:R-:W-:Y:S01]  /*15a10*/  R2UR UR47, R6 ;  /* 0x00000000062f72ca */ /* 0x000fe200000e0000 */
[----:B------:R2:W-:Y:S01]  /*15a20*/  UTMALDG.4D [UR56], [UR4], desc[UR6] ;  /* 0x00000638040075b4 */ /* 0x0005e20008019000 */
[----:B------:R2:W-:Y:S01]  /*15a30*/  UTMALDG.4D [UR48], [UR4], desc[UR6] ;  /* 0x00000630040075b4 */ /* 0x0005e20008019000 */
[----:B-1----:R-:W-:Y:S01]  /*15a40*/  R2UR UR42, R10 ;  /* 0x000000000a2a72ca */ /* 0x002fe200000e0000 */
[----:B------:R-:W-:-:S02]  /*15a50*/  UIADD3 UR40, UR16, 0x2e400, URZ ;  /* 0x0002e40010287890 */ /* 0x000fc4000fffe03f */
[----:B------:R-:W-:-:S10]  /*15a60*/  UIADD3 UR16, UR16, 0x34400, URZ ;  /* 0x0003440010107890 */ /* 0x000fd4000fffe03f */
[----:B------:R2:W-:Y:S01]  /*15a70*/  UTMALDG.4D [UR40], [UR4], desc[UR6] ;  /* 0x00000628040075b4 */ /* 0x0005e20008019000 */
[----:B------:R2:W-:Y:S01]  /*15a80*/  UTMALDG.4D [UR32], [UR4], desc[UR6] ;  /* 0x00000620040075b4 */ /* 0x0005e20008019000 */
[----:B------:R2:W-:Y:S01]  /*15a90*/  UTMALDG.4D [UR24], [UR4], desc[UR6] ;  /* 0x00000618040075b4 */ /* 0x0005e20008019000 */
[----:B------:R2:W-:Y:S02]  /*15aa0*/  UTMALDG.4D [UR16], [UR4], desc[UR6] ;  /* 0x00000610040075b4 */ /* 0x0005e40008019000 */
[----:B--2---:R-:W-:Y:S01]  /*15ab0*/  NOP ;  /* 0x0000000000007918 */ /* 0x004fe20000000000 */
.L_x_2543:
[----:B------:R-:W-:Y:S05]  /*15ac0*/  BSYNC B0 ;  /* 0x0000000000007941 */ /* 0x000fea0003800000 */
.L_x_2542:
        /* <DEDUP_REMOVED lines=8> */
[----:B-1----:R-:W-:-:S05]  /*15b50*/  IMAD.U32 R6, RZ, RZ, UR4 ;  /* 0x00000004ff067e24 */ /* 0x002fca000f8e00ff */
[----:B------:R-:W-:-:S04]  /*15b60*/  SHF.L.U32 R6, R6, 0x1f, RZ ;  /* 0x0000001f06067819 */ /* 0x000fc800000006ff */
[----:B------:R-:W1:Y:S02]  /*15b70*/  SYNCS.PHASECHK.TRANS64.TRYWAIT P0, [R11+URZ+0x38820], R6 ;  /* 0x038820060b0075a7 */ /* 0x000e64000800017f */
[----:B-1----:R-:W-:Y:S05]  /*15b80*/  @!P0 BRA `(.L_x_2544) ;  /* 0x0000003400cc8947 */ /* 0x002fea0003800000 */
.L_x_2612:
[----:B------:R-:W-:Y:S01]  /*15b90*/  ULDC.64 UR38, c[0x0][0x3f8] ;  /* 0x0000fe0000267ab9 */ /* 0x000fe20000000a00 */
[----:B------:R-:W-:Y:S01]  /*15ba0*/  ULDC.64 UR46, c[0x0][0x408] ;  /* 0x00010200002e7ab9 */ /* 0x000fe20000000a00 */
        /* <DEDUP_REMOVED lines=11> */
.L_x_2613:
        /* <DEDUP_REMOVED lines=11> */
.L_x_2548:
        /* <DEDUP_REMOVED lines=43> */
[----:B------:R-:W-:-:S02]  /*15fc0*/  UMOV UR10, UR21 ;  /* 0x00000015000a7c82 */ /* 0x000fc40008000000 */
[----:B------:R1:W-:Y:S01]  /*15fd0*/  UTMALDG.4D [UR8], [UR4], desc[UR6] ;  /* 0x00000608040075b4 */ /* 0x0003e20008019000 */
        /* <DEDUP_REMOVED lines=12> */
.L_x_2546:
[----:B------:R-:W-:Y:S05]  /*160a0*/  BSYNC B0 ;  /* 0x0000000000007941 */ /* 0x000fea0003800000 */
.L_x_2545:
        /* <DEDUP_REMOVED lines=47> */
.L_x_2555:
[----:B-1----:R-:W1:Y:S01]  /*163a0*/  S2R R3, SR_CgaCtaId ;  /* 0x0000000000037919 */ /* 0x002e620000008800 */
[----:B------:R-:W-:-:S04]  /*163b0*/  MOV R2, 0x400 ;  /* 0x0000040000027802 */ /* 0x000fc80000000f00 */
[----:B-1----:R-:W-:Y:S02]  /*163c0*/  LEA R2, R3, R2, 0x18 ;  /* 0x0000000203027211 */ /* 0x002fe400078ec0ff */
[----:B------:R-:W-:-:S03]  /*163d0*/  SHF.L.U32 R3, R13, 0x1f, RZ ;  /* 0x0000001f0d037819 */ /* 0x000fc600000006ff */
[----:B------:R-:W-:-:S04]  /*163e0*/  IMAD R2, R14, 0x8, R2 ;  /* 0x000000080e027824 */ /* 0x000fc800078e0202 */
[----:B------:R-:W1:Y:S02]  /*163f0*/  SYNCS.PHASECHK.TRANS64.TRYWAIT P0, [R2+URZ+0x38840], R3 ;  /* 0x03884003020075a7 */ /* 0x000e64000800017f */
[----:B-1----:R-:W-:Y:S05]  /*16400*/  @!P0 BRA `(.L_x_2556) ;  /* 0x0000002c00e08947 */ /* 0x002fea0003800000 */
.L_x_2614:
        /* <DEDUP_REMOVED lines=11> */
.L_x_2557:
        /* <DEDUP_REMOVED lines=15> */
[----:B------:R-:W-:Y:S02]  /*165b0*/  R2UR UR8, R6 ;  /* 0x00000000060872ca */ /* 0x000fe400000e0000 */
[----:B---3--:R-:W-:-:S04]  /*165c0*/  LEA R8, R8, R9, 0x6 ;  /* 0x0000000908087211 */ /* 0x008fc800078e30ff */
[----:B------:R-:W-:-:S07]  /*165d0*/  R2UR UR11, R8 ;  /* 0x00000000080b72ca */ /* 0x000fce00000e0000 */
[----:B------:R-:W-:-:S09]  /*165e0*/  UIADD3 UR8, UR8, 0x22400, URZ ;  /* 0x0002240008087890 */ /* 0x000fd2000fffe03f */
[----:B------:R2:W-:Y:S01]  /*165f0*/  UTMALDG.4D [UR8], [UR4], desc[UR6] ;  /* 0x00000608040075b4 */ /* 0x0005e20008019000 */
[----:B------:R-:W3:Y:S02]  /*16600*/  SYNCS.PHASECHK.TRANS64.TRYWAIT P0, [R2+URZ+0x38860], R3 ;  /* 0x03886003020075a7 */ /* 0x000ee4000800017f */
[----:B--23--:R-:W-:Y:S05]  /*16610*/  @!P0 BRA `(.L_x_2558) ;  /* 0x0000002c00708947 */ /* 0x00cfea0003800000 */
.L_x_2615:
        /* <DEDUP_REMOVED lines=8> */
.L_x_2559:
        /* <DEDUP_REMOVED lines=54> */
.L_x_2554:
[----:B------:R-:W-:Y:S05]  /*16a00*/  BSYNC B2 ;  /* 0x0000000000027941 */ /* 0x000fea0003800000 */
.L_x_2553:
[----:B------:R-:W2:Y:S02]  /*16a10*/  LDL R2, [R1+0x14] ;  /* 0x0000140001027983 */ /* 0x000ea40000100800 */
[----:B--2---:R-:W-:-:S07]  /*16a20*/  VIADD R8, R2, 0xfffffffd ;  /* 0xfffffffd02087836 */ /* 0x004fce0000000000 */
.L_x_2552:
[----:B------:R-:W-:Y:S05]  /*16a30*/  BSYNC B1 ;  /* 0x0000000000017941 */ /* 0x000fea0003800000 */
.L_x_2551:
[----:B------:R-:W2:Y:S01]  /*16a40*/  LDL.LU R2, [R1+0x14] ;  /* 0x0000140001027983 */ /* 0x000ea20000300800 */
[----:B------:R-:W-:Y:S01]  /*16a50*/  VIADD R10, R10, 0xfffffffe ;  /* 0xfffffffe0a0a7836 */ /* 0x000fe20000000000 */
[----:B--2---:R-:W-:-:S04]  /*16a60*/  LOP3.LUT R3, RZ, R2, RZ, 0x33, !PT ;  /* 0x00000002ff037212 */ /* 0x004fc800078e33ff */
[----:B------:R-:W-:-:S13]  /*16a70*/  ISETP.NE.AND P0, PT, R10, R3, PT ;  /* 0x000000030a00720c */ /* 0x000fda0003f05270 */
[----:B------:R-:W-:Y:S05]  /*16a80*/  @!P0 BRA `(.L_x_2550) ;  /* 0x0000001000388947 */ /* 0x000fea0003800000 */
.L_x_2574:
        /* <DEDUP_REMOVED lines=29> */
[----:B------:R-:W-:-:S06]  /*16c60*/  LEA.HI.X R7, R2, UR39, R3, 0x2, P0 ;  /* 0x0000002702077c11 */ /* 0x000fcc00080f1403 */
[----:B------:R1:W5:Y:S03]  /*16c70*/  LDG.E R7, desc[UR4][R6.64] ;  /* 0x0000000406077981 */ /* 0x000366000c1e1900 */
.L_x_2562:
[----:B------:R-:W2:Y:S01]  /*16c80*/  S2R R3, SR_CgaCtaId ;  /* 0x0000000000037919 */ /* 0x000ea20000008800 */
[----:B------:R-:W-:-:S04]  /*16c90*/  MOV R2, 0x400 ;  /* 0x0000040000027802 */ /* 0x000fc80000000f00 */
[----:B--2---:R-:W-:Y:S02]  /*16ca0*/  LEA R2, R3, R2, 0x18 ;  /* 0x0000000203027211 */ /* 0x004fe400078ec0ff */
[----:B------:R-:W-:-:S03]  /*16cb0*/  SHF.L.U32 R3, R10, 0x1f, RZ ;  /* 0x0000001f0a037819 */ /* 0x000fc600000006ff */
[----:B------:R-:W-:-:S04]  /*16cc0*/  IMAD R2, R9, 0x8, R2 ;  /* 0x0000000809027824 */ /* 0x000fc800078e0202 */
[----:B------:R-:W2:Y:S02]  /*16cd0*/  SYNCS.PHASECHK.TRANS64.TRYWAIT P0, [R2+URZ+0x38840], R3 ;  /* 0x03884003020075a7 */ /* 0x000ea4000800017f */
[----:B--2---:R-:W-:Y:S05]  /*16ce0*/  @!P0 BRA `(.L_x_2563) ;  /* 0x0000002400d08947 */ /* 0x004fea0003800000 */
.L_x_2616:
        /* <DEDUP_REMOVED lines=11> */
.L_x_2564:
[----:B------:R-:W3:Y:S01]  /*16da0*/  LDL R12, [R1+0x8] ;  /* 0x00000800010c7983 */ /* 0x000ee20000100800 */
[----:B-1----:R-:W-:Y:S01]  /*16db0*/  MOV R6, 0x400 ;  /* 0x0000040000067802 */ /* 0x002fe20000000f00 */
        /* <DEDUP_REMOVED lines=19> */
.L_x_2617:
        /* <DEDUP_REMOVED lines=8> */
.L_x_2566:
        /* <DEDUP_REMOVED lines=53> */
.L_x_2561:
[----:B------:R-:W-:Y:S05]  /*172c0*/  BSYNC B1 ;  /* 0x0000000000017941 */ /* 0x000fea0003800000 */
.L_x_2560:
        /* <DEDUP_REMOVED lines=10> */
[----:B------:R-:W-:Y:S01]  /*17370*/  ISETP.NE.U32.AND P0, PT, RZ, UR38, PT ;  /* 0x00000026ff007c0c */ /* 0x000fe2000bf05070 */
[----:B------:R-:W-:-:S03]  /*17380*/  IMAD.MOV.U32 R10, RZ, RZ, R9 ;  /* 0x000000ffff0a7224 */ /* 0x000fc600078e0009 */
[----:B------:R-:W-:-:S13]  /*17390*/  ISETP.NE.AND.EX P0, PT, RZ, UR39, PT, P0 ;  /* 0x00000027ff007c0c */ /* 0x000fda000bf05300 */
[----:B------:R-:W-:Y:S05]  /*173a0*/  @!P0 BRA `(.L_x_2569) ;  /* 0x0000000000448947 */ /* 0x000fea0003800000 */
[----:B------:R-:W2:Y:S01]  /*173b0*/  LDC R6, c[0x0][0x41c] ;  /* 0x00010700ff067b82 */ /* 0x000ea20000000800 */
[----:B------:R-:W-:Y:S01]  /*173c0*/  ULDC.64 UR4, c[0x0][0x208] ;  /* 0x0000820000047ab9 */ /* 0x000fe20000000a00 */
[----:B--2---:R-:W-:-:S13]  /*173d0*/  ISETP.NE.AND P0, PT, R6, 0x1, PT ;  /* 0x000000010600780c */ /* 0x004fda0003f05270 */
[----:B------:R-:W2:Y:S02]  /*173e0*/  @P0 LDC.64 R2, c[0x0][0x420] ;  /* 0x00010800ff020b82 */ /* 0x000ea40000000a00 */
[----:B--2---:R-:W-:Y:S01]  /*173f0*/  @P0 IMAD.HI.U32 R7, R10, R2, RZ ;  /* 0x000000020a070227 */ /* 0x004fe200078e00ff */
[----:B------:R-:W-:-:S04]  /*17400*/  MOV R2, R10 ;  /* 0x0000000a00027202 */ /* 0x000fc80000000f00 */
        /* <DEDUP_REMOVED lines=9> */
[----:B------:R-:W-:-:S06]  /*174a0*/  LEA.HI.X R7, R2, UR39, R3, 0x2, P0 ;  /* 0x0000002702077c11 */ /* 0x000fcc00080f1403 */
[----:B------:R2:W5:Y:S03]  /*174b0*/  LDG.E R7, desc[UR4][R6.64] ;  /* 0x0000000406077981 */ /* 0x000566000c1e1900 */
.L_x_2569:
[----:B------:R-:W3:Y:S01]  /*174c0*/  S2R R3, SR_CgaCtaId ;  /* 0x0000000000037919 */ /* 0x000ee20000008800 */
[----:B------:R-:W-:-:S04]  /*174d0*/  MOV R2, 0x400 ;  /* 0x0000040000027802 */ /* 0x000fc80000000f00 */
[----:B---3--:R-:W-:Y:S02]  /*174e0*/  LEA R2, R3, R2, 0x18 ;  /* 0x0000000203027211 */ /* 0x008fe400078ec0ff */
[----:B------:R-:W-:-:S03]  /*174f0*/  SHF.L.U32 R3, R11, 0x1f, RZ ;  /* 0x0000001f0b037819 */ /* 0x000fc600000006ff */
[----:B------:R-:W-:-:S04]  /*17500*/  IMAD R2, R12, 0x8, R2 ;  /* 0x000000080c027824 */ /* 0x000fc800078e0202 */
[----:B------:R-:W3:Y:S02]  /*17510*/  SYNCS.PHASECHK.TRANS64.TRYWAIT P0, [R2+URZ+0x38840], R3 ;  /* 0x03884003020075a7 */ /* 0x000ee4000800017f */
[----:B---3--:R-:W-:Y:S05]  /*17520*/  @!P0 BRA `(.L_x_2570) ;  /* 0x0000001c00e88947 */ /* 0x008fea0003800000 */
.L_x_2618:
        /* <DEDUP_REMOVED lines=11> */
.L_x_2571:
[----:B--2---:R-:W2:Y:S01]  /*175e0*/  LDL R6, [R1] ;  /* 0x0000000001067983 */ /* 0x004ea20000100800 */
        /* <DEDUP_REMOVED lines=21> */
.L_x_2619:
        /* <DEDUP_REMOVED lines=8> */
.L_x_2573:
        /* <DEDUP_REMOVED lines=54> */
.L_x_2568:
[----:B------:R-:W-:Y:S05]  /*17b20*/  BSYNC B1 ;  /* 0x0000000000017941 */ /* 0x000fea0003800000 */
.L_x_2567:
[----:B------:R-:W2:Y:S01]  /*17b30*/  LDL R2, [R1+0xc] ;  /* 0x00000c0001027983 */ /* 0x000ea20000100800 */
[----:B------:R-:W-:Y:S01]  /*17b40*/  VIADD R8, R8, 0xfffffffe ;  /* 0xfffffffe08087836 */ /* 0x000fe20000000000 */
[----:B--2---:R-:W-:-:S13]  /*17b50*/  ISETP.GT.AND P0, PT, R9, R2, PT ;  /* 0x000000020900720c */ /* 0x004fda0003f04270 */
[----:B------:R-:W-:Y:S05]  /*17b60*/  @P0 BRA `(.L_x_2574) ;  /* 0xffffffec00c80947 */ /* 0x000fea000383ffff */
.L_x_2550:
[----:B------:R-:W-:Y:S05]  /*17b70*/  BSYNC B0 ;  /* 0x0000000000007941 */ /* 0x000fea0003800000 */
.L_x_2549:
        /* <DEDUP_REMOVED lines=26> */
.L_x_2576:
[----:B------:R-:W-:Y:S05]  /*17d20*/  BSYNC B0 ;  /* 0x0000000000007941 */ /* 0x000fea0003800000 */
.L_x_2575:
[----:B--2---:R-:W2:Y:S02]  /*17d30*/  LDL.LU R2, [R1+0x4] ;  /* 0x0000040001027983 */ /* 0x004ea40000300800 */
[----:B--2---:R-:W-:-:S05]  /*17d40*/  LOP3.LUT R2, R2, R0, RZ, 0x3c, !PT ;  /* 0x0000000002027212 */ /* 0x004fca00078e3cff */
[----:B------:R2:W-:Y:S02]  /*17d50*/  STL [R1+0x4], R2 ;  /* 0x0000040201007387 */ /* 0x0005e40000100800 */
.L_x_2531:
[----:B------:R-:W-:Y:S05]  /*17d60*/  BSYNC B6 ;  /* 0x0000000000067941 */ /* 0x000fea0003800000 */
.L_x_2529:
[----:B------:R-:W-:-:S03]  /*17d70*/  UMOV UR4, 0xffffffff ;  /* 0xffffffff00047882 */ /* 0x000fc60000000000 */
[----:B------:R-:W-:Y:S05]  /*17d80*/  BRA.DIV UR4, `(.L_x_2577) ;  /* 0x0000001604f87947 */ /* 0x000fea000b800000 */
[----:B------:R3:W4:Y:S04]  /*17d90*/  SHFL.IDX PT, R4, R16, RZ, 0x1f ;  /* 0x00001fff10047589 */ /* 0x00072800000e0000 */
[----:B------:R-:W0:Y:S02]  /*17da0*/  SHFL.IDX PT, R16, R16, 0x1, 0x1f ;  /* 0x00201f0010107f89 */ /* 0x000e2400000e0000 */
.L_x_2623:
[----:B------:R-:W1:Y:S01]  /*17db0*/  S2R R0, SR_TID.X ;  /* 0x0000000000007919 */ /* 0x000e620000002100 */
[----:B------:R-:W-:Y:S01]  /*17dc0*/  ULDC UR4, c[0x0][0xd14] ;  /* 0x0003450000047ab9 */ /* 0x000fe20000000800 */
[----:B------:R-:W-:Y:S01]  /*17dd0*/  BSSY B0, `(.L_x_2578) ;  /* 0x000000c000007945 */ /* 0x000fe20003800000 */
[----:B------:R-:W-:Y:S01]  /*17de0*/  IMAD.MOV.U32 R3, RZ, RZ, RZ ;  /* 0x000000ffff037224 */ /* 0x000fe200078e00ff */
[----:B-1----:R-:W-:Y:S01]  /*17df0*/  LOP3.LUT R8, R0, 0x1f, RZ, 0xc0, !PT ;  /* 0x0000001f00087812 */ /* 0x002fe200078ec0ff */
[----:B------:R-:W-:-:S03]  /*17e00*/  IMAD.U32 R0, RZ, RZ, UR4 ;  /* 0x00000004ff007e24 */ /* 0x000fc6000f8e00ff */
[C---:B------:R-:W-:Y:S01]  /*17e10*/  ISETP.NE.AND P0, PT, R8.reuse, 0x1f, PT ;  /* 0x0000001f0800780c */ /* 0x040fe20003f05270 */
[----:B------:R-:W-:-:S05]  /*17e20*/  IMAD.IADD R5, R8, 0x1, R19 ;  /* 0x0000000108057824 */ /* 0x000fca00078e0213 */
[----:B------:R-:W-:-:S13]  /*17e30*/  ISETP.GE.OR P0, PT, R5, R0, !P0 ;  /* 0x000000000500720c */ /* 0x000fda0004706670 */
[----:B------:R-:W-:Y:S05]  /*17e40*/  @P0 BRA `(.L_x_2579) ;  /* 0x0000000000100947 */ /* 0x000fea0003800000 */
[----:B--2---:R-:W1:Y:S01]  /*17e50*/  LDC.64 R2, c[0x0][0xd58] ;  /* 0x00035600ff027b82 */ /* 0x004e620000000a00 */
[----:B------:R-:W-:Y:S01]  /*17e60*/  ULDC.64 UR4, c[0x0][0x208] ;  /* 0x0000820000047ab9 */ /* 0x000fe20000000a00 */
[----:B-1----:R-:W-:-:S06]  /*17e70*/  IMAD.WIDE R2, R5, 0x4, R2 ;  /* 0x0000000405027825 */ /* 0x002fcc00078e0202 */
[----:B------:R1:W5:Y:S02]  /*17e80*/  LDG.E R3, desc[UR4][R2.64] ;  /* 0x0000000402037981 */ /* 0x000364000c1e1900 */
.L_x_2579:
[----:B------:R-:W-:Y:S05]  /*17e90*/  BSYNC B0 ;  /* 0x0000000000007941 */ /* 0x000fea0003800000 */
.L_x_2578:
        /* <DEDUP_REMOVED lines=19> */
[----:B------:R-:W1:Y:S02]  /*17fd0*/  SHFL.UP PT, R14, R7, 0x10, RZ ;  /* 0x06000000070e7989 */ /* 0x000e6400000e00ff */
[----:B-12---:R-:W-:-:S05]  /*17fe0*/  SEL R2, R14, RZ, P0 ;  /* 0x000000ff0e027207 */ /* 0x006fca0000000000 */
[----:B------:R-:W-:-:S05]  /*17ff0*/  IMAD.IADD R2, R7, 0x1, R2 ;  /* 0x0000000107027824 */ /* 0x000fca00078e0202 */
[----:B------:R0:W1:Y:S02]  /*18000*/  SHFL.IDX PT, R14, R2, 0x1f, 0x1f ;  /* 0x03e01f00020e7f89 */ /* 0x00006400000e0000 */
.L_x_2631:
[----:B------:R-:W-:Y:S02]  /*18010*/  ULDC UR4, c[0x0][0xd10] ;  /* 0x0003440000047ab9 */ /* 0x000fe40000000800 */
[----:B------:R-:W-:-:S05]  /*18020*/  MOV R5, UR4 ;  /* 0x0000000400057c02 */ /* 0x000fca0008000f00 */
[----:B-1----:R-:W-:-:S04]  /*18030*/  IMAD R7, R14, R5, RZ ;  /* 0x000000050e077224 */ /* 0x002fc800078e02ff */
[----:B---3--:R-:W-:-:S05]  /*18040*/  IMAD.IADD R16, R16, 0x1, R7 ;  /* 0x0000000110107824 */ /* 0x008fca00078e0207 */
[----:B----4-:R-:W-:-:S13]  /*18050*/  ISETP.GT.AND P0, PT, R16, R4, PT ;  /* 0x000000041000720c */ /* 0x010fda0003f04270 */
[----:B------:R-:W-:Y:S05]  /*18060*/  @P0 BRA `(.L_x_2581) ;  /* 0x0000000000b80947 */ /* 0x000fea0003800000 */
[----:B------:R-:W1:Y:S02]  /*18070*/  LDC R0, c[0x0][0xd14] ;  /* 0x00034500ff007b82 */ /* 0x000e640000000800 */
.L_x_2586:
[----:B------:R-:W-:-:S05]  /*18080*/  VIADD R19, R19, 0x1f ;  /* 0x0000001f13137836 */ /* 0x000fca0000000000 */
[----:B-1----:R-:W-:-:S13]  /*18090*/  ISETP.GE.AND P0, PT, R19, R0, PT ;  /* 0x000000001300720c */ /* 0x002fda0003f06270 */
        /* <DEDUP_REMOVED lines=9> */
[----:B------:R-:W0:Y:S01]  /*18130*/  LDC.64 R2, c[0x0][0xd58] ;  /* 0x00035600ff027b82 */ /* 0x000e220000000a00 */
[----:B------:R-:W-:Y:S01]  /*18140*/  ULDC.64 UR4, c[0x0][0x208] ;  /* 0x0000820000047ab9 */ /* 0x000fe20000000a00 */
[----:B0-----:R-:W-:-:S06]  /*18150*/  IMAD.WIDE R2, R5, 0x4, R2 ;  /* 0x0000000405027825 */ /* 0x001fcc00078e0202 */
[----:B------:R0:W5:Y:S02]  /*18160*/  LDG.E R3, desc[UR4][R2.64] ;  /* 0x0000000402037981 */ /* 0x000164000c1e1900 */
.L_x_2584:
[----:B------:R-:W-:Y:S05]  /*18170*/  BSYNC B0 ;  /* 0x0000000000007941 */ /* 0x000fea0003800000 */
.L_x_2583:
[----:B------:R-:W-:-:S03]  /*18180*/  UMOV UR4, 0xffffffff ;  /* 0xffffffff00047882 */ /* 0x000fc60000000000 */
[----:B------:R-:W-:Y:S05]  /*18190*/  BRA.DIV UR4, `(.L_x_2585) ;  /* 0x0000001a04107947 */ /* 0x000fea000b800000 */
[----:B-----5:R-:W1:Y:S01]  /*181a0*/  SHFL.UP PT, R14, R3, 0x1, RZ ;  /* 0x04200000030e7989 */ /* 0x020e6200000e00ff */
[C---:B------:R-:W-:Y:S02]  /*181b0*/  ISETP.NE.AND P0, PT, R7.reuse, RZ, PT ;  /* 0x000000ff0700720c */ /* 0x040fe40003f05270 */
[C---:B------:R-:W-:Y:S02]  /*181c0*/  ISETP.GE.U32.AND P1, PT, R7.reuse, 0x2, PT ;  /* 0x000000020700780c */ /* 0x040fe40003f26070 */
[----:B-1----:R-:W-:Y:S02]  /*181d0*/  SEL R14, R14, RZ, P0 ;  /* 0x000000ff0e0e7207 */ /* 0x002fe40000000000 */
        /* <DEDUP_REMOVED lines=17> */
.L_x_2639:
[----:B------:R-:W-:Y:S02]  /*182f0*/  ULDC UR4, c[0x0][0xd10] ;  /* 0x0003440000047ab9 */ /* 0x000fe40000000800 */
[----:B------:R-:W-:-:S04]  /*18300*/  IMAD.U32 R5, RZ, RZ, UR4 ;  /* 0x00000004ff057e24 */ /* 0x000fc8000f8e00ff */
[----:B-1----:R-:W-:-:S04]  /*18310*/  IMAD R7, R14, R5, RZ ;  /* 0x000000050e077224 */ /* 0x002fc800078e02ff */
[----:B------:R-:W-:-:S05]  /*18320*/  IMAD.IADD R16, R7, 0x1, R16 ;  /* 0x0000000107107824 */ /* 0x000fca00078e0210 */
[----:B------:R-:W-:-:S13]  /*18330*/  ISETP.GT.AND P0, PT, R16, R4, PT ;  /* 0x000000041000720c */ /* 0x000fda0003f04270 */
[----:B------:R-:W-:Y:S05]  /*18340*/  @!P0 BRA `(.L_x_2586) ;  /* 0xfffffffc004c8947 */ /* 0x000fea000383ffff */
.L_x_2581:
[----:B------:R-:W-:Y:S01]  /*18350*/  IMAD.IADD R16, R16, 0x1, -R7 ;  /* 0x0000000110107824 */ /* 0x000fe200078e0a07 */
[----:B------:R-:W-:-:S03]  /*18360*/  UMOV UR4, 0xffffffff ;  /* 0xffffffff00047882 */ /* 0x000fc60000000000 */
[----:B------:R-:W-:-:S05]  /*18370*/  IMAD R7, R2, R5, R16 ;  /* 0x0000000502077224 */ /* 0x000fca00078e0210 */
[----:B------:R-:W-:Y:S01]  /*18380*/  ISETP.GT.AND P6, PT, R7, R4, PT ;  /* 0x000000040700720c */ /* 0x000fe20003fc4270 */
[----:B------:R-:W-:-:S12]  /*18390*/  BRA.DIV UR4, `(.L_x_2587) ;  /* 0x0000001a04607947 */ /* 0x000fd8000b800000 */
[----:B------:R-:W-:-:S04]  /*183a0*/  VOTE.ANY R6, PT, !P6 ;  /* 0x0000000000067806 */ /* 0x000fc800070e0100 */
[----:B------:R-:W1:Y:S02]  /*183b0*/  POPC R7, R6 ;  /* 0x0000000600077309 */ /* 0x000e640000000000 */
[----:B-1----:R1:W2:Y:S02]  /*183c0*/  SHFL.IDX PT, R17, R3, R7, 0x1f ;  /* 0x00001f0703117589 */ /* 0x0022a400000e0000 */
.L_x_2643:
[----:B------:R-:W-:Y:S01]  /*183d0*/  ISETP.NE.AND P0, PT, R6, RZ, PT ;  /* 0x000000ff0600720c */ /* 0x000fe20003f05270 */
[----:B------:R-:W-:-:S12]  /*183e0*/  IMAD.MOV.U32 R8, RZ, RZ, RZ ;  /* 0x000000ffff087224 */ /* 0x000fd800078e00ff */
[----:B------:R-:W-:Y:S05]  /*183f0*/  @!P0 BRA `(.L_x_2588) ;  /* 0x0000000000108947 */ /* 0x000fea0003800000 */
[----:B------:R-:W-:Y:S01]  /*18400*/  UMOV UR4, 0xffffffff ;  /* 0xffffffff00047882 */ /* 0x000fe20000000000 */
[----:B------:R-:W-:Y:S02]  /*18410*/  VIADD R12, R7, 0xffffffff ;  /* 0xffffffff070c7836 */ /* 0x000fe40000000000 */
[----:B------:R-:W-:Y:S05]  /*18420*/  BRA.DIV UR4, `(.L_x_2589) ;  /* 0x0000001a04847947 */ /* 0x000fea000b800000 */
[----:B------:R3:W4:Y:S02]  /*18430*/  SHFL.IDX PT, R8, R2, R12, 0x1f ;  /* 0x00001f0c02087589 */ /* 0x00072400000e0000 */
.L_x_2588:
[----:B01-3--:R-:W0:Y:S01]  /*18440*/  LDC.64 R2, c[0x0][0xd68] ;  /* 0x00035a00ff027b82 */ /* 0x00be220000000a00 */
[----:B------:R-:W-:Y:S01]  /*18450*/  IMAD.IADD R19, R7, 0x1, R19 ;  /* 0x0000000107137824 */ /* 0x000fe200078e0213 */
[----:B------:R-:W-:-:S03]  /*18460*/  ULDC.64 UR4, c[0x0][0x208] ;  /* 0x0000820000047ab9 */ /* 0x000fc60000000a00 */
[----:B0-----:R-:W-:-:S05]  /*18470*/  IMAD.WIDE R2, R19, 0x4, R2 ;  /* 0x0000000413027825 */ /* 0x001fca00078e0202 */
[----:B------:R0:W2:Y:S01]  /*18480*/  LDG.E R10, desc[UR4][R2.64] ;  /* 0x00000004020a7981 */ /* 0x0000a2000c1e1900 */
[----:B----4-:R-:W-:Y:S02]  /*18490*/  IMAD R16, R8, R5, R16 ;  /* 0x0000000508107224 */ /* 0x010fe400078e0210 */
[----:B0-----:R-:W-:Y:S02]  /*184a0*/  IMAD.MOV.U32 R2, RZ, RZ, RZ ;  /* 0x000000ffff027224 */ /* 0x001fe400078e00ff */
[----:B--2---:R-:W-:-:S05]  /*184b0*/  IMAD R6, R17, R10, RZ ;  /* 0x0000000a11067224 */ /* 0x004fca00078e02ff */
        /* <DEDUP_REMOVED lines=25> */
[----:B------:R-:W-:Y:S02]  /*18650*/  IMAD R4, R10, R7, RZ ;  /* 0x000000070a047224 */ /* 0x000fe400078e02ff */
[----:B------:R-:W-:Y:S02]  /*18660*/  IMAD.MOV R7, RZ, RZ, -R7 ;  /* 0x000000ffff077224 */ /* 0x000fe400078e0a07 */
        /* <DEDUP_REMOVED lines=27> */
[----:B------:R-:W-:Y:S01]  /*18820*/  @!P0 LOP3.LUT R3, RZ, R5, RZ, 0x33, !PT ;  /* 0x00000005ff038212 */ /* 0x000fe200078e33ff */
[----:B------:R-:W-:-:S03]  /*18830*/  IMAD.MOV R5, RZ, RZ, -R5 ;  /* 0x000000ffff057224 */ /* 0x000fc600078e0a05 */
[----:B------:R-:W-:Y:S01]  /*18840*/  LOP3.LUT R2, RZ, R3, RZ, 0x33, !PT ;  /* 0x00000003ff027212 */ /* 0x000fe200078e33ff */
[----:B------:R-:W-:-:S03]  /*18850*/  IMAD R18, R3, R5, R4 ;  /* 0x0000000503127224 */ /* 0x000fc600078e0204 */
[----:B------:R-:W-:Y:S01]  /*18860*/  IADD3 R17, R17, R2, RZ ;  /* 0x0000000211117210 */ /* 0x000fe20007ffe0ff */
[----:B------:R-:W-:Y:S06]  /*18870*/  BRA `(.L_x_2590) ;  /* 0x00000000001c7947 */ /* 0x000fec0003800000 */
.L_x_2582:
[----:B------:R-:W-:Y:S01]  /*18880*/  UMOV UR4, URZ ;  /* 0x0000003f00047c82 */ /* 0x000fe20008000000 */
[----:B------:R-:W-:Y:S01]  /*18890*/  UMOV UR5, URZ ;  /* 0x0000003f00057c82 */ /* 0x000fe20008000000 */
[----:B------:R-:W-:Y:S01]  /*188a0*/  ULDC UR6, c[0x0][0xd14] ;  /* 0x0003450000067ab9 */ /* 0x000fe20000000800 */
[----:B------:R-:W-:Y:S02]  /*188b0*/  IMAD.MOV.U32 R16, RZ, RZ, R4 ;  /* 0x000000ffff107224 */ /* 0x000fe400078e0004 */
[----:B------:R-:W-:Y:S02]  /*188c0*/  IMAD.U32 R17, RZ, RZ, UR4 ;  /* 0x00000004ff117e24 */ /* 0x000fe4000f8e00ff */
[----:B------:R-:W-:Y:S02]  /*188d0*/  IMAD.U32 R18, RZ, RZ, UR5 ;  /* 0x00000005ff127e24 */ /* 0x000fe4000f8e00ff */
[----:B------:R-:W-:-:S07]  /*188e0*/  IMAD.U32 R19, RZ, RZ, UR6 ;  /* 0x00000006ff137e24 */ /* 0x000fce000f8e00ff */
.L_x_2590:
        /* <DEDUP_REMOVED lines=12> */
.L_x_2517:
[----:B-1----:R-:W3:Y:S01]  /*189b0*/  LDL R0, [R1+0x1c] ;  /* 0x00001c0001007983 */ /* 0x002ee20000100800 */
[----:B------:R-:W1:Y:S01]  /*189c0*/  S2R R3, SR_CgaCtaId ;  /* 0x0000000000037919 */ /* 0x000e620000008800 */
[----:B---3--:R-:W-:Y:S02]  /*189d0*/  R2UR UR4, R0 ;  /* 0x00000000000472ca */ /* 0x008fe400000e0000 */
[----:B------:R-:W-:-:S04]  /*189e0*/  MOV R0, 0x400 ;  /* 0x0000040000007802 */ /* 0x000fc80000000f00 */
[----:B-1----:R-:W-:-:S07]  /*189f0*/  LEA R0, R3, R0, 0x18 ;  /* 0x0000000003007211 */ /* 0x002fce00078ec0ff */
[----:B------:R-:W-:-:S04]  /*18a00*/  UIADD3 UR4, UR4, 0x1, URZ ;  /* 0x0000000104047890 */ /* 0x000fc8000fffe03f */
[----:B------:R-:W-:-:S04]  /*18a10*/  ULEA.HI UR5, UR4, UR4, URZ, 0x1 ;  /* 0x0000000404057291 */ /* 0x000fc8000f8f083f */
[----:B------:R-:W-:-:S04]  /*18a20*/  ULOP3.LUT UR5, UR5, 0xfffffffe, URZ, 0xc0, !UPT ;  /* 0xfffffffe05057892 */ /* 0x000fc8000f8ec03f */
[----:B------:R-:W-:-:S06]  /*18a30*/  UIADD3 UR5, UR4, -UR5, URZ ;  /* 0x8000000504057290 */ /* 0x000fcc000fffe03f */
[----:B------:R-:W-:-:S05]  /*18a40*/  IMAD.U32 R3, RZ, RZ, UR5 ;  /* 0x00000005ff037e24 */ /* 0x000fca000f8e00ff */
[----:B------:R-:W-:-:S04]  /*18a50*/  SHF.L.U32 R3, R3, 0x1f, RZ ;  /* 0x0000001f03037819 */ /* 0x000fc800000006ff */
[----:B------:R-:W1:Y:S02]  /*18a60*/  SYNCS.PHASECHK.TRANS64.TRYWAIT P0, [R0+URZ+0x38820], R3 ;  /* 0x03882003000075a7 */ /* 0x000e64000800017f */
[----:B-1----:R-:W-:Y:S05]  /*18a70*/  @!P0 BRA `(.L_x_2592) ;  /* 0x0000001400188947 */ /* 0x002fea0003800000 */
.L_x_2646:
[----:B------:R-:W-:-:S03]  /*18a80*/  UMOV UR4, 0xffffffff ;  /* 0xffffffff00047882 */ /* 0x000fc60000000000 */
[----:B------:R-:W-:Y:S05]  /*18a90*/  BRA.DIV UR4, `(.L_x_2593) ;  /* 0x0000001604247947 */ /* 0x000fea000b800000 */
[----:B--2---:R-:W2:Y:S02]  /*18aa0*/  S2R R2, SR_TID.X ;  /* 0x0000000000027919 */ /* 0x004ea40000002100 */
[----:B--2---:R-:W-:-:S04]  /*18ab0*/  SHF.R.U32.HI R2, RZ, 0x5, R2 ;  /* 0x00000005ff027819 */ /* 0x004fc80000011602 */
[----:B------:R-:W-:-:S05]  /*18ac0*/  LOP3.LUT R2, R2, 0x3, RZ, 0xc0, !PT ;  /* 0x0000000302027812 */ /* 0x000fca00078ec0ff */
[----:B------:R2:W3:Y:S02]  /*18ad0*/  SHFL.IDX PT, R14, R2, RZ, 0x1f ;  /* 0x00001fff020e7589 */ /* 0x0004e400000e0000 */
.L_x_2649:
[----:B---3--:R-:W-:Y:S01]  /*18ae0*/  ISETP.NE.AND P0, PT, R14, RZ, PT ;  /* 0x000000ff0e00720c */ /* 0x008fe20003f05270 */
[----:B------:R-:W-:-:S12]  /*18af0*/  BSSY B0, `(.L_x_2594) ;  /* 0x0000027000007945 */ /* 0x000fd80003800000 */
[----:B------:R-:W-:Y:S05]  /*18b00*/  @P0 BRA `(.L_x_2595) ;  /* 0x0000000000940947 */ /* 0x000fea0003800000 */
[----:B------:R-:W-:-:S03]  /*18b10*/  UMOV UR4, 0xffffffff ;  /* 0xffffffff00047882 */ /* 0x000fc60000000000 */
[----:B------:R-:W-:Y:S05]  /*18b20*/  BRA.DIV UR4, `(.L_x_2596) ;  /* 0x0000001604347947 */ /* 0x000fea000b800000 */
[----:B------:R-:W-:-:S13]  /*18b30*/  ELECT P6, URZ, PT ;  /* 0x00000000003f782f */ /* 0x000fda00038c0000 */
.L_x_2652:
[----:B------:R-:W-:Y:S05]  /*18b40*/  @!P6 BRA `(.L_x_2595) ;  /* 0x000000000084e947 */ /* 0x000fea0003800000 */
[----:B--2---:R-:W2:Y:S02]  /*18b50*/  LDL.LU R2, [R1+0x24] ;  /* 0x0000240001027983 */ /* 0x004ea40000300800 */
[----:B--2---:R-:W-:-:S04]  /*18b60*/  LOP3.LUT R2, R2, 0x2, RZ, 0xfc, !PT ;  /* 0x0000000202027812 */ /* 0x004fc800078efcff */
[----:B------:R-:W-:-:S13]  /*18b70*/  ISETP.NE.AND P2, PT, R2, 0x3, PT ;  /* 0x000000030200780c */ /* 0x000fda0003f45270 */
[----:B------:R-:W-:Y:S05]  /*18b80*/  @!P2 BRA `(.L_x_2597) ;  /* 0x000000000004a947 */ /* 0x000fea0003800000 */
[----:B------:R-:W-:Y:S01]  /*18b90*/  BPT.TRAP 0x1 ;  /* 0x000000040000795c */ /* 0x000fe20000300000 */
.L_x_2597:
        /* <DEDUP_REMOVED lines=14> */
.L_x_2653:
[----:B------:R-:W2:Y:S02]  /*18c80*/  SYNCS.PHASECHK.TRANS64.TRYWAIT P0, [R7+URZ], R2 ;  /* 0x00000002070075a7 */ /* 0x000ea4000800017f */
[----:B--2---:R-:W-:Y:S05]  /*18c90*/  @!P0 BRA `(.L_x_2599) ;  /* 0x00000014000c8947 */ /* 0x004fea0003800000 */
.L_x_2654:
[----:B------:R-:W-:Y:S05]  /*18ca0*/  @!P2 BRA `(.L_x_2600) ;  /* 0x000000000004a947 */ /* 0x000fea0003800000 */
[----:B------:R-:W-:Y:S01]  /*18cb0*/  BPT.TRAP 0x1 ;  /* 0x000000040000795c */ /* 0x000fe20000300000 */
.L_x_2600:
[----:B------:R-:W3:Y:S01]  /*18cc0*/  LDL.LU R4, [R1] ;  /* 0x0000000001047983 */ /* 0x000ee20000300800 */
[----:B------:R-:W-:-:S04]  /*18cd0*/  VIADD R0, R0, 0x38860 ;  /* 0x0003886000007836 */ /* 0x000fc80000000000 */
[----:B---3--:R-:W-:-:S04]  /*18ce0*/  IMAD R4, R4, 0x8, R0 ;  /* 0x0000000804047824 */ /* 0x008fc800078e0200 */
[----:B------:R-:W3:Y:S02]  /*18cf0*/  SYNCS.PHASECHK.TRANS64.TRYWAIT P0, [R4+URZ], R5 ;  /* 0x00000005040075a7 */ /* 0x000ee4000800017f */
[----:B---3--:R-:W-:Y:S05]  /*18d00*/  @!P0 BRA `(.L_x_2601) ;  /* 0x0000001400048947 */ /* 0x008fea0003800000 */
.L_x_2655:
[----:B------:R-:W-:-:S07]  /*18d10*/  IMAD R3, R3, 0x8, R0 ;  /* 0x0000000803037824 */ /* 0x000fce00078e0200 */
.L_x_2602:
[----:B----4-:R4:W0:Y:S02]  /*18d20*/  SYNCS.PHASECHK.TRANS64.TRYWAIT P0, [R3+URZ], R2 ;  /* 0x00000002030075a7 */ /* 0x010824000800017f */
[----:B0-----:R-:W-:Y:S05]  /*18d30*/  @!P0 NANOSLEEP.SYNCS 0x989680 ;  /* 0x009896800000895d */ /* 0x001fea0003900000 */
[----:B------:R-:W0:Y:S02]  /*18d40*/  @!P0 SYNCS.PHASECHK.TRANS64 P0, [R3+URZ], R2 ;  /* 0x00000002030085a7 */ /* 0x000e24000800007f */
[----:B0-----:R-:W-:Y:S05]  /*18d50*/  @!P0 BRA `(.L_x_2602) ;  /* 0xfffffffc00f08947 */ /* 0x001fea000383ffff */
.L_x_2595:
[----:B------:R-:W-:Y:S05]  /*18d60*/  BSYNC B0 ;  /* 0x0000000000007941 */ /* 0x000fea0003800000 */
.L_x_2594:
[----:B------:R-:W-:Y:S05]  /*18d70*/  EXIT ;  /* 0x000000000000794d */ /* 0x000fea0003800000 */
.L_x_2427:
[----:B0-----:R-:W-:-:S04]  /*18d80*/  IMAD.U32 R3, RZ, RZ, UR37 ;  /* 0x00000025ff037e24 */ /* 0x001fc8000f8e00ff */
[----:B------:R0:W1:Y:S03]  /*18d90*/  SYNCS.PHASECHK.TRANS64.TRYWAIT P1, [R3+URZ+0x38800], R0 ;  /* 0x03880000030075a7 */ /* 0x000066000802017f */
[----:B-1----:R-:W-:Y:S05]  /*18da0*/  @!P1 NANOSLEEP.SYNCS 0x989680 ;  /* 0x009896800000995d */ /* 0x002fea0003900000 */
[----:B------:R-:W1:Y:S02]  /*18db0*/  @!P1 SYNCS.PHASECHK.TRANS64 P1, [R3+URZ+0x38800], R0 ;  /* 0x03880000030095a7 */ /* 0x000e64000802007f */
[----:B-1----:R-:W-:Y:S05]  /*18dc0*/  @!P1 BRA `(.L_x_2427) ;  /* 0xfffffffc00ec9947 */ /* 0x002fea000383ffff */
[----:B------:R-:W-:Y:S05]  /*18dd0*/  BRA `(.L_x_2603) ;  /* 0xfffffeac00947947 */ /* 0x000fea000383ffff */
.L_x_2431:
[----:B--2---:R2:W3:Y:S02]  /*18de0*/  SYNCS.PHASECHK.TRANS64.TRYWAIT P1, [R4+URZ+0x38830], R5 ;  /* 0x03883005040075a7 */ /* 0x0044e4000802017f */
[----:B---3--:R-:W-:Y:S05]  /*18df0*/  @!P1 NANOSLEEP.SYNCS 0x989680 ;  /* 0x009896800000995d */ /* 0x008fea0003900000 */
[----:B------:R-:W3:Y:S02]  /*18e00*/  @!P1 SYNCS.PHASECHK.TRANS64 P1, [R4+URZ+0x38830], R5 ;  /* 0x03883005040095a7 */ /* 0x000ee4000802007f */
[----:B---3--:R-:W-:Y:S05]  /*18e10*/  @!P1 BRA `(.L_x_2431) ;  /* 0xfffffffc00f09947 */ /* 0x008fea000383ffff */
[----:B------:R-:W-:Y:S05]  /*18e20*/  BRA `(.L_x_2430) ;  /* 0xfffffeac00ac7947 */ /* 0x000fea000383ffff */
.L_x_2432:
[----:B0-----:R-:W-:-:S04]  /*18e30*/  IMAD.U32 R7, RZ, RZ, UR37 ;  /* 0x00000025ff077e24 */ /* 0x001fc8000f8e00ff */
[----:B------:R0:W3:Y:S03]  /*18e40*/  SYNCS.PHASECHK.TRANS64.TRYWAIT P1, [R7+URZ+0x38810], R0 ;  /* 0x03881000070075a7 */ /* 0x0000e6000802017f */
[----:B---3--:R-:W-:Y:S05]  /*18e50*/  @!P1 NANOSLEEP.SYNCS 0x989680 ;  /* 0x009896800000995d */ /* 0x008fea0003900000 */
[----:B------:R-:W3:Y:S02]  /*18e60*/  @!P1 SYNCS.PHASECHK.TRANS64 P1, [R7+URZ+0x38810], R0 ;  /* 0x03881000070095a7 */ /* 0x000ee4000802007f */
[----:B---3--:R-:W-:Y:S05]  /*18e70*/  @!P1 BRA `(.L_x_2432) ;  /* 0xfffffffc00ec9947 */ /* 0x008fea000383ffff */
[----:B------:R-:W-:Y:S05]  /*18e80*/  BRA `(.L_x_2604) ;  /* 0xfffffeb000347947 */ /* 0x000fea000383ffff */
.L_x_2436:
[----:B----4-:R4:W0:Y:S02]  /*18e90*/  SYNCS.PHASECHK.TRANS64.TRYWAIT P1, [R4+URZ+0x38850], R5 ;  /* 0x03885005040075a7 */ /* 0x010824000802017f */
[----:B0-----:R-:W-:Y:S05]  /*18ea0*/  @!P1 NANOSLEEP.SYNCS 0x989680 ;  /* 0x009896800000995d */ /* 0x001fea0003900000 */
[----:B------:R-:W0:Y:S02]  /*18eb0*/  @!P1 SYNCS.PHASECHK.TRANS64 P1, [R4+URZ+0x38850], R5 ;  /* 0x03885005040095a7 */ /* 0x000e24000802007f */
[----:B0-----:R-:W-:Y:S05]  /*18ec0*/  @!P1 BRA `(.L_x_2436) ;  /* 0xfffffffc00f09947 */ /* 0x001fea000383ffff */
[----:B------:R-:W-:Y:S05]  /*18ed0*/  BRA `(.L_x_2435) ;  /* 0xfffffeb000407947 */ /* 0x000fea000383ffff */
.L_x_2452:
[----:B-1----:R-:W-:-:S04]  /*18ee0*/  IMAD.U32 R10, RZ, RZ, UR7 ;  /* 0x00000007ff0a7e24 */ /* 0x002fc8000f8e00ff */
[----:B------:R1:W2:Y:S03]  /*18ef0*/  SYNCS.PHASECHK.TRANS64.TRYWAIT P2, [R10+URZ+0x38830], R9 ;  /* 0x038830090a0075a7 */ /* 0x0002a6000804017f */
[----:B--2---:R-:W-:Y:S05]  /*18f00*/  @!P2 NANOSLEEP.SYNCS 0x989680 ;  /* 0x009896800000a95d */ /* 0x004fea0003900000 */
[----:B------:R-:W2:Y:S02]  /*18f10*/  @!P2 SYNCS.PHASECHK.TRANS64 P2, [R10+URZ+0x38830], R9 ;  /* 0x038830090a00a5a7 */ /* 0x000ea4000804007f */
[----:B--2---:R-:W-:Y:S05]  /*18f20*/  @!P2 BRA `(.L_x_2452) ;  /* 0xfffffffc00eca947 */ /* 0x004fea000383ffff */
[----:B------:R-:W-:Y:S05]  /*18f30*/  BRA `(.L_x_2451) ;  /* 0xfffffedc00987947 */ /* 0x000fea000383ffff */
.L_x_2456:
[----:B-1----:R-:W-:-:S04]  /*18f40*/  IMAD.U32 R10, RZ, RZ, UR7 ;  /* 0x00000007ff0a7e24 */ /* 0x002fc8000f8e00ff */
[----:B------:R1:W3:Y:S03]  /*18f50*/  SYNCS.PHASECHK.TRANS64.TRYWAIT P2, [R10+URZ+0x38850], R9 ;  /* 0x038850090a0075a7 */ /* 0x0002e6000804017f */
[----:B---3--:R-:W-:Y:S05]  /*18f60*/  @!P2 NANOSLEEP.SYNCS 0x989680 ;  /* 0x009896800000a95d */ /* 0x008fea0003900000 */
[----:B------:R-:W3:Y:S02]  /*18f70*/  @!P2 SYNCS.PHASECHK.TRANS64 P2, [R10+URZ+0x38850], R9 ;  /* 0x038850090a00a5a7 */ /* 0x000ee4000804007f */
[----:B---3--:R-:W-:Y:S05]  /*18f80*/  @!P2 BRA `(.L_x_2456) ;  /* 0xfffffffc00eca947 */ /* 0x008fea000383ffff */
[----:B------:R-:W-:Y:S05]  /*18f90*/  BRA `(.L_x_2455) ;  /* 0xfffffee000187947 */ /* 0x000fea000383ffff */
.L_x_2473:
[----:B-1----:R-:W-:-:S04]  /*18fa0*/  IMAD.U32 R7, RZ, RZ, UR6 ;  /* 0x00000006ff077e24 */ /* 0x002fc8000f8e00ff */
[----:B------:R1:W2:Y:S03]  /*18fb0*/  SYNCS.PHASECHK.TRANS64.TRYWAIT P3, [R7+URZ+0x38830], R6 ;  /* 0x03883006070075a7 */ /* 0x0002a6000806017f */
[----:B--2---:R-:W-:Y:S05]  /*18fc0*/  @!P3 NANOSLEEP.SYNCS 0x989680 ;  /* 0x009896800000b95d */ /* 0x004fea0003900000 */
[----:B------:R-:W2:Y:S02]  /*18fd0*/  @!P3 SYNCS.PHASECHK.TRANS64 P3, [R7+URZ+0x38830], R6 ;  /* 0x038830060700b5a7 */ /* 0x000ea4000806007f */
[----:B--2---:R-:W-:Y:S05]  /*18fe0*/  @!P3 BRA `(.L_x_2473) ;  /* 0xfffffffc00ecb947 */ /* 0x004fea000383ffff */
[----:B------:R-:W-:Y:S05]  /*18ff0*/  BRA `(.L_x_2472) ;  /* 0xffffff1400007947 */ /* 0x000fea000383ffff */
.L_x_2477:
[----:B-1----:R-:W-:-:S04]  /*19000*/  IMAD.U32 R7, RZ, RZ, UR6 ;  /* 0x00000006ff077e24 */ /* 0x002fc8000f8e00ff */
[----:B------:R1:W3:Y:S03]  /*19010*/  SYNCS.PHASECHK.TRANS64.TRYWAIT P3, [R7+URZ+0x38850], R6 ;  /* 0x03885006070075a7 */ /* 0x0002e6000806017f */
[----:B---3--:R-:W-:Y:S05]  /*19020*/  @!P3 NANOSLEEP.SYNCS 0x989680 ;  /* 0x009896800000b95d */ /* 0x008fea0003900000 */
[----:B------:R-:W3:Y:S02]  /*19030*/  @!P3 SYNCS.PHASECHK.TRANS64 P3, [R7+URZ+0x38850], R6 ;  /* 0x038850060700b5a7 */ /* 0x000ee4000806007f */
[----:B---3--:R-:W-:Y:S05]  /*19040*/  @!P3 BRA `(.L_x_2477) ;  /* 0xfffffffc00ecb947 */ /* 0x008fea000383ffff */
[----:B------:R-:W-:Y:S05]  /*19050*/  BRA `(.L_x_2476) ;  /* 0xffffff1400807947 */ /* 0x000fea000383ffff */
.L_x_2483:
[----:B--2---:R-:W-:-:S04]  /*19060*/  MOV R15, UR7 ;  /* 0x00000007000f7c02 */ /* 0x004fc80008000f00 */
[----:B------:R2:W3:Y:S03]  /*19070*/  SYNCS.PHASECHK.TRANS64.TRYWAIT P2, [R15+URZ+0x38830], R6 ;  /* 0x038830060f0075a7 */ /* 0x0004e6000804017f */
[----:B---3--:R-:W-:Y:S05]  /*19080*/  @!P2 NANOSLEEP.SYNCS 0x989680 ;  /* 0x009896800000a95d */ /* 0x008fea0003900000 */
[----:B------:R-:W3:Y:S02]  /*19090*/  @!P2 SYNCS.PHASECHK.TRANS64 P2, [R15+URZ+0x38830], R6 ;  /* 0x038830060f00a5a7 */ /* 0x000ee4000804007f */
[----:B---3--:R-:W-:Y:S05]  /*190a0*/  @!P2 BRA `(.L_x_2483) ;  /* 0xfffffffc00eca947 */ /* 0x008fea000383ffff */
[----:B------:R-:W-:Y:S05]  /*190b0*/  BRA `(.L_x_2482) ;  /* 0xffffff3c00587947 */ /* 0x000fea000383ffff */
.L_x_2487:
[----:B--2---:R-:W-:-:S04]  /*190c0*/  IMAD.U32 R15, RZ, RZ, UR7 ;  /* 0x00000007ff0f7e24 */ /* 0x004fc8000f8e00ff */
[----:B------:R2:W3:Y:S03]  /*190d0*/  SYNCS.PHASECHK.TRANS64.TRYWAIT P2, [R15+URZ+0x38850], R6 ;  /* 0x038850060f0075a7 */ /* 0x0004e6000804017f */
[----:B---3--:R-:W-:Y:S05]  /*190e0*/  @!P2 NANOSLEEP.SYNCS 0x989680 ;  /* 0x009896800000a95d */ /* 0x008fea0003900000 */
[----:B------:R-:W3:Y:S02]  /*190f0*/  @!P2 SYNCS.PHASECHK.TRANS64 P2, [R15+URZ+0x38850], R6 ;  /* 0x038850060f00a5a7 */ /* 0x000ee4000804007f */
[----:B---3--:R-:W-:Y:S05]  /*19100*/  @!P2 BRA `(.L_x_2487) ;  /* 0xfffffffc00eca947 */ /* 0x008fea000383ffff */
[----:B------:R-:W-:Y:S05]  /*19110*/  BRA `(.L_x_2486) ;  /* 0xffffff3c00d87947 */ /* 0x000fea000383ffff */
.L_x_2536:
        /* <DEDUP_REMOVED lines=11> */
.L_x_2606:
[----:B------:R-:W-:Y:S05]  /*191d0*/  BSYNC B0 ;  /* 0x0000000000007941 */ /* 0x000fea0003800000 */
.L_x_2605:
[----:B------:R-:W-:Y:S05]  /*191e0*/  BRA `(.L_x_2607) ;  /* 0xffffffbc00dc7947 */ /* 0x000fea000383ffff */
.L_x_2537:
[----:B------:R-:W-:Y:S01]  /*191f0*/  BSSY B0, `(.L_x_2608) ;  /* 0x0000006000007945 */ /* 0x000fe20003800000 */
[----:B------:R-:W-:-:S07]  /*19200*/  IMAD.MOV.U32 R15, RZ, RZ, -0x1 ;  /* 0xffffffffff0f7424 */ /* 0x000fce00078e00ff */
[----:B0-----:R-:W-:Y:S05]  /*19210*/  WARPSYNC.COLLECTIVE R15, `(.L_x_2609) ;  /* 0x000000000f0c7348 */ /* 0x001fea0003c00000 */
[----:B------:R-:W-:Y:S02]  /*19220*/  ELECT P6, UR62, PT ;  /* 0x00000000003e782f */ /* 0x000fe400038c0000 */
[----:B------:R-:W-:Y:S01]  /*19230*/  MOV R14, UR62 ;  /* 0x0000003e000e7c02 */ /* 0x000fe20008000f00 */
[----:B0-----:R-:W-:Y:S10]  /*19240*/  ENDCOLLECTIVE ;  /* 0x000000000000791b */ /* 0x001ff40003800000 */
.L_x_2609:
[----:B------:R-:W-:Y:S05]  /*19250*/  BSYNC B0 ;  /* 0x0000000000007941 */ /* 0x000fea0003800000 */
.L_x_2608:
[----:B------:R-:W-:Y:S05]  /*19260*/  BRA `(.L_x_2610) ;  /* 0xffffffbc00cc7947 */ /* 0x000fea000383ffff */
.L_x_2540:
[----:B-1----:R1:W2:Y:S02]  /*19270*/  SYNCS.PHASECHK.TRANS64.TRYWAIT P0, [R9+URZ+0x38840], R10 ;  /* 0x0388400a090075a7 */ /* 0x0022a4000800017f */
[----:B--2---:R-:W-:Y:S05]  /*19280*/  @!P0 NANOSLEEP.SYNCS 0x989680 ;  /* 0x009896800000895d */ /* 0x004fea0003900000 */
[----:B------:R-:W2:Y:S02]  /*19290*/  @!P0 SYNCS.PHASECHK.TRANS64 P0, [R9+URZ+0x38840], R10 ;  /* 0x0388400a090085a7 */ /* 0x000ea4000800007f */
[----:B--2---:R-:W-:Y:S05]  /*192a0*/  @!P0 BRA `(.L_x_2540) ;  /* 0xfffffffc00f08947 */ /* 0x004fea000383ffff */
[----:B------:R-:W-:Y:S05]  /*192b0*/  BRA `(.L_x_2611) ;  /* 0xffffffc000387947 */ /* 0x000fea000383ffff */
.L_x_2544:
        /* <DEDUP_REMOVED lines=8> */
.L_x_2547:
[----:B-1----:R1:W2:Y:S02]  /*19340*/  SYNCS.PHASECHK.TRANS64.TRYWAIT P0, [R6+URZ+0x38860], R9 ;  /* 0x03886009060075a7 */ /* 0x0022a4000800017f */
[----:B--2---:R-:W-:Y:S05]  /*19350*/  @!P0 NANOSLEEP.SYNCS 0x989680 ;  /* 0x009896800000895d */ /* 0x004fea0003900000 */
[----:B------:R-:W2:Y:S02]  /*19360*/  @!P0 SYNCS.PHASECHK.TRANS64 P0, [R6+URZ+0x38860], R9 ;  /* 0x03886009060085a7 */ /* 0x000ea4000800007f */
[----:B--2---:R-:W-:Y:S05]  /*19370*/  @!P0 BRA `(.L_x_2547) ;  /* 0xfffffffc00f08947 */ /* 0x004fea000383ffff */
[----:B------:R-:W-:Y:S05]  /*19380*/  BRA `(.L_x_2613) ;  /* 0xffffffc800347947 */ /* 0x000fea000383ffff */
.L_x_2556:
[----:B-1----:R1:W2:Y:S02]  /*19390*/  SYNCS.PHASECHK.TRANS64.TRYWAIT P0, [R2+URZ+0x38840], R3 ;  /* 0x03884003020075a7 */ /* 0x0022a4000800017f */
[----:B--2---:R-:W-:Y:S05]  /*193a0*/  @!P0 NANOSLEEP.SYNCS 0x989680 ;  /* 0x009896800000895d */ /* 0x004fea0003900000 */
[----:B------:R-:W2:Y:S02]  /*193b0*/  @!P0 SYNCS.PHASECHK.TRANS64 P0, [R2+URZ+0x38840], R3 ;  /* 0x03884003020085a7 */ /* 0x000ea4000800007f */
[----:B--2---:R-:W-:Y:S05]  /*193c0*/  @!P0 BRA `(.L_x_2556) ;  /* 0xfffffffc00f08947 */ /* 0x004fea000383ffff */
[----:B------:R-:W-:Y:S05]  /*193d0*/  BRA `(.L_x_2614) ;  /* 0xffffffd0000c7947 */ /* 0x000fea000383ffff */
.L_x_2558:
[----:B--2---:R2:W3:Y:S02]  /*193e0*/  SYNCS.PHASECHK.TRANS64.TRYWAIT P0, [R2+URZ+0x38860], R3 ;  /* 0x03886003020075a7 */ /* 0x0044e4000800017f */
[----:B---3--:R-:W-:Y:S05]  /*193f0*/  @!P0 NANOSLEEP.SYNCS 0x989680 ;  /* 0x009896800000895d */ /* 0x008fea0003900000 */
[----:B------:R-:W3:Y:S02]  /*19400*/  @!P0 SYNCS.PHASECHK.TRANS64 P0, [R2+URZ+0x38860], R3 ;  /* 0x03886003020085a7 */ /* 0x000ee4000800007f */
[----:B---3--:R-:W-:Y:S05]  /*19410*/  @!P0 BRA `(.L_x_2558) ;  /* 0xfffffffc00f08947 */ /* 0x008fea000383ffff */
[----:B------:R-:W-:Y:S05]  /*19420*/  BRA `(.L_x_2615) ;  /* 0xffffffd0007c7947 */ /* 0x000fea000383ffff */
.L_x_2563:
[----:B--2---:R2:W3:Y:S02]  /*19430*/  SYNCS.PHASECHK.TRANS64.TRYWAIT P0, [R2+URZ+0x38840], R3 ;  /* 0x03884003020075a7 */ /* 0x0044e4000800017f */
[----:B---3--:R-:W-:Y:S05]  /*19440*/  @!P0 NANOSLEEP.SYNCS 0x989680 ;  /* 0x009896800000895d */ /* 0x008fea0003900000 */
[----:B------:R-:W3:Y:S02]  /*19450*/  @!P0 SYNCS.PHASECHK.TRANS64 P0, [R2+URZ+0x38840], R3 ;  /* 0x03884003020085a7 */ /* 0x000ee4000800007f */
[----:B---3--:R-:W-:Y:S05]  /*19460*/  @!P0 BRA `(.L_x_2563) ;  /* 0xfffffffc00f08947 */ /* 0x008fea000383ffff */
[----:B------:R-:W-:Y:S05]  /*19470*/  BRA `(.L_x_2616) ;  /* 0xffffffd8001c7947 */ /* 0x000fea000383ffff */
.L_x_2565:
[----:B0-----:R0:W1:Y:S02]  /*19480*/  SYNCS.PHASECHK.TRANS64.TRYWAIT P1, [R2+URZ+0x38860], R3 ;  /* 0x03886003020075a7 */ /* 0x001064000802017f */
[----:B-1----:R-:W-:Y:S05]  /*19490*/  @!P1 NANOSLEEP.SYNCS 0x989680 ;  /* 0x009896800000995d */ /* 0x002fea0003900000 */
[----:B------:R-:W1:Y:S02]  /*194a0*/  @!P1 SYNCS.PHASECHK.TRANS64 P1, [R2+URZ+0x38860], R3 ;  /* 0x03886003020095a7 */ /* 0x000e64000802007f */
[----:B-1----:R-:W-:Y:S05]  /*194b0*/  @!P1 BRA `(.L_x_2565) ;  /* 0xfffffffc00f09947 */ /* 0x002fea000383ffff */
[----:B------:R-:W-:Y:S05]  /*194c0*/  BRA `(.L_x_2617) ;  /* 0xffffffd800887947 */ /* 0x000fea000383ffff */
.L_x_2570:
[----:B---3--:R3:W4:Y:S02]  /*194d0*/  SYNCS.PHASECHK.TRANS64.TRYWAIT P0, [R2+URZ+0x38840], R3 ;  /* 0x03884003020075a7 */ /* 0x008724000800017f */
[----:B----4-:R-:W-:Y:S05]  /*194e0*/  @!P0 NANOSLEEP.SYNCS 0x989680 ;  /* 0x009896800000895d */ /* 0x010fea0003900000 */
[----:B------:R-:W4:Y:S02]  /*194f0*/  @!P0 SYNCS.PHASECHK.TRANS64 P0, [R2+URZ+0x38840], R3 ;  /* 0x03884003020085a7 */ /* 0x000f24000800007f */
[----:B----4-:R-:W-:Y:S05]  /*19500*/  @!P0 BRA `(.L_x_2570) ;  /* 0xfffffffc00f08947 */ /* 0x010fea000383ffff */
[----:B------:R-:W-:Y:S05]  /*19510*/  BRA `(.L_x_2618) ;  /* 0xffffffe000047947 */ /* 0x000fea000383ffff */
.L_x_2572:
[----:B0-----:R0:W1:Y:S02]  /*19520*/  SYNCS.PHASECHK.TRANS64.TRYWAIT P1, [R2+URZ+0x38860], R3 ;  /* 0x03886003020075a7 */ /* 0x001064000802017f */
[----:B-1----:R-:W-:Y:S05]  /*19530*/  @!P1 NANOSLEEP.SYNCS 0x989680 ;  /* 0x009896800000995d */ /* 0x002fea0003900000 */
[----:B------:R-:W1:Y:S02]  /*19540*/  @!P1 SYNCS.PHASECHK.TRANS64 P1, [R2+URZ+0x38860], R3 ;  /* 0x03886003020095a7 */ /* 0x000e64000802007f */
[----:B-1----:R-:W-:Y:S05]  /*19550*/  @!P1 BRA `(.L_x_2572) ;  /* 0xfffffffc00f09947 */ /* 0x002fea000383ffff */
[----:B------:R-:W-:Y:S05]  /*19560*/  BRA `(.L_x_2619) ;  /* 0xffffffe000747947 */ /* 0x000fea000383ffff */
.L_x_2577:
        /* <DEDUP_REMOVED lines=8> */
.L_x_2621:
[----:B------:R-:W-:Y:S05]  /*195f0*/  BSYNC B0 ;  /* 0x0000000000007941 */ /* 0x000fea0003800000 */
.L_x_2620:
        /* <DEDUP_REMOVED lines=8> */
.L_x_2622:
[----:B------:R-:W-:Y:S01]  /*19680*/  IMAD.MOV.U32 R16, RZ, RZ, R14 ;  /* 0x000000ffff107224 */ /* 0x000fe200078e000e */
[----:B------:R-:W-:Y:S06]  /*19690*/  BRA `(.L_x_2623) ;  /* 0xffffffe400c47947 */ /* 0x000fec000383ffff */
.L_x_2580:
[----:B------:R-:W-:Y:S01]  /*196a0*/  BSSY B0, `(.L_x_2624) ;  /* 0x0000008000007945 */ /* 0x000fe20003800000 */
[----:B0----5:R-:W-:Y:S01]  /*196b0*/  IMAD.MOV.U32 R13, RZ, RZ, R3 ;  /* 0x000000ffff0d7224 */ /* 0x021fe200078e0003 */
[----:B------:R-:W-:Y:S01]  /*196c0*/  MOV R11, RZ ;  /* 0x000000ff000b7202 */ /* 0x000fe20000000f00 */
[----:B------:R-:W-:Y:S02]  /*196d0*/  IMAD.MOV.U32 R12, RZ, RZ, 0x1 ;  /* 0x00000001ff0c7424 */ /* 0x000fe400078e00ff */
[----:B------:R-:W-:-:S07]  /*196e0*/  IMAD.MOV.U32 R15, RZ, RZ, -0x1 ;  /* 0xffffffffff0f7424 */ /* 0x000fce00078e00ff */
[----:B-1234-:R-:W-:Y:S05]  /*196f0*/  WARPSYNC.COLLECTIVE R15, `(.L_x_2625) ;  /* 0x000000000f087348 */ /* 0x01efea0003c00000 */
[----:B------:R0:W0:Y:S02]  /*19700*/  SHFL.UP P6, R14, R13, R12, R11 ;  /* 0x0400000c0d0e7389 */ /* 0x00002400000c000b */
[----:B01234-:R-:W-:Y:S01]  /*19710*/  ENDCOLLECTIVE ;  /* 0x000000000000791b */ /* 0x01ffe20003800000 */
.L_x_2625:
[----:B------:R-:W-:Y:S05]  /*19720*/  BSYNC B0 ;  /* 0x0000000000007941 */ /* 0x000fea0003800000 */
.L_x_2624:
        /* <DEDUP_REMOVED lines=10> */
.L_x_2626:
        /* <DEDUP_REMOVED lines=8> */
.L_x_2627:
        /* <DEDUP_REMOVED lines=8> */
.L_x_2628:
        /* <DEDUP_REMOVED lines=8> */
.L_x_2629:
        /* <DEDUP_REMOVED lines=8> */
.L_x_2630:
[----:B------:R-:W-:Y:S05]  /*199d0*/  BRA `(.L_x_2631) ;  /* 0xffffffe4008c7947 */ /* 0x000fea000383ffff */
.L_x_2585:
[----:B------:R-:W-:Y:S01]  /*199e0*/  BSSY B0, `(.L_x_2632) ;  /* 0x0000008000007945 */ /* 0x000fe20003800000 */
[----:B-----5:R-:W-:Y:S01]  /*199f0*/  MOV R13, R3 ;  /* 0x00000003000d7202 */ /* 0x020fe20000000f00 */
[----:B------:R-:W-:Y:S02]  /*19a00*/  IMAD.MOV.U32 R12, RZ, RZ, 0x1 ;  /* 0x00000001ff0c7424 */ /* 0x000fe400078e00ff */
[----:B------:R-:W-:Y:S02]  /*19a10*/  IMAD.MOV.U32 R11, RZ, RZ, RZ ;  /* 0x000000ffff0b7224 */ /* 0x000fe400078e00ff */
[----:B------:R-:W-:-:S07]  /*19a20*/  IMAD.MOV.U32 R15, RZ, RZ, -0x1 ;  /* 0xffffffffff0f7424 */ /* 0x000fce00078e00ff */
[----:B0-----:R-:W-:Y:S05]  /*19a30*/  WARPSYNC.COLLECTIVE R15, `(.L_x_2633) ;  /* 0x000000000f087348 */ /* 0x001fea0003c00000 */
[----:B------:R1:W2:Y:S02]  /*19a40*/  SHFL.UP P6, R14, R13, R12, R11 ;  /* 0x0400000c0d0e7389 */ /* 0x0002a400000c000b */
[----:B012---:R-:W-:Y:S01]  /*19a50*/  ENDCOLLECTIVE ;  /* 0x000000000000791b */ /* 0x007fe20003800000 */
.L_x_2633:
[----:B------:R-:W-:Y:S05]  /*19a60*/  BSYNC B0 ;  /* 0x0000000000007941 */ /* 0x000fea0003800000 */
.L_x_2632:
[C---:B------:R-:W-:Y:S01]  /*19a70*/  ISETP.NE.AND P0, PT, R7.reuse, RZ, PT ;  /* 0x000000ff0700720c */ /* 0x040fe20003f05270 */
        /* <DEDUP_REMOVED lines=9> */
.L_x_2634:
        /* <DEDUP_REMOVED lines=8> */
.L_x_2635:
        /* <DEDUP_REMOVED lines=8> */
.L_x_2636:
        /* <DEDUP_REMOVED lines=8> */
.L_x_2637:
        /* <DEDUP_REMOVED lines=8> */
.L_x_2638:
[----:B------:R-:W-:Y:S05]  /*19d10*/  BRA `(.L_x_2639) ;  /* 0xffffffe400747947 */ /* 0x000fea000383ffff */
.L_x_2587:
[----:B------:R-:W-:Y:S01]  /*19d20*/  BSSY B0, `(.L_x_2640) ;  /* 0x0000006000007945 */ /* 0x000fe20003800000 */
[----:B------:R-:W-:Y:S01]  /*19d30*/  PLOP3.LUT P6, PT, P6, PT, PT, 0x8, 0x0 ;  /* 0x000000000000781c */ /* 0x000fe200037ce170 */
[----:B------:R-:W-:-:S12]  /*19d40*/  IMAD.MOV.U32 R15, RZ, RZ, -0x1 ;  /* 0xffffffffff0f7424 */ /* 0x000fd800078e00ff */
[----:B0-----:R-:W-:Y:S05]  /*19d50*/  WARPSYNC.COLLECTIVE R15, `(.L_x_2641) ;  /* 0x000000000f087348 */ /* 0x001fea0003c00000 */
[----:B------:R-:W-:Y:S01]  /*19d60*/  VOTE.ANY R14, PT, P6 ;  /* 0x00000000000e7806 */ /* 0x000fe200030e0100 */
[----:B0-----:R-:W-:Y:S06]  /*19d70*/  ENDCOLLECTIVE ;  /* 0x000000000000791b */ /* 0x001fec0003800000 */
.L_x_2641:
[----:B------:R-:W-:Y:S05]  /*19d80*/  BSYNC B0 ;  /* 0x0000000000007941 */ /* 0x000fea0003800000 */
.L_x_2640:
[----:B------:R-:W-:Y:S02]  /*19d90*/  IMAD.MOV.U32 R6, RZ, RZ, R14 ;  /* 0x000000ffff067224 */ /* 0x000fe400078e000e */
[----:B------:R-:W-:Y:S02]  /*19da0*/  IMAD.MOV.U32 R13, RZ, RZ, R3 ;  /* 0x000000ffff0d7224 */ /* 0x000fe400078e0003 */
[----:B------:R-:W0:Y:S01]  /*19db0*/  POPC R7, R6 ;  /* 0x0000000600077309 */ /* 0x000e220000000000 */
[----:B------:R-:W-:Y:S02]  /*19dc0*/  IMAD.MOV.U32 R11, RZ, RZ, 0x1f ;  /* 0x0000001fff0b7424 */ /* 0x000fe400078e00ff */
[----:B------:R-:W-:Y:S02]  /*19dd0*/  IMAD.MOV.U32 R15, RZ, RZ, -0x1 ;  /* 0xffffffffff0f7424 */ /* 0x000fe400078e00ff */
[----:B0-----:R-:W-:-:S07]  /*19de0*/  IMAD.MOV.U32 R12, RZ, RZ, R7 ;  /* 0x000000ffff0c7224 */ /* 0x001fce00078e0007 */
[----:B------:R-:W-:Y:S05]  /*19df0*/  WARPSYNC.COLLECTIVE R15, `(.L_x_2642) ;  /* 0x000000000f087348 */ /* 0x000fea0003c00000 */
[----:B------:R0:W1:Y:S02]  /*19e00*/  SHFL.IDX P6, R14, R13, R12, R11 ;  /* 0x0000000c0d0e7389 */ /* 0x00006400000c000b */
[----:B01----:R-:W-:Y:S01]  /*19e10*/  ENDCOLLECTIVE ;  /* 0x000000000000791b */ /* 0x003fe20003800000 */
.L_x_2642:
[----:B------:R-:W-:Y:S01]  /*19e20*/  IMAD.MOV.U32 R17, RZ, RZ, R14 ;  /* 0x000000ffff117224 */ /* 0x000fe200078e000e */
[----:B------:R-:W-:Y:S06]  /*19e30*/  BRA `(.L_x_2643) ;  /* 0xffffffe400647947 */ /* 0x000fec000383ffff */
.L_x_2589:
[----:B------:R-:W-:Y:S01]  /*19e40*/  BSSY B0, `(.L_x_2644) ;  /* 0x0000007000007945 */ /* 0x000fe20003800000 */
[----:B------:R-:W-:Y:S02]  /*19e50*/  IMAD.MOV.U32 R13, RZ, RZ, R2 ;  /* 0x000000ffff0d7224 */ /* 0x000fe400078e0002 */
[----:B------:R-:W-:Y:S02]  /*19e60*/  IMAD.MOV.U32 R11, RZ, RZ, 0x1f ;  /* 0x0000001fff0b7424 */ /* 0x000fe400078e00ff */
[----:B------:R-:W-:-:S07]  /*19e70*/  IMAD.MOV.U32 R15, RZ, RZ, -0x1 ;  /* 0xffffffffff0f7424 */ /* 0x000fce00078e00ff */
[----:B012---:R-:W-:Y:S05]  /*19e80*/  WARPSYNC.COLLECTIVE R15, `(.L_x_2645) ;  /* 0x000000000f087348 */ /* 0x007fea0003c00000 */
[----:B------:R3:W4:Y:S02]  /*19e90*/  SHFL.IDX P6, R14, R13, R12, R11 ;  /* 0x0000000c0d0e7389 */ /* 0x00072400000c000b */
[----:B01234-:R-:W-:Y:S01]  /*19ea0*/  ENDCOLLECTIVE ;  /* 0x000000000000791b */ /* 0x01ffe20003800000 */
.L_x_2645:
[----:B------:R-:W-:Y:S05]  /*19eb0*/  BSYNC B0 ;  /* 0x0000000000007941 */ /* 0x000fea0003800000 */
.L_x_2644:
[----:B------:R-:W-:Y:S01]  /*19ec0*/  IMAD.MOV.U32 R8, RZ, RZ, R14 ;  /* 0x000000ffff087224 */ /* 0x000fe200078e000e */
[----:B------:R-:W-:Y:S06]  /*19ed0*/  BRA `(.L_x_2588) ;  /* 0xffffffe400587947 */ /* 0x000fec000383ffff */
.L_x_2592:
[----:B-1----:R1:W3:Y:S02]  /*19ee0*/  SYNCS.PHASECHK.TRANS64.TRYWAIT P0, [R0+URZ+0x38820], R3 ;  /* 0x03882003000075a7 */ /* 0x0022e4000800017f */
[----:B---3--:R-:W-:Y:S05]  /*19ef0*/  @!P0 NANOSLEEP.SYNCS 0x989680 ;  /* 0x009896800000895d */ /* 0x008fea0003900000 */
[----:B------:R-:W3:Y:S02]  /*19f00*/  @!P0 SYNCS.PHASECHK.TRANS64 P0, [R0+URZ+0x38820], R3 ;  /* 0x03882003000085a7 */ /* 0x000ee4000800007f */
[----:B---3--:R-:W-:Y:S05]  /*19f10*/  @!P0 BRA `(.L_x_2592) ;  /* 0xfffffffc00f08947 */ /* 0x008fea000383ffff */
[----:B------:R-:W-:Y:S05]  /*19f20*/  BRA `(.L_x_2646) ;  /* 0xffffffe800d47947 */ /* 0x000fea000383ffff */
.L_x_2593:
[----:B--2---:R-:W2:Y:S01]  /*19f30*/  S2R R2, SR_TID.X ;  /* 0x0000000000027919 */ /* 0x004ea20000002100 */
        /* <DEDUP_REMOVED lines=10> */
.L_x_2648:
[----:B------:R-:W-:Y:S05]  /*19fe0*/  BSYNC B0 ;  /* 0x0000000000007941 */ /* 0x000fea0003800000 */
.L_x_2647:
[----:B------:R-:W-:Y:S05]  /*19ff0*/  BRA `(.L_x_2649) ;  /* 0xffffffe800b87947 */ /* 0x000fea000383ffff */
.L_x_2596:
[----:B------:R-:W-:Y:S01]  /*1a000*/  BSSY B1, `(.L_x_2650) ;  /* 0x0000006000017945 */ /* 0x000fe20003800000 */
[----:B------:R-:W-:-:S07]  /*1a010*/  IMAD.MOV.U32 R15, RZ, RZ, -0x1 ;  /* 0xffffffffff0f7424 */ /* 0x000fce00078e00ff */
[----:B012---:R-:W-:Y:S05]  /*1a020*/  WARPSYNC.COLLECTIVE R15, `(.L_x_2651) ;  /* 0x000000000f0c7348 */ /* 0x007fea0003c00000 */
[----:B------:R-:W-:Y:S02]  /*1a030*/  ELECT P6, UR62, PT ;  /* 0x00000000003e782f */ /* 0x000fe400038c0000 */
[----:B------:R-:W-:Y:S01]  /*1a040*/  MOV R14, UR62 ;  /* 0x0000003e000e7c02 */ /* 0x000fe20008000f00 */
[----:B012---:R-:W-:Y:S10]  /*1a050*/  ENDCOLLECTIVE ;  /* 0x000000000000791b */ /* 0x007ff40003800000 */
.L_x_2651:
[----:B------:R-:W-:Y:S05]  /*1a060*/  BSYNC B1 ;  /* 0x0000000000017941 */ /* 0x000fea0003800000 */
.L_x_2650:
[----:B------:R-:W-:Y:S05]  /*1a070*/  BRA `(.L_x_2652) ;  /* 0xffffffe800b07947 */ /* 0x000fea000383ffff */
.L_x_2598:
[----:B-1----:R1:W2:Y:S02]  /*1a080*/  SYNCS.PHASECHK.TRANS64.TRYWAIT P0, [R6+URZ], R5 ;  /* 0x00000005060075a7 */ /* 0x0022a4000800017f */
[----:B--2---:R-:W-:Y:S05]  /*1a090*/  @!P0 NANOSLEEP.SYNCS 0x989680 ;  /* 0x009896800000895d */ /* 0x004fea0003900000 */
[----:B------:R-:W2:Y:S02]  /*1a0a0*/  @!P0 SYNCS.PHASECHK.TRANS64 P0, [R6+URZ], R5 ;  /* 0x00000005060085a7 */ /* 0x000ea4000800007f */
[----:B--2---:R-:W-:Y:S05]  /*1a0b0*/  @!P0 BRA `(.L_x_2598) ;  /* 0xfffffffc00f08947 */ /* 0x004fea000383ffff */
[----:B------:R-:W-:Y:S05]  /*1a0c0*/  BRA `(.L_x_2653) ;  /* 0xffffffe800ec7947 */ /* 0x000fea000383ffff */
.L_x_2599:
[----:B--2---:R2:W3:Y:S02]  /*1a0d0*/  SYNCS.PHASECHK.TRANS64.TRYWAIT P0, [R7+URZ], R2 ;  /* 0x00000002070075a7 */ /* 0x0044e4000800017f */
[----:B---3--:R-:W-:Y:S05]  /*1a0e0*/  @!P0 NANOSLEEP.SYNCS 0x989680 ;  /* 0x009896800000895d */ /* 0x008fea0003900000 */
[----:B------:R-:W3:Y:S02]  /*1a0f0*/  @!P0 SYNCS.PHASECHK.TRANS64 P0, [R7+URZ], R2 ;  /* 0x00000002070085a7 */ /* 0x000ee4000800007f */
[----:B---3--:R-:W-:Y:S05]  /*1a100*/  @!P0 BRA `(.L_x_2599) ;  /* 0xfffffffc00f08947 */ /* 0x008fea000383ffff */
[----:B------:R-:W-:Y:S05]  /*1a110*/  BRA `(.L_x_2654) ;  /* 0xffffffe800e07947 */ /* 0x000fea000383ffff */
.L_x_2601:
[----:B---3--:R3:W4:Y:S02]  /*1a120*/  SYNCS.PHASECHK.TRANS64.TRYWAIT P0, [R4+URZ], R5 ;  /* 0x00000005040075a7 */ /* 0x008724000800017f */
[----:B----4-:R-:W-:Y:S05]  /*1a130*/  @!P0 NANOSLEEP.SYNCS 0x989680 ;  /* 0x009896800000895d */ /* 0x010fea0003900000 */
[----:B------:R-:W4:Y:S02]  /*1a140*/  @!P0 SYNCS.PHASECHK.TRANS64 P0, [R4+URZ], R5 ;  /* 0x00000005040085a7 */ /* 0x000f24000800007f */
[----:B----4-:R-:W-:Y:S05]  /*1a150*/  @!P0 BRA `(.L_x_2601) ;  /* 0xfffffffc00f08947 */ /* 0x010fea000383ffff */
[----:B------:R-:W-:Y:S05]  /*1a160*/  BRA `(.L_x_2655) ;  /* 0xffffffe800e87947 */ /* 0x000fea000383ffff */
.L_x_2656:
        /* <DEDUP_REMOVED lines=9> */
.L_x_4559:


//--------------------- .text._ZN7cutlass13device_kernelIN5flash11enable_sm90INS1_16FlashAttnFwdSm90INS1_25CollectiveMainloopFwdSm90ILi2EN4cute5tupleIJNS5_1CILi1EEES8_S8_EEENS6_IJNS7_ILi64EEESA_SA_EEELi512ENS_6half_tEfNS_4arch4Sm90ELb0ELb1ELb0ELb1ELb0ELb1ELb1ELb0ELb0ELb0ELb0ELb0EEENS1_21CollectiveEpilogueFwdINS6_IJSA_NS7_ILi512EEESA_EEES9_SC_SE_Li256ELb1ELb0ELb0ELb0EEENS1_36VarlenDynamicPersistentTileSchedulerILi64ELi64ELi256ELi32ELb0ELb0ELb1ELb1ELb0ELb1EEEEEEEEEvNT_6ParamsE --------------------------
	.section	.text._ZN7cutlass13device_kernelIN5flash11enable_sm90INS1_16FlashAttnFwdSm90INS1_25CollectiveMainloopFwdSm90ILi2EN4cute5tupleIJNS5_1CILi1EEES8_S8_EEENS6_IJNS7_ILi64EEESA_SA_EEELi512ENS_6half_tEfNS_4arch4Sm90ELb0ELb1ELb0ELb1ELb0ELb1ELb1ELb0ELb0ELb0ELb0ELb0EEENS1_21CollectiveEpilogueFwdINS6_IJSA_NS7_ILi512EEESA_EEES9_SC_SE_Li256ELb1ELb0ELb0ELb0EEENS1_36VarlenDynamicPersistentTileSchedulerILi64ELi64ELi256ELi32ELb0ELb0ELb1ELb1ELb0ELb1EEEEEEEEEvNT_6ParamsE,"ax",@progbits
	.align	128
.text._ZN7cutlass13device_kernelIN5flash11enable_sm90INS1_16FlashAttnFwdSm90INS1_25CollectiveMainloopFwdSm90ILi2EN4cute5tupleIJNS5_1CILi1EEES8_S8_EEENS6_IJNS7_ILi64EEESA_SA_EEELi512ENS_6half_tEfNS_4arch4Sm90ELb0ELb1ELb0ELb1ELb0ELb1ELb1ELb0ELb0ELb0ELb0ELb0EEENS1_21CollectiveEpilogueFwdINS6_IJSA_NS7_ILi512EEESA_EEES9_SC_SE_Li256ELb1ELb0ELb0ELb0EEENS1_36VarlenDynamicPersistentTileSchedulerILi64ELi64ELi256ELi32ELb0ELb0ELb1ELb1ELb0ELb1EEEEEEEEEvNT_6ParamsE:
        .type           _ZN7cutlass13device_kernelIN5flash11enable_sm90INS1_16FlashAttnFwdSm90INS1_25CollectiveMainloopFwdSm90ILi2EN4cute5tupleIJNS5_1CILi1EEES8_S8_EEENS6_IJNS7_ILi64EEESA_SA_EEELi512ENS_6half_tEfNS_4arch4Sm90ELb0ELb1ELb0ELb1ELb0ELb1ELb1ELb0ELb0ELb0ELb0ELb0EEENS1_21CollectiveEpilogueFwdINS6_IJSA_NS7_ILi512EEESA_EEES9_SC_SE_Li256ELb1ELb0ELb0ELb0EEENS1_36VarlenDynamicPersistentTileSchedulerILi64ELi64ELi256ELi32ELb0ELb0ELb1ELb1ELb0ELb1EEEEEEEEEvNT_6ParamsE,@function
        .size           _ZN7cutlass13device_kernelIN5flash11enable_sm90INS1_16FlashAttnFwdSm90INS1_25CollectiveMainloopFwdSm90ILi2EN4cute5tupleIJNS5_1CILi1EEES8_S8_EEENS6_IJNS7_ILi64EEESA_SA_EEELi512ENS_6half_tEfNS_4arch4Sm90ELb0ELb1ELb0ELb1ELb0ELb1ELb1ELb0ELb0ELb0ELb0ELb0EEENS1_21CollectiveEpilogueFwdINS6_IJSA_NS7_ILi512EEESA_EEES9_SC_SE_Li256ELb1ELb0ELb0ELb0EEENS1_36VarlenDynamicPersistentTileSchedulerILi64ELi64ELi256ELi32ELb0ELb0ELb1ELb1ELb0ELb1EEEEEEEEEvNT_6ParamsE,(.L_x_4560 - _ZN7cutlass13device_kernelIN5flash11enable_sm90INS1_16FlashAttnFwdSm90INS1_25CollectiveMainloopFwdSm90ILi2EN4cute5tupleIJNS5_1CILi1EEES8_S8_EEENS6_IJNS7_ILi64EEESA_SA_EEELi512ENS_6half_tEfNS_4arch4Sm90ELb0ELb1ELb0ELb1ELb0ELb1ELb1ELb0ELb0ELb0ELb0ELb0EEENS1_21CollectiveEpilogueFwdINS6_IJSA_NS7_ILi512EEESA_EEES9_SC_SE_Li256ELb1ELb0ELb0ELb0EEENS1_36VarlenDynamicPersistentTileSchedulerILi64ELi64ELi256ELi32ELb0ELb0ELb1ELb1ELb0ELb1EEEEEEEEEvNT_6ParamsE)
        .other          _ZN7cutlass13device_kernelIN5flash11enable_sm90INS1_16FlashAttnFwdSm90INS1_25CollectiveMainloopFwdSm90ILi2EN4cute5tupleIJNS5_1CILi1EEES8_S8_EEENS6_IJNS7_ILi64EEESA_SA_EEELi512ENS_6half_tEfNS_4arch4Sm90ELb0ELb1ELb0ELb1ELb0ELb1ELb1ELb0ELb0ELb0ELb0ELb0EEENS1_21CollectiveEpilogueFwdINS6_IJSA_NS7_ILi512EEESA_EEES9_SC_SE_Li256ELb1ELb0ELb0ELb0EEENS1_36VarlenDynamicPersistentTileSchedulerILi64ELi64ELi256ELi32ELb0ELb0ELb1ELb1ELb0ELb1EEEEEEEEEvNT_6ParamsE,@"STO_CUDA_ENTRY STV_DEFAULT"
_ZN7cutlass13device_kernelIN5flash11enable_sm90INS1_16FlashAttnFwdSm90INS1_25CollectiveMainloopFwdSm90ILi2EN4cute5tupleIJNS5_1CILi1EEES8_S8_EEENS6_IJNS7_ILi64EEESA_SA_EEELi512ENS_6half_tEfNS_4arch4Sm90ELb0ELb1ELb0ELb1ELb0ELb1ELb1ELb0ELb0ELb0ELb0ELb0EEENS1_21CollectiveEpilogueFwdINS6_IJSA_NS7_ILi512EEESA_EEES9_SC_SE_Li256ELb1ELb0ELb0ELb0EEENS1_36VarlenDynamicPersistentTileSchedulerILi64ELi64ELi256ELi32ELb0ELb0ELb1ELb1ELb0ELb1EEEEEEEEEvNT_6ParamsE:
[----:B------:R-:W0:Y:S02]  /*0000*/  LDC R1, c[0x0][0x28] ;  /* 0x00000a00ff017b82 */ /* 0x000e240000000800 */
[----:B0-----:R-:W-:Y:S01]  /*0010*/  VIADD R1, R1, 0xffffffc8 ;  /* 0xffffffc801017836 */ /* 0x001fe20000000000 */
[----:B------:R-:W0:Y:S01]  /*0020*/  S2R R3, SR_TID.X ;  /* 0x0000000000037919 */ /* 0x000e220000002100 */
[----:B------:R-:W-:Y:S01]  /*0030*/  ELECT P0, URZ, PT ;  /* 0x00000000003f782f */ /* 0x000fe20003800000 */
[----:B------:R-:W-:Y:S01]  /*0040*/  BSSY B0, `(.L_x_2657) ;  /* 0x000001a000007945 */ /* 0x000fe20003800000 */
[--C-:B0-----:R-:W-:Y:S02]  /*0050*/  SHF.R.U32.HI R0, RZ, 0x5, R3.reuse ;  /* 0x00000005ff007819 */ /* 0x101fe40000011603 */
[----:B------:R-:W-:-:S03]  /*0060*/  SHF.R.U32.HI R4, RZ, 0x7, R3 ;  /* 0x00000007ff047819 */ /* 0x000fc60000011603 */
        /* <DEDUP_REMOVED lines=23> */
.L_x_2658:
[----:B------:R-:W-:Y:S05]  /*01e0*/  BSYNC B0 ;  /* 0x0000000000007941 */ /* 0x000fea0003800000 */
.L_x_2657:
[----:B------:R-:W0:Y:S01]  /*01f0*/  SHFL.IDX PT, R4, R4, RZ, 0x1f ;  /* 0x00001fff04047589 */ /* 0x000e2200000e0000 */
[----:B------:R-:W-:Y:S01]  /*0200*/  VOTEU.ANY UP0, P0 ;  /* 0x00000000003f7886 */ /* 0x000fe20000000100 */
[----:B------:R-:W-:Y:S01]  /*0210*/  UMOV UR4, 0x1 ;  /* 0x0000000100047882 */ /* 0x000fe20000000000 */
[----:B------:R-:W-:Y:S01]  /*0220*/  UMOV UR7, 0x100 ;  /* 0x0000010000077882 */ /* 0x000fe20000000000 */
[----:B------:R-:W1:Y:S01]  /*0230*/  SHFL.IDX PT, R2, R0, RZ, 0x1f ;  /* 0x00001fff00027589 */ /* 0x000e6200000e0000 */
[----:B------:R-:W-:Y:S01]  /*0240*/  VOTEU.ANY UP1, P0 ;  /* 0x00000000003f7886 */ /* 0x000fe20000020100 */
[----:B------:R-:W2:Y:S01]  /*0250*/  @UP0 S2UR UR8, SR_CgaCtaId ;  /* 0x00000000000809c3 */ /* 0x000ea20000008800 */
[----:B------:R-:W-:Y:S01]  /*0260*/  @UP0 UMOV UR6, 0x400 ;  /* 0x0000040000060882 */ /* 0x000fe20000000000 */
[----:B------:R-:W-:-:S04]  /*0270*/  @UP0 UIADD3 UR4, -UR4, 0x100000, URZ ;  /* 0x0010000004040890 */ /* 0x000fc8000fffe13f */
[----:B------:R-:W-:Y:S02]  /*0280*/  @UP0 USHF.L.U32 UR5, UR4, 0xb, URZ ;  /* 0x0000000b04050899 */ /* 0x000fe4000800063f */
[----:B------:R-:W-:Y:S01]  /*0290*/  @UP0 USHF.L.U32 UR4, UR4, 0x1, URZ ;  /* 0x0000000104040899 */ /* 0x000fe2000800063f */
[----:B------:R-:W-:Y:S01]  /*02a0*/  VOTEU.ANY UP2, P0 ;  /* 0x00000000003f7886 */ /* 0x000fe20000040100 */
[----:B------:R-:W-:Y:S01]  /*02b0*/  VOTEU.ANY UP3, P0 ;  /* 0x00000000003f7886 */ /* 0x000fe20000060100 */
[----:B0-----:R-:W-:Y:S02]  /*02c0*/  R2UR UR9, R4 ;  /* 0x00000000040972ca */ /* 0x001fe400000e0000 */
[----:B-1----:R-:W-:Y:S01]  /*02d0*/  ISETP.NE.AND P1, PT, R2, RZ, PT ;  /* 0x000000ff0200720c */ /* 0x002fe20003f25270 */
[----:B--2---:R-:W-:Y:S02]  /*02e0*/  @UP0 ULEA UR8, UR8, UR6, 0x18 ;  /* 0x0000000608080291 */ /* 0x004fe4000f8ec03f */
[----:B------:R-:W-:-:S04]  /*02f0*/  @UP0 UIADD3 UR6, -UR7, 0x100000, URZ ;  /* 0x0010000007060890 */ /* 0x000fc8000fffe13f */
[----:B------:R-:W-:Y:S02]  /*0300*/  @UP0 USHF.L.U32 UR7, UR6, 0xb, URZ ;  /* 0x0000000b06070899 */ /* 0x000fe4000800063f */
[----:B------:R-:W-:Y:S02]  /*0310*/  @UP0 USHF.L.U32 UR6, UR6, 0x1, URZ ;  /* 0x0000000106060899 */ /* 0x000fe4000800063f */
[----:B------:R-:W-:Y:S01]  /*0320*/  IMAD.U32 R4, RZ, RZ, UR9 ;  /* 0x00000009ff047e24 */ /* 0x000fe2000f8e00ff */
[----:B------:R-:W-:-:S04]  /*0330*/  UISETP.NE.AND UP0, UPT, UR9, URZ, UPT ;  /* 0x0000003f0900728c */ /* 0x000fc8000bf05270 */
[----:B------:R0:W-:Y:S04]  /*0340*/  STL [R1+0x2c], R4 ;  /* 0x00002c0401007387 */ /* 0x0001e80000100800 */
[----:B------:R-:W1:Y:S02]  /*0350*/  FENCE.VIEW.ASYNC.S ;  /* 0x00000000000073c6 */ /* 0x000e640000000000 */
[----:B-1----:R0:W1:Y:S01]  /*0360*/  @UP1 SYNCS.EXCH.64 URZ, [UR8+0x38800], UR4 ;  /* 0x03880004083f15b2 */ /* 0x0020620008000100 */
[----:B------:R0:W2:Y:S01]  /*0370*/  @UP2 SYNCS.EXCH.64 URZ, [UR8+0x38810], UR4 ;  /* 0x03881004083f25b2 */ /* 0x0000a20008000100 */
[----:B------:R0:W3:Y:S01]  /*0380*/  @UP3 SYNCS.EXCH.64 URZ, [UR8+0x38820], UR6 ;  /* 0x03882006083f35b2 */ /* 0x0000e20008000100 */
        /* <DEDUP_REMOVED lines=14> */
[----:B----4-:R-:W-:Y:S01]  /*0470*/  NOP ;  /* 0x0000000000007918 */ /* 0x010fe20000000000 */
.L_x_2659:
[----:B------:R-:W4:Y:S01]  /*0480*/  SHFL.IDX PT, R2, R0, RZ, 0x1f ;  /* 0x00001fff00027589 */ /* 0x000f2200000e0000 */
[----:B------:R-:W-:Y:S01]  /*0490*/  NOP ;  /* 0x0000000000007918 */ /* 0x000fe20000000000 */
[----:B----4-:R-:W-:-:S13]  /*04a0*/  ISETP.NE.AND P0, PT, R2, RZ, PT ;  /* 0x000000ff0200720c */ /* 0x010fda0003f05270 */
        /* <DEDUP_REMOVED lines=18> */
[----:B----4-:R-:W-:Y:S01]  /*05d0*/  NOP ;  /* 0x0000000000007918 */ /* 0x010fe20000000000 */
.L_x_2660:
[----:B------:R-:W4:Y:S01]  /*05e0*/  SHFL.IDX PT, R2, R0, RZ, 0x1f ;  /* 0x00001fff00027589 */ /* 0x000f2200000e0000 */
[----:B------:R-:W-:Y:S01]  /*05f0*/  NOP ;  /* 0x0000000000007918 */ /* 0x000fe20000000000 */
[----:B----4-:R-:W-:-:S13]  /*0600*/  ISETP.NE.AND P0, PT, R2, RZ, PT ;  /* 0x000000ff0200720c */ /* 0x010fda0003f05270 */
        /* <DEDUP_REMOVED lines=15> */
.L_x_2661:
        /* <DEDUP_REMOVED lines=22> */
.L_x_2662:
        /* <DEDUP_REMOVED lines=22> */
.L_x_2663:
[----:B0-----:R-:W-:Y:S01]  /*09c0*/  UMOV UR4, 0x1 ;  /* 0x0000000100047882 */ /* 0x001fe20000000000 */
[----:B------:R-:W-:Y:S01]  /*09d0*/  PLOP3.LUT P0, PT, PT, PT, UP0, 0x80, 0x0 ;  /* 0x000000000000781c */ /* 0x000fe20003f0f008 */
[----:B------:R-:W-:Y:S01]  /*09e0*/  USEL UR4, UR4, 0x2, !UP0 ;  /* 0x0000000204047887 */ /* 0x000fe2000c000000 */
[----:B------:R-:W-:Y:S01]  /*09f0*/  NOP ;  /* 0x0000000000007918 */ /* 0x000fe20000000000 */
[----:B------:R-:W-:Y:S01]  /*0a00*/  ULDC.64 UR54, c[0x0][0x208] ;  /* 0x0000820000367ab9 */ /* 0x000fe20000000a00 */
[----:B------:R-:W-:Y:S03]  /*0a10*/  BSSY B8, `(.L_x_2664) ;  /* 0x00021c9000087945 */ /* 0x000fe60003800000 */
[----:B------:R-:W-:-:S05]  /*0a20*/  IMAD.U32 R2, RZ, RZ, UR4 ;  /* 0x00000004ff027e24 */ /* 0x000fca000f8e00ff */
[----:B------:R0:W-:Y:S01]  /*0a30*/  STL [R1+0x30], R2 ;  /* 0x0000300201007387 */ /* 0x0001e20000100800 */
[----:B-123--:R-:W-:Y:S06]  /*0a40*/  BAR.SYNC.DEFER_BLOCKING 0x0 ;  /* 0x0000000000007b1d */ /* 0x00efec0000010000 */
[----:B------:R-:W-:Y:S05]  /*0a50*/  @!P0 BRA `(.L_x_2665) ;  /* 0x000001ac00988947 */ /* 0x000fea0003800000 */
.L_x_2666:
[----:B------:R-:W-:-:S08]  /*0a60*/  NOP ;  /* 0x0000000000007918 */ /* 0x000fd00000000000 */
[----:B------:R-:W1:Y:S02]  /*0a70*/  USETMAXREG.TRY_ALLOC.CTAPOOL UP0, 0xf0 ;  /* 0x000000f0000079c8 */ /* 0x000e640008000600 */
[----:B-1----:R-:W-:-:S13]  /*0a80*/  PLOP3.LUT P0, PT, PT, PT, UP0, 0x80, 0x0 ;  /* 0x000000000000781c */ /* 0x002fda0003f0f008 */
[----:B------:R-:W-:Y:S05]  /*0a90*/  @!P0 BRA `(.L_x_2666) ;  /* 0xfffffffc00f08947 */ /* 0x000fea000383ffff */
[----:B------:R-:W-:Y:S01]  /*0aa0*/  SHF.R.U32.HI R0, RZ, 0x7, R3 ;  /* 0x00000007ff007819 */ /* 0x000fe20000011603 */
[----:B------:R-:W1:Y:S01]  /*0ab0*/  S2UR UR5, SR_CgaCtaId ;  /* 0x00000000000579c3 */ /* 0x000e620000008800 */
[----:B------:R-:W-:Y:S02]  /*0ac0*/  UMOV UR4, 0x400 ;  /* 0x0000040000047882 */ /* 0x000fe40000000000 */
[----:B------:R-:W-:-:S13]  /*0ad0*/  ISETP.NE.AND P0, PT, R0, 0x1, PT ;  /* 0x000000010000780c */ /* 0x000fda0003f05270 */
[----:B------:R-:W-:Y:S06]  /*0ae0*/  @!P0 BAR.ARV 0x8, 0xa0 ;  /* 0x0202800000008b1d */ /* 0x000fec0000002000 */
[----:B------:R-:W-:Y:S01]  /*0af0*/  ISETP.GE.U32.AND P0, PT, R3, 0x100, PT ;  /* 0x000001000300780c */ /* 0x000fe20003f06070 */
[----:B-1----:R-:W-:-:S06]  /*0b00*/  ULEA UR4, UR5, UR4, 0x18 ;  /* 0x0000000405047291 */ /* 0x002fcc000f8ec03f */
[----:B------:R-:W-:Y:S01]  /*0b10*/  IMAD.U32 R18, RZ, RZ, UR4 ;  /* 0x00000004ff127e24 */ /* 0x000fe2000f8e00ff */
[----:B------:R-:W-:-:S05]  /*0b20*/  ULDC UR4, c[0x0][0xd14] ;  /* 0x0003450000047ab9 */ /* 0x000fca0000000800 */
[----:B------:R-:W-:Y:S08]  /*0b30*/  @P0 BAR.ARV 0xf, 0x100 ;  /* 0x03c4000000000b1d */ /* 0x000ff00000002000 */
[----:B------:R-:W-:Y:S06]  /*0b40*/  BAR.SYNC.DEFER_BLOCKING 0x5, 0x120 ;  /* 0x0144800000007b1d */ /* 0x000fec0000010000 */
[----:B------:R-:W1:Y:S02]  /*0b50*/  LDS.128 R188, [R18+0x388d0] ;  /* 0x0388d00012bc7984 */ /* 0x000e640000000c00 */
[----:B------:R-:W-:Y:S06]  /*0b60*/  BAR.ARV 0x4, 0x120 ;  /* 0x0104800000007b1d */ /* 0x000fec0000002000 */
[----:B-1----:R-:W-:-:S13]  /*0b70*/  ISETP.GE.AND P0, PT, R191, UR4, PT ;  /* 0x00000004bf007c0c */ /* 0x002fda000bf06270 */
[----:B------:R-:W-:Y:S05]  /*0b80*/  @P0 BRA `(.L_x_2667) ;  /* 0x0000021800c40947 */ /* 0x000fea0003800000 */
[----:B------:R-:W2:Y:S01]  /*0b90*/  LDL R0, [R1+0x30] ;  /* 0x0000300001007983 */ /* 0x000ea20000100800 */
[----:B------:R-:W-:Y:S01]  /*0ba0*/  VIADD R234, R3, 0xffffff80 ;  /* 0xffffff8003ea7836 */ /* 0x000fe20000000000 */
[----:B------:R-:W-:Y:S01]  /*0bb0*/  MOV R19, RZ ;  /* 0x000000ff00137202 */ /* 0x000fe20000000f00 */
[----:B------:R-:W-:Y:S02]  /*0bc0*/  IMAD.MOV.U32 R208, RZ, RZ, 0x40 ;  /* 0x00000040ffd07424 */ /* 0x000fe400078e00ff */
[----:B------:R-:W-:Y:S01]  /*0bd0*/  IMAD.MOV.U32 R187, RZ, RZ, RZ ;  /* 0x000000ffffbb7224 */ /* 0x000fe200078e00ff */
[----:B------:R-:W-:Y:S01]  /*0be0*/  SHF.R.S32.HI R3, RZ, 0x1f, R234 ;  /* 0x0000001fff037819 */ /* 0x000fe200000114ea */
[----:B------:R-:W-:Y:S02]  /*0bf0*/  IMAD.MOV.U32 R192, RZ, RZ, RZ ;  /* 0x000000ffffc07224 */ /* 0x000fe400078e00ff */
[----:B------:R-:W-:Y:S01]  /*0c00*/  IMAD.MOV.U32 R22, RZ, RZ, RZ ;  /* 0x000000ffff167224 */ /* 0x000fe200078e00ff */
[CC--:B0-----:R-:W-:Y:S01]  /*0c10*/  LEA.HI R2, R3.reuse, R234.reuse, RZ, 0x4 ;  /* 0x000000ea03027211 */ /* 0x0c1fe200078f20ff */
[----:B------:R-:W-:Y:S01]  /*0c20*/  IMAD.MOV.U32 R218, RZ, RZ, RZ ;  /* 0x000000ffffda7224 */ /* 0x000fe200078e00ff */
[----:B------:R-:W-:-:S02]  /*0c30*/  LEA.HI R6, R3, R234, RZ, 0x5 ;  /* 0x000000ea03067211 */ /* 0x000fc400078f28ff */
[----:B------:R-:W-:Y:S02]  /*0c40*/  LOP3.LUT R5, R2, 0xfffffff0, RZ, 0xc0, !PT ;  /* 0xfffffff002057812 */ /* 0x000fe400078ec0ff */
[--C-:B------:R-:W-:Y:S02]  /*0c50*/  SHF.R.S32.HI R213, RZ, 0x5, R6.reuse ;  /* 0x00000005ffd57819 */ /* 0x100fe40000011406 */
[----:B------:R-:W-:Y:S01]  /*0c60*/  SHF.R.S32.HI R6, RZ, 0x1f, R6 ;  /* 0x0000001fff067819 */ /* 0x000fe20000011406 */
[----:B------:R-:W-:Y:S01]  /*0c70*/  IMAD.IADD R4, R234, 0x1, -R5 ;  /* 0x00000001ea047824 */ /* 0x000fe200078e0a05 */
[----:B------:R-:W-:Y:S02]  /*0c80*/  SHF.R.S32.HI R5, RZ, 0x4, R2 ;  /* 0x00000004ff057819 */ /* 0x000fe40000011402 */
[----:B------:R-:W-:Y:S02]  /*0c90*/  LEA.HI R6, R6, R213, RZ, 0x2 ;  /* 0x000000d506067211 */ /* 0x000fe400078f10ff */
[----:B------:R-:W-:-:S02]  /*0ca0*/  SHF.R.S32.HI R9, RZ, 0x1f, R4 ;  /* 0x0000001fff097819 */ /* 0x000fc40000011404 */
[----:B------:R-:W-:Y:S02]  /*0cb0*/  LEA.HI R2, R2, R5, RZ, 0x1 ;  /* 0x0000000502027211 */ /* 0x000fe400078f08ff */
[----:B------:R-:W-:Y:S02]  /*0cc0*/  LEA.HI R12, R9, R4, RZ, 0x3 ;  /* 0x00000004090c7211 */ /* 0x000fe400078f18ff */
[----:B------:R-:W-:Y:S02]  /*0cd0*/  LOP3.LUT R6, R6, 0x3ffffc, RZ, 0xc0, !PT ;  /* 0x003ffffc06067812 */ /* 0x000fe400078ec0ff */
[C---:B------:R-:W-:Y:S01]  /*0ce0*/  LOP3.LUT R13, R12.reuse, 0xfffffff8, RZ, 0xc0, !PT ;  /* 0xfffffff80c0d7812 */ /* 0x040fe200078ec0ff */
[----:B------:R-:W-:Y:S01]  /*0cf0*/  IMAD.SHL.U32 R12, R12, 0x40, RZ ;  /* 0x000000400c0c7824 */ /* 0x000fe200078e00ff */
[----:B------:R-:W-:Y:S01]  /*0d00*/  LOP3.LUT R2, R2, 0x1ffffffe, RZ, 0xc0, !PT ;  /* 0x1ffffffe02027812 */ /* 0x000fe200078ec0ff */
[----:B------:R-:W-:Y:S02]  /*0d10*/  IMAD.IADD R6, R213, 0x1, -R6 ;  /* 0x00000001d5067824 */ /* 0x000fe400078e0a06 */
[----:B------:R-:W-:Y:S01]  /*0d20*/  IMAD.IADD R13, R4, 0x1, -R13 ;  /* 0x00000001040d7824 */ /* 0x000fe200078e0a0d */
[----:B------:R-:W-:Y:S01]  /*0d30*/  LOP3.LUT R12, R12, 0x7ffffe00, RZ, 0xc0, !PT ;  /* 0x7ffffe000c0c7812 */ /* 0x000fe200078ec0ff */
[----:B------:R-:W-:-:S03]  /*0d40*/  IMAD.IADD R2, R5, 0x1, -R2 ;  /* 0x0000000105027824 */ /* 0x000fc600078e0a02 */
[----:B------:R-:W-:Y:S01]  /*0d50*/  R2P PR, R13, 0x6 ;  /* 0x000000060d007804 */ /* 0x000fe20000000000 */
[----:B------:R-:W-:Y:S02]  /*0d60*/  IMAD.SHL.U32 R2, R2, 0x8, RZ ;  /* 0x0000000802027824 */ /* 0x000fe400078e00ff */
[----:B------:R-:W-:Y:S02]  /*0d70*/  IMAD R12, R213, 0x400, R12 ;  /* 0x00000400d50c7824 */ /* 0x000fe400078e020c */
[----:B------:R-:W-:Y:S02]  /*0d80*/  SEL R208, R208, 0xffffffc0, !P2 ;  /* 0xffffffc0d0d07807 */ /* 0x000fe40005000000 */
[----:B--2---:R-:W-:Y:S02]  /*0d90*/  R2UR UR4, R0 ;  /* 0x00000000000472ca */ /* 0x004fe400000e0000 */
[----:B------:R-:W-:-:S04]  /*0da0*/  LEA.HI R0, R3, R234, RZ, 0x7 ;  /* 0x000000ea03007211 */ /* 0x000fc800078f38ff */
[----:B------:R-:W-:Y:S02]  /*0db0*/  SHF.R.S32.HI R221, RZ, 0x7, R0 ;  /* 0x00000007ffdd7819 */ /* 0x000fe40000011400 */
[C---:B------:R-:W-:Y:S02]  /*0dc0*/  LOP3.LUT R7, R0.reuse, 0xffffff80, RZ, 0xc0, !PT ;  /* 0xffffff8000077812 */ /* 0x040fe400078ec0ff */
[----:B------:R-:W-:Y:S01]  /*0dd0*/  LEA.HI R0, R0, R221, RZ, 0x1 ;  /* 0x000000dd00007211 */ /* 0x000fe200078f08ff */
[----:B------:R-:W-:Y:S02]  /*0de0*/  IMAD R15, R221, 0x100, R4 ;  /* 0x00000100dd0f7824 */ /* 0x000fe400078e0204 */
[----:B------:R-:W-:Y:S01]  /*0df0*/  IMAD.SHL.U32 R4, R13, 0x40, RZ ;  /* 0x000000400d047824 */ /* 0x000fe200078e00ff */
[----:B------:R-:W-:Y:S01]  /*0e00*/  LOP3.LUT R0, R0, 0xfffffe, RZ, 0xc0, !PT ;  /* 0x00fffffe00007812 */ /* 0x000fe200078ec0ff */
[----:B------:R-:W-:Y:S01]  /*0e10*/  IMAD.IADD R7, R234, 0x1, -R7 ;  /* 0x00000001ea077824 */ /* 0x000fe200078e0a07 */
[----:B------:R-:W-:Y:S01]  /*0e20*/  LEA R15, R6, R15, 0x4 ;  /* 0x0000000f060f7211 */ /* 0x000fe200078e20ff */
[----:B------:R-:W-:Y:S01]  /*0e30*/  ULOP3.LUT UR36, UR4, 0x1, URZ, 0xfc, !UPT ;  /* 0x0000000104247892 */ /* 0x000fe2000f8efc3f */
[----:B------:R-:W-:Y:S01]  /*0e40*/  LOP3.LUT R5, R4, 0x1c0, RZ, 0xc0, !PT ;  /* 0x000001c004057812 */ /* 0x000fe200078ec0ff */
[----:B------:R-:W-:Y:S01]  /*0e50*/  IMAD.IADD R0, R221, 0x1, -R0 ;  /* 0x00000001dd007824 */ /* 0x000fe200078e0a00 */
[----:B------:R-:W-:Y:S01]  /*0e60*/  SHF.R.S32.HI R8, RZ, 0x1f, R7 ;  /* 0x0000001fff087819 */ /* 0x000fe20000011407 */
[--C-:B------:R-:W-:Y:S01]  /*0e70*/  IMAD.U32 R233, R15, 0x40, R2.reuse ;  /* 0x000000400fe97824 */ /* 0x100fe200078e0002 */
[----:B------:R-:W-:Y:S01]  /*0e80*/  LOP3.LUT R2, R5, 0x8, R2, 0xf8, !PT ;  /* 0x0000000805027812 */ /* 0x000fe200078ef802 */
[----:B------:R-:W-:Y:S01]  /*0e90*/  IMAD.SHL.U32 R196, R0, 0x100, RZ ;  /* 0x0000010000c47824 */ /* 0x000fe200078e00ff */
[----:B------:R-:W-:-:S02]  /*0ea0*/  SHF.R.U32.HI R5, RZ, 0x3, R5 ;  /* 0x00000003ff057819 */ /* 0x000fc40000011605 */
[CC--:B------:R-:W-:Y:S02]  /*0eb0*/  LEA.HI R6, R3.reuse, R234.reuse, RZ, 0x2 ;  /* 0x000000ea03067211 */ /* 0x0c0fe400078f10ff */
[----:B------:R-:W-:Y:S02]  /*0ec0*/  LOP3.LUT R5, R2, R5, RZ, 0x3c, !PT ;  /* 0x0000000502057212 */ /* 0x000fe400078e3cff */
[----:B------:R-:W-:Y:S02]  /*0ed0*/  LEA.HI R2, R3, R234, RZ, 0x3 ;  /* 0x000000ea03027211 */ /* 0x000fe400078f18ff */
[-C--:B------:R-:W-:Y:S01]  /*0ee0*/  LEA.HI R9, R8, R7.reuse, RZ, 0x2 ;  /* 0x0000000708097211 */ /* 0x080fe200078f10ff */
[----:B------:R-:W-:Y:S01]  /*0ef0*/  IMAD.IADD R5, R12, 0x1, R5 ;  /* 0x000000010c057824 */ /* 0x000fe200078e0205 */
[----:B------:R-:W-:Y:S02]  /*0f00*/  LOP3.LUT R3, R2, 0x1ffffff8, RZ, 0xc0, !PT ;  /* 0x1ffffff802037812 */ /* 0x000fe400078ec0ff */
[----:B------:R-:W-:Y:S01]  /*0f10*/  SHF.R.S32.HI R186, RZ, 0x2, R6 ;  /* 0x00000002ffba7819 */ /* 0x000fe20000011406 */
[----:B------:R-:W-:Y:S01]  /*0f20*/  IMAD R197, R5, 0x2, R18 ;  /* 0x0000000205c57824 */ /* 0x000fe200078e0212 */
[----:B------:R-:W-:Y:S01]  /*0f30*/  LOP3.LUT R4, R9, 0x7ffffffc, RZ, 0xc0, !PT ;  /* 0x7ffffffc09047812 */ /* 0x000fe200078ec0ff */
[----:B------:R-:W-:Y:S01]  /*0f40*/  IMAD.IADD R3, R234, 0x1, -R3 ;  /* 0x00000001ea037824 */ /* 0x000fe200078e0a03 */
[----:B------:R-:W-:Y:S01]  /*0f50*/  LEA.HI R8, R8, R7, RZ, 0x5 ;  /* 0x0000000708087211 */ /* 0x000fe200078f28ff */
[----:B------:R-:W-:Y:S01]  /*0f60*/  VIADD R236, R186, 0x20 ;  /* 0x00000020baec7836 */ /* 0x000fe20000000000 */
[--C-:B------:R-:W-:Y:S01]  /*0f70*/  SHF.R.S32.HI R10, RZ, 0x2, R9.reuse ;  /* 0x00000002ff0a7819 */ /* 0x100fe20000011409 */
[----:B------:R-:W-:Y:S01]  /*0f80*/  IMAD.IADD R4, R7, 0x1, -R4 ;  /* 0x0000000107047824 */ /* 0x000fe200078e0a04 */
[----:B------:R-:W-:Y:S01]  /*0f90*/  LOP3.LUT R7, R6, 0xfffffffc, RZ, 0xc0, !PT ;  /* 0xfffffffc06077812 */ /* 0x000fe200078ec0ff */
[----:B------:R-:W-:Y:S01]  /*0fa0*/  IMAD.SHL.U32 R211, R3, 0x8, RZ ;  /* 0x0000000803d37824 */ /* 0x000fe200078e00ff */
[----:B------:R-:W-:Y:S01]  /*0fb0*/  SHF.R.S32.HI R3, RZ, 0x1f, R236 ;  /* 0x0000001fff037819 */ /* 0x000fe200000114ec */
[----:B------:R-:W-:Y:S01]  /*0fc0*/  IMAD.SHL.U32 R231, R236, 0x40, RZ ;  /* 0x00000040ece77824 */ /* 0x000fe200078e00ff */
[----:B------:R-:W-:Y:S01]  /*0fd0*/  SHF.R.S32.HI R11, RZ, 0x1f, R9 ;  /* 0x0000001fff0b7819 */ /* 0x000fe20000011409 */
[----:B------:R-:W-:Y:S01]  /*0fe0*/  IMAD.IADD R220, R234, 0x1, -R7 ;  /* 0x00000001eadc7824 */ /* 0x000fe200078e0a07 */
[----:B------:R-:W-:Y:S01]  /*0ff0*/  LEA.HI R3, R3, R236, RZ, 0x3 ;  /* 0x000000ec03037211 */ /* 0x000fe200078f18ff */
[----:B------:R-:W-:Y:S01]  /*1000*/  VIADD R209, R197, 0x36400 ;  /* 0x00036400c5d17836 */ /* 0x000fe20000000000 */
[----:B------:R-:W-:Y:S01]  /*1010*/  LEA.HI R11, R11, R10, RZ, 0x3 ;  /* 0x0000000a0b0b7211 */ /* 0x000fe200078f18ff */
[----:B------:R-:W-:Y:S01]  /*1020*/  IMAD.SHL.U32 R16, R220, 0x8, RZ ;  /* 0x00000008dc107824 */ /* 0x000fe200078e00ff */
[----:B------:R-:W-:Y:S01]  /*1030*/  SHF.R.S32.HI R9, RZ, 0x1f, R6 ;  /* 0x0000001fff097819 */ /* 0x000fe20000011406 */
[----:B------:R-:W-:Y:S01]  /*1040*/  IMAD.SHL.U32 R3, R3, 0x40, RZ ;  /* 0x0000004003037824 */ /* 0x000fe200078e00ff */
[----:B------:R-:W-:Y:S01]  /*1050*/  LOP3.LUT R231, R231, 0x1c0, RZ, 0xc0, !PT ;  /* 0x000001c0e7e77812 */ /* 0x000fe200078ec0ff */
[----:B------:R-:W-:Y:S01]  /*1060*/  IMAD.SHL.U32 R185, R4, 0x2, RZ ;  /* 0x0000000204b97824 */ /* 0x000fe200078e00ff */
[----:B------:R-:W-:-:S02]  /*1070*/  SHF.R.S32.HI R214, RZ, 0x3, R2 ;  /* 0x00000003ffd67819 */ /* 0x000fc40000011402 */
[----:B------:R-:W-:Y:S02]  /*1080*/  LOP3.LUT R11, R11, 0xfffffff8, RZ, 0xc0, !PT ;  /* 0xfffffff80b0b7812 */ /* 0x000fe400078ec0ff */
[----:B------:R-:W-:Y:S02]  /*1090*/  LEA.HI R9, R9, R186, RZ, 0x3 ;  /* 0x000000ba09097211 */ /* 0x000fe400078f18ff */
[----:B------:R-:W-:Y:S01]  /*10a0*/  LOP3.LUT R2, R231, 0x38, R16, 0xf8, !PT ;  /* 0x00000038e7027812 */ /* 0x000fe200078ef810 */
[----:B------:R-:W-:Y:S01]  /*10b0*/  IMAD.IADD R11, R10, 0x1, -R11 ;  /* 0x000000010a0b7824 */ /* 0x000fe200078e0a0b */
[----:B------:R-:W-:Y:S02]  /*10c0*/  SHF.R.U32.HI R235, RZ, 0x3, R231 ;  /* 0x00000003ffeb7819 */ /* 0x000fe400000116e7 */
[----:B------:R-:W-:Y:S02]  /*10d0*/  LOP3.LUT R232, R3, 0xfffffe00, RZ, 0xc0, !PT ;  /* 0xfffffe0003e87812 */ /* 0x000fe400078ec0ff */
[----:B------:R-:W-:-:S02]  /*10e0*/  SHF.R.S32.HI R8, RZ, 0x5, R8 ;  /* 0x00000005ff087819 */ /* 0x000fc40000011408 */
[----:B------:R-:W-:Y:S02]  /*10f0*/  LOP3.LUT R9, R9, 0xfffffff8, RZ, 0xc0, !PT ;  /* 0xfffffff809097812 */ /* 0x000fe400078ec0ff */
[----:B------:R-:W-:Y:S01]  /*1100*/  IADD3 R198, R197, 0x36420, RZ ;  /* 0x00036420c5c67810 */ /* 0x000fe20007ffe0ff */
[C---:B------:R-:W-:Y:S01]  /*1110*/  @P1 VIADD R198, R209.reuse, 0xffffffe0 ;  /* 0xffffffe0d1c61836 */ /* 0x040fe20000000000 */
[----:B------:R-:W-:Y:S01]  /*1120*/  LOP3.LUT R3, R232, R2, R235, 0xf6, !PT ;  /* 0x00000002e8037212 */ /* 0x000fe200078ef6eb */
[----:B------:R-:W-:Y:S01]  /*1130*/  IMAD.IADD R209, R209, 0x1, R208 ;  /* 0x00000001d1d17824 */ /* 0x000fe200078e02d0 */
[----:B------:R-:W-:Y:S01]  /*1140*/  SHF.R.S32.HI R225, RZ, 0x1f, R186 ;  /* 0x0000001fffe17819 */ /* 0x000fe200000114ba */
[----:B------:R-:W-:Y:S02]  /*1150*/  IMAD R194, R8, 0x10, R11 ;  /* 0x0000001008c27824 */ /* 0x000fe400078e020b */
[----:B------:R-:W-:Y:S02]  /*1160*/  IMAD.IADD R195, R186, 0x1, -R9 ;  /* 0x00000001bac37824 */ /* 0x000fe400078e0a09 */
[----:B------:R-:W-:-:S02]  /*1170*/  IMAD R230, R3, 0x2, R18 ;  /* 0x0000000203e67824 */ /* 0x000fc400078e0212 */
[----:B------:R-:W-:-:S07]  /*1180*/  IMAD.IADD R208, R208, 0x1, R198 ;  /* 0x00000001d0d07824 */ /* 0x000fce00078e02c6 */
.L_x_2877:
[----:B------:R-:W-:Y:S01]  /*1190*/  ULDC.64 UR4, c[0x0][0xb20] ;  /* 0x0002c80000047ab9 */ /* 0x000fe20000000a00 */
[----:B0-23-5:R-:W0:Y:S01]  /*11a0*/  LDC.64 R4, c[0x0][0xb00] ;  /* 0x0002c000ff047b82 */ /* 0x02de220000000a00 */
[----:B------:R-:W-:Y:S01]  /*11b0*/  ISETP.NE.U32.AND P0, PT, RZ, UR4, PT ;  /* 0x00000004ff007c0c */ /* 0x000fe2000bf05070 */
[----:B------:R-:W-:Y:S01]  /*11c0*/  IMAD.MOV.U32 R11, RZ, RZ, RZ ;  /* 0x000000ffff0b7224 */ /* 0x000fe200078e00ff */
[----:B------:R-:W-:Y:S01]  /*11d0*/  ULDC.64 UR6, c[0x0][0xb18] ;  /* 0x0002c60000067ab9 */ /* 0x000fe20000000a00 */
[----:B------:R-:W-:Y:S01]  /*11e0*/  IMAD.MOV.U32 R25, RZ, RZ, RZ ;  /* 0x000000ffff197224 */ /* 0x000fe200078e00ff */
        /* <DEDUP_REMOVED lines=13> */
[----:B------:R2:W5:Y:S01]  /*12c0*/  @P3 LDG.E R25, desc[UR54][R8.64] ;  /* 0x0000003608193981 */ /* 0x000562000c1e1900 */
        /* <DEDUP_REMOVED lines=16> */
[----:B--2---:R-:W-:Y:S06]  /*13d0*/  @P1 BRA `(.L_x_2668) ;  /* 0x0000000000241947 */ /* 0x004fec0003800000 */
        /* <DEDUP_REMOVED lines=8> */
[----:B--2---:R-:W-:-:S07]  /*1460*/  IADD3 R184, -R184, R5, RZ ;  /* 0x00000005b8b87210 */ /* 0x004fce0007ffe1ff */
.L_x_2668:
[----:B------:R-:W-:Y:S02]  /*1470*/  IMAD.U32 R32, RZ, RZ, UR5 ;  /* 0x00000005ff207e24 */ /* 0x000fe4000f8e00ff */
[----:B------:R-:W-:Y:S01]  /*1480*/  IMAD.U32 R24, RZ, RZ, UR4 ;  /* 0x00000004ff187e24 */ /* 0x000fe2000f8e00ff */
[----:B------:R-:W-:Y:S06]  /*1490*/  @!P2 BRA `(.L_x_2669) ;  /* 0x000000000010a947 */ /* 0x000fec0003800000 */
[----:B------:R-:W0:Y:S02]  /*14a0*/  LDC.64 R2, c[0x0][0xb18] ;  /* 0x0002c600ff027b82 */ /* 0x000e240000000a00 */
[----:B0-----:R-:W-:-:S05]  /*14b0*/  IMAD.WIDE R2, R191, 0x4, R2 ;  /* 0x00000004bf027825 */ /* 0x001fca00078e0202 */
[----:B------:R0:W5:Y:S01]  /*14c0*/  LDG.E R24, desc[UR54][R2.64] ;  /* 0x0000003602187981 */ /* 0x000162000c1e1900 */
[----:B------:R-:W-:Y:S05]  /*14d0*/  BRA `(.L_x_2670) ;  /* 0x0000000000107947 */ /* 0x000fea0003800000 */
.L_x_2669:
[----:B------:R-:W-:Y:S05]  /*14e0*/  @!P3 BRA `(.L_x_2670) ;  /* 0x00000000000cb947 */ /* 0x000fea0003800000 */
[----:B------:R-:W2:Y:S04]  /*14f0*/  LDG.E R3, desc[UR54][R8.64] ;  /* 0x0000003608037981 */ /* 0x000ea8000c1e1900 */
[----:B------:R-:W2:Y:S02]  /*1500*/  LDG.E R24, desc[UR54][R8.64+0x4] ;  /* 0x0000043608187981 */ /* 0x000ea4000c1e1900 */
[----:B--2---:R-:W-:-:S07]  /*1510*/  IMAD.IADD R24, R24, 0x1, -R3 ;  /* 0x0000000118187824 */ /* 0x004fce00078e0a03 */
.L_x_2670:
        /* <DEDUP_REMOVED lines=13> */
[----:B--2---:R-:W-:-:S04]  /*15f0*/  @P1 IMAD.WIDE R4, R191, 0x4, R4 ;  /* 0x00000004bf041825 */ /* 0x004fc800078e0204 */
[----:B------:R-:W-:Y:S01]  /*1600*/  IMAD.IADD R10, R24, 0x1, -R11 ;  /* 0x00000001180a7824 */ /* 0x000fe200078e0a0b */
[----:B------:R0:W5:Y:S01]  /*1610*/  @P1 LDG.E R33, desc[UR54][R4.64] ;  /* 0x0000003604211981 */ /* 0x000162000c1e1900 */
[----:B-1----:R-:W-:Y:S02]  /*1620*/  ISETP.GE.AND P1, PT, R9, 0x1, PT ;  /* 0x000000010900780c */ /* 0x002fe40003f26270 */
[----:B------:R-:W-:Y:S01]  /*1630*/  LEA R47, R189, 0x40, 0x6 ;  /* 0x00000040bd2f7811 */ /* 0x000fe200078e30ff */
[----:B---3--:R-:W-:-:S04]  /*1640*/  @P0 IMAD.IADD R32, R7, 0x1, -R0 ;  /* 0x0000000107200824 */ /* 0x008fc800078e0a00 */
[----:B------:R-:W-:-:S04]  /*1650*/  IMAD.IADD R23, R10, 0x1, R32 ;  /* 0x000000010a177824 */ /* 0x000fc800078e0220 */
[C---:B------:R-:W-:Y:S01]  /*1660*/  VIADD R0, R23.reuse, 0x3f ;  /* 0x0000003f17007836 */ /* 0x040fe20000000000 */
[----:B------:R-:W-:-:S04]  /*1670*/  IADD3 R47, R23, R47, -R184 ;  /* 0x0000002f172f7210 */ /* 0x000fc80007ffe8b8 */
        /* <DEDUP_REMOVED lines=16> */
.L_x_2673:
[----:B------:R-:W-:-:S13]  /*1780*/  ISETP.NE.AND P0, PT, R9, 0x1, PT ;  /* 0x000000010900780c */ /* 0x000fda0003f05270 */
[----:B------:R-:W0:Y:S02]  /*1790*/  @P0 LDC.64 R4, c[0x0][0xae0] ;  /* 0x0002b800ff040b82 */ /* 0x000e240000000a00 */
[----:B0-----:R-:W-:-:S05]  /*17a0*/  @P0 IMAD.HI.U32 R4, R2, R4, RZ ;  /* 0x0000000402040227 */ /* 0x001fca00078e00ff */
[----:B------:R-:W-:-:S07]  /*17b0*/  @P0 SHF.R.U32.HI R2, RZ, R5, R4 ;  /* 0x00000005ff020219 */ /* 0x000fce0000011604 */
.L_x_2674:
[----:B------:R-:W-:Y:S05]  /*17c0*/  BSYNC B0 ;  /* 0x0000000000007941 */ /* 0x000fea0003800000 */
.L_x_2672:
[----:B------:R-:W-:-:S05]  /*17d0*/  IMAD R3, R2, R9, R9 ;  /* 0x0000000902037224 */ /* 0x000fca00078e0209 */
[----:B------:R-:W-:-:S07]  /*17e0*/  VIMNMX R0, R0, R3, PT ;  /* 0x0000000300007248 */ /* 0x000fce0003fe0100 */
.L_x_2671:
[----:B------:R-:W-:Y:S01]  /*17f0*/  IMAD R2, R189, 0x40, -R184 ;  /* 0x00000040bd027824 */ /* 0x000fe200078e0ab8 */
[----:B------:R-:W-:-:S04]  /*1800*/  ULDC UR4, c[0x0][0xad4] ;  /* 0x0002b50000047ab9 */ /* 0x000fc80000000800 */
[----:B------:R-:W-:-:S05]  /*1810*/  IADD3 R45, R23, R2, RZ ;  /* 0x00000002172d7210 */ /* 0x000fca0007ffe0ff */
        /* <DEDUP_REMOVED lines=12> */
.L_x_2677:
[----:B------:R-:W-:Y:S01]  /*18e0*/  ISETP.NE.AND P0, PT, R9, 0x1, PT ;  /* 0x000000010900780c */ /* 0x000fe20003f05270 */
[----:B------:R-:W-:-:S12]  /*18f0*/  IMAD.MOV.U32 R4, RZ, RZ, R45 ;  /* 0x000000ffff047224 */ /* 0x000fd800078e002d */
[----:B------:R-:W0:Y:S02]  /*1900*/  @P0 LDC.64 R6, c[0x0][0xae0] ;  /* 0x0002b800ff060b82 */ /* 0x000e240000000a00 */
[----:B0-----:R-:W-:-:S05]  /*1910*/  @P0 IMAD.HI.U32 R6, R45, R6, RZ ;  /* 0x000000062d060227 */ /* 0x001fca00078e00ff */
[----:B------:R-:W-:-:S07]  /*1920*/  @P0 SHF.R.U32.HI R4, RZ, R7, R6 ;  /* 0x00000007ff040219 */ /* 0x000fce0000011606 */
.L_x_2678:
[----:B------:R-:W-:Y:S05]  /*1930*/  BSYNC B0 ;  /* 0x0000000000007941 */ /* 0x000fea0003800000 */
.L_x_2676:
[----:B------:R-:W-:-:S05]  /*1940*/  IMAD R3, R4, R9, RZ ;  /* 0x0000000904037224 */ /* 0x000fca00078e02ff */
[----:B------:R-:W-:-:S07]  /*1950*/  VIMNMX R2, R2, R3, !PT ;  /* 0x0000000302027248 */ /* 0x000fce0007fe0100 */
.L_x_2675:
        /* <DEDUP_REMOVED lines=42> */
[----:B-1---5:R-:W-:Y:S05]  /*1c00*/  CALL.ABS.NOINC R2 ;  /* 0x0000000002007343 */ /* 0x022fea0003c00000 */
.L_x_2681:
[----:B------:R-:W-:Y:S05]  /*1c10*/  BSYNC B6 ;  /* 0x0000000000067941 */ /* 0x000fea0003800000 */
.L_x_2680:
        /* <DEDUP_REMOVED lines=20> */
.L_x_2683:
[----:B------:R-:W-:Y:S05]  /*1d60*/  BSYNC B6 ;  /* 0x0000000000067941 */ /* 0x000fea0003800000 */
.L_x_2682:
        /* <DEDUP_REMOVED lines=8> */
[----:B------:R-:W2:Y:S08]  /*1df0*/  LDC.64 R20, c[0x0][0x3d8] ;  /* 0x0000f600ff147b82 */ /* 0x000eb00000000a00 */
[----:B------:R-:W3:Y:S08]  /*1e00*/  @P0 LDC.64 R2, c[0x0][0xaf0] ;  /* 0x0002bc00ff020b82 */ /* 0x000ef00000000a00 */
[----:B------:R-:W4:Y:S01]  /*1e10*/  LDC R63, c[0x0][0x3d4] ;  /* 0x0000f500ff3f7b82 */ /* 0x000f220000000800 */
[----:B------:R-:W-:-:S07]  /*1e20*/  SHF.R.S32.HI R17, RZ, 0x1f, R16 ;  /* 0x0000001fff117819 */ /* 0x000fce0000011410 */
[----:B------:R-:W1:Y:S01]  /*1e30*/  LDC.64 R26, c[0x0][0x3e8] ;  /* 0x0000fa00ff1a7b82 */ /* 0x000e620000000a00 */
[----:B---3--:R-:W-:-:S04]  /*1e40*/  @P0 IMAD.WIDE R2, R191, 0x4, R2 ;  /* 0x00000004bf020825 */ /* 0x008fc800078e0202 */
[----:B------:R-:W-:Y:S01]  /*1e50*/  IMAD.SHL.U32 R40, R220, 0x4, RZ ;  /* 0x00000004dc287824 */ /* 0x000fe200078e00ff */
[----:B------:R3:W3:Y:S01]  /*1e60*/  @P0 LDG.E R191, desc[UR54][R2.64] ;  /* 0x0000003602bf0981 */ /* 0x0006e2000c1e1900 */
[----:B0-----:R-:W-:Y:S01]  /*1e70*/  ISETP.NE.AND P0, PT, R0, 0x1, PT ;  /* 0x000000010000780c */ /* 0x001fe20003f05270 */
[----:B------:R-:W-:Y:S01]  /*1e80*/  IMAD.SHL.U32 R57, R195, 0x40, RZ ;  /* 0x00000040c3397824 */ /* 0x000fe200078e00ff */
[----:B------:R-:W-:Y:S01]  /*1e90*/  SHF.R.S32.HI R10, RZ, 0x1f, R25 ;  /* 0x0000001fff0a7819 */ /* 0x000fe20000011419 */
[----:B------:R-:W0:Y:S01]  /*1ea0*/  S2R R58, SR_TID.X ;  /* 0x00000000003a7919 */ /* 0x000e220000002100 */
[----:B------:R-:W-:Y:S01]  /*1eb0*/  SHF.R.S32.HI R41, RZ, 0x1f, R40 ;  /* 0x0000001fff297819 */ /* 0x000fe20000011428 */
[----:B--2---:R-:W-:Y:S01]  /*1ec0*/  IMAD.SHL.U32 R55, R20, 0x40, RZ ;  /* 0x0000004014377824 */ /* 0x004fe200078e00ff */
[----:B----4-:R-:W-:Y:S01]  /*1ed0*/  ISETP.GE.AND P1, PT, R16, R63, PT ;  /* 0x0000003f1000720c */ /* 0x010fe20003f26270 */
[-C--:B-1----:R-:W-:Y:S01]  /*1ee0*/  IMAD R4, R10, R52.reuse, RZ ;  /* 0x000000340a047224 */ /* 0x082fe200078e02ff */
[----:B------:R-:W-:Y:S01]  /*1ef0*/  SHF.L.U64.HI R51, R52, 0x6, R53 ;  /* 0x0000000634337819 */ /* 0x000fe20000010235 */
[----:B---3--:R-:W-:Y:S01]  /*1f00*/  IMAD.WIDE.U32 R2, R25, R52, RZ ;  /* 0x0000003419027225 */ /* 0x008fe200078e00ff */
[----:B------:R-:W-:Y:S01]  /*1f10*/  SEL R11, R63, RZ, P1 ;  /* 0x000000ff3f0b7207 */ /* 0x000fe20000800000 */
[----:B------:R-:W1:Y:S01]  /*1f20*/  LDC R59, c[0x0][0x3d4] ;  /* 0x0000f500ff3b7b82 */ /* 0x000e620000000800 */
[----:B------:R-:W-:Y:S01]  /*1f30*/  LOP3.LUT R57, R57, 0x1c0, RZ, 0xc0, !PT ;  /* 0x000001c039397812 */ /* 0x000fe200078ec0ff */
[C---:B------:R-:W-:Y:S01]  /*1f40*/  VIADD R76, R16.reuse, 0x20 ;  /* 0x00000020104c7836 */ /* 0x040fe20000000000 */
[----:B------:R-:W-:Y:S01]  /*1f50*/  P2R R72, PR, RZ, 0x2 ;  /* 0x00000002ff487803 */ /* 0x000fe20000000000 */
[----:B------:R-:W-:Y:S01]  /*1f60*/  IMAD.IADD R11, R16, 0x1, R11 ;  /* 0x00000001100b7824 */ /* 0x000fe200078e020b */
[----:B------:R-:W-:Y:S01]  /*1f70*/  SHF.R.U32.HI R61, RZ, 0x3, R57 ;  /* 0x00000003ff3d7819 */ /* 0x000fe20000011639 */
[C---:B------:R-:W-:Y:S01]  /*1f80*/  IMAD.SHL.U32 R56, R26.reuse, 0x40, RZ ;  /* 0x000000401a387824 */ /* 0x040fe200078e00ff */
[----:B------:R-:W-:Y:S01]  /*1f90*/  SHF.L.U64.HI R54, R26, 0x6, R27 ;  /* 0x000000061a367819 */ /* 0x000fe2000001021b */
[----:B------:R-:W2:Y:S01]  /*1fa0*/  @P0 LDC R5, c[0x0][0x42c] ;  /* 0x00010b00ff050b82 */ /* 0x000ea20000000800 */
[----:B------:R-:W-:Y:S01]  /*1fb0*/  SHF.R.S32.HI R50, RZ, 0x1f, R11 ;  /* 0x0000001fff327819 */ /* 0x000fe2000001140b */
[----:B------:R-:W-:-:S03]  /*1fc0*/  IMAD.SHL.U32 R63, R63, 0x2, RZ ;  /* 0x000000023f3f7824 */ /* 0x000fc600078e00ff */
[----:B------:R-:W-:-:S03]  /*1fd0*/  LEA.HI R50, R50, R11, RZ, 0x3 ;  /* 0x0000000b32327211 */ /* 0x000fc600078f18ff */
[----:B------:R-:W3:Y:S01]  /*1fe0*/  @P0 LDC R7, c[0x0][0x430] ;  /* 0x00010c00ff070b82 */ /* 0x000ee20000000800 */
[----:B------:R-:W-:-:S04]  /*1ff0*/  LOP3.LUT R67, R50, 0xfffffff8, RZ, 0xc0, !PT ;  /* 0xfffffff832437812 */ /* 0x000fc800078ec0ff */
[----:B------:R-:W-:-:S03]  /*2000*/  SHF.R.S32.HI R71, RZ, 0x1f, R67 ;  /* 0x0000001fff477819 */ /* 0x000fc60000011443 */
[----:B------:R-:W4:Y:S01]  /*2010*/  LDC R60, c[0x0][0x2e4] ;  /* 0x0000b900ff3c7b82 */ /* 0x000f220000000800 */
[----:B0-----:R-:W-:-:S05]  /*2020*/  SHF.R.U32.HI R58, RZ, 0x7, R58 ;  /* 0x00000007ff3a7819 */ /* 0x001fca000001163a */
[----:B------:R-:W-:Y:S02]  /*2030*/  VIADD R58, R58, 0x8 ;  /* 0x000000083a3a7836 */ /* 0x000fe40000000000 */
[----:B--2---:R-:W-:-:S04]  /*2040*/  @P0 IMAD.HI.U32 R0, R190, R5, RZ ;  /* 0x00000005be000227 */ /* 0x004fc800078e00ff */
[----:B------:R-:W-:Y:S01]  /*2050*/  IMAD R5, R25, R53, R4 ;  /* 0x0000003519057224 */ /* 0x000fe200078e0204 */
[----:B---3--:R-:W-:-:S03]  /*2060*/  @P0 SHF.R.U32.HI R190, RZ, R7, R0 ;  /* 0x00000007ffbe0219 */ /* 0x008fc60000011600 */
[----:B------:R-:W-:Y:S01]  /*2070*/  IMAD.IADD R3, R3, 0x1, R5 ;  /* 0x0000000103037824 */ /* 0x000fe200078e0205 */
[----:B------:R-:W-:Y:S02]  /*2080*/  ISETP.NE.U32.AND P0, PT, RZ, UR6, PT ;  /* 0x00000006ff007c0c */ /* 0x000fe4000bf05070 */
[----:B------:R-:W-:Y:S01]  /*2090*/  SHF.R.S32.HI R0, RZ, 0x1f, R190 ;  /* 0x0000001fff007819 */ /* 0x000fe200000114be */
[----:B------:R-:W-:Y:S01]  /*20a0*/  IMAD.WIDE.U32 R2, R190, UR4, R2 ;  /* 0x00000004be027c25 */ /* 0x000fe2000f8e0002 */
[----:B------:R-:W-:Y:S01]  /*20b0*/  ISETP.NE.AND.EX P0, PT, RZ, UR7, PT, P0 ;  /* 0x00000007ff007c0c */ /* 0x000fe2000bf05300 */
[----:B------:R-:W-:Y:S02]  /*20c0*/  ULDC.64 UR6, c[0x0][0x320] ;  /* 0x0000c80000067ab9 */ /* 0x000fe40000000a00 */
[----:B------:R-:W-:-:S04]  /*20d0*/  IMAD R5, R0, UR4, RZ ;  /* 0x0000000400057c24 */ /* 0x000fc8000f8e02ff */
[----:B------:R-:W-:Y:S01]  /*20e0*/  IMAD R7, R190, UR5, R5 ;  /* 0x00000005be077c24 */ /* 0x000fe2000f8e0205 */
[----:B------:R-:W-:Y:S01]  /*20f0*/  ULDC.64 UR4, c[0x0][0x300] ;  /* 0x0000c00000047ab9 */ /* 0x000fe20000000a00 */
[----:B------:R-:W-:Y:S02]  /*2100*/  IMAD R5, R0, UR6, RZ ;  /* 0x0000000600057c24 */ /* 0x000fe4000f8e02ff */
[----:B------:R-:W-:Y:S02]  /*2110*/  IMAD.IADD R3, R3, 0x1, R7 ;  /* 0x0000000103037824 */ /* 0x000fe400078e0207 */
[C---:B------:R-:W-:Y:S02]  /*2120*/  IMAD R9, R190.reuse, UR7, R5 ;  /* 0x00000007be097c24 */ /* 0x040fe4000f8e0205 */
[----:B------:R-:W-:-:S04]  /*2130*/  IMAD.WIDE.U32 R4, R190, UR6, R16 ;  /* 0x00000006be047c25 */ /* 0x000fc8000f8e0010 */
        /* <DEDUP_REMOVED lines=9> */
[C---:B------:R-:W-:Y:S01]  /*21d0*/  IMAD R6, R225.reuse, R52, RZ ;  /* 0x00000034e1067224 */ /* 0x040fe200078e02ff */
[----:B------:R-:W-:Y:S01]  /*21e0*/  IADD3 R46, P0, R42, R2, RZ ;  /* 0x000000022a2e7210 */ /* 0x000fe20007f1e0ff */
[----:B------:R-:W-:Y:S01]  /*21f0*/  IMAD R2, R225, R20, RZ ;  /* 0x00000014e1027224 */ /* 0x000fe200078e02ff */
[----:B------:R-:W-:Y:S01]  /*2200*/  SHF.L.U32 R52, R52, 0x6, RZ ;  /* 0x0000000634347819 */ /* 0x000fe200000006ff */
[----:B------:R-:W-:Y:S01]  /*2210*/  IMAD R9, R186, R53, R6 ;  /* 0x00000035ba097224 */ /* 0x000fe200078e0206 */
[----:B------:R-:W-:Y:S01]  /*2220*/  SHF.L.U64.HI R53, R20, 0x6, R21 ;  /* 0x0000000614357819 */ /* 0x000fe20000010215 */
[----:B------:R-:W-:Y:S02]  /*2230*/  IMAD R6, R0, UR4, RZ ;  /* 0x0000000400067c24 */ /* 0x000fe4000f8e02ff */
[----:B------:R-:W-:-:S02]  /*2240*/  IMAD.IADD R0, R43, 0x1, R7 ;  /* 0x000000012b007824 */ /* 0x000fc400078e0207 */
[----:B------:R-:W-:Y:S02]  /*2250*/  IMAD R73, R39, UR5, R6 ;  /* 0x0000000527497c24 */ /* 0x000fe4000f8e0206 */
[----:B------:R-:W-:Y:S01]  /*2260*/  IMAD R13, R186, R21, R2 ;  /* 0x00000015ba0d7224 */ /* 0x000fe200078e0202 */
[----:B------:R-:W-:Y:S01]  /*2270*/  IADD3.X R48, R0, R3, R9, P0, !PT ;  /* 0x0000000300307210 */ /* 0x000fe200007fe409 */
[----:B------:R-:W-:-:S04]  /*2280*/  IMAD.WIDE.U32 R6, R186, R20, R16 ;  /* 0x00000014ba067225 */ /* 0x000fc800078e0010 */
[----:B------:R-:W-:-:S04]  /*2290*/  IMAD.WIDE.U32 R2, R186, R20, R40 ;  /* 0x00000014ba027225 */ /* 0x000fc800078e0028 */
[----:B------:R-:W-:Y:S01]  /*22a0*/  IMAD.WIDE.U32 R38, R39, UR4, R4 ;  /* 0x0000000427267c25 */ /* 0x000fe2000f8e0004 */
[----:B------:R-:W-:Y:S02]  /*22b0*/  ULDC UR4, c[0x0][0x2e4] ;  /* 0x0000b90000047ab9 */ /* 0x000fe40000000800 */
[----:B------:R-:W-:Y:S01]  /*22c0*/  ISETP.GE.AND P0, PT, R16, UR4, PT ;  /* 0x0000000410007c0c */ /* 0x000fe2000bf06270 */
[----:B------:R-:W-:Y:S01]  /*22d0*/  IMAD R4, R225, R26, RZ ;  /* 0x0000001ae1047224 */ /* 0x000fe200078e02ff */
[----:B------:R-:W-:Y:S01]  /*22e0*/  ISETP.GE.AND P1, PT, R76, UR4, PT ;  /* 0x000000044c007c0c */ /* 0x000fe2000bf26270 */
[----:B------:R-:W-:Y:S02]  /*22f0*/  IMAD.IADD R7, R13, 0x1, R7 ;  /* 0x000000010d077824 */ /* 0x000fe400078e0207 */
[----:B------:R-:W-:Y:S01]  /*2300*/  IMAD.IADD R3, R3, 0x1, R13 ;  /* 0x0000000103037824 */ /* 0x000fe200078e020d */
[----:B-----5:R-:W-:Y:S01]  /*2310*/  SHF.R.S32.HI R13, RZ, 0x1f, R33 ;  /* 0x0000001fff0d7819 */ /* 0x020fe20000011421 */
[----:B------:R-:W-:-:S02]  /*2320*/  IMAD R15, R186, R27, R4 ;  /* 0x0000001bba0f7224 */ /* 0x000fc400078e0204 */
[----:B------:R-:W-:-:S04]  /*2330*/  IMAD.WIDE.U32 R4, R186, R26, R40 ;  /* 0x0000001aba047225 */ /* 0x000fc800078e0028 */
[-C--:B------:R-:W-:Y:S02]  /*2340*/  IMAD R12, R13, R20.reuse, RZ ;  /* 0x000000140d0c7224 */ /* 0x080fe400078e02ff */
[----:B------:R-:W-:Y:S02]  /*2350*/  IMAD.IADD R5, R5, 0x1, R15 ;  /* 0x0000000105057824 */ /* 0x000fe400078e020f */
[C---:B------:R-:W-:Y:S02]  /*2360*/  IMAD R11, R33.reuse, R21, R12 ;  /* 0x00000015210b7224 */ /* 0x040fe400078e020c */
[----:B------:R-:W-:-:S04]  /*2370*/  IMAD.WIDE.U32 R36, R33, R20, R6 ;  /* 0x0000001421247225 */ /* 0x000fc800078e0006 */
[C---:B------:R-:W-:Y:S01]  /*2380*/  IMAD.WIDE.U32 R34, R33.reuse, R20, R2 ;  /* 0x0000001421227225 */ /* 0x040fe200078e0002 */
[----:B------:R-:W-:Y:S01]  /*2390*/  IADD3 R2, P2, R186, R25, RZ ;  /* 0x00000019ba027210 */ /* 0x000fe20007f5e0ff */
[----:B------:R-:W0:Y:S02]  /*23a0*/  LDC.64 R20, c[0x0][0x2d8] ;  /* 0x0000b600ff147b82 */ /* 0x000e240000000a00 */
[----:B------:R-:W-:Y:S01]  /*23b0*/  IMAD.WIDE.U32 R28, R33, R26, R4 ;  /* 0x0000001a211c7225 */ /* 0x000fe200078e0004 */
[----:B------:R-:W-:-:S03]  /*23c0*/  LOP3.LUT R4, R57, 0x18, R16, 0xf8, !PT ;  /* 0x0000001839047812 */ /* 0x000fc600078ef810 */
[----:B------:R-:W-:Y:S01]  /*23d0*/  IMAD.WIDE.U32 R8, R186, R26, R16 ;  /* 0x0000001aba087225 */ /* 0x000fe200078e0010 */
[----:B------:R-:W-:-:S03]  /*23e0*/  LOP3.LUT R4, R4, R61, RZ, 0x3c, !PT ;  /* 0x0000003d04047212 */ /* 0x000fc600078e3cff */
[----:B------:R-:W-:Y:S02]  /*23f0*/  IMAD.IADD R9, R15, 0x1, R9 ;  /* 0x000000010f097824 */ /* 0x000fe400078e0209 */
[-C--:B------:R-:W-:Y:S02]  /*2400*/  IMAD R12, R13, R26.reuse, RZ ;  /* 0x0000001a0d0c7224 */ /* 0x080fe400078e02ff */
[----:B------:R-:W-:Y:S01]  /*2410*/  IMAD R62, R213, 0x200, R4 ;  /* 0x00000200d53e7824 */ /* 0x000fe200078e0204 */
[----:B------:R-:W-:Y:S01]  /*2420*/  LOP3.LUT R4, R57, 0x38, R50, 0xf8, !PT ;  /* 0x0000003839047812 */ /* 0x000fe200078ef832 */
[C---:B------:R-:W-:Y:S02]  /*2430*/  IMAD R69, R33.reuse, R27, R12 ;  /* 0x0000001b21457224 */ /* 0x040fe400078e020c */
[----:B------:R-:W-:Y:S01]  /*2440*/  IMAD.WIDE.U32 R30, R33, R26, R8 ;  /* 0x0000001a211e7225 */ /* 0x000fe200078e0008 */
[----:B------:R-:W-:-:S03]  /*2450*/  LOP3.LUT R4, R4, R61, RZ, 0x3c, !PT ;  /* 0x0000003d04047212 */ /* 0x000fc600078e3cff */
[----:B------:R-:W-:Y:S01]  /*2460*/  IMAD.IADD R65, R69, 0x1, R31 ;  /* 0x0000000145417824 */ /* 0x000fe200078e021f */
[----:B------:R-:W-:Y:S01]  /*2470*/  LEA R68, R213, R4, 0x9 ;  /* 0x00000004d5447211 */ /* 0x000fe200078e48ff */
[----:B------:R-:W-:Y:S02]  /*2480*/  IMAD.X R3, R225, 0x1, R10, P2 ;  /* 0x00000001e1037824 */ /* 0x000fe400010e060a */
[----:B------:R-:W-:Y:S02]  /*2490*/  IMAD.IADD R64, R11, 0x1, R37 ;  /* 0x000000010b407824 */ /* 0x000fe400078e0225 */
[----:B------:R-:W-:Y:S02]  /*24a0*/  IMAD.IADD R66, R35, 0x1, R11 ;  /* 0x0000000123427824 */ /* 0x000fe400078e020b */
[----:B------:R-:W-:Y:S02]  /*24b0*/  IMAD.IADD R69, R29, 0x1, R69 ;  /* 0x000000011d457824 */ /* 0x000fe400078e0245 */
[----:B-1--4-:R-:W-:-:S07]  /*24c0*/  IMAD.IADD R73, R39, 0x1, R73 ;  /* 0x0000000127497824 */ /* 0x012fce00078e0249 */
.L_x_2713:
        /* <DEDUP_REMOVED lines=9> */
[----:B-1----:R-:W-:-:S03]  /*2560*/  IADD3 R4, P2, R46, R24, RZ ;  /* 0x000000182e047210 */ /* 0x002fc60007f5e0ff */
[----:B------:R-:W-:Y:S01]  /*2570*/  IMAD.IADD R79, R25, 0x1, R5 ;  /* 0x00000001194f7824 */ /* 0x000fe200078e0205 */
[----:B0-----:R-:W-:Y:S01]  /*2580*/  LEA R12, P4, R4, R20, 0x1 ;  /* 0x00000014040c7211 */ /* 0x001fe200078808ff */
        /* <DEDUP_REMOVED lines=22> */
[----:B------:R-:W-:Y:S01]  /*26f0*/  IADD3 R7, P3, R34, R4, RZ ;  /* 0x0000000422077210 */ /* 0x000fe20007f7e0ff */
[----:B------:R-:W-:Y:S01]  /*2700*/  IMAD R9, R54, R49, RZ ;  /* 0x0000003136097224 */ /* 0x000fe200078e02ff */
[----:B------:R-:W-:Y:S01]  /*2710*/  ULDC.64 UR4, c[0x0][0x3c8] ;  /* 0x0000f20000047ab9 */ /* 0x000fe20000000a00 */
[----:B------:R-:W-:Y:S01]  /*2720*/  IMAD.MOV.U32 R4, RZ, RZ, R28 ;  /* 0x000000ffff047224 */ /* 0x000fe200078e001c */
[----:B------:R-:W-:Y:S01]  /*2730*/  ULDC.64 UR6, c[0x0][0x3e0] ;  /* 0x0000f80000067ab9 */ /* 0x000fe20000000a00 */
[----:B------:R-:W-:Y:S01]  /*2740*/  IMAD.MOV.U32 R5, RZ, RZ, R69 ;  /* 0x000000ffff057224 */ /* 0x000fe200078e0045 */
[----:B------:R-:W-:Y:S01]  /*2750*/  IADD3 R8, R40, 0x10, RZ ;  /* 0x0000001028087810 */ /* 0x000fe20007ffe0ff */
[-C--:B------:R-:W-:Y:S02]  /*2760*/  IMAD R9, R77, R56.reuse, R9 ;  /* 0x000000384d097224 */ /* 0x080fe400078e0209 */
[----:B------:R-:W-:-:S04]  /*2770*/  IMAD.WIDE.U32 R4, R49, R56, R4 ;  /* 0x0000003831047225 */ /* 0x000fc800078e0004 */
[----:B------:R-:W-:Y:S01]  /*2780*/  IMAD.X R10, R81, 0x1, R66, P3 ;  /* 0x00000001510a7824 */ /* 0x000fe200018e0642 */
[----:B------:R-:W-:Y:S01]  /*2790*/  LEA R6, P3, R7, UR4, 0x1 ;  /* 0x0000000407067c11 */ /* 0x000fe2000f8608ff */
[----:B------:R-:W-:Y:S01]  /*27a0*/  IMAD.IADD R5, R5, 0x1, R9 ;  /* 0x0000000105057824 */ /* 0x000fe200078e0209 */
[C---:B------:R-:W-:Y:S02]  /*27b0*/  LEA R78, P5, R4.reuse, UR6, 0x1 ;  /* 0x00000006044e7c11 */ /* 0x040fe4000f8a08ff */
        /* <DEDUP_REMOVED lines=10> */
.L_x_2688:
[----:B------:R-:W-:Y:S05]  /*2860*/  BSYNC B1 ;  /* 0x0000000000017941 */ /* 0x000fea0003800000 */
.L_x_2687:
        /* <DEDUP_REMOVED lines=10> */
[----:B------:R-:W-:Y:S02]  /*2910*/  IMAD.MOV.U32 R4, RZ, RZ, R10 ;  /* 0x000000ffff047224 */ /* 0x000fe400078e000a */
[----:B------:R-:W-:-:S03]  /*2920*/  IMAD.MOV.U32 R6, RZ, RZ, R24 ;  /* 0x000000ffff067224 */ /* 0x000fc600078e0018 */
[----:B------:R-:W-:Y:S02]  /*2930*/  PRMT R84, R4, 0x5410, R5 ;  /* 0x0000541004547816 */ /* 0x000fe40000000005 */
[----:B------:R-:W-:Y:S01]  /*2940*/  PRMT R86, R6, 0x5410, R7 ;  /* 0x0000541006567816 */ /* 0x000fe20000000007 */
[----:B------:R-:W-:Y:S06]  /*2950*/  @!P3 BRA `(.L_x_2689) ;  /* 0x000000000004b947 */ /* 0x000fec0003800000 */
[----:B------:R-:W-:Y:S01]  /*2960*/  BPT.TRAP 0x1 ;  /* 0x000000040000795c */ /* 0x000fe20000300000 */
.L_x_2689:
[----:B------:R-:W-:Y:S01]  /*2970*/  IMAD R70, R187, 0x8, R18 ;  /* 0x00000008bb467824 */ /* 0x000fe200078e0212 */
[----:B------:R-:W-:Y:S01]  /*2980*/  SHF.L.U32 R77, R192, 0x1f, RZ ;  /* 0x0000001fc04d7819 */ /* 0x000fe200000006ff */
[----:B------:R-:W-:Y:S03]  /*2990*/  BSSY B1, `(.L_x_2690) ;  /* 0x0000003000017945 */ /* 0x000fe60003800000 */
[----:B------:R-:W0:Y:S02]  /*29a0*/  SYNCS.PHASECHK.TRANS64.TRYWAIT P5, [R70+URZ+0x38890], R77 ;  /* 0x0388904d460075a7 */ /* 0x000e2400080a017f */
[----:B0-----:R-:W-:Y:S05]  /*29b0*/  @!P5 BRA `(.L_x_2691) ;  /* 0x000001fc0040d947 */ /* 0x001fea0003800000 */
.L_x_2995:
[----:B------:R-:W-:Y:S05]  /*29c0*/  BSYNC B1 ;  /* 0x0000000000017941 */ /* 0x000fea0003800000 */
.L_x_2690:
        /* <DEDUP_REMOVED lines=10> */
[----:B------:R-:W-:Y:S01]  /*2a70*/  HADD2.F32 R6, -RZ, R5.H1_H1 ;  /* 0x30000005ff067230 */ /* 0x000fe20000004100 */
[--C-:B------:R-:W-:Y:S01]  /*2a80*/  SHF.R.U64 R27, R24, 0x10, R25.reuse ;  /* 0x00000010181b7819 */ /* 0x100fe20000001219 */
[----:B------:R-:W-:Y:S01]  /*2a90*/  HADD2.F32 R24, -RZ, R7.H1_H1 ;  /* 0x30000007ff187230 */ /* 0x000fe20000004100 */
[----:B------:R-:W-:Y:S01]  /*2aa0*/  SHF.R.U32.HI R74, RZ, 0x10, R25 ;  /* 0x00000010ff4a7819 */ /* 0x000fe20000011619 */
[----:B------:R-:W-:Y:S02]  /*2ab0*/  HADD2.F32 R5, -RZ, R5.H0_H0 ;  /* 0x20000005ff057230 */ /* 0x000fe40000004100 */
        /* <DEDUP_REMOVED lines=11> */
[----:B------:R-:W-:Y:S01]  /*2b70*/  FFMA.FTZ R85, R24, R26, R79 ;  /* 0x0000001a18557223 */ /* 0x000fe2000001004f */
[----:B------:R-:W-:-:S02]  /*2b80*/  HADD2.F32 R24, -RZ, R86.H0_H0 ;  /* 0x20000056ff187230 */ /* 0x000fc40000004100 */
[----:B------:R-:W-:Y:S01]  /*2b90*/  FFMA.FTZ R80, R7, R26, -R80 ;  /* 0x0000001a07507223 */ /* 0x000fe20000010850 */
[----:B------:R-:W-:Y:S02]  /*2ba0*/  HADD2.F32 R27, -RZ, R86.H1_H1 ;  /* 0x30000056ff1b7230 */ /* 0x000fe40000004100 */
[----:B------:R-:W-:Y:S02]  /*2bb0*/  HADD2.F32 R5, -RZ, R4.H1_H1 ;  /* 0x30000004ff057230 */ /* 0x000fe40000004100 */
[----:B------:R-:W-:Y:S02]  /*2bc0*/  HADD2.F32 R6, -RZ, R14.H1_H1 ;  /* 0x3000000eff067230 */ /* 0x000fe40000004100 */
[----:B------:R-:W-:Y:S02]  /*2bd0*/  HADD2.F32 R4, -RZ, R4.H0_H0 ;  /* 0x20000004ff047230 */ /* 0x000fe40000004100 */
[----:B------:R-:W-:Y:S01]  /*2be0*/  FMUL.FTZ R79, R5, R24 ;  /* 0x00000018054f7220 */ /* 0x000fe20000410000 */
[----:B------:R-:W-:-:S02]  /*2bf0*/  HADD2.F32 R14, -RZ, R14.H0_H0 ;  /* 0x2000000eff0e7230 */ /* 0x000fc40000004100 */
[--C-:B------:R-:W-:Y:S02]  /*2c00*/  HADD2.F32 R7, -RZ, R83.reuse.H0_H0 ;  /* 0x20000053ff077230 */ /* 0x100fe40000004100 */
[----:B------:R-:W-:Y:S01]  /*2c10*/  FMUL.FTZ R24, R4, R24 ;  /* 0x0000001804187220 */ /* 0x000fe20000410000 */
[----:B------:R-:W-:Y:S02]  /*2c20*/  HADD2.F32 R25, -RZ, R83.H1_H1 ;  /* 0x30000053ff197230 */ /* 0x000fe40000004100 */
[-C--:B------:R-:W-:Y:S01]  /*2c30*/  FMUL.FTZ R83, R6, R27.reuse ;  /* 0x0000001b06537220 */ /* 0x080fe20000410000 */
        /* <DEDUP_REMOVED lines=9> */
.L_x_2696:
[----:B------:R-:W-:Y:S05]  /*2cd0*/  BSYNC B2 ;  /* 0x0000000000027941 */ /* 0x000fea0003800000 */
.L_x_2695:
[----:B--2---:R1:W-:Y:S02]  /*2ce0*/  STG.E.128 desc[UR54][R12.64], R4 ;  /* 0x000000040c007986 */ /* 0x0043e4000c101d36 */
.L_x_2694:
[----:B------:R-:W-:Y:S05]  /*2cf0*/  BSYNC B1 ;  /* 0x0000000000017941 */ /* 0x000fea0003800000 */
.L_x_2693:
[----:B------:R-:W-:Y:S05]  /*2d00*/  @P1 BRA `(.L_x_2692) ;  /* 0x0000000c00ec1947 */ /* 0x000fea0003800000 */
[----:B-1----:R-:W-:Y:S01]  /*2d10*/  IMAD.MOV.U32 R4, RZ, RZ, 0x20 ;  /* 0x00000020ff047424 */ /* 0x002fe200078e00ff */
[----:B------:R-:W-:Y:S01]  /*2d20*/  LOP3.LUT P4, RZ, R195, 0x4, RZ, 0xc0, !PT ;  /* 0x00000004c3ff7812 */ /* 0x000fe2000788c0ff */
[----:B------:R-:W-:Y:S01]  /*2d30*/  BSSY B1, `(.L_x_2697) ;  /* 0x0000031000017945 */ /* 0x000fe20003800000 */
[----:B------:R-:W-:Y:S02]  /*2d40*/  IADD3 R14, R40, 0x10, RZ ;  /* 0x00000010280e7810 */ /* 0x000fe40007ffe0ff */
[----:B------:R-:W-:Y:S02]  /*2d50*/  SEL R4, R4, 0xffffffe0, !P4 ;  /* 0xffffffe004047807 */ /* 0x000fe40006000000 */
[----:B------:R-:W-:Y:S02]  /*2d60*/  ISETP.GE.AND P4, PT, R14, R59, PT ;  /* 0x0000003b0e00720c */ /* 0x000fe40003f86270 */
[----:B------:R-:W-:-:S05]  /*2d70*/  IADD3 R15, R4, R62, R15 ;  /* 0x0000003e040f7210 */ /* 0x000fca0007ffe00f */
[----:B------:R-:W-:-:S06]  /*2d80*/  IMAD R4, R15, 0x2, R18 ;  /* 0x000000020f047824 */ /* 0x000fcc00078e0212 */
[----:B------:R-:W1:Y:S01]  /*2d90*/  LDS.128 R4, [R4+0x22400] ;  /* 0x0224000004047984 */ /* 0x000e620000000c00 */
        /* <DEDUP_REMOVED lines=42> */
.L_x_2698:
[----:B------:R-:W-:Y:S05]  /*3040*/  BSYNC B1 ;  /* 0x0000000000017941 */ /* 0x000fea0003800000 */
.L_x_2697:
[----:B-1----:R2:W-:Y:S01]  /*3050*/  STG.E.128 desc[UR54][R12.64+0x40], R4 ;  /* 0x000040040c007986 */ /* 0x0025e2000c101d36 */
[----:B------:R-:W-:Y:S05]  /*3060*/  BRA `(.L_x_2692) ;  /* 0x0000000c00147947 */ /* 0x000fea0003800000 */
.L_x_2686:
        /* <DEDUP_REMOVED lines=42> */
.L_x_2699:
[----:B------:R-:W-:Y:S01]  /*3310*/  IMAD R70, R187, 0x8, R18 ;  /* 0x00000008bb467824 */ /* 0x000fe200078e0212 */
[----:B------:R-:W-:Y:S01]  /*3320*/  SHF.L.U32 R77, R192, 0x1f, RZ ;  /* 0x0000001fc04d7819 */ /* 0x000fe200000006ff */
[----:B------:R-:W-:Y:S03]  /*3330*/  BSSY B1, `(.L_x_2700) ;  /* 0x0000003000017945 */ /* 0x000fe60003800000 */
[----:B------:R-:W0:Y:S02]  /*3340*/  SYNCS.PHASECHK.TRANS64.TRYWAIT P5, [R70+URZ+0x38890], R77 ;  /* 0x0388904d460075a7 */ /* 0x000e2400080a017f */
[----:B0-----:R-:W-:Y:S05]  /*3350*/  @!P5 BRA `(.L_x_2701) ;  /* 0x000001f000ecd947 */ /* 0x001fea0003800000 */
.L_x_2996:
[----:B------:R-:W-:Y:S05]  /*3360*/  BSYNC B1 ;  /* 0x0000000000017941 */ /* 0x000fea0003800000 */
.L_x_2700:
        /* <DEDUP_REMOVED lines=20> */
[----:B------:R-:W-:Y:S02]  /*34b0*/  IMAD.SHL.U32 R83, R13, 0x8, RZ ;  /* 0x000000080d537824 */ /* 0x000fe400078e00ff */
[----:B------:R-:W-:-:S03]  /*34c0*/  IMAD.IADD R13, R68, 0x1, R15 ;  /* 0x00000001440d7824 */ /* 0x000fc600078e020f */
[----:B------:R-:W-:Y:S01]  /*34d0*/  LOP3.LUT R12, R57, 0x38, R83, 0xf8, !PT ;  /* 0x00000038390c7812 */ /* 0x000fe200078ef853 */
[----:B------:R-:W-:-:S03]  /*34e0*/  IMAD R13, R13, 0x2, R18 ;  /* 0x000000020d0d7824 */ /* 0x000fc600078e0212 */
[----:B------:R-:W-:-:S05]  /*34f0*/  LOP3.LUT R12, R12, R61, RZ, 0x3c, !PT ;  /* 0x0000003d0c0c7212 */ /* 0x000fca00078e3cff */
        /* <DEDUP_REMOVED lines=40> */
[-C--:B------:R-:W-:Y:S01]  /*3780*/  FMUL.FTZ R9, R5, R7.reuse ;  /* 0x0000000705097220 */ /* 0x080fe20000410000 */
[----:B------:R-:W-:Y:S02]  /*3790*/  HADD2.F32 R8, -RZ, R86.H0_H0 ;  /* 0x20000056ff087230 */ /* 0x000fe40000004100 */
[C---:B------:R-:W-:Y:S01]  /*37a0*/  FMUL.FTZ R86, R4.reuse, R7 ;  /* 0x0000000704567220 */ /* 0x040fe20000410000 */
[----:B------:R-:W-:Y:S01]  /*37b0*/  FMUL.FTZ R10, R15, R10 ;  /* 0x0000000a0f0a7220 */ /* 0x000fe20000410000 */
[-C--:B------:R-:W-:Y:S01]  /*37c0*/  FFMA.FTZ R84, R4, R6.reuse, -R9 ;  /* 0x0000000604547223 */ /* 0x080fe20000010809 */
[----:B------:R-:W-:Y:S02]  /*37d0*/  HADD2.F32 R9, -RZ, R91.H0_H0 ;  /* 0x2000005bff097230 */ /* 0x000fe40000004100 */
[----:B------:R-:W-:Y:S01]  /*37e0*/  FFMA.FTZ R86, R5, R6, R86 ;  /* 0x0000000605567223 */ /* 0x000fe20000010056 */
[-C--:B------:R-:W-:Y:S01]  /*37f0*/  FFMA.FTZ R87, R15, R8.reuse, -R88 ;  /* 0x000000080f577223 */ /* 0x080fe20000010858 */
[----:B------:R-:W-:Y:S01]  /*3800*/  FFMA.FTZ R89, R27, R8, R10 ;  /* 0x000000081b597223 */ /* 0x000fe2000001000a */
[----:B------:R-:W-:-:S02]  /*3810*/  HADD2.F32 R8, -RZ, R95.H1_H1 ;  /* 0x3000005fff087230 */ /* 0x000fc40000004100 */
[----:B------:R-:W-:Y:S01]  /*3820*/  HADD2.F32 R5, -RZ, R24.H0_H0 ;  /* 0x20000018ff057230 */ /* 0x000fe20000004100 */
[----:B------:R-:W-:Y:S01]  /*3830*/  F2FP.F16.F32.PACK_AB R84, R87, R84 ;  /* 0x000000545754723e */ /* 0x000fe200000000ff */
[----:B------:R-:W-:Y:S02]  /*3840*/  HADD2.F32 R4, -RZ, R12.H0_H0 ;  /* 0x2000000cff047230 */ /* 0x000fe40000004100 */
[----:B------:R-:W-:Y:S02]  /*3850*/  HADD2.F32 R24, -RZ, R24.H1_H1 ;  /* 0x30000018ff187230 */ /* 0x000fe40000004100 */
[-C--:B------:R-:W-:Y:S01]  /*3860*/  FMUL.FTZ R11, R5, R8.reuse ;  /* 0x00000008050b7220 */ /* 0x080fe20000410000 */
        /* <DEDUP_REMOVED lines=33> */
.L_x_2703:
[----:B------:R-:W-:Y:S05]  /*3a80*/  BSYNC B1 ;  /* 0x0000000000017941 */ /* 0x000fea0003800000 */
.L_x_2702:
        /* <DEDUP_REMOVED lines=10> */
.L_x_2685:
[----:B------:R-:W-:-:S06]  /*3b30*/  UISETP.NE.AND UP0, UPT, UR36, 0x3, UPT ;  /* 0x000000032400788c */ /* 0x000fcc000bf05270 */
[----:B------:R-:W-:-:S13]  /*3b40*/  PLOP3.LUT P3, PT, PT, PT, UP0, 0x80, 0x0 ;  /* 0x000000000000781c */ /* 0x000fda0003f6f008 */
[----:B------:R-:W-:Y:S05]  /*3b50*/  @!P3 BRA `(.L_x_2704) ;  /* 0x000000000004b947 */ /* 0x000fea0003800000 */
[----:B------:R-:W-:Y:S01]  /*3b60*/  BPT.TRAP 0x1 ;  /* 0x000000040000795c */ /* 0x000fe20000300000 */
.L_x_2704:
[----:B------:R-:W-:Y:S01]  /*3b70*/  LEA R70, R187, R18, 0x3 ;  /* 0x00000012bb467211 */ /* 0x000fe200078e18ff */
[----:B------:R-:W-:Y:S01]  /*3b80*/  IMAD R75, R49, -0x40, R32 ;  /* 0xffffffc0314b7824 */ /* 0x000fe200078e0220 */
[----:B------:R-:W-:Y:S01]  /*3b90*/  SHF.L.U32 R77, R192, 0x1f, RZ ;  /* 0x0000001fc04d7819 */ /* 0x000fe200000006ff */
[----:B------:R-:W-:Y:S03]  /*3ba0*/  BSSY B1, `(.L_x_2705) ;  /* 0x0000005000017945 */ /* 0x000fe60003800000 */
[----:B------:R-:W0:Y:S01]  /*3bb0*/  SYNCS.PHASECHK.TRANS64.TRYWAIT P5, [R70+URZ+0x38890], R77 ;  /* 0x0388904d460075a7 */ /* 0x000e2200080a017f */
[----:B------:R-:W-:-:S04]  /*3bc0*/  VIMNMX R75, R75, 0x40, PT ;  /* 0x000000404b4b7848 */ /* 0x000fc80003fe0100 */
[----:B------:R-:W-:Y:S01]  /*3bd0*/  ISETP.GE.AND P4, PT, R186, R75, PT ;  /* 0x0000004bba00720c */ /* 0x000fe20003f86270 */
[----:B0-----:R-:W-:-:S12]  /*3be0*/  @!P5 BRA `(.L_x_2706) ;  /* 0x000001e800dcd947 */ /* 0x001fd80003800000 */
.L_x_2997:
[----:B------:R-:W-:Y:S05]  /*3bf0*/  BSYNC B1 ;  /* 0x0000000000017941 */ /* 0x000fea0003800000 */
.L_x_2705:
[----:B------:R-:W-:Y:S05]  /*3c00*/  @P4 BRA `(.L_x_2692) ;  /* 0x00000000002c4947 */ /* 0x000fea0003800000 */
[----:B------:R-:W-:Y:S01]  /*3c10*/  @!P1 LOP3.LUT P4, RZ, R195, 0x4, RZ, 0xc0, !PT ;  /* 0x00000004c3ff9812 */ /* 0x000fe2000788c0ff */
[----:B------:R-:W-:Y:S01]  /*3c20*/  @!P1 VIADD R4, R62, 0x20 ;  /* 0x000000203e049836 */ /* 0x000fe20000000000 */
[----:B------:R-:W-:Y:S02]  /*3c30*/  PLOP3.LUT P5, PT, PT, PT, PT, 0x8, 0x0 ;  /* 0x000000000000781c */ /* 0x000fe40003fae170 */
[----:B------:R-:W-:-:S13]  /*3c40*/  @!P1 PLOP3.LUT P5, PT, P4, PT, PT, 0x80, 0x0 ;  /* 0x000000000000981c */ /* 0x000fda00027af070 */
[----:B------:R-:W-:-:S04]  /*3c50*/  @P5 VIADD R4, R62, 0xffffffe0 ;  /* 0xffffffe03e045836 */ /* 0x000fc80000000000 */
[----:B------:R-:W-:Y:S02]  /*3c60*/  @!P1 IMAD.IADD R15, R15, 0x1, R4 ;  /* 0x000000010f0f9824 */ /* 0x000fe400078e0204 */
[----:B------:R-:W1:Y:S02]  /*3c70*/  @!P0 LDS.128 R4, [R14+0x22400] ;  /* 0x022400000e048984 */ /* 0x000e640000000c00 */
[----:B------:R-:W-:-:S06]  /*3c80*/  @!P1 IMAD R8, R15, 0x2, R18 ;  /* 0x000000020f089824 */ /* 0x000fcc00078e0212 */
[----:B------:R-:W2:Y:S04]  /*3c90*/  @!P1 LDS.128 R8, [R8+0x22400] ;  /* 0x0224000008089984 */ /* 0x000ea80000000c00 */
[----:B-1----:R1:W-:Y:S04]  /*3ca0*/  @!P0 STG.E.128 desc[UR54][R12.64], R4 ;  /* 0x000000040c008986 */ /* 0x0023e8000c101d36 */
[----:B--2---:R1:W-:Y:S02]  /*3cb0*/  @!P1 STG.E.128 desc[UR54][R12.64+0x40], R8 ;  /* 0x000040080c009986 */ /* 0x0043e4000c101d36 */
.L_x_2692:
[----:B------:R-:W-:Y:S05]  /*3cc0*/  BSYNC B0 ;  /* 0x0000000000007941 */ /* 0x000fea0003800000 */
.L_x_2684:
        /* <DEDUP_REMOVED lines=17> */
.L_x_2708:
[----:B------:R-:W-:Y:S05]  /*3de0*/  BSYNC B0 ;  /* 0x0000000000007941 */ /* 0x000fea0003800000 */
.L_x_2707:
[----:B------:R-:W2:Y:S01]  /*3df0*/  SYNCS.PHASECHK.TRANS64.TRYWAIT P5, [R70+URZ+0x388b0], R77 ;  /* 0x0388b04d460075a7 */ /* 0x000ea200080a017f */
[----:B------:R-:W-:Y:S01]  /*3e00*/  BSSY B0, `(.L_x_2709) ;  /* 0x0000003000007945 */ /* 0x000fe20003800000 */
[----:B------:R-:W-:-:S03]  /*3e10*/  ISETP.GE.AND P3, PT, R186, R75, PT ;  /* 0x0000004bba00720c */ /* 0x000fc60003f66270 */
[----:B--2---:R-:W-:Y:S10]  /*3e20*/  @!P5 BRA `(.L_x_2710) ;  /* 0x000001e80060d947 */ /* 0x004ff40003800000 */
.L_x_2998:
[----:B------:R-:W-:Y:S05]  /*3e30*/  BSYNC B0 ;  /* 0x0000000000007941 */ /* 0x000fea0003800000 */
.L_x_2709:
[----:B------:R-:W-:Y:S04]  /*3e40*/  BSSY B0, `(.L_x_2711) ;  /* 0x0000052000007945 */ /* 0x000fe80003800000 */
[----:B------:R-:W-:Y:S05]  /*3e50*/  @P3 BRA `(.L_x_2712) ;  /* 0x0000000400403947 */ /* 0x000fea0003800000 */
[----:B-1----:R-:W-:Y:S01]  /*3e60*/  IMAD.WIDE R4, R49, 0x40, R2 ;  /* 0x0000004031047825 */ /* 0x002fe200078e0202 */
[----:B------:R-:W-:Y:S01]  /*3e70*/  ULDC.64 UR4, c[0x0][0x318] ;  /* 0x0000c60000047ab9 */ /* 0x000fe20000000a00 */
[----:B------:R-:W-:Y:S02]  /*3e80*/  LOP3.LUT P3, RZ, R195, 0x4, RZ, 0xc0, !PT ;  /* 0x00000004c3ff7812 */ /* 0x000fe4000786c0ff */
[----:B------:R-:W-:Y:S02]  /*3e90*/  IMAD R5, R5, UR4, RZ ;  /* 0x0000000405057c24 */ /* 0x000fe4000f8e02ff */
[----:B------:R-:W-:Y:S02]  /*3ea0*/  IMAD.MOV.U32 R6, RZ, RZ, R38 ;  /* 0x000000ffff067224 */ /* 0x000fe400078e0026 */
[----:B------:R-:W-:Y:S02]  /*3eb0*/  IMAD.MOV.U32 R7, RZ, RZ, R73 ;  /* 0x000000ffff077224 */ /* 0x000fe400078e0049 */
[----:B------:R-:W-:-:S02]  /*3ec0*/  IMAD R5, R4, UR5, R5 ;  /* 0x0000000504057c24 */ /* 0x000fc4000f8e0205 */
[----:B------:R-:W-:Y:S01]  /*3ed0*/  IMAD.WIDE.U32 R6, R4, UR4, R6 ;  /* 0x0000000404067c25 */ /* 0x000fe2000f8e0006 */
[----:B------:R-:W-:-:S03]  /*3ee0*/  ULDC.64 UR4, c[0x0][0x308] ;  /* 0x0000c20000047ab9 */ /* 0x000fc60000000a00 */
[----:B------:R-:W-:Y:S01]  /*3ef0*/  IMAD R9, R187, 0x8000, R62 ;  /* 0x00008000bb097824 */ /* 0x000fe200078e023e */
[----:B------:R-:W-:Y:S01]  /*3f00*/  LEA R74, P5, R6, UR4, 0x1 ;  /* 0x00000004064a7c11 */ /* 0x000fe2000f8a08ff */
[----:B------:R-:W-:Y:S01]  /*3f10*/  IMAD.IADD R5, R7, 0x1, R5 ;  /* 0x0000000107057824 */ /* 0x000fe200078e0205 */
[----:B------:R-:W-:Y:S01]  /*3f20*/  ULDC UR4, c[0x0][0x310] ;  /* 0x0000c40000047ab9 */ /* 0x000fe20000000800 */
[----:B------:R-:W-:Y:S01]  /*3f30*/  VIADD R4, R16, 0x40 ;  /* 0x0000004010047836 */ /* 0x000fe20000000000 */
[C---:B---3--:R-:W-:Y:S01]  /*3f40*/  LEA R80, R9.reuse, R18, 0x1 ;  /* 0x0000001209507211 */ /* 0x048fe200078e08ff */
[C---:B0-2---:R-:W-:Y:S01]  /*3f50*/  VIADD R77, R9.reuse, 0x20 ;  /* 0x00000020094d7836 */ /* 0x045fe20000000000 */
[----:B------:R-:W-:Y:S01]  /*3f60*/  LEA.HI.X R75, R6, UR5, R5, 0x1, P5 ;  /* 0x00000005064b7c11 */ /* 0x000fe2000a8f0c05 */
[----:B------:R-:W-:Y:S01]  /*3f70*/  @P3 VIADD R77, R9, 0xffffffe0 ;  /* 0xffffffe0094d3836 */ /* 0x000fe20000000000 */
[C---:B------:R-:W-:Y:S01]  /*3f80*/  ISETP.GE.AND P5, PT, R16.reuse, UR4, PT ;  /* 0x0000000410007c0c */ /* 0x040fe2000bfa6270 */
[----:B------:R-:W-:Y:S01]  /*3f90*/  VIADD R12, R16, 0x80 ;  /* 0x00000080100c7836 */ /* 0x000fe20000000000 */
[----:B------:R-:W-:Y:S01]  /*3fa0*/  ISETP.GE.AND P3, PT, R4, UR4, PT ;  /* 0x0000000404007c0c */ /* 0x000fe2000bf66270 */
[----:B------:R-:W-:-:S02]  /*3fb0*/  VIADD R13, R16, 0xc0 ;  /* 0x000000c0100d7836 */ /* 0x000fc40000000000 */
[C---:B------:R-:W-:Y:S02]  /*3fc0*/  VIADD R78, R16.reuse, 0x100 ;  /* 0x00000100104e7836 */ /* 0x040fe40000000000 */
[----:B------:R-:W-:-:S06]  /*3fd0*/  VIADD R79, R16, 0x140 ;  /* 0x00000140104f7836 */ /* 0x000fcc0000000000 */
        /* <DEDUP_REMOVED lines=21> */
[----:B------:R-:W-:Y:S02]  /*4130*/  IMAD R79, R77, 0x2, R18 ;  /* 0x000000024d4f7824 */ /* 0x000fe400078e0212 */
[----:B------:R-:W-:-:S06]  /*4140*/  VIADD R77, R16, 0xa0 ;  /* 0x000000a0104d7836 */ /* 0x000fcc0000000000 */
        /* <DEDUP_REMOVED lines=33> */
.L_x_2712:
[----:B------:R-:W-:Y:S05]  /*4360*/  BSYNC B0 ;  /* 0x0000000000007941 */ /* 0x000fea0003800000 */
.L_x_2711:
        /* <DEDUP_REMOVED lines=16> */
[----:B--2---:R-:W-:Y:S06]  /*4470*/  @P2 BRA `(.L_x_2713) ;  /* 0xffffffe000142947 */ /* 0x004fec000383ffff */
.L_x_2679:
[----:B------:R-:W-:Y:S04]  /*4480*/  BSSY B0, `(.L_x_2714) ;  /* 0x0000004000007945 */ /* 0x000fe80003800000 */
[----:B------:R-:W-:Y:S05]  /*4490*/  @P3 BRA `(.L_x_2715) ;  /* 0x0000000000083947 */ /* 0x000fea0003800000 */
[----:B------:R-:W0:Y:S02]  /*44a0*/  FENCE.VIEW.ASYNC.G ;  /* 0x00000000000073c6 */ /* 0x000e240000000100 */
[----:B0-----:R-:W-:Y:S06]  /*44b0*/  BAR.ARV 0xc, 0x120 ;  /* 0x0304800000007b1d */ /* 0x001fec0000002000 */
.L_x_2715:
[----:B------:R-:W-:Y:S05]  /*44c0*/  BSYNC B0 ;  /* 0x0000000000007941 */ /* 0x000fea0003800000 */
.L_x_2714:
[----:B------:R-:W2:Y:S01]  /*44d0*/  LDL R0, [R1+0x2c] ;  /* 0x00002c0001007983 */ /* 0x000ea20000100800 */
[----:B------:R-:W-:Y:S01]  /*44e0*/  BSSY B7, `(.L_x_2716) ;  /* 0x00014c8000077945 */ /* 0x000fe20003800000 */
[----:B--2---:R-:W-:-:S13]  /*44f0*/  R2UR UR4, R0 ;  /* 0x00000000000472ca */ /* 0x004fda00000e0000 */
[----:B------:R-:W-:-:S03]  /*4500*/  UISETP.NE.AND UP0, UPT, UR4, 0x1, UPT ;  /* 0x000000010400788c */ /* 0x000fc6000bf05270 */
[----:B------:R-:W-:Y:S02]  /*4510*/  ULDC UR4, c[0x0][0xad8] ;  /* 0x0002b60000047ab9 */ /* 0x000fe40000000800 */
[----:B------:R-:W-:Y:S01]  /*4520*/  VIADD R0, R47, UR4 ;  /* 0x000000042f007c36 */ /* 0x000fe20008000000 */
[----:B------:R-:W-:-:S13]  /*4530*/  PLOP3.LUT P0, PT, PT, PT, UP0, 0x80, 0x0 ;  /* 0x000000000000781c */ /* 0x000fda0003f0f008 */
[----:B------:R-:W-:Y:S05]  /*4540*/  @!P0 BRA `(.L_x_2717) ;  /* 0x00000020001c8947 */ /* 0x000fea0003800000 */
[----:B-1----:R-:W0:Y:S02]  /*4550*/  LDC R4, c[0x0][0xadc] ;  /* 0x0002b700ff047b82 */ /* 0x002e240000000800 */
        /* <DEDUP_REMOVED lines=13> */
.L_x_2720:
[----:B------:R-:W-:-:S13]  /*4630*/  ISETP.NE.AND P1, PT, R4, 0x1, PT ;  /* 0x000000010400780c */ /* 0x000fda0003f25270 */
[----:B------:R-:W0:Y:S02]  /*4640*/  @P1 LDC.64 R6, c[0x0][0xae0] ;  /* 0x0002b800ff061b82 */ /* 0x000e240000000a00 */
[----:B0-----:R-:W-:-:S05]  /*4650*/  @P1 IMAD.HI.U32 R2, R3, R6, RZ ;  /* 0x0000000603021227 */ /* 0x001fca00078e00ff */
[----:B------:R-:W-:-:S07]  /*4660*/  @P1 SHF.R.U32.HI R3, RZ, R7, R2 ;  /* 0x00000007ff031219 */ /* 0x000fce0000011602 */
.L_x_2721:
[----:B------:R-:W-:Y:S05]  /*4670*/  BSYNC B0 ;  /* 0x0000000000007941 */ /* 0x000fea0003800000 */
.L_x_2719:
[----:B------:R-:W-:-:S05]  /*4680*/  IMAD R3, R3, R4, R4 ;  /* 0x0000000403037224 */ /* 0x000fca00078e0204 */
[----:B------:R-:W-:-:S07]  /*4690*/  VIMNMX R0, R0, R3, PT ;  /* 0x0000000300007248 */ /* 0x000fce0003fe0100 */
.L_x_2718:
[----:B------:R-:W-:Y:S01]  /*46a0*/  VIADD R0, R0, 0x3f ;  /* 0x0000003f00007836 */ /* 0x000fe20000000000 */
[----:B------:R-:W-:Y:S02]  /*46b0*/  ULDC UR4, c[0x0][0xad4] ;  /* 0x0002b50000047ab9 */ /* 0x000fe40000000800 */
[----:B------:R-:W-:Y:S02]  /*46c0*/  VIADD R2, R45, -UR4 ;  /* 0x800000042d027c36 */ /* 0x000fe40008000000 */
[----:B------:R-:W-:-:S04]  /*46d0*/  SHF.R.S32.HI R3, RZ, 0x1f, R0 ;  /* 0x0000001fff037819 */ /* 0x000fc80000011400 */
[----:B------:R-:W-:-:S04]  /*46e0*/  LEA.HI R3, R3, R0, RZ, 0x6 ;  /* 0x0000000003037211 */ /* 0x000fc800078f30ff */
[----:B------:R-:W-:-:S04]  /*46f0*/  SHF.R.S32.HI R3, RZ, 0x6, R3 ;  /* 0x00000006ff037819 */ /* 0x000fc80000011403 */
[----:B---34-:R-:W-:Y:S01]  /*4700*/  VIMNMX R14, R168, R3, PT ;  /* 0x00000003a80e7248 */ /* 0x018fe20003fe0100 */
        /* <DEDUP_REMOVED lines=11> */
.L_x_2724:
[----:B------:R-:W-:-:S13]  /*47c0*/  ISETP.NE.AND P0, PT, R4, 0x1, PT ;  /* 0x000000010400780c */ /* 0x000fda0003f05270 */
[----:B------:R-:W0:Y:S02]  /*47d0*/  @P0 LDC.64 R6, c[0x0][0xae0] ;  /* 0x0002b800ff060b82 */ /* 0x000e240000000a00 */
[----:B0-----:R-:W-:-:S05]  /*47e0*/  @P0 IMAD.HI.U32 R6, R45, R6, RZ ;  /* 0x000000062d060227 */ /* 0x001fca00078e00ff */
[----:B------:R-:W-:-:S07]  /*47f0*/  @P0 SHF.R.U32.HI R45, RZ, R7, R6 ;  /* 0x00000007ff2d0219 */ /* 0x000fce0000011606 */
.L_x_2725:
[----:B------:R-:W-:Y:S05]  /*4800*/  BSYNC B0 ;  /* 0x0000000000007941 */ /* 0x000fea0003800000 */
.L_x_2723:
[----:B------:R-:W-:-:S05]  /*4810*/  IMAD R45, R45, R4, RZ ;  /* 0x000000042d2d7224 */ /* 0x000fca00078e02ff */
[----:B------:R-:W-:-:S07]  /*4820*/  VIMNMX R2, R2, R45, !PT ;  /* 0x0000002d02027248 */ /* 0x000fce0007fe0100 */
.L_x_2722:
[----:B------:R-:W-:Y:S01]  /*4830*/  SHF.R.S32.HI R3, RZ, 0x1f, R2 ;  /* 0x0000001fff037819 */ /* 0x000fe20000011402 */
[----:B------:R-:W-:Y:S01]  /*4840*/  IMAD.MOV.U32 R0, RZ, RZ, RZ ;  /* 0x000000ffff007224 */ /* 0x000fe200078e00ff */
[----:B------:R-:W-:Y:S02]  /*4850*/  PLOP3.LUT P0, PT, PT, PT, PT, 0x80, 0x0 ;  /* 0x000000000000781c */ /* 0x000fe40003f0f070 */
[----:B------:R-:W-:Y:S02]  /*4860*/  CS2R R150, SRZ ;  /* 0x0000000000967805 */ /* 0x000fe4000001ff00 */
        /* <DEDUP_REMOVED lines=64> */
[----:B------:R-:W-:Y:S01]  /*4c70*/  CS2R R6, SRZ ;  /* 0x0000000000067805 */ /* 0x000fe2000001ff00 */
[----:B------:R-:W-:Y:S01]  /*4c80*/  IMAD.MOV.U32 R31, RZ, RZ, RZ ;  /* 0x000000ffff1f7224 */ /* 0x000fe200078e00ff */
[----:B------:R-:W-:Y:S01]  /*4c90*/  CS2R R172, SRZ ;  /* 0x0000000000ac7805 */ /* 0x000fe2000001ff00 */
[----:B------:R-:W-:Y:S01]  /*4ca0*/  IMAD.MOV.U32 R27, RZ, RZ, RZ ;  /* 0x000000ffff1b7224 */ /* 0x000fe200078e00ff */
[----:B------:R-:W-:Y:S01]  /*4cb0*/  MOV R5, RZ ;  /* 0x000000ff00057202 */ /* 0x000fe20000000f00 */
[----:B------:R-:W-:Y:S01]  /*4cc0*/  IMAD.MOV.U32 R174, RZ, RZ, RZ ;  /* 0x000000ffffae7224 */ /* 0x000fe200078e00ff */
[----:B------:R-:W-:Y:S06]  /*4cd0*/  @!P1 BRA `(.L_x_2726) ;  /* 0x0000014400209947 */ /* 0x000fec0003800000 */
[----:B------:R-:W0:Y:S01]  /*4ce0*/  SHFL.IDX PT, R0, R221, RZ, 0x1f ;  /* 0x00001fffdd007589 */ /* 0x000e2200000e0000 */
[----:B------:R-:W-:Y:S01]  /*4cf0*/  IMAD.MOV.U32 R7, RZ, RZ, 0x40000040 ;  /* 0x40000040ff077424 */ /* 0x000fe200078e00ff */
[----:B------:R-:W-:Y:S01]  /*4d00*/  BSSY B0, `(.L_x_2727) ;  /* 0x00000fc000007945 */ /* 0x000fe20003800000 */
[----:B------:R-:W-:Y:S01]  /*4d10*/  IMAD.MOV.U32 R13, RZ, RZ, 0x40000040 ;  /* 0x40000040ff0d7424 */ /* 0x000fe200078e00ff */
[----:B------:R-:W-:Y:S01]  /*4d20*/  BAR.SYNC.DEFER_BLOCKING 0xe, 0x100 ;  /* 0x0384000000007b1d */ /* 0x000fe20000010000 */
[----:B------:R-:W-:Y:S01]  /*4d30*/  IMAD.MOV.U32 R9, RZ, RZ, 0x40000040 ;  /* 0x40000040ff097424 */ /* 0x000fe200078e00ff */
[----:B------:R-:W-:Y:S01]  /*4d40*/  R2UR UR7, R7 ;  /* 0x00000000070772ca */ /* 0x000fe200000e0000 */
[----:B------:R-:W-:Y:S02]  /*4d50*/  IMAD.MOV.U32 R11, RZ, RZ, 0x40000040 ;  /* 0x40000040ff0b7424 */ /* 0x000fe400078e00ff */
[----:B------:R-:W-:Y:S02]  /*4d60*/  IMAD.MOV.U32 R7, RZ, RZ, 0x40000040 ;  /* 0x40000040ff077424 */ /* 0x000fe400078e00ff */
[----:B------:R-:W-:Y:S01]  /*4d70*/  IMAD.MOV.U32 R21, RZ, RZ, 0x40000040 ;  /* 0x40000040ff157424 */ /* 0x000fe200078e00ff */
[----:B------:R-:W1:Y:S01]  /*4d80*/  S2R R15, SR_TID.X ;  /* 0x00000000000f7919 */ /* 0x000e620000002100 */
[----:B------:R-:W-:-:S05]  /*4d90*/  VIADD R5, R14, 0xfffffffe ;  /* 0xfffffffe0e057836 */ /* 0x000fca0000000000 */
[----:B------:R-:W-:Y:S02]  /*4da0*/  ISETP.GE.AND P0, PT, R5, R4, PT ;  /* 0x000000040500720c */ /* 0x000fe40003f06270 */
[----:B0-----:R-:W-:-:S04]  /*4db0*/  LEA.HI R2, R0, R0, RZ, 0x1 ;  /* 0x0000000000027211 */ /* 0x001fc800078f08ff */
[----:B------:R-:W-:Y:S01]  /*4dc0*/  LOP3.LUT R3, R2, 0x1fffe, RZ, 0xc0, !PT ;  /* 0x0001fffe02037812 */ /* 0x000fe200078ec0ff */
[----:B-----5:R-:W-:-:S04]  /*4dd0*/  WARPGROUP.ARRIVE ;  /* 0x00000000000079c5 */ /* 0x020fc80000000000 */
[----:B------:R-:W-:Y:S02]  /*4de0*/  IMAD.IADD R3, R0, 0x1, -R3 ;  /* 0x0000000100037824 */ /* 0x000fe400078e0a03 */
[----:B------:R-:W-:Y:S02]  /*4df0*/  VIADD R0, R18, 0x36400 ;  /* 0x0003640012007836 */ /* 0x000fe40000000000 */
[----:B------:R-:W-:-:S03]  /*4e00*/  IMAD R3, R3, 0x8000, R18 ;  /* 0x0000800003037824 */ /* 0x000fc600078e0212 */
[----:B------:R-:W-:Y:S01]  /*4e10*/  SHF.R.U32.HI R0, RZ, 0x4, R0 ;  /* 0x00000004ff007819 */ /* 0x000fe20000011600 */
[----:B------:R-:W-:-:S03]  /*4e20*/  VIADD R3, R3, 0x400 ;  /* 0x0000040003037836 */ /* 0x000fc60000000000 */
[----:B------:R-:W-:Y:S02]  /*4e30*/  LOP3.LUT R0, R0, 0x3fff, RZ, 0xc0, !PT ;  /* 0x00003fff00007812 */ /* 0x000fe400078ec0ff */
[----:B------:R-:W-:Y:S02]  /*4e40*/  SHF.R.U32.HI R3, RZ, 0x4, R3 ;  /* 0x00000004ff037819 */ /* 0x000fe40000011603 */
[----:B------:R-:W-:Y:S02]  /*4e50*/  LOP3.LUT R2, R0, 0x10000, RZ, 0xfc, !PT ;  /* 0x0001000000027812 */ /* 0x000fe400078efcff */
[----:B------:R-:W-:Y:S02]  /*4e60*/  LOP3.LUT R3, R3, 0x3fff, RZ, 0xc0, !PT ;  /* 0x00003fff03037812 */ /* 0x000fe400078ec0ff */
[C---:B------:R-:W-:Y:S01]  /*4e70*/  R2UR UR4, R2.reuse ;  /* 0x00000000020472ca */ /* 0x040fe200000e0000 */
[C---:B------:R-:W-:Y:S01]  /*4e80*/  VIADD R12, R2.reuse, 0x2 ;  /* 0x00000002020c7836 */ /* 0x040fe20000000000 */
[----:B------:R-:W-:Y:S01]  /*4e90*/  LOP3.LUT R152, R3, 0x2000000, RZ, 0xfc, !PT ;  /* 0x0200000003987812 */ /* 0x000fe200078efcff */
[----:B------:R-:W-:Y:S01]  /*4ea0*/  IMAD.MOV.U32 R3, RZ, RZ, 0x40000040 ;  /* 0x40000040ff037424 */ /* 0x000fe200078e00ff */
[C---:B------:R-:W-:Y:S01]  /*4eb0*/  IADD3 R10, R2.reuse, 0x4, RZ ;  /* 0x00000004020a7810 */ /* 0x040fe20007ffe0ff */
[----:B------:R-:W-:Y:S01]  /*4ec0*/  VIADD R20, R2, 0x6 ;  /* 0x0000000602147836 */ /* 0x000fe20000000000 */
[----:B-1----:R-:W-:Y:S01]  /*4ed0*/  LOP3.LUT R15, R15, 0x7f, RZ, 0xc0, !PT ;  /* 0x0000007f0f0f7812 */ /* 0x002fe200078ec0ff */
[----:B------:R-:W-:Y:S01]  /*4ee0*/  IMAD R6, R19, 0x1000, R152 ;  /* 0x0000100013067824 */ /* 0x000fe200078e0298 */
[----:B------:R-:W-:-:S02]  /*4ef0*/  R2UR UR5, R3 ;  /* 0x00000000030572ca */ /* 0x000fc400000e0000 */
[----:B------:R-:W-:Y:S01]  /*4f00*/  ISETP.NE.AND P2, PT, R15, RZ, PT ;  /* 0x000000ff0f00720c */ /* 0x000fe20003f45270 */
[C---:B------:R-:W-:Y:S01]  /*4f10*/  VIADD R8, R6.reuse, 0x80 ;  /* 0x0000008006087836 */ /* 0x040fe20000000000 */
[----:B------:R-:W-:-:S11]  /*4f20*/  R2UR UR6, R6 ;  /* 0x00000000060672ca */ /* 0x000fd600000e0000 */
[----:B------:R-:W-:Y:S02]  /*4f30*/  @!P2 IMAD R0, R19, 0x8, R18 ;  /* 0x000000081300a824 */ /* 0x000fe400078e0212 */
[----:B------:R-:W-:Y:S01]  /*4f40*/  HGMMA.64x256x16.F32 R24, gdesc[UR4].tnspB, RZ, !UPT, gsb0 ;  /* 0x43e00000041879f0 */ /* 0x000fe2000c0008ff */
[----:B------:R-:W-:Y:S01]  /*4f50*/  R2UR UR4, R12 ;  /* 0x000000000c0472ca */ /* 0x000fe200000e0000 */
[----:B------:R-:W-:Y:S01]  /*4f60*/  @!P2 VIADD R0, R0, 0x38860 ;  /* 0x000388600000a836 */ /* 0x000fe20000000000 */
[----:B------:R-:W-:Y:S02]  /*4f70*/  R2UR UR5, R13 ;  /* 0x000000000d0572ca */ /* 0x000fe400000e0000 */
[----:B------:R-:W-:Y:S01]  /*4f80*/  R2UR UR6, R8 ;  /* 0x00000000080672ca */ /* 0x000fe200000e0000 */
[C---:B------:R-:W-:Y:S01]  /*4f90*/  VIADD R8, R6.reuse, 0x100 ;  /* 0x0000010006087836 */ /* 0x040fe20000000000 */
[----:B------:R-:W-:Y:S01]  /*4fa0*/  R2UR UR7, R9 ;  /* 0x00000000090772ca */ /* 0x000fe200000e0000 */
[----:B------:R-:W-:Y:S01]  /*4fb0*/  IMAD.MOV.U32 R9, RZ, RZ, 0x40000040 ;  /* 0x40000040ff097424 */ /* 0x000fe200078e00ff */
[----:B------:R-:W-:Y:S01]  /*4fc0*/  @!P2 PRMT R0, RZ, 0x654, R0 ;  /* 0x00000654ff00a816 */ /* 0x000fe20000000000 */
[----:B------:R-:W-:Y:S01]  /*4fd0*/  VIADD R6, R6, 0x180 ;  /* 0x0000018006067836 */ /* 0x000fe20000000000 */
[----:B------:R-:W-:-:S02]  /*4fe0*/  WARPGROUP.DEPBAR.LE gsb0, 0x0 ;  /* 0x00008000000079c5 */ /* 0x000fc40000010000 */
[----:B------:R-:W-:-:S15]  /*4ff0*/  WARPGROUP.ARRIVE ;  /* 0x00000000000079c5 */ /* 0x000fde0000000000 */
        /* <DEDUP_REMOVED lines=21> */
.L_x_2729:
[----:B------:R-:W-:Y:S01]  /*5150*/  BAR.SYNC.DEFER_BLOCKING 0xe, 0x100 ;  /* 0x0384000000007b1d */ /* 0x000fe20000010000 */
[C---:B------:R-:W-:Y:S01]  /*5160*/  IMAD R7, R19.reuse, 0x40, R194 ;  /* 0x0000004013077824 */ /* 0x040fe200078e02c2 */
[----:B------:R-:W-:Y:S02]  /*5170*/  IADD3 R19, R19, 0x1, RZ ;  /* 0x0000000113137810 */ /* 0x000fe40007ffe0ff */
[----:B------:R-:W-:Y:S01]  /*5180*/  R2UR UR4, R2 ;  /* 0x00000000020472ca */ /* 0x000fe200000e0000 */
[----:B01----:R-:W-:Y:S01]  /*5190*/  IMAD R0, R7, 0x4, R18 ;  /* 0x0000000407007824 */ /* 0x003fe200078e0212 */
[----:B------:R-:W-:Y:S01]  /*51a0*/  ISETP.NE.AND P0, PT, R19, 0x2, PT ;  /* 0x000000021300780c */ /* 0x000fe20003f05270 */
[----:B------:R-:W-:Y:S01]  /*51b0*/  IMAD.MOV.U32 R7, RZ, RZ, 0x40000040 ;  /* 0x40000040ff077424 */ /* 0x000fe200078e00ff */
[----:B------:R-:W-:Y:S02]  /*51c0*/  R2UR UR5, R3 ;  /* 0x00000000030572ca */ /* 0x000fe400000e0000 */
[----:B------:R-:W-:-:S02]  /*51d0*/  SEL R19, R19, RZ, P0 ;  /* 0x000000ff13137207 */ /* 0x000fc40000000000 */
[----:B------:R-:W-:Y:S01]  /*51e0*/  R2UR UR7, R7 ;  /* 0x00000000070772ca */ /* 0x000fe200000e0000 */
[----:B------:R-:W-:Y:S01]  /*51f0*/  IMAD.MOV.U32 R7, RZ, RZ, 0x40000040 ;  /* 0x40000040ff077424 */ /* 0x000fe200078e00ff */
[----:B------:R-:W-:Y:S01]  /*5200*/  ISETP.GT.AND P1, PT, R5, R4, PT ;  /* 0x000000040500720c */ /* 0x000fe20003f24270 */
[----:B------:R-:W-:Y:S02]  /*5210*/  IMAD R6, R19, 0x1000, R152 ;  /* 0x0000100013067824 */ /* 0x000fe400078e0298 */
[----:B------:R-:W-:-:S03]  /*5220*/  VIADD R5, R5, 0xffffffff ;  /* 0xffffffff05057836 */ /* 0x000fc60000000000 */
[----:B------:R-:W-:Y:S01]  /*5230*/  R2UR UR6, R6 ;  /* 0x00000000060672ca */ /* 0x000fe200000e0000 */
[----:B------:R-:W0:Y:S04]  /*5240*/  LDS R8, [R0+0x38400] ;  /* 0x0384000000087984 */ /* 0x000e280000000800 */
[----:B------:R1:W2:Y:S02]  /*5250*/  LDS R9, [R0+0x38420] ;  /* 0x0384200000097984 */ /* 0x0002a40000000800 */
[----:B-1----:R-:W-:-:S04]  /*5260*/  @!P2 IMAD R0, R19, 0x8, R18 ;  /* 0x000000081300a824 */ /* 0x002fc800078e0212 */
        /* <DEDUP_REMOVED lines=130> */
[----:B------:R-:W-:-:S02]  /*5a90*/  VIADD R8, R6, 0x80 ;  /* 0x0000008006087836 */ /* 0x000fc40000000000 */
[----:B------:R-:W-:-:S03]  /*5aa0*/  IMAD.MOV.U32 R9, RZ, RZ, 0x40000040 ;  /* 0x40000040ff097424 */ /* 0x000fc600078e00ff */
[----:B------:R-:W-:-:S06]  /*5ab0*/  WARPGROUP.ARRIVE ;  /* 0x00000000000079c5 */ /* 0x000fcc0000000000 */
[----:B------:R-:W-:Y:S01]  /*5ac0*/  HGMMA.64x256x16.F32 R24, gdesc[UR4].tnspB, R24, gsb0 ;  /* 0x43e00000041879f0 */ /* 0x000fe20008000818 */
        /* <DEDUP_REMOVED lines=21> */
[----:B------:R-:W-:Y:S02]  /*5c20*/  R2UR UR7, R7 ;  /* 0x00000000070772ca */ /* 0x000fe400000e0000 */
[----:B------:R-:W-:-:S04]  /*5c30*/  SEL R7, RZ, 0x1, P0 ;  /* 0x00000001ff077807 */ /* 0x000fc80000000000 */
[----:B------:R-:W-:Y:S01]  /*5c40*/  LOP3.LUT R22, R22, R7, RZ, 0x3c, !PT ;  /* 0x0000000716167212 */ /* 0x000fe200078e3cff */
[----:B------:R-:W-:Y:S02]  /*5c50*/  WARPGROUP.DEPBAR.LE gsb0, 0x0 ;  /* 0x00008000000079c5 */ /* 0x000fe40000010000 */
[----:B------:R-:W-:-:S12]  /*5c60*/  WARPGROUP.ARRIVE ;  /* 0x00000000000079c5 */ /* 0x000fd80000000000 */
[----:B------:R-:W-:Y:S03]  /*5c70*/  HGMMA.64x256x16.F32 R24, gdesc[UR4].tnspB, R24, gsb0 ;  /* 0x43e00000041879f0 */ /* 0x000fe60008000818 */
[----:B------:R-:W-:Y:S02]  /*5c80*/  WARPGROUP.DEPBAR.LE gsb0, 0x0 ;  /* 0x00008000000079c5 */ /* 0x000fe40000010000 */
[----:B------:R-:W-:Y:S06]  /*5c90*/  BAR.ARV 0xf, 0x100 ;  /* 0x03c4000000007b1d */ /* 0x000fec0000002000 */
[----:B------:R1:W-:Y:S01]  /*5ca0*/  @!P2 SYNCS.ARRIVE.TRANS64.RED.A1T0 RZ, [R0+URZ], RZ ;  /* 0x000000ff00ffa9a7 */ /* 0x0003e2000810043f */
[----:B------:R-:W-:Y:S05]  /*5cb0*/  @P1 BRA `(.L_x_2729) ;  /* 0xfffffff400241947 */ /* 0x000fea000383ffff */
.L_x_2728:
[----:B------:R-:W-:Y:S05]  /*5cc0*/  BSYNC B0 ;  /* 0x0000000000007941 */ /* 0x000fea0003800000 */
.L_x_2727:
[----:B------:R-:W-:Y:S01]  /*5cd0*/  BAR.SYNC.DEFER_BLOCKING 0xe, 0x100 ;  /* 0x0384000000007b1d */ /* 0x000fe20000010000 */
[C---:B------:R-:W-:Y:S01]  /*5ce0*/  IMAD R3, R19.reuse, 0x40, R194 ;  /* 0x0000004013037824 */ /* 0x040fe200078e02c2 */
[----:B------:R-:W-:Y:S01]  /*5cf0*/  PLOP3.LUT P0, PT, PT, PT, PT, 0x8, 0x0 ;  /* 0x000000000000781c */ /* 0x000fe20003f0e170 */
[----:B------:R-:W-:-:S03]  /*5d00*/  VIADD R19, R19, 0x1 ;  /* 0x0000000113137836 */ /* 0x000fc60000000000 */
[----:B------:R-:W-:Y:S02]  /*5d10*/  LEA R3, R3, R18, 0x2 ;  /* 0x0000001203037211 */ /* 0x000fe400078e10ff */
[----:B------:R-:W-:-:S04]  /*5d20*/  ISETP.NE.AND P1, PT, R19, 0x2, PT ;  /* 0x000000021300780c */ /* 0x000fc80003f25270 */
[----:B------:R-:W-:Y:S02]  /*5d30*/  SEL R5, RZ, 0x1, P1 ;  /* 0x00000001ff057807 */ /* 0x000fe40000800000 */
[----:B------:R-:W-:Y:S02]  /*5d40*/  SEL R19, R19, RZ, P1 ;  /* 0x000000ff13137207 */ /* 0x000fe40000800000 */
[----:B------:R-:W-:Y:S01]  /*5d50*/  LOP3.LUT R22, R22, R5, RZ, 0x3c, !PT ;  /* 0x0000000516167212 */ /* 0x000fe200078e3cff */
[----:B------:R-:W2:Y:S04]  /*5d60*/  LDS R2, [R3+0x38400] ;  /* 0x0384000003027984 */ /* 0x000ea80000000800 */
[----:B01----:R-:W0:Y:S01]  /*5d70*/  LDS R0, [R3+0x38420] ;  /* 0x0384200003007984 */ /* 0x003e220000000800 */
[-C--:B--2---:R-:W-:Y:S01]  /*5d80*/  FMUL.FTZ R172, R25, R2.reuse ;  /* 0x0000000219ac7220 */ /* 0x084fe20000410000 */
[-C--:B------:R-:W-:Y:S01]  /*5d90*/  FMUL.FTZ R6, R29, R2.reuse ;  /* 0x000000021d067220 */ /* 0x080fe20000410000 */
[-C--:B------:R-:W-:Y:S01]  /*5da0*/  FMUL.FTZ R174, R24, R2.reuse ;  /* 0x0000000218ae7220 */ /* 0x080fe20000410000 */
[-C--:B------:R-:W-:Y:S01]  /*5db0*/  FMUL.FTZ R173, R28, R2.reuse ;  /* 0x000000021cad7220 */ /* 0x080fe20000410000 */
[----:B------:R-:W-:Y:S01]  /*5dc0*/  FMUL.FTZ R155, R64, R2 ;  /* 0x00000002409b7220 */ /* 0x000fe20000410000 */
[-C--:B0-----:R-:W-:Y:S01]  /*5dd0*/  FMUL.FTZ R9, R42, R0.reuse ;  /* 0x000000002a097220 */ /* 0x081fe20000410000 */
        /* <DEDUP_REMOVED lines=126> */
.L_x_2717:
        /* <DEDUP_REMOVED lines=14> */
.L_x_2732:
[----:B------:R-:W-:-:S13]  /*66a0*/  ISETP.NE.AND P1, PT, R4, 0x1, PT ;  /* 0x000000010400780c */ /* 0x000fda0003f25270 */
[----:B------:R-:W0:Y:S02]  /*66b0*/  @P1 LDC.64 R6, c[0x0][0xae0] ;  /* 0x0002b800ff061b82 */ /* 0x000e240000000a00 */
[----:B0-----:R-:W-:-:S05]  /*66c0*/  @P1 IMAD.HI.U32 R2, R3, R6, RZ ;  /* 0x0000000603021227 */ /* 0x001fca00078e00ff */
[----:B------:R-:W-:-:S07]  /*66d0*/  @P1 SHF.R.U32.HI R3, RZ, R7, R2 ;  /* 0x00000007ff031219 */ /* 0x000fce0000011602 */
.L_x_2733:
[----:B------:R-:W-:Y:S05]  /*66e0*/  BSYNC B0 ;  /* 0x0000000000007941 */ /* 0x000fea0003800000 */
.L_x_2731:
[----:B------:R-:W-:-:S05]  /*66f0*/  IMAD R3, R3, R4, R4 ;  /* 0x0000000403037224 */ /* 0x000fca00078e0204 */
[----:B------:R-:W-:-:S07]  /*6700*/  VIMNMX R0, R0, R3, PT ;  /* 0x0000000300007248 */ /* 0x000fce0003fe0100 */
.L_x_2730:
        /* <DEDUP_REMOVED lines=18> */
.L_x_2736:
[----:B------:R-:W-:-:S13]  /*6830*/  ISETP.NE.AND P0, PT, R4, 0x1, PT ;  /* 0x000000010400780c */ /* 0x000fda0003f05270 */
[----:B------:R-:W0:Y:S02]  /*6840*/  @P0 LDC.64 R6, c[0x0][0xae0] ;  /* 0x0002b800ff060b82 */ /* 0x000e240000000a00 */
[----:B0-----:R-:W-:-:S05]  /*6850*/  @P0 IMAD.HI.U32 R6, R45, R6, RZ ;  /* 0x000000062d060227 */ /* 0x001fca00078e00ff */
[----:B------:R-:W-:-:S07]  /*6860*/  @P0 SHF.R.U32.HI R45, RZ, R7, R6 ;  /* 0x00000007ff2d0219 */ /* 0x000fce0000011606 */
.L_x_2737:
[----:B------:R-:W-:Y:S05]  /*6870*/  BSYNC B0 ;  /* 0x0000000000007941 */ /* 0x000fea0003800000 */
.L_x_2735:
[----:B------:R-:W-:-:S05]  /*6880*/  IMAD R45, R45, R4, RZ ;  /* 0x000000042d2d7224 */ /* 0x000fca00078e02ff */
[----:B------:R-:W-:-:S07]  /*6890*/  VIMNMX R2, R2, R45, !PT ;  /* 0x0000002d02027248 */ /* 0x000fce0007fe0100 */
.L_x_2734:
        /* <DEDUP_REMOVED lines=47> */
[----:B---3--:R-:W-:Y:S02]  /*6b90*/  CS2R R80, SRZ ;  /* 0x0000000000507805 */ /* 0x008fe4000001ff00 */
[----:B------:R-:W-:-:S02]  /*6ba0*/  CS2R R78, SRZ ;  /* 0x00000000004e7805 */ /* 0x000fc4000001ff00 */
[----:B------:R-:W-:Y:S02]  /*6bb0*/  CS2R R76, SRZ ;  /* 0x00000000004c7805 */ /* 0x000fe4000001ff00 */
[----:B----4-:R-:W-:Y:S02]  /*6bc0*/  CS2R R74, SRZ ;  /* 0x00000000004a7805 */ /* 0x010fe4000001ff00 */
        /* <DEDUP_REMOVED lines=45> */
[----:B------:R-:W-:Y:S01]  /*6ea0*/  MOV R13, RZ ;  /* 0x000000ff000d7202 */ /* 0x000fe20000000f00 */
[----:B------:R-:W-:Y:S02]  /*6eb0*/  IMAD.U32 R7, RZ, RZ, UR7 ;  /* 0x00000007ff077e24 */ /* 0x000fe4000f8e00ff */
[----:B------:R-:W-:-:S02]  /*6ec0*/  IMAD.U32 R10, RZ, RZ, UR4 ;  /* 0x00000004ff0a7e24 */ /* 0x000fc4000f8e00ff */
[----:B------:R-:W-:Y:S02]  /*6ed0*/  IMAD.U32 R11, RZ, RZ, UR5 ;  /* 0x00000005ff0b7e24 */ /* 0x000fe4000f8e00ff */
[----:B------:R-:W-:Y:S02]  /*6ee0*/  IMAD.MOV.U32 R8, RZ, RZ, 0x70 ;  /* 0x00000070ff087424 */ /* 0x000fe400078e00ff */
[----:B0-----:R-:W-:-:S07]  /*6ef0*/  IMAD.MOV.U32 R12, RZ, RZ, 0x1 ;  /* 0x00000001ff0c7424 */ /* 0x001fce00078e00ff */
[----:B------:R-:W-:-:S07]  /*6f00*/  LEPC R20, `(.L_x_2739) ;  /* 0x000000001014794e */ /* 0x000fce0000000000 */
[----:B-1---5:R-:W-:Y:S05]  /*6f10*/  CALL.ABS.NOINC R2 ;  /* 0x0000000002007343 */ /* 0x022fea0003c00000 */
.L_x_2739:
[----:B------:R-:W-:Y:S05]  /*6f20*/  BSYNC B6 ;  /* 0x0000000000067941 */ /* 0x000fea0003800000 */
.L_x_2738:
        /* <DEDUP_REMOVED lines=12> */
.L_x_2743:
[----:B-1----:R1:W2:Y:S02]  /*6ff0*/  SYNCS.PHASECHK.TRANS64.TRYWAIT P0, [R18+URZ+0x38800], R3 ;  /* 0x03880003120075a7 */ /* 0x0022a4000800017f */
[----:B--2---:R-:W-:Y:S05]  /*7000*/  @!P0 NANOSLEEP.SYNCS 0x989680 ;  /* 0x009896800000895d */ /* 0x004fea0003900000 */
[----:B------:R-:W2:Y:S02]  /*7010*/  @!P0 SYNCS.PHASECHK.TRANS64 P0, [R18+URZ+0x38800], R3 ;  /* 0x03880003120085a7 */ /* 0x000ea4000800007f */
[----:B--2---:R-:W-:Y:S05]  /*7020*/  @!P0 BRA `(.L_x_2743) ;  /* 0xfffffffc00f08947 */ /* 0x004fea000383ffff */
.L_x_2742:
[----:B------:R-:W-:Y:S05]  /*7030*/  BSYNC B0 ;  /* 0x0000000000007941 */ /* 0x000fea0003800000 */
.L_x_2741:
[----:B------:R-:W-:Y:S05]  /*7040*/  BRA `(.L_x_2744) ;  /* 0x0000002c004c7947 */ /* 0x000fea0003800000 */
.L_x_2740:
        /* <DEDUP_REMOVED lines=10> */
[-C--:B0-----:R-:W-:Y:S01]  /*70f0*/  IMAD R0, R5, R10.reuse, RZ ;  /* 0x0000000a05007224 */ /* 0x081fe200078e02ff */
[----:B------:R-:W-:Y:S01]  /*7100*/  SHF.L.U64.HI R46, R10, 0x5, R11 ;  /* 0x000000050a2e7819 */ /* 0x000fe2000001020b */
[----:B------:R-:W-:-:S02]  /*7110*/  IMAD R6, R225, R10, RZ ;  /* 0x0000000ae1067224 */ /* 0x000fc400078e02ff */
[----:B------:R-:W-:-:S04]  /*7120*/  IMAD.WIDE.U32 R42, R33, R10, RZ ;  /* 0x0000000a212a7225 */ /* 0x000fc800078e00ff */
[-C--:B-1----:R-:W-:Y:S01]  /*7130*/  IMAD R4, R5, R38.reuse, RZ ;  /* 0x0000002605047224 */ /* 0x082fe200078e02ff */
[----:B------:R-:W-:Y:S01]  /*7140*/  SHF.L.U64.HI R44, R38, 0x5, R39 ;  /* 0x00000005262c7819 */ /* 0x000fe20000010227 */
[-C--:B------:R-:W-:Y:S02]  /*7150*/  IMAD R5, R225, R38.reuse, RZ ;  /* 0x00000026e1057224 */ /* 0x080fe400078e02ff */
[-C--:B------:R-:W-:Y:S02]  /*7160*/  IMAD R51, R186, R11.reuse, R6 ;  /* 0x0000000bba337224 */ /* 0x080fe400078e0206 */
[C---:B------:R-:W-:Y:S02]  /*7170*/  IMAD R47, R33.reuse, R11, R0 ;  /* 0x0000000b212f7224 */ /* 0x040fe400078e0200 */
[C---:B------:R-:W-:Y:S02]  /*7180*/  IMAD R49, R33.reuse, R39, R4 ;  /* 0x0000002721317224 */ /* 0x040fe400078e0204 */
[----:B------:R-:W-:-:S04]  /*7190*/  IMAD.WIDE.U32 R40, R33, R38, RZ ;  /* 0x0000002621287225 */ /* 0x000fc800078e00ff */
[----:B------:R-:W-:-:S04]  /*71a0*/  IMAD.WIDE.U32 R6, R186, R10, R2 ;  /* 0x0000000aba067225 */ /* 0x000fc800078e0002 */
[----:B------:R-:W-:Y:S01]  /*71b0*/  IMAD R55, R186, R39, R5 ;  /* 0x00000027ba377224 */ /* 0x000fe200078e0205 */
[----:B------:R-:W-:Y:S01]  /*71c0*/  IADD3 R26, P3, R6, R42, RZ ;  /* 0x0000002a061a7210 */ /* 0x000fe20007f7e0ff */
[----:B------:R-:W-:-:S04]  /*71d0*/  IMAD.WIDE.U32 R8, R186, R38, R2 ;  /* 0x00000026ba087225 */ /* 0x000fc800078e0002 */
[----:B------:R-:W-:Y:S01]  /*71e0*/  IMAD.WIDE.U32 R2, R186, R10, R24 ;  /* 0x0000000aba027225 */ /* 0x000fe200078e0018 */
[----:B------:R-:W-:-:S03]  /*71f0*/  IADD3 R29, P4, R8, R40, RZ ;  /* 0x00000028081d7210 */ /* 0x000fc60007f9e0ff */
[----:B------:R-:W-:Y:S01]  /*7200*/  IMAD.WIDE.U32 R4, R186, R38, R24 ;  /* 0x00000026ba047225 */ /* 0x000fe200078e0018 */
[----:B------:R-:W-:-:S03]  /*7210*/  IADD3 R48, P1, R2, R42, RZ ;  /* 0x0000002a02307210 */ /* 0x000fc60007f3e0ff */
[----:B------:R-:W-:Y:S01]  /*7220*/  IMAD.IADD R47, R47, 0x1, R43 ;  /* 0x000000012f2f7824 */ /* 0x000fe200078e022b */
[----:B------:R-:W-:Y:S01]  /*7230*/  IADD3 R53, P2, R4, R40, RZ ;  /* 0x0000002804357210 */ /* 0x000fe20007f5e0ff */
[----:B------:R-:W-:Y:S02]  /*7240*/  IMAD.IADD R49, R49, 0x1, R41 ;  /* 0x0000000131317824 */ /* 0x000fe400078e0229 */
[----:B------:R-:W-:Y:S01]  /*7250*/  IMAD.SHL.U32 R45, R10, 0x20, RZ ;  /* 0x000000200a2d7824 */ /* 0x000fe200078e00ff */
[----:B------:R-:W-:Y:S01]  /*7260*/  IADD3.X R27, R47, R51, R7, P3, !PT ;  /* 0x000000332f1b7210 */ /* 0x000fe20001ffe407 */
[----:B------:R-:W-:Y:S01]  /*7270*/  IMAD.SHL.U32 R38, R38, 0x20, RZ ;  /* 0x0000002026267824 */ /* 0x000fe200078e00ff */
[----:B------:R-:W-:Y:S02]  /*7280*/  IADD3.X R31, R49, R55, R9, P4, !PT ;  /* 0x00000037311f7210 */ /* 0x000fe400027fe409 */
[----:B------:R-:W-:Y:S02]  /*7290*/  IADD3.X R51, R47, R3, R51, P1, !PT ;  /* 0x000000032f337210 */ /* 0x000fe40000ffe433 */
        /* <DEDUP_REMOVED lines=18> */
.L_x_2746:
[----:B------:R-:W-:Y:S05]  /*73c0*/  BSYNC B6 ;  /* 0x0000000000067941 */ /* 0x000fea0003800000 */
.L_x_2745:
[----:B------:R-:W0:Y:S01]  /*73d0*/  LDC.64 R4, c[0x0][0x3d8] ;  /* 0x0000f600ff047b82 */ /* 0x000e220000000a00 */
[----:B------:R-:W-:Y:S01]  /*73e0*/  SHF.R.S32.HI R7, RZ, 0x1f, R189 ;  /* 0x0000001fff077819 */ /* 0x000fe200000114bd */
[----:B------:R-:W-:Y:S01]  /*73f0*/  ULDC.U8 UR4, c[0x0][0x3f0] ;  /* 0x0000fc0000047ab9 */ /* 0x000fe20000000000 */
[----:B------:R-:W-:Y:S01]  /*7400*/  BSSY B0, `(.L_x_2747) ;  /* 0x000028f000007945 */ /* 0x000fe20003800000 */
[----:B------:R-:W-:-:S04]  /*7410*/  ISETP.NE.AND P0, PT, RZ, UR4, PT ;  /* 0x00000004ff007c0c */ /* 0x000fc8000bf05270 */
[----:B------:R-:W1:Y:S01]  /*7420*/  LDC.64 R2, c[0x0][0x3e8] ;  /* 0x0000fa00ff027b82 */ /* 0x000e620000000a00 */
[----:B0-----:R-:W-:-:S04]  /*7430*/  IMAD R0, R7, R4, RZ ;  /* 0x0000000407007224 */ /* 0x001fc800078e02ff */
[C---:B------:R-:W-:Y:S02]  /*7440*/  IMAD R11, R189.reuse, R5, R0 ;  /* 0x00000005bd0b7224 */ /* 0x040fe400078e0200 */
[----:B------:R-:W-:Y:S02]  /*7450*/  IMAD R0, R189, -0x40, R184 ;  /* 0xffffffc0bd007824 */ /* 0x000fe400078e02b8 */
[----:B-1----:R-:W-:Y:S02]  /*7460*/  IMAD R10, R7, R2, RZ ;  /* 0x00000002070a7224 */ /* 0x002fe400078e02ff */
[----:B------:R-:W-:-:S04]  /*7470*/  IMAD.WIDE.U32 R6, R189, R4, RZ ;  /* 0x00000004bd067225 */ /* 0x000fc800078e00ff */
[----:B------:R-:W-:-:S04]  /*7480*/  IMAD.WIDE.U32 R8, R189, R2, RZ ;  /* 0x00000002bd087225 */ /* 0x000fc800078e00ff */
[----:B------:R-:W-:Y:S02]  /*7490*/  IMAD R13, R189, R3, R10 ;  /* 0x00000003bd0d7224 */ /* 0x000fe400078e020a */
[----:B------:R-:W-:Y:S02]  /*74a0*/  IMAD.IADD R11, R7, 0x1, R11 ;  /* 0x00000001070b7824 */ /* 0x000fe400078e020b */
[----:B------:R-:W-:Y:S01]  /*74b0*/  IMAD.IADD R7, R9, 0x1, R13 ;  /* 0x0000000109077824 */ /* 0x000fe200078e020d */
[----:B------:R-:W-:Y:S01]  /*74c0*/  VIMNMX R9, R0, 0x40, PT ;  /* 0x0000004000097848 */ /* 0x000fe20003fe0100 */
[C---:B------:R-:W-:Y:S01]  /*74d0*/  IMAD.SHL.U32 R57, R6.reuse, 0x40, RZ ;  /* 0x0000004006397824 */ /* 0x040fe200078e00ff */
[----:B------:R-:W-:Y:S01]  /*74e0*/  SHF.L.U64.HI R50, R6, 0x6, R11 ;  /* 0x0000000606327819 */ /* 0x000fe2000001020b */
[C---:B------:R-:W-:Y:S01]  /*74f0*/  IMAD.SHL.U32 R54, R8.reuse, 0x40, RZ ;  /* 0x0000004008367824 */ /* 0x040fe200078e00ff */
[----:B------:R-:W-:Y:S01]  /*7500*/  SHF.L.U64.HI R52, R8, 0x6, R7 ;  /* 0x0000000608347819 */ /* 0x000fe20000010207 */
[----:B------:R-:W-:Y:S06]  /*7510*/  @!P0 BRA `(.L_x_2748) ;  /* 0x0000001400488947 */ /* 0x000fec0003800000 */
[----:B------:R-:W0:Y:S01]  /*7520*/  LDC R0, c[0x0][0x428] ;  /* 0x00010a00ff007b82 */ /* 0x000e220000000800 */
[----:B------:R-:W-:Y:S01]  /*7530*/  IMAD R7, R189, 0x40, R186 ;  /* 0x00000040bd077824 */ /* 0x000fe200078e02ba */
[-C--:B------:R-:W-:Y:S01]  /*7540*/  ISETP.GE.AND P0, PT, R186, R9.reuse, PT ;  /* 0x00000009ba00720c */ /* 0x080fe20003f06270 */
[----:B------:R-:W-:Y:S01]  /*7550*/  BSSY B1, `(.L_x_2749) ;  /* 0x000002c000017945 */ /* 0x000fe20003800000 */
[----:B------:R-:W-:Y:S01]  /*7560*/  ISETP.GE.AND P1, PT, R236, R9, PT ;  /* 0x00000009ec00720c */ /* 0x000fe20003f26270 */
[----:B------:R-:W-:Y:S01]  /*7570*/  IMAD R39, R220, 0x20, R7 ;  /* 0x00000020dc277824 */ /* 0x000fe200078e0207 */
[----:B------:R-:W-:Y:S01]  /*7580*/  MOV R10, R40 ;  /* 0x00000028000a7202 */ /* 0x000fe20000000f00 */
        /* <DEDUP_REMOVED lines=15> */
[----:B-1----:R-:W-:-:S04]  /*7680*/  @P2 SHF.R.U32.HI R39, RZ, R13, R0 ;  /* 0x0000000dff272219 */ /* 0x002fc80000011600 */
        /* <DEDUP_REMOVED lines=8> */
[----:B------:R-:W-:Y:S01]  /*7710*/  IMAD.X R30, R50, 0x1, R51, P4 ;  /* 0x00000001321e7824 */ /* 0x000fe200020e0633 */
[----:B------:R-:W-:Y:S01]  /*7720*/  ISETP.GE.AND P3, PT, R24, UR4, PT ;  /* 0x0000000418007c0c */ /* 0x000fe2000bf66270 */
[----:B------:R-:W-:Y:S01]  /*7730*/  ULDC.64 UR8, c[0x0][0x3e0] ;  /* 0x0000f80000087ab9 */ /* 0x000fe20000000a00 */
[----:B------:R-:W-:Y:S01]  /*7740*/  LEA R12, P4, R13, UR6, 0x1 ;  /* 0x000000060d0c7c11 */ /* 0x000fe2000f8808ff */
[----:B------:R-:W-:Y:S01]  /*7750*/  IMAD.X R15, R52, 0x1, R55, P5 ;  /* 0x00000001340f7824 */ /* 0x000fe200028e0637 */
[----:B------:R-:W-:-:S02]  /*7760*/  LEA R14, P5, R0, UR8, 0x1 ;  /* 0x00000008000e7c11 */ /* 0x000fc4000f8a08ff */
[----:B------:R-:W-:Y:S02]  /*7770*/  CS2R R36, SRZ ;  /* 0x0000000000247805 */ /* 0x000fe4000001ff00 */
[----:B------:R-:W-:Y:S02]  /*7780*/  LEA.HI.X R13, R13, UR7, R30, 0x1, P4 ;  /* 0x000000070d0d7c11 */ /* 0x000fe4000a0f0c1e */
[----:B------:R-:W-:Y:S02]  /*7790*/  CS2R R32, SRZ ;  /* 0x0000000000207805 */ /* 0x000fe4000001ff00 */
[----:B------:R-:W-:Y:S02]  /*77a0*/  CS2R R34, SRZ ;  /* 0x0000000000227805 */ /* 0x000fe4000001ff00 */
[----:B------:R-:W-:Y:S02]  /*77b0*/  CS2R R30, SRZ ;  /* 0x00000000001e7805 */ /* 0x000fe4000001ff00 */
[----:B------:R-:W-:Y:S01]  /*77c0*/  LEA.HI.X R15, R0, UR9, R15, 0x1, P5 ;  /* 0x00000009000f7c11 */ /* 0x000fe2000a8f0c0f */
[----:B------:R0:W5:Y:S04]  /*77d0*/  @!P3 LDG.E.64 R36, desc[UR54][R12.64] ;  /* 0x000000360c24b981 */ /* 0x000168000c1e1b00 */
[----:B------:R0:W5:Y:S04]  /*77e0*/  @!P2 LDG.E.64 R32, desc[UR54][R12.64+0x20] ;  /* 0x000020360c20a981 */ /* 0x000168000c1e1b00 */
[----:B------:R0:W5:Y:S04]  /*77f0*/  @!P3 LDG.E.64 R34, desc[UR54][R14.64] ;  /* 0x000000360e22b981 */ /* 0x000168000c1e1b00 */
[----:B------:R0:W5:Y:S02]  /*7800*/  @!P2 LDG.E.64 R30, desc[UR54][R14.64+0x20] ;  /* 0x000020360e1ea981 */ /* 0x000164000c1e1b00 */
.L_x_2750:
[----:B------:R-:W-:Y:S05]  /*7810*/  BSYNC B1 ;  /* 0x0000000000017941 */ /* 0x000fea0003800000 */
.L_x_2749:
        /* <DEDUP_REMOVED lines=24> */
.L_x_2752:
[----:B------:R-:W-:Y:S05]  /*79a0*/  BSYNC B1 ;  /* 0x0000000000017941 */ /* 0x000fea0003800000 */
.L_x_2751:
[----:B01----:R-:W-:Y:S01]  /*79b0*/  IMAD.SHL.U32 R12, R195, 0x40, RZ ;  /* 0x00000040c30c7824 */ /* 0x003fe200078e00ff */
[----:B------:R-:W-:Y:S01]  /*79c0*/  LEA.HI R0, R218, R218, RZ, 0x1 ;  /* 0x000000dada007211 */ /* 0x000fe200078f08ff */
[C---:B------:R-:W-:Y:S01]  /*79d0*/  IMAD.WIDE.U32 R6, R39.reuse, R4, R6 ;  /* 0x0000000427067225 */ /* 0x040fe200078e0006 */
[----:B------:R-:W-:Y:S01]  /*79e0*/  ULDC.64 UR4, c[0x0][0x3c8] ;  /* 0x0000f20000047ab9 */ /* 0x000fe20000000a00 */
[----:B------:R-:W-:Y:S01]  /*79f0*/  ULDC.64 UR6, c[0x0][0x3e0] ;  /* 0x0000f80000067ab9 */ /* 0x000fe20000000a00 */
[----:B------:R-:W-:Y:S01]  /*7a00*/  LOP3.LUT R15, R12, 0x1c0, RZ, 0xc0, !PT ;  /* 0x000001c00c0f7812 */ /* 0x000fe200078ec0ff */
[----:B------:R-:W-:Y:S01]  /*7a10*/  IMAD.WIDE.U32 R10, R39, R2, R10 ;  /* 0x00000002270a7225 */ /* 0x000fe200078e000a */
[----:B------:R-:W-:-:S03]  /*7a20*/  LOP3.LUT R13, R0, 0xfffffffe, RZ, 0xc0, !PT ;  /* 0xfffffffe000d7812 */ /* 0x000fc600078ec0ff */
[C---:B------:R-:W-:Y:S01]  /*7a30*/  IMAD R4, R41.reuse, R4, RZ ;  /* 0x0000000429047224 */ /* 0x040fe200078e02ff */
[----:B------:R-:W-:Y:S01]  /*7a40*/  LEA R0, P3, R10, UR6, 0x1 ;  /* 0x000000060a007c11 */ /* 0x000fe2000f8608ff */
[----:B------:R-:W-:Y:S02]  /*7a50*/  IMAD R2, R41, R2, RZ ;  /* 0x0000000229027224 */ /* 0x000fe400078e02ff */
[C---:B------:R-:W-:Y:S02]  /*7a60*/  IMAD R5, R39.reuse, R5, R4 ;  /* 0x0000000527057224 */ /* 0x040fe400078e0204 */
[----:B------:R-:W-:Y:S01]  /*7a70*/  IMAD R39, R39, R3, R2 ;  /* 0x0000000327277224 */ /* 0x000fe200078e0202 */
[----:B------:R-:W-:Y:S01]  /*7a80*/  LOP3.LUT R2, R15, 0x18, R16, 0xf8, !PT ;  /* 0x000000180f027812 */ /* 0x000fe200078ef810 */
[----:B------:R-:W-:Y:S01]  /*7a90*/  IMAD.IADD R7, R7, 0x1, R5 ;  /* 0x0000000107077824 */ /* 0x000fe200078e0205 */
[----:B------:R-:W-:Y:S01]  /*7aa0*/  SHF.R.U32.HI R15, RZ, 0x3, R15 ;  /* 0x00000003ff0f7819 */ /* 0x000fe2000001160f */
[----:B------:R-:W-:Y:S01]  /*7ab0*/  IMAD.IADD R5, R11, 0x1, R39 ;  /* 0x000000010b057824 */ /* 0x000fe200078e0227 */
[----:B------:R-:W-:Y:S01]  /*7ac0*/  LEA R3, P2, R6, UR4, 0x1 ;  /* 0x0000000406037c11 */ /* 0x000fe2000f8408ff */
[----:B------:R-:W-:Y:S01]  /*7ad0*/  IMAD.IADD R56, R218, 0x1, -R13 ;  /* 0x00000001da387824 */ /* 0x000fe200078e0a0d */
[----:B------:R-:W-:Y:S01]  /*7ae0*/  UMOV UR4, 0xffffffff ;  /* 0xffffffff00047882 */ /* 0x000fe20000000000 */
[----:B------:R-:W-:-:S02]  /*7af0*/  LOP3.LUT R38, R2, R15, RZ, 0x3c, !PT ;  /* 0x0000000f02267212 */ /* 0x000fc400078e3cff */
[----:B------:R-:W-:Y:S02]  /*7b00*/  LEA.HI.X R4, R6, UR5, R7, 0x1, P2 ;  /* 0x0000000506047c11 */ /* 0x000fe400090f0c07 */
[----:B------:R-:W-:Y:S02]  /*7b10*/  LEA.HI.X R2, R10, UR7, R5, 0x1, P3 ;  /* 0x000000070a027c11 */ /* 0x000fe400098f0c05 */
[----:B------:R-:W-:Y:S01]  /*7b20*/  SHF.L.U32 R5, R56, 0x1f, RZ ;  /* 0x0000001f38057819 */ /* 0x000fe200000006ff */
[----:B------:R-:W-:Y:S06]  /*7b30*/  BRA.DIV UR4, `(.L_x_2753) ;  /* 0x000001ae04307947 */ /* 0x000fec000b800000 */
.L_x_3001:
[----:B------:R-:W-:-:S03]  /*7b40*/  UMOV UR4, 0xffffffff ;  /* 0xffffffff00047882 */ /* 0x000fc60000000000 */
[----:B------:R-:W-:Y:S05]  /*7b50*/  BRA.DIV UR4, `(.L_x_2754) ;  /* 0x000001ae04507947 */ /* 0x000fea000b800000 */
.L_x_3004:
[----:B------:R-:W-:-:S03]  /*7b60*/  UMOV UR4, 0xffffffff ;  /* 0xffffffff00047882 */ /* 0x000fc60000000000 */
[----:B------:R-:W-:Y:S05]  /*7b70*/  BRA.DIV UR4, `(.L_x_2755) ;  /* 0x000001ae04707947 */ /* 0x000fea000b800000 */
.L_x_3007:
[----:B------:R-:W-:-:S03]  /*7b80*/  UMOV UR4, 0xffffffff ;  /* 0xffffffff00047882 */ /* 0x000fc60000000000 */
[----:B------:R-:W-:Y:S05]  /*7b90*/  BRA.DIV UR4, `(.L_x_2756) ;  /* 0x000001ae04907947 */ /* 0x000fea000b800000 */
.L_x_3010:
[----:B------:R-:W-:-:S03]  /*7ba0*/  UMOV UR4, 0xffffffff ;  /* 0xffffffff00047882 */ /* 0x000fc60000000000 */
[----:B------:R-:W-:Y:S05]  /*7bb0*/  BRA.DIV UR4, `(.L_x_2757) ;  /* 0x000001ae04b07947 */ /* 0x000fea000b800000 */
.L_x_3013:
[----:B------:R-:W-:-:S03]  /*7bc0*/  UMOV UR4, 0xffffffff ;  /* 0xffffffff00047882 */ /* 0x000fc60000000000 */
[----:B------:R-:W-:Y:S05]  /*7bd0*/  BRA.DIV UR4, `(.L_x_2758) ;  /* 0x000001ae04d07947 */ /* 0x000fea000b800000 */
.L_x_3016:
[----:B------:R-:W-:-:S03]  /*7be0*/  UMOV UR4, 0xffffffff ;  /* 0xffffffff00047882 */ /* 0x000fc60000000000 */
[----:B------:R-:W-:Y:S05]  /*7bf0*/  BRA.DIV UR4, `(.L_x_2759) ;  /* 0x000001ae04f07947 */ /* 0x000fea000b800000 */
.L_x_3019:
[----:B------:R-:W-:-:S03]  /*7c00*/  UMOV UR4, 0xffffffff ;  /* 0xffffffff00047882 */ /* 0x000fc60000000000 */
[----:B------:R-:W-:Y:S05]  /*7c10*/  BRA.DIV UR4, `(.L_x_2760) ;  /* 0x000001b204107947 */ /* 0x000fea000b800000 */
.L_x_3022:
[----:B------:R-:W0:Y:S01]  /*7c20*/  SYNCS.PHASECHK.TRANS64.TRYWAIT P2, [R18+URZ+0x38800], R5 ;  /* 0x03880005120075a7 */ /* 0x000e22000804017f */
[----:B-----5:R-:W-:Y:S01]  /*7c30*/  IMAD.MOV.U32 R2, RZ, RZ, R35 ;  /* 0x000000ffff027224 */ /* 0x020fe200078e0023 */
[----:B------:R-:W-:Y:S01]  /*7c40*/  MOV R4, R31 ;  /* 0x0000001f00047202 */ /* 0x000fe20000000f00 */
[----:B------:R-:W-:Y:S01]  /*7c50*/  IMAD.MOV.U32 R3, RZ, RZ, R30 ;  /* 0x000000ffff037224 */ /* 0x000fe200078e001e */
[----:B------:R-:W-:Y:S01]  /*7c60*/  LOP3.LUT P3, RZ, R195, 0x4, RZ, 0xc0, !PT ;  /* 0x00000004c3ff7812 */ /* 0x000fe2000786c0ff */
        /* <DEDUP_REMOVED lines=8> */
[----:B------:R-:W-:Y:S01]  /*7cf0*/  IMAD R2, R3, 0x2, R18 ;  /* 0x0000000203027824 */ /* 0x000fe200078e0212 */
[----:B------:R-:W-:Y:S01]  /*7d00*/  BSSY B1, `(.L_x_2761) ;  /* 0x0000015000017945 */ /* 0x000fe20003800000 */
[----:B------:R-:W-:Y:S01]  /*7d10*/  IMAD.MOV.U32 R0, RZ, RZ, R36 ;  /* 0x000000ffff007224 */ /* 0x000fe200078e0024 */
[----:B------:R-:W-:Y:S01]  /*7d20*/  PRMT R42, R6, 0x7610, R42 ;  /* 0x00007610062a7816 */ /* 0x000fe2000000002a */
[----:B------:R-:W-:-:S02]  /*7d30*/  IMAD.MOV.U32 R4, RZ, RZ, R33 ;  /* 0x000000ffff047224 */ /* 0x000fc400078e0021 */
[----:B------:R-:W-:Y:S01]  /*7d40*/  VIADD R3, R2, 0x20400 ;  /* 0x0002040002037836 */ /* 0x000fe20000000000 */
[----:B------:R-:W-:Y:S01]  /*7d50*/  PRMT R13, R0, 0x7610, R13 ;  /* 0x00007610000d7816 */ /* 0x000fe2000000000d */
[----:B------:R-:W-:Y:S01]  /*7d60*/  IMAD.MOV.U32 R6, RZ, RZ, R26 ;  /* 0x000000ffff067224 */ /* 0x000fe200078e001a */
[----:B------:R-:W-:Y:S01]  /*7d70*/  PRMT R42, R42, 0x5410, R4 ;  /* 0x000054102a2a7816 */ /* 0x000fe20000000004 */
[----:B------:R-:W-:Y:S01]  /*7d80*/  IMAD.MOV.U32 R7, RZ, RZ, R27 ;  /* 0x000000ffff077224 */ /* 0x000fe200078e001b */
[----:B------:R-:W-:Y:S01]  /*7d90*/  MOV R4, R9 ;  /* 0x0000000900047202 */ /* 0x000fe20000000f00 */
[----:B------:R-:W-:Y:S02]  /*7da0*/  VIADD R0, R2, 0x20440 ;  /* 0x0002044002007836 */ /* 0x000fe40000000000 */
[----:B------:R-:W-:Y:S01]  /*7db0*/  @P3 VIADD R0, R3, 0xffffffc0 ;  /* 0xffffffc003003836 */ /* 0x000fe20000000000 */
[----:B------:R-:W-:Y:S01]  /*7dc0*/  PRMT R43, R6, 0x5410, R7 ;  /* 0x00005410062b7816 */ /* 0x000fe20000000007 */
[----:B------:R-:W-:-:S02]  /*7dd0*/  IMAD.MOV.U32 R3, RZ, RZ, R8 ;  /* 0x000000ffff037224 */ /* 0x000fc400078e0008 */
[----:B------:R-:W-:Y:S02]  /*7de0*/  IMAD.MOV.U32 R6, RZ, RZ, R28 ;  /* 0x000000ffff067224 */ /* 0x000fe400078e001c */
[----:B------:R-:W-:Y:S01]  /*7df0*/  IMAD.MOV.U32 R7, RZ, RZ, R29 ;  /* 0x000000ffff077224 */ /* 0x000fe200078e001d */
[----:B------:R-:W-:Y:S01]  /*7e00*/  PRMT R44, R3, 0x5410, R4 ;  /* 0x00005410032c7816 */ /* 0x000fe20000000004 */
[----:B------:R-:W-:Y:S02]  /*7e10*/  IMAD.MOV.U32 R3, RZ, RZ, R20 ;  /* 0x000000ffff037224 */ /* 0x000fe400078e0014 */
[----:B------:R-:W-:Y:S01]  /*7e20*/  IMAD.MOV.U32 R4, RZ, RZ, R21 ;  /* 0x000000ffff047224 */ /* 0x000fe200078e0015 */
[----:B------:R-:W-:Y:S01]  /*7e30*/  PRMT R45, R6, 0x5410, R7 ;  /* 0x00005410062d7816 */ /* 0x000fe20000000007 */
[----:B0-----:R-:W-:Y:S06]  /*7e40*/  @!P2 BRA `(.L_x_2762) ;  /* 0x000001ac00aca947 */ /* 0x001fec0003800000 */
.L_x_3023:
[----:B------:R-:W-:Y:S05]  /*7e50*/  BSYNC B1 ;  /* 0x0000000000017941 */ /* 0x000fea0003800000 */
.L_x_2761:
        /* <DEDUP_REMOVED lines=10> */
[----:B------:R-:W-:Y:S01]  /*7f00*/  SHF.R.U64 R38, R34, 0x10, R35 ;  /* 0x0000001022267819 */ /* 0x000fe20000001223 */
[----:B------:R-:W-:Y:S01]  /*7f10*/  HADD2.F32 R15, -RZ, R15.H0_H0 ;  /* 0x2000000fff0f7230 */ /* 0x000fe20000004100 */
[----:B------:R-:W-:Y:S01]  /*7f20*/  SHF.R.U32.HI R14, RZ, 0x10, R37 ;  /* 0x00000010ff0e7819 */ /* 0x000fe20000011625 */
[----:B------:R-:W-:Y:S01]  /*7f30*/  HADD2.F32 R13, -RZ, R13.H0_H0 ;  /* 0x2000000dff0d7230 */ /* 0x000fe20000004100 */
[----:B------:R-:W-:Y:S02]  /*7f40*/  SHF.R.U32.HI R34, RZ, 0x10, R35 ;  /* 0x00000010ff227819 */ /* 0x000fe40000011623 */
[----:B------:R-:W-:Y:S01]  /*7f50*/  SHF.R.U64 R39, R36, 0x10, R37 ;  /* 0x0000001024277819 */ /* 0x000fe20000001225 */
[----:B------:R-:W-:Y:S02]  /*7f60*/  HADD2.F32 R14, -RZ, R14.H0_H0 ;  /* 0x2000000eff0e7230 */ /* 0x000fe40000004100 */
[----:B------:R-:W-:-:S02]  /*7f70*/  HADD2.F32 R34, -RZ, R34.H0_H0 ;  /* 0x20000022ff227230 */ /* 0x000fc40000004100 */
[--C-:B0-----:R-:W-:Y:S02]  /*7f80*/  HADD2.F32 R12, -RZ, R7.reuse.H1_H1 ;  /* 0x30000007ff0c7230 */ /* 0x101fe40000004100 */
[--C-:B------:R-:W-:Y:S02]  /*7f90*/  HADD2.F32 R3, -RZ, R4.reuse.H0_H0 ;  /* 0x20000004ff037230 */ /* 0x100fe40000004100 */
[----:B------:R-:W-:Y:S02]  /*7fa0*/  HADD2.F32 R4, -RZ, R4.H1_H1 ;  /* 0x30000004ff047230 */ /* 0x000fe40000004100 */
[C---:B------:R-:W-:Y:S01]  /*7fb0*/  FMUL.FTZ R36, R12.reuse, R34 ;  /* 0x000000220c247220 */ /* 0x040fe20000410000 */
[----:B------:R-:W-:Y:S02]  /*7fc0*/  HADD2.F32 R11, -RZ, R7.H0_H0 ;  /* 0x20000007ff0b7230 */ /* 0x000fe40000004100 */
[----:B------:R-:W-:Y:S01]  /*7fd0*/  FMUL.FTZ R35, R12, R14 ;  /* 0x0000000e0c237220 */ /* 0x000fe20000410000 */
[----:B------:R-:W-:-:S02]  /*7fe0*/  HADD2.F32 R7, -RZ, R6.H0_H0 ;  /* 0x20000006ff077230 */ /* 0x000fc40000004100 */
[C---:B------:R-:W-:Y:S01]  /*7ff0*/  FMUL.FTZ R12, R4.reuse, R15 ;  /* 0x0000000f040c7220 */ /* 0x040fe20000410000 */
[----:B------:R-:W-:Y:S02]  /*8000*/  HADD2.F32 R10, -RZ, R6.H1_H1 ;  /* 0x30000006ff0a7230 */ /* 0x000fe40000004100 */
[C---:B------:R-:W-:Y:S01]  /*8010*/  FFMA.FTZ R36, R11.reuse, R14, -R36 ;  /* 0x0000000e0b247223 */ /* 0x040fe20000010824 */
[----:B------:R-:W-:Y:S01]  /*8020*/  FFMA.FTZ R37, R11, R34, R35 ;  /* 0x000000220b257223 */ /* 0x000fe20000010023 */
[-C--:B------:R-:W-:Y:S01]  /*8030*/  FMUL.FTZ R34, R4, R13.reuse ;  /* 0x0000000d04227220 */ /* 0x080fe20000410000 */
[C---:B------:R-:W-:Y:S01]  /*8040*/  FFMA.FTZ R14, R3.reuse, R13, -R12 ;  /* 0x0000000d030e7223 */ /* 0x040fe2000001080c */
[--C-:B------:R-:W-:Y:S02]  /*8050*/  HADD2.F32 R6, -RZ, R5.reuse.H0_H0 ;  /* 0x20000005ff067230 */ /* 0x100fe40000004100 */
        /* <DEDUP_REMOVED lines=8> */
[----:B------:R-:W-:Y:S01]  /*80e0*/  FFMA.FTZ R34, R7, R11, -R34 ;  /* 0x0000000b07227223 */ /* 0x000fe20000010822 */
[C---:B------:R-:W-:Y:S01]  /*80f0*/  FMUL.FTZ R15, R5.reuse, R12 ;  /* 0x0000000c050f7220 */ /* 0x040fe20000410000 */
[----:B------:R-:W-:Y:S01]  /*8100*/  FMUL.FTZ R35, R5, R4 ;  /* 0x0000000405237220 */ /* 0x000fe20000410000 */
[----:B------:R-:W-:-:S02]  /*8110*/  FFMA.FTZ R13, R7, R13, R10 ;  /* 0x0000000d070d7223 */ /* 0x000fc4000001000a */
[C---:B------:R-:W-:Y:S01]  /*8120*/  FFMA.FTZ R5, R6.reuse, R4, -R15 ;  /* 0x0000000406057223 */ /* 0x040fe2000001080f */
[----:B------:R-:W-:Y:S01]  /*8130*/  F2FP.F16.F32.PACK_AB R7, R37, R36 ;  /* 0x000000242507723e */ /* 0x000fe200000000ff */
[----:B------:R-:W-:Y:S01]  /*8140*/  FFMA.FTZ R12, R6, R12, R35 ;  /* 0x0000000c060c7223 */ /* 0x000fe20000010023 */
[----:B------:R-:W-:Y:S02]  /*8150*/  F2FP.F16.F32.PACK_AB R4, R3, R14 ;  /* 0x0000000e0304723e */ /* 0x000fe400000000ff */
[----:B------:R-:W-:Y:S02]  /*8160*/  F2FP.F16.F32.PACK_AB R6, R13, R34 ;  /* 0x000000220d06723e */ /* 0x000fe400000000ff */
[----:B------:R-:W-:-:S05]  /*8170*/  F2FP.F16.F32.PACK_AB R5, R12, R5 ;  /* 0x000000050c05723e */ /* 0x000fca00000000ff */
[----:B------:R1:W-:Y:S02]  /*8180*/  STS.128 [R2+0x20400], R4 ;  /* 0x0204000402007388 */ /* 0x0003e40000000c00 */
.L_x_2766:
[----:B------:R-:W-:Y:S05]  /*8190*/  BSYNC B2 ;  /* 0x0000000000027941 */ /* 0x000fea0003800000 */
.L_x_2765:
[----:B------:R-:W-:Y:S05]  /*81a0*/  @P2 BRA `(.L_x_2764) ;  /* 0x0000000000a82947 */ /* 0x000fea0003800000 */
[----:B01----:R-:W0:Y:S01]  /*81b0*/  LDS.128 R4, [R0] ;  /* 0x0000000000047984 */ /* 0x003e220000000c00 */
[----:B------:R-:W-:Y:S01]  /*81c0*/  SHF.R.U64 R34, R30, 0x10, R31 ;  /* 0x000000101e227819 */ /* 0x000fe2000000121f */
[----:B------:R-:W-:Y:S01]  /*81d0*/  HADD2.F32 R15, -RZ, R40.H1_H1 ;  /* 0x30000028ff0f7230 */ /* 0x000fe20000004100 */
        /* <DEDUP_REMOVED lines=19> */
[----:B------:R-:W-:Y:S02]  /*8310*/  HADD2.F32 R6, -RZ, R5.H0_H0 ;  /* 0x20000005ff067230 */ /* 0x000fe40000004100 */
        /* <DEDUP_REMOVED lines=18> */
[----:B------:R2:W-:Y:S02]  /*8440*/  STS.128 [R0], R4 ;  /* 0x0000000400007388 */ /* 0x0005e40000000c00 */
.L_x_2764:
[----:B------:R-:W-:Y:S05]  /*8450*/  BSYNC B1 ;  /* 0x0000000000017941 */ /* 0x000fea0003800000 */
.L_x_2763:
[----:B------:R-:W-:Y:S05]  /*8460*/  @P1 BRA `(.L_x_2767) ;  /* 0x0000001800201947 */ /* 0x000fea0003800000 */
[----:B------:R-:W3:Y:S01]  /*8470*/  LDC R3, c[0x0][0x3d4] ;  /* 0x0000f500ff037b82 */ /* 0x000ee20000000800 */
[C---:B-12---:R-:W-:Y:S01]  /*8480*/  VIADD R4, R24.reuse, 0x10 ;  /* 0x0000001018047836 */ /* 0x046fe20000000000 */
[----:B------:R-:W-:Y:S01]  /*8490*/  BSSY B1, `(.L_x_2768) ;  /* 0x000002e000017945 */ /* 0x000fe20003800000 */
[----:B---3--:R-:W-:-:S03]  /*84a0*/  ISETP.GE.AND P0, PT, R24, R3, PT ;  /* 0x000000031800720c */ /* 0x008fc60003f06270 */
        /* <DEDUP_REMOVED lines=12> */
[--C-:B------:R-:W-:Y:S02]  /*8570*/  HADD2.F32 R3, -RZ, R4.reuse.H0_H0 ;  /* 0x20000004ff037230 */ /* 0x100fe40000004100 */
        /* <DEDUP_REMOVED lines=9> */
[-C--:B------:R-:W-:Y:S01]  /*8610*/  FMUL.FTZ R24, R4, R13.reuse ;  /* 0x0000000d04187220 */ /* 0x080fe20000410000 */
[C---:B------:R-:W-:Y:S01]  /*8620*/  FFMA.FTZ R14, R3.reuse, R13, -R12 ;  /* 0x0000000d030e7223 */ /* 0x040fe2000001080c */
[----:B------:R-:W-:Y:S02]  /*8630*/  HADD2.F32 R6, -RZ, R5.H0_H0 ;  /* 0x20000005ff067230 */ /* 0x000fe40000004100 */
[----:B------:R-:W-:Y:S02]  /*8640*/  HADD2.F32 R13, -RZ, R43.H1_H1 ;  /* 0x3000002bff0d7230 */ /* 0x000fe40000004100 */
[----:B------:R-:W-:Y:S01]  /*8650*/  FFMA.FTZ R3, R3, R15, R24 ;  /* 0x0000000f03037223 */ /* 0x000fe20000010018 */
[----:B------:R-:W-:Y:S01]  /*8660*/  HADD2.F32 R5, -RZ, R5.H1_H1 ;  /* 0x30000005ff057230 */ /* 0x000fe20000004100 */
[----:B------:R-:W-:Y:S01]  /*8670*/  F2FP.F16.F32.PACK_AB R27, R25, R26 ;  /* 0x0000001a191b723e */ /* 0x000fe200000000ff */
[----:B------:R-:W-:-:S02]  /*8680*/  HADD2.F32 R11, -RZ, R45.H1_H1 ;  /* 0x3000002dff0b7230 */ /* 0x000fc40000004100 */
[C---:B------:R-:W-:Y:S01]  /*8690*/  FMUL.FTZ R24, R10.reuse, R13 ;  /* 0x0000000d0a187220 */ /* 0x040fe20000410000 */
[----:B------:R-:W-:Y:S02]  /*86a0*/  HADD2.F32 R12, -RZ, R28.H0_H0 ;  /* 0x2000001cff0c7230 */ /* 0x000fe40000004100 */
[----:B------:R-:W-:Y:S02]  /*86b0*/  HADD2.F32 R4, -RZ, R30.H0_H0 ;  /* 0x2000001eff047230 */ /* 0x000fe40000004100 */
[-C--:B------:R-:W-:Y:S01]  /*86c0*/  FMUL.FTZ R10, R10, R11.reuse ;  /* 0x0000000b0a0a7220 */ /* 0x080fe20000410000 */
[----:B------:R-:W-:Y:S01]  /*86d0*/  FFMA.FTZ R24, R7, R11, -R24 ;  /* 0x0000000b07187223 */ /* 0x000fe20000010818 */
[C---:B------:R-:W-:Y:S01]  /*86e0*/  FMUL.FTZ R15, R5.reuse, R12 ;  /* 0x0000000c050f7220 */ /* 0x040fe20000410000 */
[-C--:B------:R-:W-:Y:S01]  /*86f0*/  FMUL.FTZ R5, R5, R4.reuse ;  /* 0x0000000405057220 */ /* 0x080fe20000410000 */
[----:B------:R-:W-:Y:S02]  /*8700*/  FFMA.FTZ R7, R7, R13, R10 ;  /* 0x0000000d07077223 */ /* 0x000fe4000001000a */
[C---:B------:R-:W-:Y:S01]  /*8710*/  FFMA.FTZ R15, R6.reuse, R4, -R15 ;  /* 0x00000004060f7223 */ /* 0x040fe2000001080f */
[----:B------:R-:W-:-:S02]  /*8720*/  FFMA.FTZ R6, R6, R12, R5 ;  /* 0x0000000c06067223 */ /* 0x000fc40000010005 */
[----:B------:R-:W-:Y:S02]  /*8730*/  F2FP.F16.F32.PACK_AB R26, R7, R24 ;  /* 0x00000018071a723e */ /* 0x000fe400000000ff */
[----:B------:R-:W-:Y:S02]  /*8740*/  F2FP.F16.F32.PACK_AB R24, R3, R14 ;  /* 0x0000000e0318723e */ /* 0x000fe400000000ff */
[----:B------:R-:W-:-:S05]  /*8750*/  F2FP.F16.F32.PACK_AB R25, R6, R15 ;  /* 0x0000000f0619723e */ /* 0x000fca00000000ff */
[----:B------:R1:W-:Y:S02]  /*8760*/  STS.128 [R2+0x21400], R24 ;  /* 0x0214001802007388 */ /* 0x0003e40000000c00 */
.L_x_2769:
[----:B------:R-:W-:Y:S05]  /*8770*/  BSYNC B1 ;  /* 0x0000000000017941 */ /* 0x000fea0003800000 */
.L_x_2768:
        /* <DEDUP_REMOVED lines=8> */
[----:B-1----:R-:W-:Y:S01]  /*8800*/  SHF.R.U64 R24, R20, 0x10, R21 ;  /* 0x0000001014187819 */ /* 0x002fe20000001215 */
        /* <DEDUP_REMOVED lines=10> */
[----:B------:R-:W-:Y:S01]  /*88b0*/  FFMA.FTZ R20, R8, R10, -R15 ;  /* 0x0000000a08147223 */ /* 0x000fe2000001080f */
[-C--:B------:R-:W-:Y:S01]  /*88c0*/  FMUL.FTZ R15, R4, R11.reuse ;  /* 0x0000000b040f7220 */ /* 0x080fe20000410000 */
[----:B------:R-:W-:Y:S01]  /*88d0*/  FFMA.FTZ R21, R8, R12, R21 ;  /* 0x0000000c08157223 */ /* 0x000fe20000010015 */
[C---:B------:R-:W-:Y:S01]  /*88e0*/  FFMA.FTZ R11, R2.reuse, R11, -R9 ;  /* 0x0000000b020b7223 */ /* 0x040fe20000010809 */
[--C-:B------:R-:W-:Y:S02]  /*88f0*/  HADD2.F32 R3, -RZ, R5.reuse.H0_H0 ;  /* 0x20000005ff037230 */ /* 0x100fe40000004100 */
[----:B------:R-:W-:Y:S01]  /*8900*/  FFMA.FTZ R2, R2, R13, R15 ;  /* 0x0000000d02027223 */ /* 0x000fe2000001000f */
[----:B------:R-:W-:Y:S01]  /*8910*/  HADD2.F32 R9, -RZ, R44.H1_H1 ;  /* 0x3000002cff097230 */ /* 0x000fe20000004100 */
[----:B------:R-:W-:Y:S01]  /*8920*/  F2FP.F16.F32.PACK_AB R15, R21, R20 ;  /* 0x00000014150f723e */ /* 0x000fe200000000ff */
[----:B------:R-:W-:Y:S02]  /*8930*/  HADD2.F32 R8, -RZ, R46.H1_H1 ;  /* 0x3000002eff087230 */ /* 0x000fe40000004100 */
[----:B------:R-:W-:-:S02]  /*8940*/  HADD2.F32 R5, -RZ, R5.H1_H1 ;  /* 0x30000005ff057230 */ /* 0x000fc40000004100 */
[CC--:B------:R-:W-:Y:S01]  /*8950*/  FMUL.FTZ R12, R6.reuse, R9.reuse ;  /* 0x00000009060c7220 */ /* 0x0c0fe20000410000 */
[----:B------:R-:W-:Y:S02]  /*8960*/  HADD2.F32 R10, -RZ, R14.H0_H0 ;  /* 0x2000000eff0a7230 */ /* 0x000fe40000004100 */
[-C--:B------:R-:W-:Y:S01]  /*8970*/  FMUL.FTZ R14, R6, R8.reuse ;  /* 0x00000008060e7220 */ /* 0x080fe20000410000 */
[----:B------:R-:W-:Y:S02]  /*8980*/  HADD2.F32 R4, -RZ, R24.H0_H0 ;  /* 0x20000018ff047230 */ /* 0x000fe40000004100 */
[----:B------:R-:W-:Y:S01]  /*8990*/  FFMA.FTZ R12, R7, R8, -R12 ;  /* 0x00000008070c7223 */ /* 0x000fe2000001080c */
[----:B------:R-:W-:Y:S01]  /*89a0*/  FMUL.FTZ R6, R5, R10 ;  /* 0x0000000a05067220 */ /* 0x000fe20000410000 */
[----:B------:R-:W-:Y:S01]  /*89b0*/  FFMA.FTZ R7, R7, R9, R14 ;  /* 0x0000000907077223 */ /* 0x000fe2000001000e */
[-C--:B------:R-:W-:Y:S02]  /*89c0*/  FMUL.FTZ R5, R5, R4.reuse ;  /* 0x0000000405057220 */ /* 0x080fe40000410000 */
[----:B------:R-:W-:-:S02]  /*89d0*/  FFMA.FTZ R6, R3, R4, -R6 ;  /* 0x0000000403067223 */ /* 0x000fc40000010806 */
[----:B------:R-:W-:Y:S01]  /*89e0*/  FFMA.FTZ R5, R3, R10, R5 ;  /* 0x0000000a03057223 */ /* 0x000fe20000010005 */
[----:B------:R-:W-:Y:S02]  /*89f0*/  F2FP.F16.F32.PACK_AB R14, R7, R12 ;  /* 0x0000000c070e723e */ /* 0x000fe400000000ff */
[----:B------:R-:W-:Y:S02]  /*8a00*/  F2FP.F16.F32.PACK_AB R12, R2, R11 ;  /* 0x0000000b020c723e */ /* 0x000fe400000000ff */
[----:B------:R-:W-:-:S05]  /*8a10*/  F2FP.F16.F32.PACK_AB R13, R5, R6 ;  /* 0x00000006050d723e */ /* 0x000fca00000000ff */
[----:B------:R3:W-:Y:S01]  /*8a20*/  STS.128 [R0+0x1000], R12 ;  /* 0x0010000c00007388 */ /* 0x0007e20000000c00 */
[----:B------:R-:W-:Y:S05]  /*8a30*/  BRA `(.L_x_2767) ;  /* 0x0000001000ac7947 */ /* 0x000fea0003800000 */
.L_x_2748:
        /* <DEDUP_REMOVED lines=12> */
[----:B------:R-:W-:Y:S01]  /*8b00*/  @!P1 IADD3.X R14, R27, R46, R50, P5, P6 ;  /* 0x0000002e1b0e9210 */ /* 0x000fe20002fec432 */
[----:B------:R-:W-:Y:S01]  /*8b10*/  @!P0 IMAD.X R8, R50, 0x1, R27, P4 ;  /* 0x0000000132088824 */ /* 0x000fe200020e061b */
[----:B------:R-:W-:Y:S01]  /*8b20*/  @!P0 LEA R6, P4, R7, UR4, 0x1 ;  /* 0x0000000407068c11 */ /* 0x000fe2000f8808ff */
[----:B------:R-:W1:Y:S01]  /*8b30*/  @!P1 LDC.64 R24, c[0x0][0x3c8] ;  /* 0x0000f200ff189b82 */ /* 0x000e620000000a00 */
[----:B------:R-:W-:-:S02]  /*8b40*/  @!P0 IADD3 R9, P5, R54, R29, RZ ;  /* 0x0000001d36098210 */ /* 0x000fc40007fbe0ff */
[----:B------:R-:W-:Y:S02]  /*8b50*/  @!P0 LEA.HI.X R7, R7, UR5, R8, 0x1, P4 ;  /* 0x0000000507078c11 */ /* 0x000fe4000a0f0c08 */
[----:B------:R-:W-:Y:S01]  /*8b60*/  @!P1 IADD3.X R13, R31, R44, R52, P2, P3 ;  /* 0x0000002c1f0d9210 */ /* 0x000fe200017e6434 */
[----:B------:R-:W-:Y:S01]  /*8b70*/  @!P0 IMAD.X R20, R52, 0x1, R31, P5 ;  /* 0x0000000134148824 */ /* 0x000fe200028e061f */
[----:B------:R-:W-:Y:S02]  /*8b80*/  CS2R R28, SRZ ;  /* 0x00000000001c7805 */ /* 0x000fe4000001ff00 */
[----:B------:R-:W-:Y:S02]  /*8b90*/  CS2R R30, SRZ ;  /* 0x00000000001e7805 */ /* 0x000fe4000001ff00 */
[C---:B------:R-:W-:Y:S01]  /*8ba0*/  @!P0 LEA R8, P2, R9.reuse, UR6, 0x1 ;  /* 0x0000000609088c11 */ /* 0x040fe2000f8408ff */
[----:B------:R2:W5:Y:S03]  /*8bb0*/  @!P0 LDG.E.128 R32, desc[UR54][R6.64] ;  /* 0x0000003606208981 */ /* 0x000566000c1e1d00 */
[----:B------:R-:W-:-:S02]  /*8bc0*/  @!P0 LEA.HI.X R9, R9, UR7, R20, 0x1, P2 ;  /* 0x0000000709098c11 */ /* 0x000fc400090f0c14 */
[----:B0-----:R-:W-:-:S04]  /*8bd0*/  @!P1 LEA R12, P4, R0, R36, 0x1 ;  /* 0x00000024000c9211 */ /* 0x001fc800078808ff */
[----:B------:R-:W-:Y:S02]  /*8be0*/  @!P1 LEA.HI.X R13, R0, R37, R13, 0x1, P4 ;  /* 0x00000025000d9211 */ /* 0x000fe400020f0c0d */
[----:B------:R-:W0:Y:S03]  /*8bf0*/  LDC R0, c[0x0][0x428] ;  /* 0x00010a00ff007b82 */ /* 0x000e260000000800 */
[----:B------:R-:W5:Y:S01]  /*8c00*/  @!P1 LDG.E.128 R28, desc[UR54][R12.64] ;  /* 0x000000360c1c9981 */ /* 0x000f62000c1e1d00 */
[----:B------:R-:W-:Y:S01]  /*8c10*/  IMAD R15, R189, 0x40, R186 ;  /* 0x00000040bd0f7824 */ /* 0x000fe200078e02ba */
[----:B-1----:R-:W-:Y:S02]  /*8c20*/  @!P1 LEA R10, P3, R11, R24, 0x1 ;  /* 0x000000180b0a9211 */ /* 0x002fe400078608ff */
[----:B0-----:R-:W-:Y:S01]  /*8c30*/  ISETP.NE.AND P2, PT, R0, 0x1, PT ;  /* 0x000000010000780c */ /* 0x001fe20003f45270 */
[----:B------:R-:W-:Y:S01]  /*8c40*/  IMAD R15, R220, 0x20, R15 ;  /* 0x00000020dc0f7824 */ /* 0x000fe200078e020f */
[----:B------:R-:W-:-:S02]  /*8c50*/  CS2R R36, SRZ ;  /* 0x0000000000247805 */ /* 0x000fc4000001ff00 */
[----:B------:R-:W-:Y:S02]  /*8c60*/  CS2R R38, SRZ ;  /* 0x0000000000267805 */ /* 0x000fe4000001ff00 */
[----:B------:R-:W-:-:S07]  /*8c70*/  @!P1 LEA.HI.X R11, R11, R25, R14, 0x1, P3 ;  /* 0x000000190b0b9211 */ /* 0x000fce00018f0c0e */
[----:B------:R-:W0:Y:S08]  /*8c80*/  @P2 LDC R0, c[0x0][0x42c] ;  /* 0x00010b00ff002b82 */ /* 0x000e300000000800 */
[----:B--2---:R-:W1:Y:S01]  /*8c90*/  @P2 LDC R7, c[0x0][0x430] ;  /* 0x00010c00ff072b82 */ /* 0x004e620000000800 */
[----:B------:R-:W-:Y:S02]  /*8ca0*/  CS2R R24, SRZ ;  /* 0x0000000000187805 */ /* 0x000fe4000001ff00 */
[----:B------:R-:W-:Y:S01]  /*8cb0*/  CS2R R26, SRZ ;  /* 0x00000000001a7805 */ /* 0x000fe2000001ff00 */
[----:B------:R2:W5:Y:S01]  /*8cc0*/  @!P0 LDG.E.128 R36, desc[UR54][R8.64] ;  /* 0x0000003608248981 */ /* 0x000562000c1e1d00 */
[----:B------:R-:W-:-:S04]  /*8cd0*/  IMAD.MOV.U32 R6, RZ, RZ, R42 ;  /* 0x000000ffff067224 */ /* 0x000fc800078e002a */
[----:B------:R3:W5:Y:S01]  /*8ce0*/  @!P1 LDG.E.128 R24, desc[UR54][R10.64] ;  /* 0x000000360a189981 */ /* 0x000762000c1e1d00 */
[----:B0-----:R-:W-:-:S05]  /*8cf0*/  @P2 IMAD.HI.U32 R0, R15, R0, RZ ;  /* 0x000000000f002227 */ /* 0x001fca00078e00ff */
[----:B-1----:R-:W-:-:S04]  /*8d00*/  @P2 SHF.R.U32.HI R15, RZ, R7, R0 ;  /* 0x00000007ff0f2219 */ /* 0x002fc80000011600 */
[----:B------:R-:W-:Y:S01]  /*8d10*/  SHF.R.S32.HI R21, RZ, 0x1f, R15 ;  /* 0x0000001fff157819 */ /* 0x000fe2000001140f */
[----:B------:R-:W-:Y:S01]  /*8d20*/  IMAD.MOV.U32 R7, RZ, RZ, R47 ;  /* 0x000000ffff077224 */ /* 0x000fe200078e002f */
[----:B--2---:R-:W-:Y:S01]  /*8d30*/  MOV R8, R40 ;  /* 0x0000002800087202 */ /* 0x004fe20000000f00 */
[----:B------:R-:W-:Y:S02]  /*8d40*/  IMAD.MOV.U32 R9, RZ, RZ, R49 ;  /* 0x000000ffff097224 */ /* 0x000fe400078e0031 */
[C---:B------:R-:W-:Y:S02]  /*8d50*/  IMAD R0, R21.reuse, R4, RZ ;  /* 0x0000000415007224 */ /* 0x040fe400078e02ff */
[----:B---3--:R-:W-:Y:S02]  /*8d60*/  IMAD R10, R21, R2, RZ ;  /* 0x00000002150a7224 */ /* 0x008fe400078e02ff */
[----:B------:R-:W-:-:S04]  /*8d70*/  IMAD.WIDE.U32 R6, R15, R4, R6 ;  /* 0x000000040f067225 */ /* 0x000fc800078e0006 */
[----:B------:R-:W-:-:S04]  /*8d80*/  IMAD.WIDE.U32 R8, R15, R2, R8 ;  /* 0x000000020f087225 */ /* 0x000fc800078e0008 */
[C---:B------:R-:W-:Y:S02]  /*8d90*/  IMAD R5, R15.reuse, R5, R0 ;  /* 0x000000050f057224 */ /* 0x040fe400078e0200 */
[----:B------:R-:W-:Y:S02]  /*8da0*/  IMAD R15, R15, R3, R10 ;  /* 0x000000030f0f7224 */ /* 0x000fe400078e020a */
[----:B------:R-:W-:Y:S01]  /*8db0*/  IMAD.IADD R7, R7, 0x1, R5 ;  /* 0x0000000107077824 */ /* 0x000fe200078e0205 */
[----:B------:R-:W-:Y:S01]  /*8dc0*/  LEA R3, P2, R6, UR4, 0x1 ;  /* 0x0000000406037c11 */ /* 0x000fe2000f8408ff */
[----:B------:R-:W-:Y:S01]  /*8dd0*/  IMAD.IADD R5, R9, 0x1, R15 ;  /* 0x0000000109057824 */ /* 0x000fe200078e020f */
[----:B------:R-:W-:Y:S01]  /*8de0*/  LEA R0, P3, R8, UR6, 0x1 ;  /* 0x0000000608007c11 */ /* 0x000fe2000f8608ff */
[----:B------:R-:W-:Y:S01]  /*8df0*/  UMOV UR4, 0xffffffff ;  /* 0xffffffff00047882 */ /* 0x000fe20000000000 */
[----:B------:R-:W-:Y:S02]  /*8e00*/  LEA.HI.X R4, R6, UR5, R7, 0x1, P2 ;  /* 0x0000000506047c11 */ /* 0x000fe400090f0c07 */
[----:B------:R-:W-:-:S02]  /*8e10*/  LEA.HI.X R2, R8, UR7, R5, 0x1, P3 ;  /* 0x0000000708027c11 */ /* 0x000fc400098f0c05 */
[----:B------:R-:W-:Y:S01]  /*8e20*/  LEA.HI R5, R218, R218, RZ, 0x1 ;  /* 0x000000dada057211 */ /* 0x000fe200078f08ff */
[----:B------:R-:W-:Y:S06]  /*8e30*/  BRA.DIV UR4, `(.L_x_2770) ;  /* 0x0000019e04c47947 */ /* 0x000fec000b800000 */
.L_x_3026:
[----:B------:R-:W-:-:S03]  /*8e40*/  UMOV UR4, 0xffffffff ;  /* 0xffffffff00047882 */ /* 0x000fc60000000000 */
[----:B------:R-:W-:Y:S05]  /*8e50*/  BRA.DIV UR4, `(.L_x_2771) ;  /* 0x0000019e04e47947 */ /* 0x000fea000b800000 */
.L_x_3029:
[----:B------:R-:W-:-:S03]  /*8e60*/  UMOV UR4, 0xffffffff ;  /* 0xffffffff00047882 */ /* 0x000fc60000000000 */
[----:B------:R-:W-:Y:S05]  /*8e70*/  BRA.DIV UR4, `(.L_x_2772) ;  /* 0x000001a204047947 */ /* 0x000fea000b800000 */
.L_x_3032:
[----:B------:R-:W-:-:S03]  /*8e80*/  UMOV UR4, 0xffffffff ;  /* 0xffffffff00047882 */ /* 0x000fc60000000000 */
[----:B------:R-:W-:Y:S05]  /*8e90*/  BRA.DIV UR4, `(.L_x_2773) ;  /* 0x000001a204247947 */ /* 0x000fea000b800000 */
.L_x_3035:
[----:B------:R-:W-:-:S03]  /*8ea0*/  UMOV UR4, 0xffffffff ;  /* 0xffffffff00047882 */ /* 0x000fc60000000000 */
[----:B------:R-:W-:Y:S05]  /*8eb0*/  BRA.DIV UR4, `(.L_x_2774) ;  /* 0x000001a204447947 */ /* 0x000fea000b800000 */
.L_x_3038:
[----:B------:R-:W-:Y:S01]  /*8ec0*/  UMOV UR4, 0xffffffff ;  /* 0xffffffff00047882 */ /* 0x000fe20000000000 */
[----:B------:R-:W-:Y:S02]  /*8ed0*/  LOP3.LUT R5, R5, 0xfffffffe, RZ, 0xc0, !PT ;  /* 0xfffffffe05057812 */ /* 0x000fe400078ec0ff */
[----:B------:R-:W-:Y:S05]  /*8ee0*/  BRA.DIV UR4, `(.L_x_2775) ;  /* 0x000001a204607947 */ /* 0x000fea000b800000 */
.L_x_3041:
[----:B------:R-:W-:Y:S01]  /*8ef0*/  UMOV UR4, 0xffffffff ;  /* 0xffffffff00047882 */ /* 0x000fe20000000000 */
[----:B------:R-:W-:Y:S02]  /*8f00*/  IMAD.IADD R56, R218, 0x1, -R5 ;  /* 0x00000001da387824 */ /* 0x000fe400078e0a05 */
[----:B------:R-:W-:Y:S05]  /*8f10*/  BRA.DIV UR4, `(.L_x_2776) ;  /* 0x000001a2047c7947 */ /* 0x000fea000b800000 */
.L_x_3044:
[----:B------:R-:W-:Y:S01]  /*8f20*/  UMOV UR4, 0xffffffff ;  /* 0xffffffff00047882 */ /* 0x000fe20000000000 */
[----:B------:R-:W-:Y:S02]  /*8f30*/  SHF.L.U32 R3, R56, 0x1f, RZ ;  /* 0x0000001f38037819 */ /* 0x000fe400000006ff */
[----:B------:R-:W-:Y:S05]  /*8f40*/  BRA.DIV UR4, `(.L_x_2777) ;  /* 0x000001a204987947 */ /* 0x000fea000b800000 */
.L_x_3047:
[----:B------:R-:W0:Y:S01]  /*8f50*/  SYNCS.PHASECHK.TRANS64.TRYWAIT P2, [R18+URZ+0x38800], R3 ;  /* 0x03880003120075a7 */ /* 0x000e22000804017f */
[----:B-----5:R-:W-:Y:S01]  /*8f60*/  IMAD.MOV.U32 R0, RZ, RZ, R32 ;  /* 0x000000ffff007224 */ /* 0x020fe200078e0020 */
[----:B------:R-:W-:Y:S01]  /*8f70*/  BSSY B1, `(.L_x_2778) ;  /* 0x000001a000017945 */ /* 0x000fe20003800000 */
[----:B------:R-:W-:Y:S02]  /*8f80*/  IMAD.MOV.U32 R2, RZ, RZ, R33 ;  /* 0x000000ffff027224 */ /* 0x000fe400078e0021 */
[----:B------:R-:W-:Y:S01]  /*8f90*/  IMAD.MOV.U32 R4, RZ, RZ, R34 ;  /* 0x000000ffff047224 */ /* 0x000fe200078e0022 */
[----:B------:R-:W-:Y:S01]  /*8fa0*/  PRMT R49, R49, 0x5410, R0 ;  /* 0x0000541031317816 */ /* 0x000fe20000000000 */
[----:B------:R-:W-:Y:S01]  /*8fb0*/  IMAD.MOV.U32 R0, RZ, RZ, R36 ;  /* 0x000000ffff007224 */ /* 0x000fe200078e0024 */
[----:B------:R-:W-:Y:S01]  /*8fc0*/  PRMT R14, R14, 0x5410, R2 ;  /* 0x000054100e0e7816 */ /* 0x000fe20000000002 */
[----:B------:R-:W-:Y:S02]  /*8fd0*/  IMAD.MOV.U32 R2, RZ, RZ, R37 ;  /* 0x000000ffff027224 */ /* 0x000fe400078e0025 */
        /* <DEDUP_REMOVED lines=10> */
[----:B------:R-:W-:Y:S01]  /*9080*/  PRMT R49, R2, 0x7610, R49 ;  /* 0x0000761002317816 */ /* 0x000fe20000000031 */
[----:B------:R-:W-:Y:S01]  /*9090*/  IMAD.MOV.U32 R2, RZ, RZ, R29 ;  /* 0x000000ffff027224 */ /* 0x000fe200078e001d */
[----:B------:R-:W-:Y:S01]  /*90a0*/  PRMT R52, R4, 0x5410, R5 ;  /* 0x0000541004347816 */ /* 0x000fe20000000005 */
[----:B------:R-:W-:Y:S02]  /*90b0*/  IMAD.MOV.U32 R4, RZ, RZ, R26 ;  /* 0x000000ffff047224 */ /* 0x000fe400078e001a */
[----:B------:R-:W-:Y:S01]  /*90c0*/  IMAD.MOV.U32 R5, RZ, RZ, R27 ;  /* 0x000000ffff057224 */ /* 0x000fe200078e001b */
[----:B------:R-:W-:Y:S01]  /*90d0*/  PRMT R51, R0, 0x5410, R2 ;  /* 0x0000541000337816 */ /* 0x000fe20000000002 */
[----:B------:R-:W-:-:S03]  /*90e0*/  IMAD.IADD R0, R16, 0x1, R41 ;  /* 0x0000000110007824 */ /* 0x000fc600078e0229 */
[----:B------:R-:W-:Y:S01]  /*90f0*/  PRMT R53, R4, 0x5410, R5 ;  /* 0x0000541004357816 */ /* 0x000fe20000000005 */
[----:B0-----:R-:W-:Y:S06]  /*9100*/  @!P2 BRA `(.L_x_2779) ;  /* 0x000001a00050a947 */ /* 0x001fec0003800000 */
.L_x_3048:
[----:B------:R-:W-:Y:S05]  /*9110*/  BSYNC B1 ;  /* 0x0000000000017941 */ /* 0x000fea0003800000 */
.L_x_2778:
[----:B------:R-:W-:Y:S01]  /*9120*/  BSSY B1, `(.L_x_2780) ;  /* 0x0000063000017945 */ /* 0x000fe20003800000 */
[----:B------:R-:W-:Y:S01]  /*9130*/  IMAD.MOV.U32 R54, RZ, RZ, R30 ;  /* 0x000000ffff367224 */ /* 0x000fe200078e001e */
[----:B------:R-:W-:Y:S01]  /*9140*/  LOP3.LUT R0, R0, 0x38, RZ, 0xc0, !PT ;  /* 0x0000003800007812 */ /* 0x000fe200078ec0ff */
[----:B------:R-:W-:Y:S01]  /*9150*/  IMAD.MOV.U32 R55, RZ, RZ, R31 ;  /* 0x000000ffff377224 */ /* 0x000fe200078e001f */
[----:B------:R-:W-:Y:S06]  /*9160*/  @P0 BRA `(.L_x_2781) ;  /* 0x0000000400780947 */ /* 0x000fec0003800000 */
[----:B------:R-:W-:Y:S01]  /*9170*/  IMAD.SHL.U32 R2, R195, 0x40, RZ ;  /* 0x00000040c3027824 */ /* 0x000fe200078e00ff */
[--C-:B------:R-:W-:Y:S01]  /*9180*/  SHF.R.U64 R47, R32, 0x10, R33.reuse ;  /* 0x00000010202f7819 */ /* 0x100fe20000001221 */
[--C-:B------:R-:W-:Y:S01]  /*9190*/  HADD2.F32 R32, -RZ, R14.reuse.H1_H1 ;  /* 0x3000000eff207230 */ /* 0x100fe20000004100 */
[----:B------:R-:W-:Y:S01]  /*91a0*/  SHF.R.U32.HI R40, RZ, 0x10, R33 ;  /* 0x00000010ff287819 */ /* 0x000fe20000011621 */
[----:B------:R-:W-:Y:S01]  /*91b0*/  HADD2.F32 R33, -RZ, R14.H0_H0 ;  /* 0x2000000eff217230 */ /* 0x000fe20000004100 */
[----:B------:R-:W-:Y:S02]  /*91c0*/  LOP3.LUT R5, R2, 0x1c0, RZ, 0xc0, !PT ;  /* 0x000001c002057812 */ /* 0x000fe400078ec0ff */
[----:B------:R-:W-:Y:S02]  /*91d0*/  SHF.R.U64 R44, R36, 0x10, R37 ;  /* 0x00000010242c7819 */ /* 0x000fe40000001225 */
[----:B------:R-:W-:Y:S02]  /*91e0*/  LOP3.LUT R2, R5, 0x38, R16, 0xf8, !PT ;  /* 0x0000003805027812 */ /* 0x000fe400078ef810 */
[----:B------:R-:W-:-:S02]  /*91f0*/  SHF.R.U32.HI R7, RZ, 0x3, R5 ;  /* 0x00000003ff077819 */ /* 0x000fc40000011605 */
[----:B------:R-:W-:Y:S02]  /*9200*/  SHF.R.U32.HI R37, RZ, 0x10, R37 ;  /* 0x00000010ff257819 */ /* 0x000fe40000011625 */
[----:B------:R-:W-:Y:S02]  /*9210*/  LOP3.LUT R2, R2, R7, RZ, 0x3c, !PT ;  /* 0x0000000702027212 */ /* 0x000fe400078e3cff */
[----:B------:R-:W-:Y:S01]  /*9220*/  SHF.R.U64 R46, R34, 0x10, R35 ;  /* 0x00000010222e7819 */ /* 0x000fe20000001223 */
[----:B------:R-:W-:Y:S01]  /*9230*/  HADD2.F32 R34, -RZ, R37.H0_H0 ;  /* 0x20000025ff227230 */ /* 0x000fe20000004100 */
[----:B------:R-:W-:Y:S01]  /*9240*/  SHF.R.U64 R43, R38, 0x10, R39 ;  /* 0x00000010262b7819 */ /* 0x000fe20000001227 */
[----:B0-----:R-:W-:Y:S01]  /*9250*/  IMAD R3, R213, 0x200, R2 ;  /* 0x00000200d5037824 */ /* 0x001fe200078e0202 */
[----:B------:R-:W-:Y:S02]  /*9260*/  LOP3.LUT R2, R7, R0, R5, 0x1e, !PT ;  /* 0x0000000007027212 */ /* 0x000fe400078e1e05 */
[----:B------:R-:W-:Y:S01]  /*9270*/  SHF.R.U32.HI R45, RZ, 0x10, R35 ;  /* 0x00000010ff2d7819 */ /* 0x000fe20000011623 */
[----:B------:R-:W-:Y:S01]  /*9280*/  IMAD R41, R3, 0x2, R18 ;  /* 0x0000000203297824 */ /* 0x000fe200078e0212 */
[----:B------:R-:W-:Y:S01]  /*9290*/  SHF.R.U32.HI R39, RZ, 0x10, R39 ;  /* 0x00000010ff277819 */ /* 0x000fe20000011627 */
[----:B------:R-:W-:-:S02]  /*92a0*/  IMAD R3, R213, 0x200, R2 ;  /* 0x00000200d5037824 */ /* 0x000fc400078e0202 */
[----:B------:R-:W-:Y:S01]  /*92b0*/  HADD2.F32 R35, -RZ, R49.H0_H0 ;  /* 0x20000031ff237230 */ /* 0x000fe20000004100 */
        /* <DEDUP_REMOVED lines=9> */
[--C-:B------:R-:W-:Y:S02]  /*9350*/  HADD2.F32 R20, -RZ, R11.reuse.H0_H0 ;  /* 0x2000000bff147230 */ /* 0x100fe40000004100 */
[CC--:B------:R-:W-:Y:S01]  /*9360*/  FMUL.FTZ R36, R14.reuse, R33.reuse ;  /* 0x000000210e247220 */ /* 0x0c0fe20000410000 */
[-C--:B------:R-:W-:Y:S01]  /*9370*/  FMUL.FTZ R38, R14, R32.reuse ;  /* 0x000000200e267220 */ /* 0x080fe20000410000 */
[----:B------:R-:W-:Y:S02]  /*9380*/  HADD2.F32 R14, -RZ, R40.H0_H0 ;  /* 0x20000028ff0e7230 */ /* 0x000fe40000004100 */
[C---:B------:R-:W-:Y:S01]  /*9390*/  FFMA.FTZ R36, R3.reuse, R32, -R36 ;  /* 0x0000002003247223 */ /* 0x040fe20000010824 */
[----:B------:R-:W-:Y:S01]  /*93a0*/  FFMA.FTZ R38, R3, R33, R38 ;  /* 0x0000002103267223 */ /* 0x000fe20000010026 */
[C---:B------:R-:W-:Y:S01]  /*93b0*/  FMUL.FTZ R32, R15.reuse, R34 ;  /* 0x000000220f207220 */ /* 0x040fe20000410000 */
[----:B------:R-:W-:Y:S02]  /*93c0*/  HADD2.F32 R3, -RZ, R50.H1_H1 ;  /* 0x30000032ff037230 */ /* 0x000fe40000004100 */
[-C--:B------:R-:W-:Y:S01]  /*93d0*/  FMUL.FTZ R40, R15, R14.reuse ;  /* 0x0000000e0f287220 */ /* 0x080fe20000410000 */
[----:B------:R-:W-:Y:S01]  /*93e0*/  FMUL.FTZ R15, R20, R35 ;  /* 0x00000023140f7220 */ /* 0x000fe20000410000 */
[----:B------:R-:W-:Y:S01]  /*93f0*/  FFMA.FTZ R33, R5, R14, -R32 ;  /* 0x0000000e05217223 */ /* 0x000fe20000010820 */
[----:B------:R-:W-:-:S02]  /*9400*/  HADD2.F32 R21, -RZ, R11.H1_H1 ;  /* 0x3000000bff157230 */ /* 0x000fc40000004100 */
[-C--:B------:R-:W-:Y:S01]  /*9410*/  FMUL.FTZ R20, R20, R3.reuse ;  /* 0x0000000314147220 */ /* 0x080fe20000410000 */
[----:B------:R-:W-:Y:S02]  /*9420*/  HADD2.F32 R32, -RZ, R39.H0_H0 ;  /* 0x20000027ff207230 */ /* 0x000fe40000004100 */
[----:B------:R-:W-:Y:S01]  /*9430*/  FFMA.FTZ R37, R5, R34, R40 ;  /* 0x0000002205257223 */ /* 0x000fe20000010028 */
[C---:B------:R-:W-:Y:S01]  /*9440*/  FFMA.FTZ R34, R12.reuse, R3, -R15 ;  /* 0x000000030c227223 */ /* 0x040fe2000001080f */
[----:B------:R-:W-:Y:S02]  /*9450*/  HADD2.F32 R14, -RZ, R45.H0_H0 ;  /* 0x2000002dff0e7230 */ /* 0x000fe40000004100 */
[----:B------:R-:W-:Y:S01]  /*9460*/  FFMA.FTZ R35, R12, R35, R20 ;  /* 0x000000230c237223 */ /* 0x000fe20000010014 */
[----:B------:R-:W-:Y:S02]  /*9470*/  HADD2.F32 R9, -RZ, R8.H0_H0 ;  /* 0x20000008ff097230 */ /* 0x000fe40000004100 */
[----:B------:R-:W-:Y:S01]  /*9480*/  FMUL.FTZ R12, R21, R32 ;  /* 0x00000020150c7220 */ /* 0x000fe20000410000 */
[----:B------:R-:W-:-:S02]  /*9490*/  HADD2.F32 R3, -RZ, R49.H1_H1 ;  /* 0x30000031ff037230 */ /* 0x000fc40000004100 */
[-C--:B------:R-:W-:Y:S01]  /*94a0*/  FMUL.FTZ R40, R21, R14.reuse ;  /* 0x0000000e15287220 */ /* 0x080fe20000410000 */
[----:B------:R-:W-:Y:S02]  /*94b0*/  HADD2.F32 R5, -RZ, R48.H0_H0 ;  /* 0x20000030ff057230 */ /* 0x000fe40000004100 */
[----:B------:R-:W-:Y:S01]  /*94c0*/  FFMA.FTZ R39, R13, R14, -R12 ;  /* 0x0000000e0d277223 */ /* 0x000fe2000001080c */
[----:B------:R-:W-:Y:S02]  /*94d0*/  HADD2.F32 R2, -RZ, R4.H0_H0 ;  /* 0x20000004ff027230 */ /* 0x000fe40000004100 */
[C---:B------:R-:W-:Y:S01]  /*94e0*/  FMUL.FTZ R20, R9.reuse, R3 ;  /* 0x0000000309147220 */ /* 0x040fe20000410000 */
[----:B------:R-:W-:Y:S02]  /*94f0*/  HADD2.F32 R11, -RZ, R10.H0_H0 ;  /* 0x2000000aff0b7230 */ /* 0x000fe40000004100 */
[----:B------:R-:W-:Y:S01]  /*9500*/  FMUL.FTZ R15, R9, R5 ;  /* 0x00000005090f7220 */ /* 0x000fe20000410000 */
[----:B------:R-:W-:-:S02]  /*9510*/  HADD2.F32 R14, -RZ, R48.H1_H1 ;  /* 0x30000030ff0e7230 */ /* 0x000fc40000004100 */
[----:B------:R-:W-:Y:S01]  /*9520*/  FFMA.FTZ R40, R13, R32, R40 ;  /* 0x000000200d287223 */ /* 0x000fe20000010028 */
[----:B------:R-:W-:Y:S02]  /*9530*/  HADD2.F32 R12, -RZ, R50.H0_H0 ;  /* 0x20000032ff0c7230 */ /* 0x000fe40000004100 */
[C---:B------:R-:W-:Y:S01]  /*9540*/  FFMA.FTZ R15, R2.reuse, R3, -R15 ;  /* 0x00000003020f7223 */ /* 0x040fe2000001080f */
[----:B------:R-:W-:Y:S01]  /*9550*/  FFMA.FTZ R20, R2, R5, R20 ;  /* 0x0000000502147223 */ /* 0x000fe20000010014 */
[----:B------:R-:W-:Y:S02]  /*9560*/  HADD2.F32 R7, -RZ, R6.H0_H0 ;  /* 0x20000006ff077230 */ /* 0x000fe40000004100 */
[C---:B------:R-:W-:Y:S01]  /*9570*/  FMUL.FTZ R32, R11.reuse, R14 ;  /* 0x0000000e0b207220 */ /* 0x040fe20000410000 */
[----:B------:R-:W-:Y:S01]  /*9580*/  FMUL.FTZ R2, R11, R12 ;  /* 0x0000000c0b027220 */ /* 0x000fe20000410000 */
[----:B------:R-:W-:Y:S02]  /*9590*/  HADD2.F32 R8, -RZ, R8.H1_H1 ;  /* 0x30000008ff087230 */ /* 0x000fe40000004100 */
[----:B------:R-:W-:-:S02]  /*95a0*/  HADD2.F32 R10, -RZ, R10.H1_H1 ;  /* 0x3000000aff0a7230 */ /* 0x000fc40000004100 */
[C---:B------:R-:W-:Y:S01]  /*95b0*/  FFMA.FTZ R32, R7.reuse, R12, -R32 ;  /* 0x0000000c07207223 */ /* 0x040fe20000010820 */
[----:B------:R-:W-:Y:S02]  /*95c0*/  HADD2.F32 R9, -RZ, R44.H0_H0 ;  /* 0x2000002cff097230 */ /* 0x000fe40000004100 */
[----:B------:R-:W-:Y:S01]  /*95d0*/  FFMA.FTZ R14, R7, R14, R2 ;  /* 0x0000000e070e7223 */ /* 0x000fe20000010002 */
[----:B------:R-:W-:Y:S02]  /*95e0*/  HADD2.F32 R11, -RZ, R43.H0_H0 ;  /* 0x2000002bff0b7230 */ /* 0x000fe40000004100 */
[----:B------:R-:W-:Y:S02]  /*95f0*/  HADD2.F32 R3, -RZ, R47.H0_H0 ;  /* 0x2000002fff037230 */ /* 0x000fe40000004100 */
[----:B------:R-:W-:Y:S01]  /*9600*/  FMUL.FTZ R7, R8, R9 ;  /* 0x0000000908077220 */ /* 0x000fe20000410000 */
[----:B------:R-:W-:Y:S02]  /*9610*/  HADD2.F32 R5, -RZ, R46.H0_H0 ;  /* 0x2000002eff057230 */ /* 0x000fe40000004100 */
[----:B------:R-:W-:Y:S01]  /*9620*/  FMUL.FTZ R13, R10, R11 ;  /* 0x0000000b0a0d7220 */ /* 0x000fe20000410000 */
[----:B------:R-:W-:-:S02]  /*9630*/  HADD2.F32 R4, -RZ, R4.H1_H1 ;  /* 0x30000004ff047230 */ /* 0x000fc40000004100 */
[----:B------:R-:W-:Y:S01]  /*9640*/  FMUL.FTZ R8, R8, R3 ;  /* 0x0000000308087220 */ /* 0x000fe20000410000 */
[----:B------:R-:W-:Y:S02]  /*9650*/  HADD2.F32 R6, -RZ, R6.H1_H1 ;  /* 0x30000006ff067230 */ /* 0x000fe40000004100 */
[----:B------:R-:W-:Y:S01]  /*9660*/  FMUL.FTZ R10, R10, R5 ;  /* 0x000000050a0a7220 */ /* 0x000fe20000410000 */
[C---:B------:R-:W-:Y:S01]  /*9670*/  FFMA.FTZ R2, R4.reuse, R3, -R7 ;  /* 0x0000000304027223 */ /* 0x040fe20000010807 */
[----:B------:R-:W-:Y:S01]  /*9680*/  FFMA.FTZ R3, R4, R9, R8 ;  /* 0x0000000904037223 */ /* 0x000fe20000010008 */
[C---:B------:R-:W-:Y:S01]  /*9690*/  FFMA.FTZ R13, R6.reuse, R5, -R13 ;  /* 0x00000005060d7223 */ /* 0x040fe2000001080d */
[----:B------:R-:W-:Y:S01]  /*96a0*/  FFMA.FTZ R21, R6, R11, R10 ;  /* 0x0000000b06157223 */ /* 0x000fe2000001000a */
[----:B------:R-:W-:Y:S02]  /*96b0*/  F2FP.F16.F32.PACK_AB R5, R33, R36 ;  /* 0x000000242105723e */ /* 0x000fe400000000ff */
        /* <DEDUP_REMOVED lines=9> */
.L_x_2781:
[----:B------:R-:W-:Y:S05]  /*9750*/  BSYNC B1 ;  /* 0x0000000000017941 */ /* 0x000fea0003800000 */
.L_x_2780:
[----:B------:R-:W-:Y:S01]  /*9760*/  PRMT R33, R54, 0x5410, R55 ;  /* 0x0000541036217816 */ /* 0x000fe20000000037 */
[----:B------:R-:W-:Y:S06]  /*9770*/  @P1 BRA `(.L_x_2767) ;  /* 0x00000004005c1947 */ /* 0x000fec0003800000 */
[----:B0-----:R-:W-:Y:S01]  /*9780*/  LOP3.LUT R3, R235, R0, R231, 0x1e, !PT ;  /* 0x00000000eb037212 */ /* 0x001fe200078e1ee7 */
[----:B-1----:R-:W0:Y:S01]  /*9790*/  LDS.128 R8, [R230+0x20400] ;  /* 0x02040000e6087984 */ /* 0x002e220000000c00 */
[--C-:B------:R-:W-:Y:S02]  /*97a0*/  SHF.R.U64 R38, R24, 0x10, R25.reuse ;  /* 0x0000001018267819 */ /* 0x100fe40000001219 */
[----:B------:R-:W-:Y:S01]  /*97b0*/  SHF.R.U32.HI R24, RZ, 0x10, R25 ;  /* 0x00000010ff187819 */ /* 0x000fe20000011619 */
[----:B------:R-:W-:Y:S01]  /*97c0*/  IMAD.IADD R3, R232, 0x1, R3 ;  /* 0x00000001e8037824 */ /* 0x000fe200078e0203 */
[--C-:B------:R-:W-:Y:S01]  /*97d0*/  SHF.R.U64 R37, R26, 0x10, R27.reuse ;  /* 0x000000101a257819 */ /* 0x100fe2000000121b */
[----:B------:R-:W-:Y:S01]  /*97e0*/  HADD2.F32 R25, -RZ, R52.H1_H1 ;  /* 0x30000034ff197230 */ /* 0x000fe20000004100 */
[----:B------:R-:W-:Y:S01]  /*97f0*/  SHF.R.U32.HI R35, RZ, 0x10, R27 ;  /* 0x00000010ff237819 */ /* 0x000fe2000001161b */
[----:B------:R-:W-:Y:S01]  /*9800*/  IMAD R3, R3, 0x2, R18 ;  /* 0x0000000203037824 */ /* 0x000fe200078e0212 */
[--C-:B------:R-:W-:Y:S01]  /*9810*/  SHF.R.U64 R36, R28, 0x10, R29.reuse ;  /* 0x000000101c247819 */ /* 0x100fe2000000121d */
[----:B------:R-:W-:Y:S01]  /*9820*/  HADD2.F32 R27, -RZ, R51.H1_H1 ;  /* 0x30000033ff1b7230 */ /* 0x000fe20000004100 */
[----:B------:R-:W-:-:S02]  /*9830*/  SHF.R.U32.HI R28, RZ, 0x10, R29 ;  /* 0x00000010ff1c7819 */ /* 0x000fc4000001161d */
[----:B------:R-:W1:Y:S01]  /*9840*/  LDS.128 R4, [R3+0x20400] ;  /* 0x0204000003047984 */ /* 0x000e620000000c00 */
[--C-:B------:R-:W-:Y:S02]  /*9850*/  SHF.R.U64 R34, R30, 0x10, R31.reuse ;  /* 0x000000101e227819 */ /* 0x100fe4000000121f */
[----:B------:R-:W-:Y:S01]  /*9860*/  SHF.R.U32.HI R32, RZ, 0x10, R31 ;  /* 0x00000010ff207819 */ /* 0x000fe2000001161f */
[----:B------:R-:W-:Y:S02]  /*9870*/  HADD2.F32 R26, -RZ, R28.H0_H0 ;  /* 0x2000001cff1a7230 */ /* 0x000fe40000004100 */
[--C-:B0-----:R-:W-:Y:S02]  /*9880*/  HADD2.F32 R2, -RZ, R9.reuse.H0_H0 ;  /* 0x20000009ff027230 */ /* 0x101fe40000004100 */
[----:B------:R-:W-:Y:S02]  /*9890*/  HADD2.F32 R9, -RZ, R9.H1_H1 ;  /* 0x30000009ff097230 */ /* 0x000fe40000004100 */
[----:B------:R-:W-:-:S02]  /*98a0*/  HADD2.F32 R0, -RZ, R8.H0_H0 ;  /* 0x20000008ff007230 */ /* 0x000fc40000004100 */
[----:B------:R-:W-:Y:S02]  /*98b0*/  HADD2.F32 R12, -RZ, R10.H0_H0 ;  /* 0x2000000aff0c7230 */ /* 0x000fe40000004100 */
[--C-:B------:R-:W-:Y:S02]  /*98c0*/  HADD2.F32 R13, -RZ, R11.reuse.H0_H0 ;  /* 0x2000000bff0d7230 */ /* 0x100fe40000004100 */
[----:B------:R-:W-:Y:S02]  /*98d0*/  HADD2.F32 R11, -RZ, R11.H1_H1 ;  /* 0x3000000bff0b7230 */ /* 0x000fe40000004100 */
[----:B------:R-:W-:Y:S02]  /*98e0*/  HADD2.F32 R8, -RZ, R8.H1_H1 ;  /* 0x30000008ff087230 */ /* 0x000fe40000004100 */
[--C-:B-1----:R-:W-:Y:S02]  /*98f0*/  HADD2.F32 R14, -RZ, R5.reuse.H0_H0 ;  /* 0x20000005ff0e7230 */ /* 0x102fe40000004100 */
[----:B------:R-:W-:-:S02]  /*9900*/  HADD2.F32 R15, -RZ, R5.H1_H1 ;  /* 0x30000005ff0f7230 */ /* 0x000fc40000004100 */
[----:B------:R-:W-:Y:S02]  /*9910*/  HADD2.F32 R5, -RZ, R4.H0_H0 ;  /* 0x20000004ff057230 */ /* 0x000fe40000004100 */
[C---:B------:R-:W-:Y:S01]  /*9920*/  FMUL.FTZ R29, R14.reuse, R27 ;  /* 0x0000001b0e1d7220 */ /* 0x040fe20000410000 */
[-C--:B------:R-:W-:Y:S01]  /*9930*/  FMUL.FTZ R31, R14, R25.reuse ;  /* 0x000000190e1f7220 */ /* 0x080fe20000410000 */
[----:B------:R-:W-:Y:S02]  /*9940*/  HADD2.F32 R14, -RZ, R24.H0_H0 ;  /* 0x20000018ff0e7230 */ /* 0x000fe40000004100 */
[C---:B------:R-:W-:Y:S01]  /*9950*/  FMUL.FTZ R28, R15.reuse, R26 ;  /* 0x0000001a0f1c7220 */ /* 0x040fe20000410000 */
[C---:B------:R-:W-:Y:S01]  /*9960*/  FFMA.FTZ R29, R2.reuse, R25, -R29 ;  /* 0x00000019021d7223 */ /* 0x040fe2000001081d */
[----:B------:R-:W-:Y:S01]  /*9970*/  FFMA.FTZ R31, R2, R27, R31 ;  /* 0x0000001b021f7223 */ /* 0x000fe2000001001f */
[----:B------:R-:W-:Y:S02]  /*9980*/  HADD2.F32 R24, -RZ, R51.H0_H0 ;  /* 0x20000033ff187230 */ /* 0x000fe40000004100 */
[----:B------:R-:W-:Y:S01]  /*9990*/  FMUL.FTZ R30, R15, R14 ;  /* 0x0000000e0f1e7220 */ /* 0x000fe20000410000 */
[----:B------:R-:W-:-:S02]  /*99a0*/  HADD2.F32 R2, -RZ, R52.H0_H0 ;  /* 0x20000034ff027230 */ /* 0x000fc40000004100 */
[----:B------:R-:W-:Y:S01]  /*99b0*/  FFMA.FTZ R28, R9, R14, -R28 ;  /* 0x0000000e091c7223 */ /* 0x000fe2000001081c */
[----:B------:R-:W-:Y:S02]  /*99c0*/  HADD2.F32 R20, -RZ, R6.H0_H0 ;  /* 0x20000006ff147230 */ /* 0x000fe40000004100 */
[C---:B------:R-:W-:Y:S01]  /*99d0*/  FMUL.FTZ R25, R5.reuse, R24 ;  /* 0x0000001805197220 */ /* 0x040fe20000410000 */
[----:B------:R-:W-:Y:S02]  /*99e0*/  HADD2.F32 R21, -RZ, R7.H0_H0 ;  /* 0x20000007ff157230 */ /* 0x000fe40000004100 */
[-C--:B------:R-:W-:Y:S01]  /*99f0*/  FMUL.FTZ R27, R5, R2.reuse ;  /* 0x00000002051b7220 */ /* 0x080fe20000410000 */
[----:B------:R-:W-:Y:S02]  /*9a00*/  HADD2.F32 R15, -RZ, R33.H0_H0 ;  /* 0x20000021ff0f7230 */ /* 0x000fe40000004100 */
[----:B------:R-:W-:Y:S01]  /*9a10*/  FFMA.FTZ R25, R0, R2, -R25 ;  /* 0x0000000200197223 */ /* 0x000fe20000010819 */
[----:B------:R-:W-:-:S02]  /*9a20*/  HADD2.F32 R5, -RZ, R53.H0_H0 ;  /* 0x20000035ff057230 */ /* 0x000fc40000004100 */
[----:B------:R-:W-:Y:S01]  /*9a30*/  FFMA.FTZ R27, R0, R24, R27 ;  /* 0x00000018001b7223 */ /* 0x000fe2000001001b */
[----:B------:R-:W-:Y:S02]  /*9a40*/  HADD2.F32 R14, -RZ, R33.H1_H1 ;  /* 0x30000021ff0e7230 */ /* 0x000fe40000004100 */
[----:B------:R-:W-:Y:S01]  /*9a50*/  FFMA.FTZ R30, R9, R26, R30 ;  /* 0x0000001a091e7223 */ /* 0x000fe2000001001e */
[----:B------:R-:W-:Y:S02]  /*9a60*/  HADD2.F32 R0, -RZ, R53.H1_H1 ;  /* 0x30000035ff007230 */ /* 0x000fe40000004100 */
[C---:B------:R-:W-:Y:S01]  /*9a70*/  FMUL.FTZ R9, R20.reuse, R15 ;  /* 0x0000000f14097220 */ /* 0x040fe20000410000 */
[----:B------:R-:W-:Y:S01]  /*9a80*/  FMUL.FTZ R33, R20, R5 ;  /* 0x0000000514217220 */ /* 0x000fe20000410000 */
[C---:B------:R-:W-:Y:S01]  /*9a90*/  FMUL.FTZ R26, R21.reuse, R14 ;  /* 0x0000000e151a7220 */ /* 0x040fe20000410000 */
[----:B------:R-:W-:Y:S02]  /*9aa0*/  HADD2.F32 R7, -RZ, R7.H1_H1 ;  /* 0x30000007ff077230 */ /* 0x000fe40000004100 */
[----:B------:R-:W-:Y:S01]  /*9ab0*/  FMUL.FTZ R21, R21, R0 ;  /* 0x0000000015157220 */ /* 0x000fe20000410000 */
[----:B------:R-:W-:-:S02]  /*9ac0*/  HADD2.F32 R20, -RZ, R32.H0_H0 ;  /* 0x20000020ff147230 */ /* 0x000fc40000004100 */
[C---:B------:R-:W-:Y:S01]  /*9ad0*/  FFMA.FTZ R24, R12.reuse, R5, -R9 ;  /* 0x000000050c187223 */ /* 0x040fe20000010809 */
[----:B------:R-:W-:Y:S02]  /*9ae0*/  HADD2.F32 R2, -RZ, R35.H0_H0 ;  /* 0x20000023ff027230 */ /* 0x000fe40000004100 */
[----:B------:R-:W-:Y:S01]  /*9af0*/  FFMA.FTZ R33, R12, R15, R33 ;  /* 0x0000000f0c217223 */ /* 0x000fe20000010021 */
[C---:B------:R-:W-:Y:S01]  /*9b00*/  FFMA.FTZ R26, R13.reuse, R0, -R26 ;  /* 0x000000000d1a7223 */ /* 0x040fe2000001081a */
[----:B------:R-:W-:Y:S01]  /*9b10*/  FFMA.FTZ R21, R13, R14, R21 ;  /* 0x0000000e0d157223 */ /* 0x000fe20000010015 */
[----:B------:R-:W-:Y:S02]  /*9b20*/  HADD2.F32 R4, -RZ, R4.H1_H1 ;  /* 0x30000004ff047230 */ /* 0x000fe40000004100 */
[C---:B------:R-:W-:Y:S01]  /*9b30*/  FMUL.FTZ R12, R7.reuse, R20 ;  /* 0x00000014070c7220 */ /* 0x040fe20000410000 */
[----:B------:R-:W-:Y:S02]  /*9b40*/  HADD2.F32 R6, -RZ, R6.H1_H1 ;  /* 0x30000006ff067230 */ /* 0x000fe40000004100 */
[----:B------:R-:W-:Y:S01]  /*9b50*/  FMUL.FTZ R0, R7, R2 ;  /* 0x0000000207007220 */ /* 0x000fe20000410000 */
[----:B------:R-:W-:-:S02]  /*9b60*/  HADD2.F32 R9, -RZ, R36.H0_H0 ;  /* 0x20000024ff097230 */ /* 0x000fc40000004100 */
[C---:B------:R-:W-:Y:S01]  /*9b70*/  FFMA.FTZ R35, R11.reuse, R2, -R12 ;  /* 0x000000020b237223 */ /* 0x040fe2000001080c */
[----:B------:R-:W-:Y:S02]  /*9b80*/  HADD2.F32 R13, -RZ, R34.H0_H0 ;  /* 0x20000022ff0d7230 */ /* 0x000fe40000004100 */
[----:B------:R-:W-:Y:S01]  /*9b90*/  FFMA.FTZ R20, R11, R20, R0 ;  /* 0x000000140b147223 */ /* 0x000fe20000010000 */
[----:B------:R-:W-:Y:S02]  /*9ba0*/  HADD2.F32 R5, -RZ, R38.H0_H0 ;  /* 0x20000026ff057230 */ /* 0x000fe40000004100 */
[----:B------:R-:W-:Y:S01]  /*9bb0*/  FMUL.FTZ R11, R4, R9 ;  /* 0x00000009040b7220 */ /* 0x000fe20000410000 */
[----:B------:R-:W-:Y:S02]  /*9bc0*/  HADD2.F32 R7, -RZ, R37.H0_H0 ;  /* 0x20000025ff077230 */ /* 0x000fe40000004100 */
[----:B------:R-:W-:Y:S01]  /*9bd0*/  FMUL.FTZ R15, R6, R13 ;  /* 0x0000000d060f7220 */ /* 0x000fe20000410000 */
[----:B------:R-:W-:-:S02]  /*9be0*/  HADD2.F32 R10, -RZ, R10.H1_H1 ;  /* 0x3000000aff0a7230 */ /* 0x000fc40000004100 */
[-C--:B------:R-:W-:Y:S01]  /*9bf0*/  FMUL.FTZ R0, R4, R5.reuse ;  /* 0x0000000504007220 */ /* 0x080fe20000410000 */
[----:B------:R-:W-:Y:S01]  /*9c00*/  FFMA.FTZ R4, R8, R5, -R11 ;  /* 0x0000000508047223 */ /* 0x000fe2000001080b */
[----:B------:R-:W-:Y:S01]  /*9c10*/  FMUL.FTZ R6, R6, R7 ;  /* 0x0000000706067220 */ /* 0x000fe20000410000 */
[----:B------:R-:W-:Y:S01]  /*9c20*/  F2FP.F16.F32.PACK_AB R5, R28, R29 ;  /* 0x0000001d1c05723e */ /* 0x000fe200000000ff */
[----:B------:R-:W-:Y:S01]  /*9c30*/  FFMA.FTZ R15, R10, R7, -R15 ;  /* 0x000000070a0f7223 */ /* 0x000fe2000001080f */
[----:B------:R-:W-:Y:S01]  /*9c40*/  FFMA.FTZ R0, R8, R9, R0 ;  /* 0x0000000908007223 */ /* 0x000fe20000010000 */
[----:B------:R-:W-:Y:S01]  /*9c50*/  FFMA.FTZ R10, R10, R13, R6 ;  /* 0x0000000d0a0a7223 */ /* 0x000fe20000010006 */
[----:B------:R-:W-:Y:S02]  /*9c60*/  F2FP.F16.F32.PACK_AB R7, R35, R26 ;  /* 0x0000001a2307723e */ /* 0x000fe400000000ff */
[----:B------:R-:W-:Y:S02]  /*9c70*/  F2FP.F16.F32.PACK_AB R4, R4, R25 ;  /* 0x000000190404723e */ /* 0x000fe400000000ff */
[----:B------:R-:W-:-:S02]  /*9c80*/  F2FP.F16.F32.PACK_AB R6, R15, R24 ;  /* 0x000000180f06723e */ /* 0x000fc400000000ff */
[----:B------:R-:W-:Y:S02]  /*9c90*/  F2FP.F16.F32.PACK_AB R11, R20, R21 ;  /* 0x00000015140b723e */ /* 0x000fe400000000ff */
[----:B------:R-:W-:Y:S01]  /*9ca0*/  F2FP.F16.F32.PACK_AB R9, R30, R31 ;  /* 0x0000001f1e09723e */ /* 0x000fe200000000ff */
[----:B------:R4:W-:Y:S01]  /*9cb0*/  STS.128 [R230+0x20400], R4 ;  /* 0x02040004e6007388 */ /* 0x0009e20000000c00 */
[----:B------:R-:W-:Y:S02]  /*9cc0*/  F2FP.F16.F32.PACK_AB R8, R0, R27 ;  /* 0x0000001b0008723e */ /* 0x000fe400000000ff */
[----:B------:R-:W-:-:S05]  /*9cd0*/  F2FP.F16.F32.PACK_AB R10, R10, R33 ;  /* 0x000000210a0a723e */ /* 0x000fca00000000ff */
[----:B------:R4:W-:Y:S02]  /*9ce0*/  STS.128 [R3+0x20400], R8 ;  /* 0x0204000803007388 */ /* 0x0009e40000000c00 */
.L_x_2767:
[----:B------:R-:W-:Y:S05]  /*9cf0*/  BSYNC B0 ;  /* 0x0000000000007941 */ /* 0x000fea0003800000 */
.L_x_2747:
        /* <DEDUP_REMOVED lines=8> */
.L_x_2744:
[----:B--23--:R-:W-:-:S05]  /*9d80*/  IMAD.U32 R0, RZ, RZ, UR36 ;  /* 0x00000024ff007e24 */ /* 0x00cfca000f8e00ff */
[----:B------:R-:W-:-:S13]  /*9d90*/  ISETP.NE.AND P0, PT, R0, 0x3, PT ;  /* 0x000000030000780c */ /* 0x000fda0003f05270 */
[----:B------:R-:W-:Y:S05]  /*9da0*/  @!P0 BRA `(.L_x_2782) ;  /* 0x0000000000048947 */ /* 0x000fea0003800000 */
[----:B------:R-:W-:Y:S01]  /*9db0*/  BPT.TRAP 0x1 ;  /* 0x000000040000795c */ /* 0x000fe20000300000 */
.L_x_2782:
[----:B------:R-:W-:Y:S01]  /*9dc0*/  IMAD R20, R19, 0x8, R18 ;  /* 0x0000000813147824 */ /* 0x000fe200078e0212 */
[----:B-1--4-:R-:W-:-:S04]  /*9dd0*/  SHF.L.U32 R7, R22, 0x1f, RZ ;  /* 0x0000001f16077819 */ /* 0x012fc800000006ff */
[----:B------:R1:W2:Y:S01]  /*9de0*/  SYNCS.PHASECHK.TRANS64.TRYWAIT P1, [R20+URZ+0x38830], R7 ;  /* 0x03883007140075a7 */ /* 0x0002a2000802017f */
[----:B------:R-:W-:Y:S05]  /*9df0*/  @!P0 BRA `(.L_x_2783) ;  /* 0x0000000000048947 */ /* 0x000fea0003800000 */
[----:B------:R-:W-:Y:S01]  /*9e00*/  BPT.TRAP 0x1 ;  /* 0x000000040000795c */ /* 0x000fe20000300000 */
.L_x_2783:
[C---:B------:R-:W-:Y:S02]  /*9e10*/  VIADD R0, R18.reuse, 0x22400 ;  /* 0x0002240012007836 */ /* 0x040fe40000000000 */
[----:B------:R-:W-:-:S03]  /*9e20*/  VIADD R2, R18, 0x20400 ;  /* 0x0002040012027836 */ /* 0x000fc60000000000 */
[----:B------:R-:W-:Y:S02]  /*9e30*/  SHF.R.U32.HI R0, RZ, 0x4, R0 ;  /* 0x00000004ff007819 */ /* 0x000fe40000011600 */
[----:B------:R-:W-:Y:S02]  /*9e40*/  SHF.R.U32.HI R2, RZ, 0x4, R2 ;  /* 0x00000004ff027819 */ /* 0x000fe40000011602 */
[----:B------:R-:W-:Y:S02]  /*9e50*/  LOP3.LUT R0, R0, 0x3fff, RZ, 0xc0, !PT ;  /* 0x00003fff00007812 */ /* 0x000fe400078ec0ff */
[----:B------:R-:W-:Y:S02]  /*9e60*/  LOP3.LUT R2, R2, 0x3fff, RZ, 0xc0, !PT ;  /* 0x00003fff02027812 */ /* 0x000fe400078ec0ff */
[----:B------:R-:W-:Y:S01]  /*9e70*/  LOP3.LUT R190, R0, 0x10000, RZ, 0xfc, !PT ;  /* 0x0001000000be7812 */ /* 0x000fe200078efcff */
[----:B--2---:R-:W-:Y:S06]  /*9e80*/  @P1 BRA `(.L_x_2784) ;  /* 0x0000000000081947 */ /* 0x004fec0003800000 */
[----:B------:R-:W2:Y:S02]  /*9e90*/  SYNCS.PHASECHK.TRANS64.TRYWAIT P1, [R20+URZ+0x38830], R7 ;  /* 0x03883007140075a7 */ /* 0x000ea4000802017f */
[----:B--2---:R-:W-:Y:S05]  /*9ea0*/  @!P1 BRA `(.L_x_2785) ;  /* 0x0000019000fc9947 */ /* 0x004fea0003800000 */
.L_x_2784:
[----:B------:R-:W-:Y:S01]  /*9eb0*/  LOP3.LUT R4, R2, 0x10000, RZ, 0xfc, !PT ;  /* 0x0001000002047812 */ /* 0x000fe200078efcff */
[----:B------:R-:W-:Y:S01]  /*9ec0*/  IMAD R2, R19, 0x200, R190 ;  /* 0x0000020013027824 */ /* 0x000fe200078e02be */
[----:B------:R-:W-:Y:S05]  /*9ed0*/  WARPSYNC.ALL ;  /* 0x0000000000007948 */ /* 0x000fea0003800000 */
[----:B0-----:R-:W-:Y:S01]  /*9ee0*/  IMAD.MOV.U32 R5, RZ, RZ, 0x40000040 ;  /* 0x40000040ff057424 */ /* 0x001fe200078e00ff */
[----:B------:R-:W-:Y:S01]  /*9ef0*/  R2UR UR4, R4 ;  /* 0x00000000040472ca */ /* 0x000fe200000e0000 */
[----:B------:R-:W-:Y:S01]  /*9f00*/  IMAD.MOV.U32 R3, RZ, RZ, 0x40000040 ;  /* 0x40000040ff037424 */ /* 0x000fe200078e00ff */
[----:B------:R-:W-:Y:S01]  /*9f10*/  R2UR UR6, R2 ;  /* 0x00000000020672ca */ /* 0x000fe200000e0000 */
[----:B-----5:R-:W-:Y:S01]  /*9f20*/  WARPGROUP.ARRIVE ;  /* 0x00000000000079c5 */ /* 0x020fe20000000000 */
[----:B------:R-:W-:Y:S01]  /*9f30*/  R2UR UR5, R5 ;  /* 0x00000000050572ca */ /* 0x000fe200000e0000 */
[----:B------:R-:W-:Y:S01]  /*9f40*/  VIADD R12, R4, 0x2 ;  /* 0x00000002040c7836 */ /* 0x000fe20000000000 */
[----:B------:R-:W-:Y:S01]  /*9f50*/  R2UR UR7, R3 ;  /* 0x00000000030772ca */ /* 0x000fe200000e0000 */
[----:B------:R-:W-:Y:S01]  /*9f60*/  VIADD R8, R2, 0x2 ;  /* 0x0000000202087836 */ /* 0x000fe20000000000 */
[----:B------:R-:W-:Y:S01]  /*9f70*/  MOV R9, 0x40000040 ;  /* 0x4000004000097802 */ /* 0x000fe20000000f00 */
[----:B------:R-:W-:Y:S01]  /*9f80*/  IMAD.MOV.U32 R13, RZ, RZ, 0x40000040 ;  /* 0x40000040ff0d7424 */ /* 0x000fe200078e00ff */
[----:B------:R-:W-:Y:S01]  /*9f90*/  BSSY B0, `(.L_x_2786) ;  /* 0x0000023000007945 */ /* 0x000fe20003800000 */
[----:B------:R-:W-:-:S02]  /*9fa0*/  VIADD R10, R4, 0x4 ;  /* 0x00000004040a7836 */ /* 0x000fc40000000000 */
[----:B------:R-:W-:Y:S02]  /*9fb0*/  IMAD.MOV.U32 R11, RZ, RZ, 0x40000040 ;  /* 0x40000040ff0b7424 */ /* 0x000fe400078e00ff */
        /* <DEDUP_REMOVED lines=14> */
[----:B------:R-:W-:Y:S01]  /*a0a0*/  R2UR UR6, R8 ;  /* 0x00000000080672ca */ /* 0x000fe200000e0000 */
[----:B------:R-:W-:Y:S01]  /*a0b0*/  VIADD R8, R4, 0x6 ;  /* 0x0000000604087836 */ /* 0x000fe20000000000 */
[----:B------:R-:W-:Y:S01]  /*a0c0*/  R2UR UR7, R9 ;  /* 0x00000000090772ca */ /* 0x000fe200000e0000 */
[----:B------:R-:W-:Y:S01]  /*a0d0*/  IMAD.MOV.U32 R9, RZ, RZ, 0x40000040 ;  /* 0x40000040ff097424 */ /* 0x000fe200078e00ff */
[----:B------:R-:W-:Y:S02]  /*a0e0*/  WARPGROUP.DEPBAR.LE gsb0, 0x0 ;  /* 0x00008000000079c5 */ /* 0x000fe40000010000 */
[----:B------:R-:W-:-:S09]  /*a0f0*/  WARPGROUP.ARRIVE ;  /* 0x00000000000079c5 */ /* 0x000fd20000000000 */
[----:B------:R-:W-:Y:S01]  /*a100*/  HGMMA.64x64x16.F32 R24, gdesc[UR4], R24, gsb0 ;  /* 0x00e00000041879f0 */ /* 0x000fe20008000818 */
[----:B------:R-:W-:Y:S02]  /*a110*/  R2UR UR4, R8 ;  /* 0x00000000080472ca */ /* 0x000fe400000e0000 */
[----:B------:R-:W-:Y:S02]  /*a120*/  R2UR UR5, R9 ;  /* 0x00000000090572ca */ /* 0x000fe400000e0000 */
[----:B------:R-:W-:Y:S02]  /*a130*/  R2UR UR6, R2 ;  /* 0x00000000020672ca */ /* 0x000fe400000e0000 */
[----:B------:R-:W-:Y:S02]  /*a140*/  R2UR UR7, R3 ;  /* 0x00000000030772ca */ /* 0x000fe400000e0000 */
[----:B------:R-:W-:Y:S01]  /*a150*/  SHF.L.U32 R3, R56, 0x1f, RZ ;  /* 0x0000001f38037819 */ /* 0x000fe200000006ff */
[----:B------:R-:W-:-:S02]  /*a160*/  WARPGROUP.DEPBAR.LE gsb0, 0x0 ;  /* 0x00008000000079c5 */ /* 0x000fc40000010000 */
[----:B------:R-:W-:-:S08]  /*a170*/  WARPGROUP.ARRIVE ;  /* 0x00000000000079c5 */ /* 0x000fd00000000000 */
[----:B------:R-:W-:Y:S03]  /*a180*/  HGMMA.64x64x16.F32 R24, gdesc[UR4], R24, gsb0 ;  /* 0x00e00000041879f0 */ /* 0x000fe60008000818 */
[----:B------:R-:W-:Y:S02]  /*a190*/  WARPGROUP.DEPBAR.LE gsb0, 0x0 ;  /* 0x00008000000079c5 */ /* 0x000fe40000010000 */
[----:B------:R-:W0:Y:S02]  /*a1a0*/  SYNCS.PHASECHK.TRANS64.TRYWAIT P1, [R18+URZ+0x38810], R3 ;  /* 0x03881003120075a7 */ /* 0x000e24000802017f */
[----:B0-----:R-:W-:Y:S05]  /*a1b0*/  @!P1 BRA `(.L_x_2787) ;  /* 0x00000190004c9947 */ /* 0x001fea0003800000 */
.L_x_3049:
[----:B------:R-:W-:Y:S05]  /*a1c0*/  BSYNC B0 ;  /* 0x0000000000007941 */ /* 0x000fea0003800000 */
.L_x_2786:
[----:B------:R-:W-:Y:S05]  /*a1d0*/  @!P0 BRA `(.L_x_2788) ;  /* 0x0000000000048947 */ /* 0x000fea0003800000 */
[----:B------:R-:W-:Y:S01]  /*a1e0*/  BPT.TRAP 0x1 ;  /* 0x000000040000795c */ /* 0x000fe20000300000 */
.L_x_2788:
[----:B------:R3:W4:Y:S01]  /*a1f0*/  SYNCS.PHASECHK.TRANS64.TRYWAIT P2, [R20+URZ+0x38850], R7 ;  /* 0x03885007140075a7 */ /* 0x000722000804017f */
[----:B------:R-:W-:Y:S05]  /*a200*/  @!P0 BRA `(.L_x_2789) ;  /* 0x0000000000048947 */ /* 0x000fea0003800000 */
[----:B------:R-:W-:Y:S01]  /*a210*/  BPT.TRAP 0x1 ;  /* 0x000000040000795c */ /* 0x000fe20000300000 */
.L_x_2789:
[----:B------:R-:W5:Y:S02]  /*a220*/  S2R R0, SR_TID.X ;  /* 0x0000000000007919 */ /* 0x000f640000002100 */
[----:B-----5:R-:W-:-:S04]  /*a230*/  LOP3.LUT R0, R0, 0x7f, RZ, 0xc0, !PT ;  /* 0x0000007f00007812 */ /* 0x020fc800078ec0ff */
[----:B------:R-:W-:Y:S01]  /*a240*/  ISETP.NE.AND P1, PT, R0, RZ, PT ;  /* 0x000000ff0000720c */ /* 0x000fe20003f25270 */
[----:B------:R-:W-:-:S05]  /*a250*/  VIADD R0, R18, 0x400 ;  /* 0x0000040012007836 */ /* 0x000fca0000000000 */
[----:B------:R-:W-:Y:S01]  /*a260*/  SHF.R.U32.HI R0, RZ, 0x4, R0 ;  /* 0x00000004ff007819 */ /* 0x000fe20000011600 */
[----:B----4-:R-:W-:Y:S06]  /*a270*/  @P2 BRA `(.L_x_2790) ;  /* 0x0000000000082947 */ /* 0x010fec0003800000 */
[----:B------:R-:W4:Y:S02]  /*a280*/  SYNCS.PHASECHK.TRANS64.TRYWAIT P2, [R20+URZ+0x38850], R7 ;  /* 0x03885007140075a7 */ /* 0x000f24000804017f */
[----:B----4-:R-:W-:Y:S05]  /*a290*/  @!P2 BRA `(.L_x_2791) ;  /* 0x000001900028a947 */ /* 0x010fea0003800000 */
.L_x_2790:
[----:B------:R-:W-:Y:S01]  /*a2a0*/  LOP3.LUT R0, R0, 0x3fff, RZ, 0xc0, !PT ;  /* 0x00003fff00007812 */ /* 0x000fe200078ec0ff */
[----:B------:R-:W-:Y:S05]  /*a2b0*/  WARPSYNC.ALL ;  /* 0x0000000000007948 */ /* 0x000fea0003800000 */
[----:B------:R-:W-:Y:S01]  /*a2c0*/  LOP3.LUT R191, R0, 0x10000, RZ, 0xfc, !PT ;  /* 0x0001000000bf7812 */ /* 0x000fe200078efcff */
[----:B------:R-:W-:Y:S01]  /*a2d0*/  VIADD R0, R18, 0x26400 ;  /* 0x0002640012007836 */ /* 0x000fe20000000000 */
[----:B0-----:R-:W-:-:S03]  /*a2e0*/  MOV R3, 0x40000040 ;  /* 0x4000004000037802 */ /* 0x001fc60000000f00 */
[----:B------:R-:W-:Y:S01]  /*a2f0*/  IMAD R6, R19, 0x1000, R191 ;  /* 0x0000100013067824 */ /* 0x000fe200078e02bf */
[----:B------:R-:W-:Y:S01]  /*a300*/  WARPGROUP.ARRIVE ;  /* 0x00000000000079c5 */ /* 0x000fe20000000000 */
[----:B-1234-:R-:W-:Y:S01]  /*a310*/  IMAD.MOV.U32 R7, RZ, RZ, 0x40000040 ;  /* 0x40000040ff077424 */ /* 0x01efe200078e00ff */
[----:B------:R-:W-:Y:S01]  /*a320*/  SHF.R.U32.HI R0, RZ, 0x4, R0 ;  /* 0x00000004ff007819 */ /* 0x000fe20000011600 */
[C---:B------:R-:W-:Y:S01]  /*a330*/  VIADD R14, R6.reuse, 0x2 ;  /* 0x00000002060e7836 */ /* 0x040fe20000000000 */
[----:B------:R-:W-:Y:S01]  /*a340*/  R2UR UR6, R6 ;  /* 0x00000000060672ca */ /* 0x000fe200000e0000 */
[----:B------:R-:W-:Y:S01]  /*a350*/  IMAD.MOV.U32 R15, RZ, RZ, 0x40000040 ;  /* 0x40000040ff0f7424 */ /* 0x000fe200078e00ff */
[----:B------:R-:W-:Y:S01]  /*a360*/  LOP3.LUT R0, R0, 0x3fff, RZ, 0xc0, !PT ;  /* 0x00003fff00007812 */ /* 0x000fe200078ec0ff */
[----:B------:R-:W-:Y:S01]  /*a370*/  IMAD.MOV.U32 R57, RZ, RZ, 0x40000040 ;  /* 0x40000040ff397424 */ /* 0x000fe200078e00ff */
[----:B------:R-:W-:Y:S01]  /*a380*/  R2UR UR7, R7 ;  /* 0x00000000070772ca */ /* 0x000fe200000e0000 */
[----:B------:R-:W0:Y:S01]  /*a390*/  S2R R21, SR_TID.X ;  /* 0x0000000000157919 */ /* 0x000e220000002100 */
[----:B------:R-:W-:Y:S01]  /*a3a0*/  LOP3.LUT R2, R0, 0x10000, RZ, 0xfc, !PT ;  /* 0x0001000000027812 */ /* 0x000fe200078efcff */
[----:B------:R-:W-:Y:S01]  /*a3b0*/  IMAD.MOV.U32 R60, RZ, RZ, 0x4 ;  /* 0x00000004ff3c7424 */ /* 0x000fe200078e00ff */
[----:B------:R-:W-:Y:S01]  /*a3c0*/  R2UR UR5, R3 ;  /* 0x00000000030572ca */ /* 0x000fe200000e0000 */
[----:B------:R-:W-:Y:S01]  /*a3d0*/  IMAD.MOV.U32 R65, RZ, RZ, 0x40000040 ;  /* 0x40000040ff417424 */ /* 0x000fe200078e00ff */
[C---:B------:R-:W-:Y:S01]  /*a3e0*/  R2UR UR4, R2.reuse ;  /* 0x00000000020472ca */ /* 0x040fe200000e0000 */
[----:B------:R-:W-:-:S02]  /*a3f0*/  VIADD R56, R2, 0x2 ;  /* 0x0000000202387836 */ /* 0x000fc40000000000 */
[----:B------:R-:W-:Y:S02]  /*a400*/  VIADD R7, R2, 0x800 ;  /* 0x0000080002077836 */ /* 0x000fe40000000000 */
[----:B------:R-:W-:-:S08]  /*a410*/  IMAD.MOV.U32 R63, RZ, RZ, 0x40000040 ;  /* 0x40000040ff3f7424 */ /* 0x000fd000078e00ff */
        /* <DEDUP_REMOVED lines=9> */
[----:B0-----:R-:W-:-:S05]  /*a4b0*/  SHF.R.U32.HI R21, RZ, 0x7, R21 ;  /* 0x00000007ff157819 */ /* 0x001fca0000011615 */
[----:B------:R0:W1:Y:S02]  /*a4c0*/  SHFL.IDX PT, R0, R21, RZ, 0x1f ;  /* 0x00001fff15007589 */ /* 0x00006400000e0000 */
[----:B0-----:R-:W-:Y:S01]  /*a4d0*/  VIADD R21, R6, 0x800 ;  /* 0x0000080006157836 */ /* 0x001fe20000000000 */
        /* <DEDUP_REMOVED lines=21> */
[----:B------:R-:W-:Y:S01]  /*a630*/  R2UR UR4, R56 ;  /* 0x00000000380472ca */ /* 0x000fe200000e0000 */
[----:B------:R-:W-:Y:S01]  /*a640*/  VIADD R56, R2, 0x200 ;  /* 0x0000020002387836 */ /* 0x000fe20000000000 */
        /* <DEDUP_REMOVED lines=64> */
[----:B------:R-:W-:Y:S01]  /*aa50*/  R2UR UR4, R56 ;  /* 0x00000000380472ca */ /* 0x000fe200000e0000 */
[----:B------:R-:W-:Y:S01]  /*aa60*/  VIADD R56, R2, 0x404 ;  /* 0x0000040402387836 */ /* 0x000fe20000000000 */
[----:B------:R-:W-:Y:S01]  /*aa70*/  R2UR UR5, R57 ;  /* 0x00000000390572ca */ /* 0x000fe200000e0000 */
[----:B------:R-:W-:Y:S01]  /*aa80*/  IMAD.MOV.U32 R57, RZ, RZ, 0x40000040 ;  /* 0x40000040ff397424 */ /* 0x000fe200078e00ff */
        /* <DEDUP_REMOVED lines=60> */
[----:B------:R-:W-:Y:S01]  /*ae50*/  IMAD.IADD R14, R0, 0x1, R7 ;  /* 0x00000001000e7824 */ /* 0x000fe200078e0207 */
[----:B------:R-:W-:Y:S01]  /*ae60*/  R2UR UR7, R15 ;  /* 0x000000000f0772ca */ /* 0x000fe200000e0000 */
[----:B------:R-:W-:Y:S01]  /*ae70*/  IMAD.MOV.U32 R15, RZ, RZ, 0x40000040 ;  /* 0x40000040ff0f7424 */ /* 0x000fe200078e00ff */
[----:B------:R-:W-:Y:S01]  /*ae80*/  R2UR UR4, R56 ;  /* 0x00000000380472ca */ /* 0x000fe200000e0000 */
[----:B------:R-:W-:Y:S01]  /*ae90*/  IMAD.IADD R56, R0, 0x1, R21 ;  /* 0x0000000100387824 */ /* 0x000fe200078e0215 */
[----:B------:R-:W-:Y:S02]  /*aea0*/  R2UR UR5, R57 ;  /* 0x00000000390572ca */ /* 0x000fe400000e0000 */
        /* <DEDUP_REMOVED lines=22> */
[----:B------:R-:W-:Y:S02]  /*b010*/  IMAD.MOV.U32 R15, RZ, RZ, 0x40000040 ;  /* 0x40000040ff0f7424 */ /* 0x000fe400078e00ff */
[----:B------:R-:W-:-:S05]  /*b020*/  IMAD.MOV.U32 R7, RZ, RZ, 0x28 ;  /* 0x00000028ff077424 */ /* 0x000fca00078e00ff */
[----:B------:R-:W-:-:S04]  /*b030*/  SEL R7, R7, 0x26, P2 ;  /* 0x0000002607077807 */ /* 0x000fc80001000000 */
[----:B------:R-:W-:Y:S01]  /*b040*/  LOP3.LUT R7, R7, 0x6, RZ, 0xc0, !PT ;  /* 0x0000000607077812 */ /* 0x000fe200078ec0ff */
[----:B------:R-:W-:Y:S02]  /*b050*/  WARPGROUP.DEPBAR.LE gsb0, 0x0 ;  /* 0x00008000000079c5 */ /* 0x000fe40000010000 */
[----:B------:R-:W-:-:S06]  /*b060*/  WARPGROUP.ARRIVE ;  /* 0x00000000000079c5 */ /* 0x000fcc0000000000 */
[----:B------:R-:W-:Y:S01]  /*b070*/  HGMMA.64x64x16.F32 R24, gdesc[UR4], R24, gsb0 ;  /* 0x00e00000041879f0 */ /* 0x000fe20008000818 */
[----:B------:R-:W-:Y:S02]  /*b080*/  R2UR UR6, R56 ;  /* 0x00000000380672ca */ /* 0x000fe400000e0000 */
[----:B------:R-:W-:Y:S02]  /*b090*/  R2UR UR7, R57 ;  /* 0x00000000390772ca */ /* 0x000fe400000e0000 */
[----:B------:R-:W-:Y:S01]  /*b0a0*/  R2UR UR4, R14 ;  /* 0x000000000e0472ca */ /* 0x000fe200000e0000 */
[----:B------:R-:W-:Y:S01]  /*b0b0*/  IMAD.MOV.U32 R14, RZ, RZ, 0xa00 ;  /* 0x00000a00ff0e7424 */ /* 0x000fe200078e00ff */
[----:B------:R-:W-:Y:S01]  /*b0c0*/  R2UR UR5, R15 ;  /* 0x000000000f0572ca */ /* 0x000fe200000e0000 */
[----:B------:R-:W-:Y:S01]  /*b0d0*/  IMAD.MOV.U32 R15, RZ, RZ, 0x40000040 ;  /* 0x40000040ff0f7424 */ /* 0x000fe200078e00ff */
[----:B------:R-:W-:Y:S02]  /*b0e0*/  MOV R57, 0x40000040 ;  /* 0x4000004000397802 */ /* 0x000fe40000000f00 */
[----:B------:R-:W-:-:S04]  /*b0f0*/  SEL R14, R14, 0x980, P2 ;  /* 0x000009800e0e7807 */ /* 0x000fc80001000000 */
[----:B------:R-:W-:-:S04]  /*b100*/  LOP3.LUT R14, R14, 0xa00, RZ, 0xc0, !PT ;  /* 0x00000a000e0e7812 */ /* 0x000fc800078ec0ff */
[CC--:B------:R-:W-:Y:S02]  /*b110*/  IADD3 R56, R7.reuse, R14.reuse, R2 ;  /* 0x0000000e07387210 */ /* 0x0c0fe40007ffe002 */
[----:B------:R-:W-:Y:S01]  /*b120*/  IADD3 R14, R7, R14, R6 ;  /* 0x0000000e070e7210 */ /* 0x000fe20007ffe006 */
[----:B------:R-:W-:-:S05]  /*b130*/  IMAD.MOV.U32 R7, RZ, RZ, 0x30 ;  /* 0x00000030ff077424 */ /* 0x000fca00078e00ff */
[----:B------:R-:W-:-:S04]  /*b140*/  SEL R7, R7, 0x2e, P2 ;  /* 0x0000002e07077807 */ /* 0x000fc80001000000 */
[----:B------:R-:W-:Y:S01]  /*b150*/  LOP3.LUT R7, R7, 0x6, RZ, 0xc0, !PT ;  /* 0x0000000607077812 */ /* 0x000fe200078ec0ff */
[----:B------:R-:W-:Y:S02]  /*b160*/  WARPGROUP.DEPBAR.LE gsb0, 0x0 ;  /* 0x00008000000079c5 */ /* 0x000fe40000010000 */
[----:B------:R-:W-:-:S06]  /*b170*/  WARPGROUP.ARRIVE ;  /* 0x00000000000079c5 */ /* 0x000fcc0000000000 */
[----:B------:R-:W-:Y:S01]  /*b180*/  HGMMA.64x64x16.F32 R24, gdesc[UR4], R24, gsb0 ;  /* 0x00e00000041879f0 */ /* 0x000fe20008000818 */
[----:B------:R-:W-:Y:S02]  /*b190*/  R2UR UR4, R56 ;  /* 0x00000000380472ca */ /* 0x000fe400000e0000 */
[----:B------:R-:W-:Y:S01]  /*b1a0*/  R2UR UR5, R57 ;  /* 0x00000000390572ca */ /* 0x000fe200000e0000 */
[----:B------:R-:W-:Y:S01]  /*b1b0*/  VIADD R57, R6, 0xa00 ;  /* 0x00000a0006397836 */ /* 0x000fe20000000000 */
[----:B------:R-:W-:Y:S02]  /*b1c0*/  R2UR UR6, R14 ;  /* 0x000000000e0672ca */ /* 0x000fe400000e0000 */
[----:B------:R-:W-:Y:S01]  /*b1d0*/  R2UR UR7, R15 ;  /* 0x000000000f0772ca */ /* 0x000fe200000e0000 */
[----:B------:R-:W-:Y:S02]  /*b1e0*/  VIADD R15, R2, 0xa00 ;  /* 0x00000a00020f7836 */ /* 0x000fe40000000000 */
[----:B------:R-:W-:-:S02]  /*b1f0*/  IMAD.IADD R64, R0, 0x1, R57 ;  /* 0x0000000100407824 */ /* 0x000fc400078e0239 */
[----:B------:R-:W-:Y:S01]  /*b200*/  IMAD.IADD R62, R0, 0x1, R15 ;  /* 0x00000001003e7824 */ /* 0x000fe200078e020f */
[C---:B------:R-:W-:Y:S01]  /*b210*/  IADD3 R14, R60.reuse, R15, RZ ;  /* 0x0000000f3c0e7210 */ /* 0x040fe20007ffe0ff */
[----:B------:R-:W-:Y:S01]  /*b220*/  IMAD.IADD R56, R60, 0x1, R57 ;  /* 0x000000013c387824 */ /* 0x000fe200078e0239 */
[----:B------:R-:W-:Y:S02]  /*b230*/  WARPGROUP.DEPBAR.LE gsb0, 0x0 ;  /* 0x00008000000079c5 */ /* 0x000fe40000010000 */
[----:B------:R-:W-:-:S06]  /*b240*/  WARPGROUP.ARRIVE ;  /* 0x00000000000079c5 */ /* 0x000fcc0000000000 */
[----:B------:R-:W-:Y:S01]  /*b250*/  HGMMA.64x64x16.F32 R24, gdesc[UR4], R24, gsb0 ;  /* 0x00e00000041879f0 */ /* 0x000fe20008000818 */
[----:B------:R-:W-:Y:S01]  /*b260*/  R2UR UR6, R64 ;  /* 0x00000000400672ca */ /* 0x000fe200000e0000 */
[----:B------:R-:W-:Y:S01]  /*b270*/  IMAD.IADD R64, R58, 0x1, R57 ;  /* 0x000000013a407824 */ /* 0x000fe200078e0239 */
[----:B------:R-:W-:Y:S01]  /*b280*/  R2UR UR7, R65 ;  /* 0x00000000410772ca */ /* 0x000fe200000e0000 */
[----:B------:R-:W-:Y:S01]  /*b290*/  IMAD.MOV.U32 R65, RZ, RZ, 0x40000040 ;  /* 0x40000040ff417424 */ /* 0x000fe200078e00ff */
[----:B------:R-:W-:Y:S01]  /*b2a0*/  R2UR UR4, R62 ;  /* 0x000000003e0472ca */ /* 0x000fe200000e0000 */
[----:B------:R-:W-:Y:S01]  /*b2b0*/  IMAD.IADD R62, R58, 0x1, R15 ;  /* 0x000000013a3e7824 */ /* 0x000fe200078e020f */
[----:B------:R-:W-:Y:S01]  /*b2c0*/  R2UR UR5, R63 ;  /* 0x000000003f0572ca */ /* 0x000fe200000e0000 */
[----:B------:R-:W-:Y:S02]  /*b2d0*/  IMAD.MOV.U32 R63, RZ, RZ, 0x40000040 ;  /* 0x40000040ff3f7424 */ /* 0x000fe400078e00ff */
[----:B------:R-:W-:-:S02]  /*b2e0*/  IMAD.MOV.U32 R57, RZ, RZ, 0x40000040 ;  /* 0x40000040ff397424 */ /* 0x000fc400078e00ff */
[----:B------:R-:W-:Y:S01]  /*b2f0*/  IMAD.MOV.U32 R15, RZ, RZ, 0x40000040 ;  /* 0x40000040ff0f7424 */ /* 0x000fe200078e00ff */
[----:B------:R-:W-:Y:S02]  /*b300*/  WARPGROUP.DEPBAR.LE gsb0, 0x0 ;  /* 0x00008000000079c5 */ /* 0x000fe40000010000 */
[----:B------:R-:W-:-:S06]  /*b310*/  WARPGROUP.ARRIVE ;  /* 0x00000000000079c5 */ /* 0x000fcc0000000000 */
        /* <DEDUP_REMOVED lines=14> */
[----:B------:R-:W-:Y:S01]  /*b400*/  IMAD.MOV.U32 R14, RZ, RZ, 0xc00 ;  /* 0x00000c00ff0e7424 */ /* 0x000fe200078e00ff */
[----:B------:R-:W-:Y:S01]  /*b410*/  R2UR UR5, R15 ;  /* 0x000000000f0572ca */ /* 0x000fe200000e0000 */
[----:B------:R-:W-:-:S03]  /*b420*/  IMAD.MOV.U32 R15, RZ, RZ, 0x40000040 ;  /* 0x40000040ff0f7424 */ /* 0x000fc600078e00ff */
        /* <DEDUP_REMOVED lines=17> */
[----:B------:R-:W-:Y:S02]  /*b540*/  IMAD.IADD R62, R0, 0x1, R15 ;  /* 0x00000001003e7824 */ /* 0x000fe400078e020f */
[C---:B------:R-:W-:Y:S02]  /*b550*/  IMAD.IADD R56, R60.reuse, 0x1, R57 ;  /* 0x000000013c387824 */ /* 0x040fe400078e0239 */
[----:B------:R-:W-:Y:S01]  /*b560*/  IMAD.IADD R14, R60, 0x1, R15 ;  /* 0x000000013c0e7824 */ /* 0x000fe200078e020f */
[----:B------:R-:W-:Y:S02]  /*b570*/  WARPGROUP.DEPBAR.LE gsb0, 0x0 ;  /* 0x00008000000079c5 */ /* 0x000fe40000010000 */
[----:B------:R-:W-:-:S06]  /*b580*/  WARPGROUP.ARRIVE ;  /* 0x00000000000079c5 */ /* 0x000fcc0000000000 */
[----:B------:R-:W-:Y:S01]  /*b590*/  HGMMA.64x64x16.F32 R24, gdesc[UR4], R24, gsb0 ;  /* 0x00e00000041879f0 */ /* 0x000fe20008000818 */
[----:B------:R-:W-:Y:S02]  /*b5a0*/  R2UR UR6, R64 ;  /* 0x00000000400672ca */ /* 0x000fe400000e0000 */
[----:B------:R-:W-:Y:S01]  /*b5b0*/  R2UR UR7, R65 ;  /* 0x00000000410772ca */ /* 0x000fe200000e0000 */
[----:B------:R-:W-:Y:S01]  /*b5c0*/  IMAD.MOV.U32 R65, RZ, RZ, 0x40000040 ;  /* 0x40000040ff417424 */ /* 0x000fe200078e00ff */
[----:B------:R-:W-:Y:S01]  /*b5d0*/  R2UR UR4, R62 ;  /* 0x000000003e0472ca */ /* 0x000fe200000e0000 */
[C---:B------:R-:W-:Y:S01]  /*b5e0*/  IMAD.IADD R62, R58.reuse, 0x1, R15 ;  /* 0x000000013a3e7824 */ /* 0x040fe200078e020f */
[----:B------:R-:W-:Y:S01]  /*b5f0*/  R2UR UR5, R63 ;  /* 0x000000003f0572ca */ /* 0x000fe200000e0000 */
[----:B------:R-:W-:Y:S01]  /*b600*/  IMAD.MOV.U32 R63, RZ, RZ, 0x40000040 ;  /* 0x40000040ff3f7424 */ /* 0x000fe200078e00ff */
[----:B------:R-:W-:Y:S01]  /*b610*/  IADD3 R64, R58, R57, RZ ;  /* 0x000000393a407210 */ /* 0x000fe20007ffe0ff */
[----:B------:R-:W-:-:S02]  /*b620*/  IMAD.MOV.U32 R57, RZ, RZ, 0x40000040 ;  /* 0x40000040ff397424 */ /* 0x000fc400078e00ff */
[----:B------:R-:W-:Y:S01]  /*b630*/  IMAD.MOV.U32 R15, RZ, RZ, 0x40000040 ;  /* 0x40000040ff0f7424 */ /* 0x000fe200078e00ff */
[----:B------:R-:W-:Y:S02]  /*b640*/  WARPGROUP.DEPBAR.LE gsb0, 0x0 ;  /* 0x00008000000079c5 */ /* 0x000fe40000010000 */
[----:B------:R-:W-:-:S06]  /*b650*/  WARPGROUP.ARRIVE ;  /* 0x00000000000079c5 */ /* 0x000fcc0000000000 */
[----:B------:R-:W-:Y:S01]  /*b660*/  HGMMA.64x64x16.F32 R24, gdesc[UR4], R24, gsb0 ;  /* 0x00e00000041879f0 */ /* 0x000fe20008000818 */
[----:B------:R-:W-:Y:S02]  /*b670*/  R2UR UR6, R64 ;  /* 0x00000000400672ca */ /* 0x000fe400000e0000 */
[----:B------:R-:W-:Y:S02]  /*b680*/  R2UR UR7, R65 ;  /* 0x00000000410772ca */ /* 0x000fe400000e0000 */
        /* <DEDUP_REMOVED lines=16> */
[----:B------:R-:W-:Y:S02]  /*b790*/  IADD3 R14, R7, R14, R6 ;  /* 0x0000000e070e7210 */ /* 0x000fe40007ffe006 */
[----:B------:R-:W-:Y:S01]  /*b7a0*/  IADD3 R7, R2, 0xe00, RZ ;  /* 0x00000e0002077810 */ /* 0x000fe20007ffe0ff */
[----:B------:R-:W-:Y:S02]  /*b7b0*/  WARPGROUP.DEPBAR.LE gsb0, 0x0 ;  /* 0x00008000000079c5 */ /* 0x000fe40000010000 */
[----:B------:R-:W-:-:S06]  /*b7c0*/  WARPGROUP.ARRIVE ;  /* 0x00000000000079c5 */ /* 0x000fcc0000000000 */
[----:B------:R-:W-:Y:S01]  /*b7d0*/  HGMMA.64x64x16.F32 R24, gdesc[UR4], R24, gsb0 ;  /* 0x00e00000041879f0 */ /* 0x000fe20008000818 */
[----:B------:R-:W-:Y:S02]  /*b7e0*/  R2UR UR4, R56 ;  /* 0x00000000380472ca */ /* 0x000fe400000e0000 */
[----:B------:R-:W-:Y:S01]  /*b7f0*/  R2UR UR5, R57 ;  /* 0x00000000390572ca */ /* 0x000fe200000e0000 */
[----:B------:R-:W-:Y:S01]  /*b800*/  VIADD R57, R6, 0xe00 ;  /* 0x00000e0006397836 */ /* 0x000fe20000000000 */
[----:B------:R-:W-:Y:S01]  /*b810*/  R2UR UR6, R14 ;  /* 0x000000000e0672ca */ /* 0x000fe200000e0000 */
[C---:B------:R-:W-:Y:S01]  /*b820*/  IMAD.IADD R14, R0.reuse, 0x1, R7 ;  /* 0x00000001000e7824 */ /* 0x040fe200078e0207 */
[----:B------:R-:W-:Y:S01]  /*b830*/  R2UR UR7, R15 ;  /* 0x000000000f0772ca */ /* 0x000fe200000e0000 */
[----:B------:R-:W-:Y:S01]  /*b840*/  IMAD.IADD R62, R0, 0x1, R57 ;  /* 0x00000001003e7824 */ /* 0x000fe200078e0239 */
[----:B------:R-:W-:Y:S01]  /*b850*/  MOV R0, 0x40 ;  /* 0x0000004000007802 */ /* 0x000fe20000000f00 */
[----:B------:R-:W-:-:S02]  /*b860*/  IMAD.MOV.U32 R15, RZ, RZ, 0x40000040 ;  /* 0x40000040ff0f7424 */ /* 0x000fc400078e00ff */
[----:B------:R-:W-:Y:S01]  /*b870*/  IMAD.IADD R56, R60, 0x1, R57 ;  /* 0x000000013c387824 */ /* 0x000fe200078e0239 */
[----:B------:R-:W-:Y:S01]  /*b880*/  SEL R0, R0, 0x3e, P2 ;  /* 0x0000003e00007807 */ /* 0x000fe20001000000 */
        /* <DEDUP_REMOVED lines=11> */
[----:B------:R-:W-:Y:S01]  /*b940*/  IMAD.MOV.U32 R57, RZ, RZ, 0x40000040 ;  /* 0x40000040ff397424 */ /* 0x000fe200078e00ff */
[----:B------:R-:W-:-:S02]  /*b950*/  WARPGROUP.DEPBAR.LE gsb0, 0x0 ;  /* 0x00008000000079c5 */ /* 0x000fc40000010000 */
[----:B------:R-:W-:-:S07]  /*b960*/  WARPGROUP.ARRIVE ;  /* 0x00000000000079c5 */ /* 0x000fce0000000000 */
[----:B------:R-:W-:Y:S01]  /*b970*/  HGMMA.64x64x16.F32 R24, gdesc[UR4], R24, gsb0 ;  /* 0x00e00000041879f0 */ /* 0x000fe20008000818 */
[----:B------:R-:W-:Y:S02]  /*b980*/  R2UR UR6, R62 ;  /* 0x000000003e0672ca */ /* 0x000fe400000e0000 */
[----:B------:R-:W-:Y:S02]  /*b990*/  R2UR UR7, R63 ;  /* 0x000000003f0772ca */ /* 0x000fe400000e0000 */
[----:B------:R-:W-:Y:S01]  /*b9a0*/  R2UR UR4, R14 ;  /* 0x000000000e0472ca */ /* 0x000fe200000e0000 */
[----:B------:R-:W-:Y:S01]  /*b9b0*/  IMAD.IADD R14, R60, 0x1, R7 ;  /* 0x000000013c0e7824 */ /* 0x000fe200078e0207 */
[----:B------:R-:W-:Y:S01]  /*b9c0*/  R2UR UR5, R15 ;  /* 0x000000000f0572ca */ /* 0x000fe200000e0000 */
[----:B------:R-:W-:Y:S01]  /*b9d0*/  IMAD.MOV.U32 R15, RZ, RZ, 0x40000040 ;  /* 0x40000040ff0f7424 */ /* 0x000fe200078e00ff */
[----:B------:R-:W-:Y:S01]  /*b9e0*/  LOP3.LUT R7, R0, 0x6, RZ, 0xc0, !PT ;  /* 0x0000000600077812 */ /* 0x000fe200078ec0ff */
[----:B------:R-:W-:-:S05]  /*b9f0*/  @!P1 VIADD R0, R20, 0x38840 ;  /* 0x0003884014009836 */ /* 0x000fca0000000000 */
[----:B------:R-:W-:Y:S01]  /*ba00*/  @!P1 PRMT R0, RZ, 0x654, R0 ;  /* 0x00000654ff009816 */ /* 0x000fe20000000000 */
[----:B------:R-:W-:Y:S02]  /*ba10*/  WARPGROUP.DEPBAR.LE gsb0, 0x0 ;  /* 0x00008000000079c5 */ /* 0x000fe40000010000 */
[----:B------:R-:W-:-:S06]  /*ba20*/  WARPGROUP.ARRIVE ;  /* 0x00000000000079c5 */ /* 0x000fcc0000000000 */
[----:B------:R-:W-:Y:S01]  /*ba30*/  HGMMA.64x64x16.F32 R24, gdesc[UR4], R24, gsb0 ;  /* 0x00e00000041879f0 */ /* 0x000fe20008000818 */
[----:B------:R-:W-:Y:S02]  /*ba40*/  R2UR UR6, R56 ;  /* 0x00000000380672ca */ /* 0x000fe400000e0000 */
[----:B------:R-:W-:Y:S01]  /*ba50*/  R2UR UR7, R57 ;  /* 0x00000000390772ca */ /* 0x000fe200000e0000 */
[----:B------:R-:W-:Y:S01]  /*ba60*/  IMAD.MOV.U32 R57, RZ, RZ, 0x40000040 ;  /* 0x40000040ff397424 */ /* 0x000fe200078e00ff */
[----:B------:R-:W-:Y:S01]  /*ba70*/  R2UR UR4, R14 ;  /* 0x000000000e0472ca */ /* 0x000fe200000e0000 */
[----:B------:R-:W-:Y:S01]  /*ba80*/  IMAD.MOV.U32 R14, RZ, RZ, 0x1000 ;  /* 0x00001000ff0e7424 */ /* 0x000fe200078e00ff */
[----:B------:R-:W-:Y:S02]  /*ba90*/  R2UR UR5, R15 ;  /* 0x000000000f0572ca */ /* 0x000fe400000e0000 */
[----:B------:R-:W-:Y:S02]  /*baa0*/  LEA R15, R168, 0xffffffc0, 0x6 ;  /* 0xffffffc0a80f7811 */ /* 0x000fe400078e30ff */
[----:B------:R-:W-:-:S02]  /*bab0*/  SEL R14, R14, 0xf80, P2 ;  /* 0x00000f800e0e7807 */ /* 0x000fc40001000000 */
[----:B------:R-:W-:Y:S02]  /*bac0*/  IADD3 R21, -R185, R23, -R15 ;  /* 0x00000017b9157210 */ /* 0x000fe40007ffe90f */
[----:B------:R-:W-:-:S04]  /*bad0*/  LOP3.LUT R14, R14, 0x1e00, RZ, 0xc0, !PT ;  /* 0x00001e000e0e7812 */ /* 0x000fc800078ec0ff */
[CC--:B------:R-:W-:Y:S02]  /*bae0*/  IADD3 R56, R7.reuse, R14.reuse, R2 ;  /* 0x0000000e07387210 */ /* 0x0c0fe40007ffe002 */
[----:B------:R-:W-:Y:S01]  /*baf0*/  IADD3 R6, R7, R14, R6 ;  /* 0x0000000e07067210 */ /* 0x000fe20007ffe006 */
        /* <DEDUP_REMOVED lines=8> */
[----:B------:R-:W-:-:S04]  /*bb80*/  IMAD.MOV.U32 R7, RZ, RZ, -0x40 ;  /* 0xffffffc0ff077424 */ /* 0x000fc800078e00ff */
[----:B------:R-:W-:-:S04]  /*bb90*/  IMAD R6, R168, R7, 0x41 ;  /* 0x00000041a8067424 */ /* 0x000fc800078e0207 */
[----:B------:R-:W-:Y:S01]  /*bba0*/  VIADD R58, R6, 0xffffffff ;  /* 0xffffffff063a7836 */ /* 0x000fe20000000000 */
[----:B------:R-:W-:-:S05]  /*bbb0*/  IADD3 R14, -R184, R6, R23 ;  /* 0x00000006b80e7210 */ /* 0x000fca0007ffe117 */
[----:B------:R-:W-:Y:S01]  /*bbc0*/  IMAD.IADD R14, R14, 0x1, -R185 ;  /* 0x000000010e0e7824 */ /* 0x000fe200078e0ab9 */
[----:B------:R-:W-:Y:S02]  /*bbd0*/  WARPGROUP.DEPBAR.LE gsb0, 0x0 ;  /* 0x00008000000079c5 */ /* 0x000fe40000010000 */
[----:B------:R-:W-:-:S06]  /*bbe0*/  WARPGROUP.ARRIVE ;  /* 0x00000000000079c5 */ /* 0x000fcc0000000000 */
[----:B------:R-:W-:Y:S01]  /*bbf0*/  HGMMA.64x64x16.F32 R24, gdesc[UR4], R24, gsb0 ;  /* 0x00e00000041879f0 */ /* 0x000fe20008000818 */
[----:B------:R-:W-:Y:S01]  /*bc00*/  ULDC.64 UR4, c[0x0][0xad8] ;  /* 0x0002b60000047ab9 */ /* 0x000fe20000000a00 */
[----:B------:R-:W-:Y:S01]  /*bc10*/  ULDC UR6, c[0x0][0xad4] ;  /* 0x0002b50000067ab9 */ /* 0x000fe20000000800 */
[----:B------:R-:W-:Y:S01]  /*bc20*/  UISETP.GE.AND UP0, UPT, UR5, 0x1, UPT ;  /* 0x000000010500788c */ /* 0x000fe2000bf06270 */
[----:B------:R-:W-:Y:S02]  /*bc30*/  IMAD.U32 R188, RZ, RZ, UR6 ;  /* 0x00000006ffbc7e24 */ /* 0x000fe4000f8e00ff */
[----:B------:R-:W-:Y:S01]  /*bc40*/  VIADD R56, R14, UR4 ;  /* 0x000000040e387c36 */ /* 0x000fe20008000000 */
[----:B------:R-:W-:Y:S02]  /*bc50*/  UP2UR UR46, UPR, URZ, 0x1 ;  /* 0x000000013f2e7883 */ /* 0x000fe40008000000 */
[----:B------:R-:W-:Y:S02]  /*bc60*/  PLOP3.LUT P2, PT, PT, PT, UP0, 0x40, 0x0 ;  /* 0x000000000000781c */ /* 0x000fe40003f4e808 */
[----:B------:R-:W-:-:S05]  /*bc70*/  LOP3.LUT R7, RZ, R188, RZ, 0x33, !PT ;  /* 0x000000bcff077212 */ /* 0x000fca00078e33ff */
[----:B------:R-:W-:Y:S01]  /*bc80*/  IMAD.IADD R57, R14, 0x1, R7 ;  /* 0x000000010e397824 */ /* 0x000fe200078e0207 */
        /* <DEDUP_REMOVED lines=18> */
.L_x_2794:
[----:B------:R-:W-:-:S06]  /*bdb0*/  UISETP.NE.AND UP0, UPT, UR5, 0x1, UPT ;  /* 0x000000010500788c */ /* 0x000fcc000bf05270 */
[----:B------:R-:W-:-:S05]  /*bdc0*/  PLOP3.LUT P2, PT, PT, PT, UP0, 0x80, 0x0 ;  /* 0x000000000000781c */ /* 0x000fca0003f4f008 */
[----:B------:R-:W-:-:S08]  /*bdd0*/  @UP0 ULDC.64 UR6, c[0x0][0xae0] ;  /* 0x0002b80000060ab9 */ /* 0x000fd00000000a00 */
[----:B------:R-:W-:-:S05]  /*bde0*/  @P2 IMAD.HI.U32 R59, R14, UR6, RZ ;  /* 0x000000060e3b2c27 */ /* 0x000fca000f8e00ff */
[----:B------:R-:W-:-:S07]  /*bdf0*/  @P2 SHF.R.U32.HI R14, RZ, UR7, R59 ;  /* 0x00000007ff0e2c19 */ /* 0x000fce000801163b */
.L_x_2795:
[----:B------:R-:W-:Y:S05]  /*be00*/  BSYNC B0 ;  /* 0x0000000000007941 */ /* 0x000fea0003800000 */
.L_x_2793:
[----:B------:R-:W-:-:S05]  /*be10*/  IMAD R14, R14, UR5, -R15 ;  /* 0x000000050e0e7c24 */ /* 0x000fca000f8e0a0f */
[----:B------:R-:W-:-:S04]  /*be20*/  IADD3 R14, -R185, R14, RZ ;  /* 0x0000000eb90e7210 */ /* 0x000fc80007ffe1ff */
[----:B------:R-:W-:Y:S02]  /*be30*/  VIMNMX R7, R7, R14, !PT ;  /* 0x0000000e07077248 */ /* 0x000fe40007fe0100 */
[----:B------:R-:W-:-:S07]  /*be40*/  VIADDMNMX R6, R14, UR5, R6, PT ;  /* 0x000000050e067c46 */ /* 0x000fce000b800106 */
.L_x_2792:
[C---:B------:R-:W-:Y:S01]  /*be50*/  ISETP.GE.AND P2, PT, R58.reuse, 0x2, PT ;  /* 0x000000023a00780c */ /* 0x040fe20003f46270 */
[----:B------:R-:W-:Y:S01]  /*be60*/  UISETP.NE.AND UP0, UPT, UR46, URZ, UPT ;  /* 0x0000003f2e00728c */ /* 0x000fe2000bf05270 */
[C---:B------:R-:W-:Y:S02]  /*be70*/  ISETP.GE.AND P6, PT, R58.reuse, 0xa, PT ;  /* 0x0000000a3a00780c */ /* 0x040fe40003fc6270 */
        /* <DEDUP_REMOVED lines=10> */
[----:B------:R-:W-:Y:S02]  /*bf20*/  ISETP.LT.OR P5, PT, R6, 0x9, P5 ;  /* 0x000000090600780c */ /* 0x000fe40002fa1670 */
        /* <DEDUP_REMOVED lines=82> */
.L_x_2798:
[----:B------:R-:W-:-:S06]  /*c450*/  UISETP.NE.AND UP0, UPT, UR5, 0x1, UPT ;  /* 0x000000010500788c */ /* 0x000fcc000bf05270 */
[----:B------:R-:W-:-:S05]  /*c460*/  PLOP3.LUT P6, PT, PT, PT, UP0, 0x80, 0x0 ;  /* 0x000000000000781c */ /* 0x000fca0003fcf008 */
[----:B------:R-:W-:-:S08]  /*c470*/  @UP0 ULDC.64 UR6, c[0x0][0xae0] ;  /* 0x0002b80000060ab9 */ /* 0x000fd00000000a00 */
[----:B------:R-:W-:Y:S01]  /*c480*/  @P6 IMAD.HI.U32 R21, R14, UR6, RZ ;  /* 0x000000060e156c27 */ /* 0x000fe2000f8e00ff */
[----:B------:R-:W-:-:S13]  /*c490*/  PLOP3.LUT P6, PT, PT, PT, UP0, 0x80, 0x0 ;  /* 0x000000000000781c */ /* 0x000fda0003fcf008 */
[----:B------:R-:W-:-:S07]  /*c4a0*/  @P6 SHF.R.U32.HI R14, RZ, UR7, R21 ;  /* 0x00000007ff0e6c19 */ /* 0x000fce0008011615 */
.L_x_2799:
[----:B------:R-:W-:Y:S05]  /*c4b0*/  BSYNC B0 ;  /* 0x0000000000007941 */ /* 0x000fea0003800000 */
.L_x_2797:
[----:B------:R-:W-:-:S04]  /*c4c0*/  IMAD R14, R14, UR5, -R15 ;  /* 0x000000050e0e7c24 */ /* 0x000fc8000f8e0a0f */
[----:B------:R-:W-:-:S05]  /*c4d0*/  IMAD.IADD R14, R14, 0x1, -R185 ;  /* 0x000000010e0e7824 */ /* 0x000fca00078e0ab9 */
[----:B------:R-:W-:Y:S02]  /*c4e0*/  VIMNMX R7, R7, R14, !PT ;  /* 0x0000000e07077248 */ /* 0x000fe40007fe0100 */
[----:B------:R-:W-:-:S07]  /*c4f0*/  VIADDMNMX R6, R14, UR5, R6, PT ;  /* 0x000000050e067c46 */ /* 0x000fce000b800106 */
.L_x_2796:
[----:B------:R-:W-:Y:S01]  /*c500*/  ISETP.GT.AND P2, PT, R7, 0x1, !P2 ;  /* 0x000000010700780c */ /* 0x000fe20005744270 */
[----:B------:R-:W-:Y:S01]  /*c510*/  ULDC UR6, c[0x0][0xa80] ;  /* 0x0002a00000067ab9 */ /* 0x000fe20000000800 */
[----:B------:R-:W-:Y:S01]  /*c520*/  FMNMX.FTZ R14, R169, R59, !PT ;  /* 0x0000003ba90e7209 */ /* 0x000fe20007810000 */
[----:B------:R-:W-:Y:S01]  /*c530*/  UISETP.NE.AND UP0, UPT, UR46, URZ, UPT ;  /* 0x0000003f2e00728c */ /* 0x000fe2000bf05270 */
[----:B------:R-:W-:Y:S01]  /*c540*/  BAR.SYNC.DEFER_BLOCKING 0xf, 0x100 ;  /* 0x03c4000000007b1d */ /* 0x000fe20000010000 */
        /* <DEDUP_REMOVED lines=26> */
[C---:B------:R-:W-:Y:S02]  /*c6f0*/  ISETP.GT.AND P2, PT, R7.reuse, 0x18, !P2 ;  /* 0x000000180700780c */ /* 0x040fe40005744270 */
[----:B------:R-:W-:-:S02]  /*c700*/  ISETP.GT.AND P3, PT, R7, 0x8, !P3 ;  /* 0x000000080700780c */ /* 0x000fc40005f64270 */
[----:B------:R-:W-:Y:S02]  /*c710*/  ISETP.LT.OR P2, PT, R6, 0x19, P2 ;  /* 0x000000190600780c */ /* 0x000fe40001741670 */
[----:B------:R-:W-:Y:S02]  /*c720*/  FMNMX.FTZ R14, R49, R14, !PT ;  /* 0x0000000e310e7209 */ /* 0x000fe40007810000 */
[----:B------:R-:W-:Y:S02]  /*c730*/  FSEL R38, R38, -INF , !P2 ;  /* 0xff80000026267808 */ /* 0x000fe40005000000 */
[----:B------:R-:W-:Y:S02]  /*c740*/  ISETP.NE.AND P2, PT, R36, RZ, PT ;  /* 0x000000ff2400720c */ /* 0x000fe40003f45270 */
[----:B------:R-:W-:Y:S02]  /*c750*/  ISETP.LT.OR P3, PT, R6, 0x9, P3 ;  /* 0x000000090600780c */ /* 0x000fe40001f61670 */
[----:B------:R-:W-:-:S02]  /*c760*/  ISETP.GT.AND P2, PT, R7, 0x19, !P2 ;  /* 0x000000190700780c */ /* 0x000fc40005744270 */
[----:B------:R-:W-:Y:S02]  /*c770*/  FMNMX.FTZ R14, R199, R14, !PT ;  /* 0x0000000ec70e7209 */ /* 0x000fe40007810000 */
[----:B------:R-:W-:Y:S02]  /*c780*/  ISETP.LT.OR P2, PT, R6, 0x1a, P2 ;  /* 0x0000001a0600780c */ /* 0x000fe40001741670 */
[----:B------:R-:W-:Y:S02]  /*c790*/  FSEL R30, R30, -INF , !P3 ;  /* 0xff8000001e1e7808 */ /* 0x000fe40005800000 */
[----:B------:R-:W-:Y:S02]  /*c7a0*/  FSEL R32, R39, -INF , !P2 ;  /* 0xff80000027207808 */ /* 0x000fe40005000000 */
[----:B------:R-:W-:Y:S02]  /*c7b0*/  ISETP.NE.AND P2, PT, R64, RZ, PT ;  /* 0x000000ff4000720c */ /* 0x000fe40003f45270 */
[----:B------:R-:W-:-:S02]  /*c7c0*/  ISETP.NE.AND P3, PT, R66, RZ, PT ;  /* 0x000000ff4200720c */ /* 0x000fc40003f65270 */
[----:B------:R-:W-:Y:S02]  /*c7d0*/  ISETP.GT.AND P2, PT, R7, 0x20, !P2 ;  /* 0x000000200700780c */ /* 0x000fe40005744270 */
[----:B------:R-:W-:Y:S02]  /*c7e0*/  FMNMX.FTZ R21, R53, R14, !PT ;  /* 0x0000000e35157209 */ /* 0x000fe40007810000 */
[----:B------:R-:W-:Y:S02]  /*c7f0*/  ISETP.LT.OR P2, PT, R6, 0x21, P2 ;  /* 0x000000210600780c */ /* 0x000fe40001741670 */
[----:B------:R-:W-:Y:S01]  /*c800*/  ISETP.NE.AND P6, PT, R25, RZ, PT ;  /* 0x000000ff1900720c */ /* 0x000fe20003fc5270 */
[----:B------:R-:W0:Y:S01]  /*c810*/  SHFL.BFLY PT, R14, R21, 0x2, 0x1f ;  /* 0x0c401f00150e7f89 */ /* 0x000e2200000e0000 */
        /* <DEDUP_REMOVED lines=8> */
[C---:B------:R-:W-:Y:S02]  /*c8a0*/  ISETP.GT.AND P2, PT, R7.reuse, 0x28, !P3 ;  /* 0x000000280700780c */ /* 0x040fe40005f44270 */
[----:B------:R-:W-:Y:S02]  /*c8b0*/  ISETP.NE.AND P3, PT, R68, RZ, PT ;  /* 0x000000ff4400720c */ /* 0x000fe40003f65270 */
[----:B------:R-:W-:Y:S02]  /*c8c0*/  ISETP.LT.OR P2, PT, R6, 0x29, P2 ;  /* 0x000000290600780c */ /* 0x000fe40001741670 */
[C---:B------:R-:W-:Y:S02]  /*c8d0*/  ISETP.GT.AND P3, PT, R7.reuse, 0x30, !P3 ;  /* 0x000000300700780c */ /* 0x040fe40005f64270 */
[----:B------:R-:W-:Y:S02]  /*c8e0*/  FSEL R46, R46, -INF , !P2 ;  /* 0xff8000002e2e7808 */ /* 0x000fe40005000000 */
[----:B------:R-:W-:-:S02]  /*c8f0*/  ISETP.GT.AND P2, PT, R7, RZ, !P6 ;  /* 0x000000ff0700720c */ /* 0x000fc40007744270 */
[----:B0-----:R-:W-:Y:S01]  /*c900*/  FMNMX.FTZ R25, R21, R14, !PT ;  /* 0x0000000e15197209 */ /* 0x001fe20007810000 */
[----:B------:R-:W-:Y:S01]  /*c910*/  IMAD.U32 R21, RZ, RZ, UR6 ;  /* 0x00000006ff157e24 */ /* 0x000fe2000f8e00ff */
[C---:B------:R-:W-:Y:S02]  /*c920*/  ISETP.LT.OR P2, PT, R6.reuse, 0x1, P2 ;  /* 0x000000010600780c */ /* 0x040fe40001741670 */
[----:B------:R-:W-:Y:S01]  /*c930*/  ISETP.LT.OR P3, PT, R6, 0x31, P3 ;  /* 0x000000310600780c */ /* 0x000fe20001f61670 */
[----:B------:R-:W0:Y:S01]  /*c940*/  SHFL.BFLY PT, R14, R25, 0x1, 0x1f ;  /* 0x0c201f00190e7f89 */ /* 0x000e2200000e0000 */
        /* <DEDUP_REMOVED lines=8> */
[----:B------:R-:W-:-:S02]  /*c9d0*/  FMNMX.FTZ R15, R34, R15, !PT ;  /* 0x0000000f220f7209 */ /* 0x000fc40007810000 */
[----:B------:R-:W-:Y:S02]  /*c9e0*/  ISETP.NE.AND P6, PT, R48, RZ, PT ;  /* 0x000000ff3000720c */ /* 0x000fe40003fc5270 */
[----:B------:R-:W-:Y:S02]  /*c9f0*/  FMNMX.FTZ R15, R28, R15, !PT ;  /* 0x0000000f1c0f7209 */ /* 0x000fe40007810000 */
[----:B------:R-:W-:Y:S02]  /*ca00*/  FSEL R50, R50, -INF , !P3 ;  /* 0xff80000032327808 */ /* 0x000fe40005800000 */
[----:B------:R-:W-:Y:S02]  /*ca10*/  FMNMX.FTZ R15, R38, R15, !PT ;  /* 0x0000000f260f7209 */ /* 0x000fe40007810000 */
[----:B0-----:R-:W-:Y:S02]  /*ca20*/  FMNMX.FTZ R14, R25, R14, !PT ;  /* 0x0000000e190e7209 */ /* 0x001fe40007810000 */
[----:B------:R-:W-:-:S02]  /*ca30*/  FMNMX.FTZ R15, R32, R15, !PT ;  /* 0x0000000f200f7209 */ /* 0x000fc40007810000 */
[C---:B------:R-:W-:Y:S01]  /*ca40*/  FSETP.NEU.FTZ.AND P2, PT, R14.reuse, -INF , PT ;  /* 0xff8000000e00780b */ /* 0x040fe20003f5d000 */
[----:B------:R-:W-:Y:S01]  /*ca50*/  FMUL.FTZ R25, R14, R21 ;  /* 0x000000150e197220 */ /* 0x000fe20000410000 */
[----:B------:R-:W-:Y:S02]  /*ca60*/  FMNMX.FTZ R15, R42, R15, !PT ;  /* 0x0000000f2a0f7209 */ /* 0x000fe40007810000 */
[----:B------:R-:W-:Y:S02]  /*ca70*/  ISETP.LT.OR P5, PT, R6, 0x39, P5 ;  /* 0x000000390600780c */ /* 0x000fe40002fa1670 */
[----:B------:R-:W-:Y:S02]  /*ca80*/  FMNMX.FTZ R15, R36, R15, !PT ;  /* 0x0000000f240f7209 */ /* 0x000fe40007810000 */
[----:B------:R-:W-:Y:S02]  /*ca90*/  FSEL R52, R25, RZ, P2 ;  /* 0x000000ff19347208 */ /* 0x000fe40001000000 */
[----:B------:R-:W-:-:S02]  /*caa0*/  FMNMX.FTZ R15, R46, R15, !PT ;  /* 0x0000000f2e0f7209 */ /* 0x000fc40007810000 */
[----:B------:R-:W-:Y:S01]  /*cab0*/  ISETP.GT.AND P2, PT, R7, 0x39, !P6 ;  /* 0x000000390700780c */ /* 0x000fe20007744270 */
[--C-:B------:R-:W-:Y:S01]  /*cac0*/  FFMA.FTZ R169, R169, R21, -R52.reuse ;  /* 0x00000015a9a97223 */ /* 0x100fe20000010834 */
[----:B------:R-:W-:Y:S01]  /*cad0*/  FMNMX.FTZ R15, R40, R15, !PT ;  /* 0x0000000f280f7209 */ /* 0x000fe20007810000 */
[-CC-:B------:R-:W-:Y:S01]  /*cae0*/  FFMA.FTZ R170, R59, R21.reuse, -R52.reuse ;  /* 0x000000153baa7223 */ /* 0x180fe20000010834 */
[----:B------:R-:W-:Y:S01]  /*caf0*/  FSEL R44, R51, -INF , !P4 ;  /* 0xff800000332c7808 */ /* 0x000fe20006000000 */
[--C-:B------:R-:W-:Y:S01]  /*cb00*/  FFMA.FTZ R172, R61, R21, -R52.reuse ;  /* 0x000000153dac7223 */ /* 0x100fe20000010834 */
[----:B------:R-:W-:Y:S01]  /*cb10*/  FMNMX.FTZ R15, R50, R15, !PT ;  /* 0x0000000f320f7209 */ /* 0x000fe20007810000 */
[-CC-:B------:R-:W-:Y:S01]  /*cb20*/  FFMA.FTZ R173, R29, R21.reuse, -R52.reuse ;  /* 0x000000151dad7223 */ /* 0x180fe20000010834 */
[----:B------:R-:W-:Y:S01]  /*cb30*/  ISETP.LT.OR P2, PT, R6, 0x3a, P2 ;  /* 0x0000003a0600780c */ /* 0x000fe20001741670 */
[-CC-:B------:R-:W-:Y:S01]  /*cb40*/  FFMA.FTZ R174, R63, R21.reuse, -R52.reuse ;  /* 0x000000153fae7223 */ /* 0x180fe20000010834 */
[----:B------:R-:W-:Y:S01]  /*cb50*/  FSEL R54, R54, -INF , !P5 ;  /* 0xff80000036367808 */ /* 0x000fe20006800000 */
[--C-:B------:R-:W-:Y:S01]  /*cb60*/  FFMA.FTZ R175, R33, R21, -R52.reuse ;  /* 0x0000001521af7223 */ /* 0x100fe20000010834 */
[----:B------:R-:W-:Y:S01]  /*cb70*/  FMNMX.FTZ R15, R44, R15, !PT ;  /* 0x0000000f2c0f7209 */ /* 0x000fe20007810000 */
[-CC-:B------:R-:W-:Y:S01]  /*cb80*/  FFMA.FTZ R176, R65, R21.reuse, -R52.reuse ;  /* 0x0000001541b07223 */ /* 0x180fe20000010834 */
[----:B------:R-:W-:Y:S01]  /*cb90*/  FSEL R48, R55, -INF , !P2 ;  /* 0xff80000037307808 */ /* 0x000fe20005000000 */
        /* <DEDUP_REMOVED lines=11> */
[----:B------:R-:W-:Y:S01]  /*cc50*/  FFMA.FTZ R200, R53, R21, -R52 ;  /* 0x0000001535c87223 */ /* 0x000fe20000010834 */
[----:B------:R-:W-:Y:S01]  /*cc60*/  MUFU.EX2 R169, R169 ;  /* 0x000000a900a97308 */ /* 0x000fe20000000800 */
[----:B------:R-:W-:-:S04]  /*cc70*/  @!P1 IADD3 R20, R20, 0x38860, RZ ;  /* 0x0003886014149810 */ /* 0x000fc80007ffe0ff */
[----:B------:R-:W-:-:S03]  /*cc80*/  @!P1 PRMT R20, RZ, 0x654, R20 ;  /* 0x00000654ff149816 */ /* 0x000fc60000000014 */
[----:B------:R-:W1:Y:S08]  /*cc90*/  MUFU.EX2 R170, R170 ;  /* 0x000000aa00aa7308 */ /* 0x000e700000000800 */
[----:B------:R-:W-:Y:S01]  /*cca0*/  MUFU.EX2 R172, R172 ;  /* 0x000000ac00ac7308 */ /* 0x000fe20000000800 */
[----:B0-----:R-:W-:-:S07]  /*ccb0*/  FMNMX.FTZ R6, R15, R6, !PT ;  /* 0x000000060f067209 */ /* 0x001fce0007810000 */
[----:B------:R-:W0:Y:S01]  /*ccc0*/  MUFU.EX2 R173, R173 ;  /* 0x000000ad00ad7308 */ /* 0x000e220000000800 */
[----:B-1----:R-:W-:Y:S01]  /*ccd0*/  F2FP.F16.F32.PACK_AB R164, R170, R169 ;  /* 0x000000a9aaa4723e */ /* 0x002fe200000000ff */
[----:B------:R-:W-:Y:S01]  /*cce0*/  FADD.FTZ R169, R169, R170 ;  /* 0x000000aaa9a97221 */ /* 0x000fe20000010000 */
[----:B------:R-:W1:Y:S05]  /*ccf0*/  SHFL.BFLY PT, R15, R6, 0x1, 0x1f ;  /* 0x0c201f00060f7f89 */ /* 0x000e6a00000e0000 */
        /* <DEDUP_REMOVED lines=8> */
[-C--:B------:R-:W-:Y:S02]  /*cd80*/  FMUL.FTZ R6, R15, R21.reuse ;  /* 0x000000150f067220 */ /* 0x080fe40000410000 */
[----:B------:R-:W0:Y:S01]  /*cd90*/  MUFU.EX2 R177, R177 ;  /* 0x000000b100b17308 */ /* 0x000e220000000800 */
[----:B--2---:R-:W-:Y:S01]  /*cda0*/  F2FP.F16.F32.PACK_AB R160, R175, R174 ;  /* 0x000000aeafa0723e */ /* 0x004fe200000000ff */
[----:B------:R-:W-:Y:S01]  /*cdb0*/  FADD.FTZ R174, R174, R173 ;  /* 0x000000adaeae7221 */ /* 0x000fe20000010000 */
[----:B------:R-:W-:Y:S01]  /*cdc0*/  FSEL R7, R6, RZ, P2 ;  /* 0x000000ff06077208 */ /* 0x000fe20001000000 */
[----:B------:R-:W-:Y:S02]  /*cdd0*/  IMAD R6, R19, 0x1000, R193 ;  /* 0x0000100013067824 */ /* 0x000fe400078e02c1 */
[----:B------:R-:W-:Y:S01]  /*cde0*/  FADD.FTZ R175, R175, R174 ;  /* 0x000000aeafaf7221 */ /* 0x000fe20000010000 */
[----:B------:R-:W-:Y:S01]  /*cdf0*/  PLOP3.LUT P2, PT, PT, PT, UP0, 0x40, 0x0 ;  /* 0x000000000000781c */ /* 0x000fe20003f4e808 */
        /* <DEDUP_REMOVED lines=17> */
[----:B------:R-:W-:Y:S01]  /*cf10*/  MUFU.EX2 R201, R201 ;  /* 0x000000c900c97308 */ /* 0x000fe20000000800 */
[----:B------:R-:W-:Y:S01]  /*cf20*/  IMAD.MOV.U32 R7, RZ, RZ, 0x40000040 ;  /* 0x40000040ff077424 */ /* 0x000fe200078e00ff */
[----:B0-----:R-:W-:Y:S01]  /*cf30*/  F2FP.F16.F32.PACK_AB R162, R177, R176 ;  /* 0x000000b0b1a2723e */ /* 0x001fe200000000ff */
[----:B------:R-:W-:Y:S01]  /*cf40*/  FADD.FTZ R176, R176, R175 ;  /* 0x000000afb0b07221 */ /* 0x000fe20000010000 */
[----:B------:R-:W-:-:S02]  /*cf50*/  R2UR UR6, R6 ;  /* 0x00000000060672ca */ /* 0x000fc400000e0000 */
[----:B------:R-:W-:Y:S01]  /*cf60*/  R2UR UR7, R7 ;  /* 0x00000000070772ca */ /* 0x000fe200000e0000 */
[----:B------:R-:W-:Y:S01]  /*cf70*/  IMAD.MOV.U32 R7, RZ, RZ, 0x40000040 ;  /* 0x40000040ff077424 */ /* 0x000fe200078e00ff */
[----:B------:R-:W0:Y:S01]  /*cf80*/  MUFU.EX2 R202, R202 ;  /* 0x000000ca00ca7308 */ /* 0x000e220000000800 */
[----:B------:R-:W-:-:S07]  /*cf90*/  FADD.FTZ R177, R177, R176 ;  /* 0x000000b0b1b17221 */ /* 0x000fce0000010000 */
        /* <DEDUP_REMOVED lines=30> */
[----:B------:R-:W3:Y:S08]  /*d180*/  MUFU.EX2 R224, R224 ;  /* 0x000000e000e07308 */ /* 0x000ef00000000800 */
[----:B------:R-:W4:Y:S01]  /*d190*/  MUFU.EX2 R226, R226 ;  /* 0x000000e200e27308 */ /* 0x000f220000000800 */
[----:B0-----:R-:W-:Y:S01]  /*d1a0*/  F2FP.F16.F32.PACK_AB R157, R223, R222 ;  /* 0x000000dedf9d723e */ /* 0x001fe200000000ff */
[----:B------:R-:W-:-:S04]  /*d1b0*/  FADD.FTZ R222, R222, R207 ;  /* 0x000000cfdede7221 */ /* 0x000fc80000010000 */
[----:B------:R-:W-:Y:S02]  /*d1c0*/  FADD.FTZ R223, R223, R222 ;  /* 0x000000dedfdf7221 */ /* 0x000fe40000010000 */
[----:B------:R-:W-:Y:S02]  /*d1d0*/  MUFU.EX2 R182, R182 ;  /* 0x000000b600b67308 */ /* 0x000fe40000000800 */
[----:B---3--:R-:W-:-:S06]  /*d1e0*/  FADD.FTZ R223, R224, R223 ;  /* 0x000000dfe0df7221 */ /* 0x008fcc0000010000 */
[----:B------:R-:W0:Y:S01]  /*d1f0*/  MUFU.EX2 R183, R183 ;  /* 0x000000b700b77308 */ /* 0x000e220000000800 */
[C---:B----4-:R-:W-:Y:S01]  /*d200*/  F2FP.F16.F32.PACK_AB R159, R226.reuse, R224 ;  /* 0x000000e0e29f723e */ /* 0x050fe200000000ff */
[----:B------:R-:W-:-:S04]  /*d210*/  FADD.FTZ R226, R226, R223 ;  /* 0x000000dfe2e27221 */ /* 0x000fc80000010000 */
[----:B------:R-:W-:Y:S02]  /*d220*/  STSM.16.M88.4 [R209], R156 ;  /* 0x0000009cd1007844 */ /* 0x000fe40000000200 */
[----:B------:R-:W-:Y:S08]  /*d230*/  MUFU.EX2 R199, R199 ;  /* 0x000000c700c77308 */ /* 0x000ff00000000800 */
[----:B------:R-:W3:Y:S01]  /*d240*/  MUFU.EX2 R200, R200 ;  /* 0x000000c800c87308 */ /* 0x000ee20000000800 */
[----:B0-----:R-:W-:Y:S01]  /*d250*/  F2FP.F16.F32.PACK_AB R152, R183, R182 ;  /* 0x000000b6b798723e */ /* 0x001fe200000000ff */
[----:B------:R-:W-:-:S04]  /*d260*/  FADD.FTZ R182, R182, R181 ;  /* 0x000000b5b6b67221 */ /* 0x000fc80000010000 */
[----:B------:R-:W-:Y:S02]  /*d270*/  FADD.FTZ R182, R183, R182 ;  /* 0x000000b6b7b67221 */ /* 0x000fe40000010000 */
[----:B------:R-:W-:Y:S08]  /*d280*/  MUFU.EX2 R227, R227 ;  /* 0x000000e300e37308 */ /* 0x000ff00000000800 */
[----:B------:R-:W0:Y:S01]  /*d290*/  MUFU.EX2 R228, R228 ;  /* 0x000000e400e47308 */ /* 0x000e220000000800 */
[----:B---3--:R-:W-:Y:S01]  /*d2a0*/  F2FP.F16.F32.PACK_AB R154, R200, R199 ;  /* 0x000000c7c89a723e */ /* 0x008fe200000000ff */
[----:B------:R-:W-:-:S06]  /*d2b0*/  FADD.FTZ R199, R199, R182 ;  /* 0x000000b6c7c77221 */ /* 0x000fcc0000010000 */
[----:B------:R-:W3:Y:S08]  /*d2c0*/  MUFU.EX2 R229, R229 ;  /* 0x000000e500e57308 */ /* 0x000ef00000000800 */
[----:B------:R-:W4:Y:S01]  /*d2d0*/  MUFU.EX2 R171, R171 ;  /* 0x000000ab00ab7308 */ /* 0x000f220000000800 */
[----:B0-----:R-:W-:Y:S01]  /*d2e0*/  F2FP.F16.F32.PACK_AB R153, R228, R227 ;  /* 0x000000e3e499723e */ /* 0x001fe200000000ff */
[----:B------:R-:W-:-:S04]  /*d2f0*/  FADD.FTZ R227, R227, R226 ;  /* 0x000000e2e3e37221 */ /* 0x000fc80000010000 */
[----:B------:R-:W-:-:S04]  /*d300*/  FADD.FTZ R228, R228, R227 ;  /* 0x000000e3e4e47221 */ /* 0x000fc80000010000 */
[----:B---3--:R-:W-:Y:S01]  /*d310*/  FADD.FTZ R228, R229, R228 ;  /* 0x000000e4e5e47221 */ /* 0x008fe20000010000 */
[----:B----4-:R-:W-:-:S05]  /*d320*/  F2FP.F16.F32.PACK_AB R155, R171, R229 ;  /* 0x000000e5ab9b723e */ /* 0x010fca00000000ff */
[----:B------:R0:W-:Y:S01]  /*d330*/  STSM.16.M88.4 [R208], R152 ;  /* 0x00000098d0007844 */ /* 0x0001e20000000200 */
[----:B------:R-:W-:-:S06]  /*d340*/  WARPGROUP.ARRIVE ;  /* 0x00000000000079c5 */ /* 0x000fcc0000000000 */
[----:B------:R-:W-:Y:S03]  /*d350*/  HGMMA.64x256x16.F32 R24, R164, gdesc[UR4].tnspB, RZ, !UPT, gsb0 ;  /* 0x43e00004a4187df0 */ /* 0x000fe6000c0008ff */
[----:B------:R-:W-:Y:S02]  /*d360*/  WARPGROUP.DEPBAR.LE gsb0, 0x0 ;  /* 0x00008000000079c5 */ /* 0x000fe40000010000 */
[----:B-1----:R-:W-:Y:S01]  /*d370*/  VIADD R164, R6, 0x80 ;  /* 0x0000008006a47836 */ /* 0x002fe20000000000 */
[----:B------:R-:W-:Y:S01]  /*d380*/  WARPGROUP.ARRIVE ;  /* 0x00000000000079c5 */ /* 0x000fe20000000000 */
[----:B------:R-:W-:-:S03]  /*d390*/  IMAD.MOV.U32 R165, RZ, RZ, 0x40000040 ;  /* 0x40000040ffa57424 */ /* 0x000fc600078e00ff */
[----:B------:R-:W-:Y:S02]  /*d3a0*/  R2UR UR6, R164 ;  /* 0x00000000a40672ca */ /* 0x000fe400000e0000 */
[----:B------:R-:W-:-:S15]  /*d3b0*/  R2UR UR7, R165 ;  /* 0x00000000a50772ca */ /* 0x000fde00000e0000 */
[----:B------:R-:W-:-:S01]  /*d3c0*/  NOP ;  /* 0x0000000000007918 */ /* 0x000fc20000000000 */
[----:B------:R-:W-:Y:S03]  /*d3d0*/  HGMMA.64x256x16.F32 R24, R160, gdesc[UR4].tnspB, R24, gsb0 ;  /* 0x43e00004a0187df0 */ /* 0x000fe60008000818 */
[----:B------:R-:W-:Y:S02]  /*d3e0*/  WARPGROUP.DEPBAR.LE gsb0, 0x0 ;  /* 0x00008000000079c5 */ /* 0x000fe40000010000 */
[C---:B--2---:R-:W-:Y:S01]  /*d3f0*/  VIADD R160, R6.reuse, 0x100 ;  /* 0x0000010006a07836 */ /* 0x044fe20000000000 */
[----:B------:R-:W-:Y:S01]  /*d400*/  WARPGROUP.ARRIVE ;  /* 0x00000000000079c5 */ /* 0x000fe20000000000 */
[----:B------:R-:W-:Y:S02]  /*d410*/  IMAD.MOV.U32 R161, RZ, RZ, 0x40000040 ;  /* 0x40000040ffa17424 */ /* 0x000fe400078e00ff */
[----:B------:R-:W-:Y:S01]  /*d420*/  VIADD R6, R6, 0x180 ;  /* 0x0000018006067836 */ /* 0x000fe20000000000 */
[----:B------:R-:W-:-:S02]  /*d430*/  R2UR UR6, R160 ;  /* 0x00000000a00672ca */ /* 0x000fc400000e0000 */
[----:B------:R-:W-:-:S15]  /*d440*/  R2UR UR7, R161 ;  /* 0x00000000a10772ca */ /* 0x000fde00000e0000 */
[----:B------:R-:W-:-:S01]  /*d450*/  NOP ;  /* 0x0000000000007918 */ /* 0x000fc20000000000 */
[----:B------:R-:W-:Y:S01]  /*d460*/  HGMMA.64x256x16.F32 R24, R156, gdesc[UR4].tnspB, R24, gsb0 ;  /* 0x43e000049c187df0 */ /* 0x000fe20008000818 */
[----:B------:R-:W-:Y:S01]  /*d470*/  R2UR UR6, R6 ;  /* 0x00000000060672ca */ /* 0x000fe200000e0000 */
[----:B------:R-:W-:Y:S01]  /*d480*/  IMAD.IADD R6, R23, 0x1, -R184 ;  /* 0x0000000117067824 */ /* 0x000fe200078e0ab8 */
[----:B------:R-:W-:Y:S01]  /*d490*/  R2UR UR7, R7 ;  /* 0x00000000070772ca */ /* 0x000fe200000e0000 */
[----:B------:R-:W-:Y:S01]  /*d4a0*/  FADD.FTZ R7, R171, R228 ;  /* 0x000000e4ab077221 */ /* 0x000fe20000010000 */
[----:B------:R-:W-:Y:S02]  /*d4b0*/  WARPGROUP.DEPBAR.LE gsb0, 0x0 ;  /* 0x00008000000079c5 */ /* 0x000fe40000010000 */
[----:B------:R-:W-:-:S15]  /*d4c0*/  WARPGROUP.ARRIVE ;  /* 0x00000000000079c5 */ /* 0x000fde0000000000 */
[----:B------:R-:W-:-:S06]  /*d4d0*/  NOP ;  /* 0x0000000000007918 */ /* 0x000fcc0000000000 */
[----:B------:R-:W-:Y:S03]  /*d4e0*/  HGMMA.64x256x16.F32 R24, R152, gdesc[UR4].tnspB, R24, gsb0 ;  /* 0x43e0000498187df0 */ /* 0x000fe60008000818 */
[----:B------:R-:W-:Y:S02]  /*d4f0*/  WARPGROUP.DEPBAR.LE gsb0, 0x0 ;  /* 0x00008000000079c5 */ /* 0x000fe40000010000 */
[----:B------:R1:W-:Y:S06]  /*d500*/  MEMBAR.ALL.CTA ;  /* 0x0000000000007992 */ /* 0x0003ec0000008000 */
[----:B-1----:R-:W1:Y:S01]  /*d510*/  FENCE.VIEW.ASYNC.S ;  /* 0x00000000000073c6 */ /* 0x002e620000000000 */
[----:B0-----:R-:W-:-:S02]  /*d520*/  IMAD R154, R189, 0x40, R6 ;  /* 0x00000040bd9a7824 */ /* 0x001fc400078e0206 */
[----:B------:R-:W-:Y:S02]  /*d530*/  FADD.FTZ R6, R200, R199 ;  /* 0x000000c7c8067221 */ /* 0x000fe40000010000 */
[----:B------:R-:W-:Y:S01]  /*d540*/  VIADD R152, R154, UR4 ;  /* 0x000000049a987c36 */ /* 0x000fe20008000000 */
[----:B-1----:R-:W-:Y:S01]  /*d550*/  NOP ;  /* 0x0000000000007918 */ /* 0x002fe20000000000 */
        /* <DEDUP_REMOVED lines=16> */
.L_x_2802:
[----:B------:R-:W-:-:S06]  /*d660*/  UISETP.NE.AND UP0, UPT, UR5, 0x1, UPT ;  /* 0x000000010500788c */ /* 0x000fcc000bf05270 */
[----:B------:R-:W-:-:S05]  /*d670*/  PLOP3.LUT P2, PT, PT, PT, UP0, 0x80, 0x0 ;  /* 0x000000000000781c */ /* 0x000fca0003f4f008 */
[----:B------:R-:W-:-:S08]  /*d680*/  @UP0 ULDC.64 UR6, c[0x0][0xae0] ;  /* 0x0002b80000060ab9 */ /* 0x000fd00000000a00 */
[----:B------:R-:W-:-:S05]  /*d690*/  @P2 IMAD.HI.U32 R154, R153, UR6, RZ ;  /* 0x00000006999a2c27 */ /* 0x000fca000f8e00ff */
[----:B------:R-:W-:-:S07]  /*d6a0*/  @P2 SHF.R.U32.HI R153, RZ, UR7, R154 ;  /* 0x00000007ff992c19 */ /* 0x000fce000801169a */
.L_x_2803:
[----:B------:R-:W-:Y:S05]  /*d6b0*/  BSYNC B0 ;  /* 0x0000000000007941 */ /* 0x000fea0003800000 */
.L_x_2801:
[----:B------:R-:W-:-:S04]  /*d6c0*/  IMAD.U32 R154, RZ, RZ, UR5 ;  /* 0x00000005ff9a7e24 */ /* 0x000fc8000f8e00ff */
[----:B------:R-:W-:-:S05]  /*d6d0*/  IMAD R153, R153, R154, UR5 ;  /* 0x0000000599997e24 */ /* 0x000fca000f8e029a */
[----:B------:R-:W-:-:S07]  /*d6e0*/  VIMNMX R152, R152, R153, PT ;  /* 0x0000009998987248 */ /* 0x000fce0003fe0100 */
.L_x_2800:
[----:B------:R-:W-:Y:S01]  /*d6f0*/  SHF.R.S32.HI R153, RZ, 0x1f, R152 ;  /* 0x0000001fff997819 */ /* 0x000fe20000011498 */
[----:B------:R-:W-:Y:S01]  /*d700*/  ULDC UR38, c[0x0][0xadc] ;  /* 0x0002b70000267ab9 */ /* 0x000fe20000000800 */
[----:B------:R-:W-:Y:S01]  /*d710*/  ULDC UR41, c[0x0][0xadc] ;  /* 0x0002b70000297ab9 */ /* 0x000fe20000000800 */
[----:B------:R-:W-:Y:S01]  /*d720*/  ULDC UR42, c[0x0][0xad4] ;  /* 0x0002b500002a7ab9 */ /* 0x000fe20000000800 */
[----:B------:R-:W-:Y:S01]  /*d730*/  LEA.HI R153, R153, R152, RZ, 0x6 ;  /* 0x0000009899997211 */ /* 0x000fe200078f30ff */
[----:B------:R-:W-:Y:S01]  /*d740*/  ULDC UR44, c[0x0][0xad4] ;  /* 0x0002b500002c7ab9 */ /* 0x000fe20000000800 */
[----:B------:R-:W-:Y:S01]  /*d750*/  ULDC UR37, c[0x0][0xa80] ;  /* 0x0002a00000257ab9 */ /* 0x000fe20000000800 */
[----:B------:R-:W-:Y:S01]  /*d760*/  ULDC UR40, c[0x0][0xa80] ;  /* 0x0002a00000287ab9 */ /* 0x000fe20000000800 */
[----:B------:R-:W-:Y:S01]  /*d770*/  SHF.R.S32.HI R153, RZ, 0x6, R153 ;  /* 0x00000006ff997819 */ /* 0x000fe20000011499 */
[----:B------:R-:W-:Y:S01]  /*d780*/  ULDC UR39, c[0x0][0xa80] ;  /* 0x0002a00000277ab9 */ /* 0x000fe20000000800 */
[----:B------:R-:W-:Y:S01]  /*d790*/  ULDC UR43, c[0x0][0xad8] ;  /* 0x0002b600002b7ab9 */ /* 0x000fe20000000800 */
[----:B------:R-:W-:Y:S01]  /*d7a0*/  ULDC UR45, c[0x0][0xad8] ;  /* 0x0002b600002d7ab9 */ /* 0x000fe20000000800 */
[----:B------:R-:W-:Y:S01]  /*d7b0*/  VIMNMX R210, R212, R153, !PT ;  /* 0x00000099d4d27248 */ /* 0x000fe20007fe0100 */
[----:B------:R-:W-:Y:S03]  /*d7c0*/  BSSY B1, `(.L_x_2804) ;  /* 0x00003d5000017945 */ /* 0x000fe60003800000 */
[----:B------:R-:W-:-:S13]  /*d7d0*/  ISETP.GE.AND P2, PT, R20, R210, PT ;  /* 0x000000d21400720c */ /* 0x000fda0003f46270 */
[----:B------:R-:W-:Y:S05]  /*d7e0*/  @!P2 BRA `(.L_x_2805) ;  /* 0x0000003c0048a947 */ /* 0x000fea0003800000 */
[----:B------:R-:W-:Y:S01]  /*d7f0*/  IADD3 R200, R0, R23, -R184 ;  /* 0x0000001700c87210 */ /* 0x000fe20007ffe8b8 */
[----:B------:R-:W-:Y:S04]  /*d800*/  BSSY B0, `(.L_x_2806) ;  /* 0x00003cc000007945 */ /* 0x000fe80003800000 */
[----:B------:R-:W-:-:S07]  /*d810*/  VIADD R200, R200, 0x8 ;  /* 0x00000008c8c87836 */ /* 0x000fce0000000000 */
.L_x_2825:
[----:B------:R-:W-:-:S05]  /*d820*/  VIADD R201, R19, 0x1 ;  /* 0x0000000113c97836 */ /* 0x000fca0000000000 */
[----:B------:R-:W-:-:S04]  /*d830*/  ISETP.NE.AND P2, PT, R201, 0x2, PT ;  /* 0x00000002c900780c */ /* 0x000fc80003f45270 */
[----:B------:R-:W-:Y:S02]  /*d840*/  SEL R21, RZ, 0x1, P2 ;  /* 0x00000001ff157807 */ /* 0x000fe40001000000 */
[----:B------:R-:W-:Y:S02]  /*d850*/  SEL R201, R201, RZ, P2 ;  /* 0x000000ffc9c97207 */ /* 0x000fe40001000000 */
[----:B------:R-:W-:Y:S01]  /*d860*/  LOP3.LUT R22, R22, R21, RZ, 0x3c, !PT ;  /* 0x0000001516167212 */ /* 0x000fe200078e3cff */
[----:B0-----:R-:W-:Y:S06]  /*d870*/  @!P0 BRA `(.L_x_2807) ;  /* 0x0000000000048947 */ /* 0x001fec0003800000 */
[----:B------:R-:W-:Y:S01]  /*d880*/  BPT.TRAP 0x1 ;  /* 0x000000040000795c */ /* 0x000fe20000300000 */
.L_x_2807:
[----:B------:R-:W-:Y:S01]  /*d890*/  IMAD R199, R201, 0x8, R18 ;  /* 0x00000008c9c77824 */ /* 0x000fe200078e0212 */
[----:B------:R-:W-:-:S04]  /*d8a0*/  SHF.L.U32 R188, R22, 0x1f, RZ ;  /* 0x0000001f16bc7819 */ /* 0x000fc800000006ff */
[----:B------:R0:W1:Y:S01]  /*d8b0*/  SYNCS.PHASECHK.TRANS64.TRYWAIT P2, [R199+URZ+0x38830], R188 ;  /* 0x038830bcc70075a7 */ /* 0x000062000804017f */
[----:B------:R-:W-:Y:S05]  /*d8c0*/  @!P0 BRA `(.L_x_2808) ;  /* 0x0000000000048947 */ /* 0x000fea0003800000 */
[----:B------:R-:W-:Y:S01]  /*d8d0*/  BPT.TRAP 0x1 ;  /* 0x000000040000795c */ /* 0x000fe20000300000 */
.L_x_2808:
[----:B------:R-:W-:Y:S01]  /*d8e0*/  BSSY B2, `(.L_x_2809) ;  /* 0x0000006000027945 */ /* 0x000fe20003800000 */
[----:B------:R-:W-:Y:S02]  /*d8f0*/  IMAD R202, R201, 0x200, R190 ;  /* 0x00000200c9ca7824 */ /* 0x000fe400078e02be */
[----:B------:R-:W-:Y:S01]  /*d900*/  IMAD.MOV.U32 R203, RZ, RZ, 0x40000040 ;  /* 0x40000040ffcb7424 */ /* 0x000fe200078e00ff */
[----:B-1----:R-:W-:Y:S06]  /*d910*/  @P2 BRA `(.L_x_2810) ;  /* 0x0000000000082947 */ /* 0x002fec0003800000 */
[----:B------:R-:W1:Y:S02]  /*d920*/  SYNCS.PHASECHK.TRANS64.TRYWAIT P2, [R199+URZ+0x38830], R188 ;  /* 0x038830bcc70075a7 */ /* 0x000e64000804017f */
[----:B-1----:R-:W-:Y:S05]  /*d930*/  @!P2 BRA `(.L_x_2811) ;  /* 0x000001580094a947 */ /* 0x002fea0003800000 */
.L_x_2810:
[----:B------:R-:W-:Y:S05]  /*d940*/  BSYNC B2 ;  /* 0x0000000000027941 */ /* 0x000fea0003800000 */
.L_x_2809:
[----:B------:R-:W-:Y:S01]  /*d950*/  R2UR UR6, R202 ;  /* 0x00000000ca0672ca */ /* 0x000fe200000e0000 */
[----:B------:R-:W-:Y:S01]  /*d960*/  WARPGROUP.ARRIVE ;  /* 0x00000000000079c5 */ /* 0x000fe20000000000 */
[----:B------:R-:W-:Y:S01]  /*d970*/  R2UR UR7, R203 ;  /* 0x00000000cb0772ca */ /* 0x000fe200000e0000 */
[----:B------:R-:W-:Y:S01]  /*d980*/  IMAD.MOV.U32 R205, RZ, RZ, 0x40000040 ;  /* 0x40000040ffcd7424 */ /* 0x000fe200078e00ff */
[----:B------:R-:W-:Y:S01]  /*d990*/  R2UR UR4, R4 ;  /* 0x00000000040472ca */ /* 0x000fe200000e0000 */
[----:B------:R-:W-:Y:S01]  /*d9a0*/  IMAD.MOV.U32 R203, RZ, RZ, 0x40000040 ;  /* 0x40000040ffcb7424 */ /* 0x000fe200078e00ff */
[----:B------:R-:W-:Y:S02]  /*d9b0*/  R2UR UR5, R5 ;  /* 0x00000000050572ca */ /* 0x000fe400000e0000 */
[----:B------:R-:W-:-:S11]  /*d9c0*/  IADD3 R204, R202, 0x2, RZ ;  /* 0x00000002cacc7810 */ /* 0x000fd60007ffe0ff */
        /* <DEDUP_REMOVED lines=28> */
.L_x_2812:
[----:B------:R2:W3:Y:S01]  /*db90*/  SYNCS.PHASECHK.TRANS64.TRYWAIT P2, [R199+URZ+0x38850], R188 ;  /* 0x038850bcc70075a7 */ /* 0x0004e2000804017f */
[----:B------:R-:W-:Y:S05]  /*dba0*/  @!P0 BRA `(.L_x_2813) ;  /* 0x0000000000048947 */ /* 0x000fea0003800000 */
[----:B------:R-:W-:Y:S01]  /*dbb0*/  BPT.TRAP 0x1 ;  /* 0x000000040000795c */ /* 0x000fe20000300000 */
.L_x_2813:
[----:B------:R-:W-:Y:S04]  /*dbc0*/  BSSY B2, `(.L_x_2814) ;  /* 0x0000004000027945 */ /* 0x000fe80003800000 */
[----:B---3--:R-:W-:Y:S05]  /*dbd0*/  @P2 BRA `(.L_x_2815) ;  /* 0x0000000000082947 */ /* 0x008fea0003800000 */
[----:B------:R-:W3:Y:S02]  /*dbe0*/  SYNCS.PHASECHK.TRANS64.TRYWAIT P2, [R199+URZ+0x38850], R188 ;  /* 0x038850bcc70075a7 */ /* 0x000ee4000804017f */
[----:B---3--:R-:W-:Y:S05]  /*dbf0*/  @!P2 BRA `(.L_x_2816) ;  /* 0x0000015400f8a947 */ /* 0x008fea0003800000 */
.L_x_2815:
[----:B------:R-:W-:Y:S05]  /*dc00*/  BSYNC B2 ;  /* 0x0000000000027941 */ /* 0x000fea0003800000 */
.L_x_2814:
[----:B------:R-:W-:Y:S01]  /*dc10*/  IMAD R202, R201, 0x1000, R191 ;  /* 0x00001000c9ca7824 */ /* 0x000fe200078e02bf */
[----:B------:R-:W-:Y:S01]  /*dc20*/  R2UR UR4, R2 ;  /* 0x00000000020472ca */ /* 0x000fe200000e0000 */
[----:B------:R-:W-:Y:S01]  /*dc30*/  IMAD.MOV.U32 R203, RZ, RZ, 0x40000040 ;  /* 0x40000040ffcb7424 */ /* 0x000fe200078e00ff */
[----:B------:R-:W-:Y:S01]  /*dc40*/  R2UR UR5, R3 ;  /* 0x00000000030572ca */ /* 0x000fe200000e0000 */
[----:B------:R-:W-:Y:S01]  /*dc50*/  WARPGROUP.ARRIVE ;  /* 0x00000000000079c5 */ /* 0x000fe20000000000 */
[----:B------:R-:W-:Y:S01]  /*dc60*/  R2UR UR6, R202 ;  /* 0x00000000ca0672ca */ /* 0x000fe200000e0000 */
[----:B------:R-:W-:Y:S01]  /*dc70*/  VIADD R204, R2, 0x2 ;  /* 0x0000000202cc7836 */ /* 0x000fe20000000000 */
[----:B------:R-:W-:Y:S01]  /*dc80*/  R2UR UR7, R203 ;  /* 0x00000000cb0772ca */ /* 0x000fe200000e0000 */
[----:B------:R-:W-:Y:S02]  /*dc90*/  IMAD.MOV.U32 R205, RZ, RZ, 0x40000040 ;  /* 0x40000040ffcd7424 */ /* 0x000fe400078e00ff */
[----:B------:R-:W4:Y:S01]  /*dca0*/  S2R R21, SR_TID.X ;  /* 0x0000000000157919 */ /* 0x000f220000002100 */
[----:B------:R-:W-:Y:S01]  /*dcb0*/  VIADD R206, R202, 0x800 ;  /* 0x00000800cace7836 */ /* 0x000fe20000000000 */
[----:B------:R-:W-:Y:S01]  /*dcc0*/  UISETP.NE.AND UP0, UPT, UR46, URZ, UPT ;  /* 0x0000003f2e00728c */ /* 0x000fe2000bf05270 */
[----:B------:R-:W-:-:S02]  /*dcd0*/  VIADD R207, R2, 0x800 ;  /* 0x0000080002cf7836 */ /* 0x000fc40000000000 */
[----:B0123--:R-:W-:-:S05]  /*dce0*/  IMAD.MOV.U32 R188, RZ, RZ, 0x4 ;  /* 0x00000004ffbc7424 */ /* 0x00ffca00078e00ff */
        /* <DEDUP_REMOVED lines=8> */
[----:B------:R-:W-:Y:S02]  /*dd70*/  MOV R205, 0x40000040 ;  /* 0x4000004000cd7802 */ /* 0x000fe40000000f00 */
[----:B----4-:R-:W-:-:S06]  /*dd80*/  SHF.R.U32.HI R21, RZ, 0x7, R21 ;  /* 0x00000007ff157819 */ /* 0x010fcc0000011615 */
[----:B------:R-:W0:Y:S02]  /*dd90*/  SHFL.IDX PT, R21, R21, RZ, 0x1f ;  /* 0x00001fff15157589 */ /* 0x000e2400000e0000 */
[----:B0-----:R-:W-:-:S04]  /*dda0*/  ISETP.GT.AND P2, PT, R21, 0x7f, PT ;  /* 0x0000007f1500780c */ /* 0x001fc80003f44270 */
        /* <DEDUP_REMOVED lines=42> */
[----:B------:R-:W-:Y:S02]  /*e050*/  IADD3 R204, R202, 0x202, RZ ;  /* 0x00000202cacc7810 */ /* 0x000fe40007ffe0ff */
[----:B------:R-:W-:Y:S01]  /*e060*/  R2UR UR7, R205 ;  /* 0x00000000cd0772ca */ /* 0x000fe200000e0000 */
[----:B------:R-:W-:Y:S01]  /*e070*/  IMAD.MOV.U32 R205, RZ, RZ, 0x40000040 ;  /* 0x40000040ffcd7424 */ /* 0x000fe200078e00ff */
[----:B------:R-:W-:Y:S01]  /*e080*/  R2UR UR6, R204 ;  /* 0x00000000cc0672ca */ /* 0x000fe200000e0000 */
[----:B------:R-:W-:Y:S01]  /*e090*/  VIADD R204, R2, 0x204 ;  /* 0x0000020402cc7836 */ /* 0x000fe20000000000 */
        /* <DEDUP_REMOVED lines=65> */
[----:B------:R-:W-:Y:S01]  /*e4b0*/  IADD3 R204, R2, 0x600, RZ ;  /* 0x0000060002cc7810 */ /* 0x000fe20007ffe0ff */
        /* <DEDUP_REMOVED lines=73> */
[----:B------:R-:W-:Y:S01]  /*e950*/  R2UR UR6, R204 ;  /* 0x00000000cc0672ca */ /* 0x000fe200000e0000 */
[----:B------:R-:W-:Y:S01]  /*e960*/  IMAD.MOV.U32 R204, RZ, RZ, 0x28 ;  /* 0x00000028ffcc7424 */ /* 0x000fe200078e00ff */
[----:B------:R-:W-:Y:S01]  /*e970*/  R2UR UR7, R205 ;  /* 0x00000000cd0772ca */ /* 0x000fe200000e0000 */
[----:B------:R-:W-:-:S03]  /*e980*/  IMAD.MOV.U32 R205, RZ, RZ, 0xa00 ;  /* 0x00000a00ffcd7424 */ /* 0x000fc600078e00ff */
[----:B------:R-:W-:Y:S02]  /*e990*/  SEL R204, R204, 0x26, P2 ;  /* 0x00000026cccc7807 */ /* 0x000fe40001000000 */
[----:B------:R-:W-:Y:S02]  /*e9a0*/  SEL R205, R205, 0x980, P2 ;  /* 0x00000980cdcd7807 */ /* 0x000fe40001000000 */
[----:B------:R-:W-:Y:S02]  /*e9b0*/  LOP3.LUT R207, R204, 0x6, RZ, 0xc0, !PT ;  /* 0x00000006cccf7812 */ /* 0x000fe400078ec0ff */
[----:B------:R-:W-:-:S04]  /*e9c0*/  LOP3.LUT R205, R205, 0xa00, RZ, 0xc0, !PT ;  /* 0x00000a00cdcd7812 */ /* 0x000fc800078ec0ff */
[CC--:B------:R-:W-:Y:S02]  /*e9d0*/  IADD3 R204, R207.reuse, R205.reuse, R2 ;  /* 0x000000cdcfcc7210 */ /* 0x0c0fe40007ffe002 */
[----:B------:R-:W-:Y:S01]  /*e9e0*/  IADD3 R206, R207, R205, R202 ;  /* 0x000000cdcfce7210 */ /* 0x000fe20007ffe0ca */
[----:B------:R-:W-:Y:S02]  /*e9f0*/  IMAD.MOV.U32 R205, RZ, RZ, 0x40000040 ;  /* 0x40000040ffcd7424 */ /* 0x000fe400078e00ff */
[----:B------:R-:W-:Y:S01]  /*ea00*/  IMAD.MOV.U32 R207, RZ, RZ, 0x40000040 ;  /* 0x40000040ffcf7424 */ /* 0x000fe200078e00ff */
[----:B------:R-:W-:Y:S02]  /*ea10*/  WARPGROUP.DEPBAR.LE gsb0, 0x0 ;  /* 0x00008000000079c5 */ /* 0x000fe40000010000 */
[----:B------:R-:W-:-:S06]  /*ea20*/  WARPGROUP.ARRIVE ;  /* 0x00000000000079c5 */ /* 0x000fcc0000000000 */
[----:B------:R-:W-:Y:S01]  /*ea30*/  HGMMA.64x64x16.F32 R152, gdesc[UR4], R152, gsb0 ;  /* 0x00e00000049879f0 */ /* 0x000fe20008000898 */
[----:B------:R-:W-:Y:S02]  /*ea40*/  R2UR UR4, R204 ;  /* 0x00000000cc0472ca */ /* 0x000fe400000e0000 */
[----:B------:R-:W-:Y:S01]  /*ea50*/  R2UR UR5, R205 ;  /* 0x00000000cd0572ca */ /* 0x000fe200000e0000 */
[----:B------:R-:W-:Y:S01]  /*ea60*/  IMAD.MOV.U32 R205, RZ, RZ, 0x40000040 ;  /* 0x40000040ffcd7424 */ /* 0x000fe200078e00ff */
[----:B------:R-:W-:Y:S01]  /*ea70*/  R2UR UR6, R206 ;  /* 0x00000000ce0672ca */ /* 0x000fe200000e0000 */
[----:B------:R-:W-:Y:S01]  /*ea80*/  VIADD R206, R2, 0xa00 ;  /* 0x00000a0002ce7836 */ /* 0x000fe20000000000 */
[----:B------:R-:W-:Y:S01]  /*ea90*/  R2UR UR7, R207 ;  /* 0x00000000cf0772ca */ /* 0x000fe200000e0000 */
[----:B------:R-:W-:Y:S02]  /*eaa0*/  VIADD R207, R202, 0xa00 ;  /* 0x00000a00cacf7836 */ /* 0x000fe40000000000 */
[----:B------:R-:W-:Y:S01]  /*eab0*/  IMAD.IADD R204, R206, 0x1, R21 ;  /* 0x00000001cecc7824 */ /* 0x000fe200078e0215 */
[----:B------:R-:W-:-:S02]  /*eac0*/  WARPGROUP.DEPBAR.LE gsb0, 0x0 ;  /* 0x00008000000079c5 */ /* 0x000fc40000010000 */
[----:B------:R-:W-:-:S07]  /*ead0*/  WARPGROUP.ARRIVE ;  /* 0x00000000000079c5 */ /* 0x000fce0000000000 */
        /* <DEDUP_REMOVED lines=37> */
[----:B------:R-:W-:Y:S01]  /*ed30*/  IMAD.MOV.U32 R205, RZ, RZ, 0x40000040 ;  /* 0x40000040ffcd7424 */ /* 0x000fe200078e00ff */
[----:B------:R-:W-:Y:S01]  /*ed40*/  MOV R207, 0x40000040 ;  /* 0x4000004000cf7802 */ /* 0x000fe20000000f00 */
        /* <DEDUP_REMOVED lines=69> */
[----:B------:R-:W-:Y:S02]  /*f1a0*/  IMAD.MOV.U32 R205, RZ, RZ, 0x40000040 ;  /* 0x40000040ffcd7424 */ /* 0x000fe400078e00ff */
[----:B------:R-:W-:Y:S01]  /*f1b0*/  IMAD.MOV.U32 R21, RZ, RZ, 0x40 ;  /* 0x00000040ff157424 */ /* 0x000fe200078e00ff */
[----:B------:R-:W-:Y:S01]  /*f1c0*/  R2UR UR4, R204 ;  /* 0x00000000cc0472ca */ /* 0x000fe200000e0000 */
[----:B------:R-:W-:Y:S01]  /*f1d0*/  IMAD.IADD R204, R207, 0x1, R203 ;  /* 0x00000001cfcc7824 */ /* 0x000fe200078e02cb */
[----:B------:R-:W-:Y:S02]  /*f1e0*/  R2UR UR5, R205 ;  /* 0x00000000cd0572ca */ /* 0x000fe400000e0000 */
[----:B------:R-:W-:-:S02]  /*f1f0*/  MOV R205, 0x40000040 ;  /* 0x4000004000cd7802 */ /* 0x000fc40000000f00 */
[----:B------:R-:W-:-:S04]  /*f200*/  SEL R21, R21, 0x3e, P2 ;  /* 0x0000003e15157807 */ /* 0x000fc80001000000 */
[----:B------:R-:W-:Y:S01]  /*f210*/  LOP3.LUT R21, R21, 0x6, RZ, 0xc0, !PT ;  /* 0x0000000615157812 */ /* 0x000fe200078ec0ff */
[----:B------:R-:W-:Y:S02]  /*f220*/  WARPGROUP.DEPBAR.LE gsb0, 0x0 ;  /* 0x00008000000079c5 */ /* 0x000fe40000010000 */
[----:B------:R-:W-:-:S06]  /*f230*/  WARPGROUP.ARRIVE ;  /* 0x00000000000079c5 */ /* 0x000fcc0000000000 */
[----:B------:R-:W-:Y:S01]  /*f240*/  HGMMA.64x64x16.F32 R152, gdesc[UR4], R152, gsb0 ;  /* 0x00e00000049879f0 */ /* 0x000fe20008000898 */
[----:B------:R-:W-:Y:S01]  /*f250*/  R2UR UR4, R204 ;  /* 0x00000000cc0472ca */ /* 0x000fe200000e0000 */
[--C-:B------:R-:W-:Y:S01]  /*f260*/  IMAD.IADD R204, R203, 0x1, R206.reuse ;  /* 0x00000001cbcc7824 */ /* 0x100fe200078e02ce */
[----:B------:R-:W-:Y:S01]  /*f270*/  R2UR UR5, R205 ;  /* 0x00000000cd0572ca */ /* 0x000fe200000e0000 */
[----:B------:R-:W-:Y:S02]  /*f280*/  IMAD.MOV.U32 R205, RZ, RZ, 0x40000040 ;  /* 0x40000040ffcd7424 */ /* 0x000fe400078e00ff */
[----:B------:R-:W-:Y:S01]  /*f290*/  IMAD.IADD R206, R188, 0x1, R206 ;  /* 0x00000001bcce7824 */ /* 0x000fe200078e02ce */
[----:B------:R-:W-:Y:S01]  /*f2a0*/  R2UR UR6, R204 ;  /* 0x00000000cc0672ca */ /* 0x000fe200000e0000 */
[----:B------:R-:W-:Y:S01]  /*f2b0*/  IMAD.IADD R204, R207, 0x1, R188 ;  /* 0x00000001cfcc7824 */ /* 0x000fe200078e02bc */
[----:B------:R-:W-:Y:S01]  /*f2c0*/  R2UR UR7, R205 ;  /* 0x00000000cd0772ca */ /* 0x000fe200000e0000 */
[----:B------:R-:W-:-:S02]  /*f2d0*/  IMAD.MOV.U32 R205, RZ, RZ, 0x40000040 ;  /* 0x40000040ffcd7424 */ /* 0x000fc400078e00ff */
[----:B------:R-:W-:Y:S02]  /*f2e0*/  IMAD.MOV.U32 R207, RZ, RZ, 0x40000040 ;  /* 0x40000040ffcf7424 */ /* 0x000fe400078e00ff */
[----:B------:R-:W-:Y:S02]  /*f2f0*/  IMAD.MOV.U32 R188, RZ, RZ, 0x1000 ;  /* 0x00001000ffbc7424 */ /* 0x000fe400078e00ff */
[----:B------:R-:W-:-:S03]  /*f300*/  IMAD.MOV.U32 R203, RZ, RZ, 0x40000040 ;  /* 0x40000040ffcb7424 */ /* 0x000fc600078e00ff */
[----:B------:R-:W-:Y:S02]  /*f310*/  SEL R188, R188, 0xf80, P2 ;  /* 0x00000f80bcbc7807 */ /* 0x000fe40001000000 */
[----:B------:R-:W-:Y:S02]  /*f320*/  PLOP3.LUT P2, PT, PT, PT, UP0, 0x40, 0x0 ;  /* 0x000000000000781c */ /* 0x000fe40003f4e808 */
[----:B------:R-:W-:-:S04]  /*f330*/  LOP3.LUT R188, R188, 0x1e00, RZ, 0xc0, !PT ;  /* 0x00001e00bcbc7812 */ /* 0x000fc800078ec0ff */
[----:B------:R-:W-:Y:S01]  /*f340*/  IADD3 R202, R21, R188, R202 ;  /* 0x000000bc15ca7210 */ /* 0x000fe20007ffe0ca */
[----:B------:R-:W-:Y:S02]  /*f350*/  WARPGROUP.DEPBAR.LE gsb0, 0x0 ;  /* 0x00008000000079c5 */ /* 0x000fe40000010000 */
[----:B------:R-:W-:-:S06]  /*f360*/  WARPGROUP.ARRIVE ;  /* 0x00000000000079c5 */ /* 0x000fcc0000000000 */
[----:B------:R-:W-:Y:S01]  /*f370*/  HGMMA.64x64x16.F32 R152, gdesc[UR4], R152, gsb0 ;  /* 0x00e00000049879f0 */ /* 0x000fe20008000898 */
[----:B------:R-:W-:Y:S02]  /*f380*/  R2UR UR4, R204 ;  /* 0x00000000cc0472ca */ /* 0x000fe400000e0000 */
[----:B------:R-:W-:Y:S01]  /*f390*/  R2UR UR5, R205 ;  /* 0x00000000cd0572ca */ /* 0x000fe200000e0000 */
[----:B------:R-:W-:Y:S01]  /*f3a0*/  IMAD.MOV.U32 R205, RZ, RZ, 0x40000040 ;  /* 0x40000040ffcd7424 */ /* 0x000fe200078e00ff */
[----:B------:R-:W-:Y:S02]  /*f3b0*/  R2UR UR6, R206 ;  /* 0x00000000ce0672ca */ /* 0x000fe400000e0000 */
[----:B------:R-:W-:Y:S02]  /*f3c0*/  R2UR UR7, R207 ;  /* 0x00000000cf0772ca */ /* 0x000fe400000e0000 */
[----:B------:R-:W-:Y:S01]  /*f3d0*/  IADD3 R204, R21, R188, R2 ;  /* 0x000000bc15cc7210 */ /* 0x000fe20007ffe002 */
[----:B------:R-:W-:Y:S01]  /*f3e0*/  @!P1 VIADD R21, R199, 0x38840 ;  /* 0x00038840c7159836 */ /* 0x000fe20000000000 */
[----:B------:R-:W-:-:S04]  /*f3f0*/  MOV R188, UR42 ;  /* 0x0000002a00bc7c02 */ /* 0x000fc80008000f00 */
[----:B------:R-:W-:Y:S02]  /*f400*/  @!P1 PRMT R21, RZ, 0x654, R21 ;  /* 0x00000654ff159816 */ /* 0x000fe40000000015 */
[----:B------:R-:W-:Y:S01]  /*f410*/  LOP3.LUT R207, RZ, R188, RZ, 0x33, !PT ;  /* 0x000000bcffcf7212 */ /* 0x000fe200078e33ff */
        /* <DEDUP_REMOVED lines=11> */
[----:B------:R0:W-:Y:S02]  /*f4d0*/  @!P1 SYNCS.ARRIVE.TRANS64.RED.A1T0 RZ, [R21+URZ], RZ ;  /* 0x000000ff15ff99a7 */ /* 0x0001e4000810043f */
[----:B0-----:R-:W-:-:S05]  /*f4e0*/  IMAD.SHL.U32 R21, R20, 0x40, RZ ;  /* 0x0000004014157824 */ /* 0x001fca00078e00ff */
[----:B------:R-:W-:-:S04]  /*f4f0*/  IADD3 R202, R23, 0x1, -R21 ;  /* 0x0000000117ca7810 */ /* 0x000fc80007ffe815 */
[----:B------:R-:W-:-:S05]  /*f500*/  IADD3 R202, -R185, R202, -R184 ;  /* 0x000000cab9ca7210 */ /* 0x000fca0007ffe9b8 */
[----:B------:R-:W-:Y:S02]  /*f510*/  IMAD.IADD R207, R207, 0x1, R202 ;  /* 0x00000001cfcf7824 */ /* 0x000fe400078e02ca */
[----:B------:R-:W-:Y:S02]  /*f520*/  VIADD R206, R202, UR45 ;  /* 0x0000002dcace7c36 */ /* 0x000fe40008000000 */
[C---:B------:R-:W-:Y:S02]  /*f530*/  IMAD.IADD R204, R0.reuse, 0x1, R207 ;  /* 0x0000000100cc7824 */ /* 0x040fe400078e02cf */
[----:B------:R-:W-:Y:S01]  /*f540*/  IMAD.IADD R205, R0, 0x1, R206 ;  /* 0x0000000100cd7824 */ /* 0x000fe200078e02ce */
[----:B------:R-:W-:Y:S06]  /*f550*/  @P2 BRA `(.L_x_2817) ;  /* 0x0000000000582947 */ /* 0x000fec0003800000 */
[----:B------:R-:W-:Y:S01]  /*f560*/  IADD3 R223, R0, R23, -R184 ;  /* 0x0000001700df7210 */ /* 0x000fe20007ffe8b8 */
[----:B------:R-:W-:Y:S03]  /*f570*/  BSSY B2, `(.L_x_2818) ;  /* 0x0000010000027945 */ /* 0x000fe60003800000 */
[----:B------:R-:W-:-:S13]  /*f580*/  ISETP.GT.AND P2, PT, R223, -0x1, PT ;  /* 0xffffffffdf00780c */ /* 0x000fda0003f44270 */
[----:B------:R-:W-:Y:S05]  /*f590*/  @P2 BRA `(.L_x_2819) ;  /* 0x0000000000202947 */ /* 0x000fea0003800000 */
[----:B------:R-:W-:Y:S01]  /*f5a0*/  IMAD.U32 R222, RZ, RZ, UR41 ;  /* 0x00000029ffde7e24 */ /* 0x000fe2000f8e00ff */
[----:B------:R-:W-:-:S04]  /*f5b0*/  LOP3.LUT R223, RZ, R223, RZ, 0x33, !PT ;  /* 0x000000dfffdf7212 */ /* 0x000fc800078e33ff */
[----:B------:R-:W-:-:S13]  /*f5c0*/  ISETP.NE.AND P2, PT, R222, 0x1, PT ;  /* 0x00000001de00780c */ /* 0x000fda0003f45270 */
[----:B------:R-:W0:Y:S02]  /*f5d0*/  @P2 LDC.64 R202, c[0x0][0xae0] ;  /* 0x0002b800ffca2b82 */ /* 0x000e240000000a00 */
[----:B0-----:R-:W-:-:S05]  /*f5e0*/  @P2 IMAD.HI.U32 R202, R223, R202, RZ ;  /* 0x000000cadfca2227 */ /* 0x001fca00078e00ff */
[----:B------:R-:W-:-:S04]  /*f5f0*/  @P2 SHF.R.U32.HI R223, RZ, R203, R202 ;  /* 0x000000cbffdf2219 */ /* 0x000fc800000116ca */
[----:B------:R-:W-:Y:S01]  /*f600*/  LOP3.LUT R223, RZ, R223, RZ, 0x33, !PT ;  /* 0x000000dfffdf7212 */ /* 0x000fe200078e33ff */
[----:B------:R-:W-:Y:S06]  /*f610*/  BRA `(.L_x_2820) ;  /* 0x0000000000147947 */ /* 0x000fec0003800000 */
.L_x_2819:
[----:B------:R-:W-:-:S05]  /*f620*/  IMAD.U32 R222, RZ, RZ, UR41 ;  /* 0x00000029ffde7e24 */ /* 0x000fca000f8e00ff */
[----:B------:R-:W-:-:S13]  /*f630*/  ISETP.NE.AND P2, PT, R222, 0x1, PT ;  /* 0x00000001de00780c */ /* 0x000fda0003f45270 */
[----:B------:R-:W0:Y:S02]  /*f640*/  @P2 LDC.64 R202, c[0x0][0xae0] ;  /* 0x0002b800ffca2b82 */ /* 0x000e240000000a00 */
[----:B0-----:R-:W-:-:S05]  /*f650*/  @P2 IMAD.HI.U32 R202, R223, R202, RZ ;  /* 0x000000cadfca2227 */ /* 0x001fca00078e00ff */
[----:B------:R-:W-:-:S07]  /*f660*/  @P2 SHF.R.U32.HI R223, RZ, R203, R202 ;  /* 0x000000cbffdf2219 */ /* 0x000fce00000116ca */
.L_x_2820:
[----:B------:R-:W-:Y:S05]  /*f670*/  BSYNC B2 ;  /* 0x0000000000027941 */ /* 0x000fea0003800000 */
.L_x_2818:
[----:B------:R-:W-:-:S04]  /*f680*/  IMAD R202, R223, R222, -R21 ;  /* 0x000000dedfca7224 */ /* 0x000fc800078e0a15 */
[----:B------:R-:W-:-:S05]  /*f690*/  IMAD.IADD R203, R202, 0x1, -R185 ;  /* 0x00000001cacb7824 */ /* 0x000fca00078e0ab9 */
[----:B------:R-:W-:Y:S02]  /*f6a0*/  VIADDMNMX R205, R203, R222, R205, PT ;  /* 0x000000decbcd7246 */ /* 0x000fe400038001cd */
[----:B------:R-:W-:-:S07]  /*f6b0*/  VIMNMX R204, R204, R203, !PT ;  /* 0x000000cbcccc7248 */ /* 0x000fce0007fe0100 */
.L_x_2817:
[----:B------:R-:W-:Y:S01]  /*f6c0*/  ISETP.GT.AND P2, PT, R20, -0x1, PT ;  /* 0xffffffff1400780c */ /* 0x000fe20003f44270 */
[----:B------:R-:W-:Y:S01]  /*f6d0*/  UISETP.NE.AND UP0, UPT, UR46, URZ, UPT ;  /* 0x0000003f2e00728c */ /* 0x000fe2000bf05270 */
[----:B------:R-:W-:Y:S02]  /*f6e0*/  IADD3 R206, R206, 0x8, R0 ;  /* 0x00000008cece7810 */ /* 0x000fe40007ffe000 */
[C---:B------:R-:W-:Y:S02]  /*f6f0*/  ISETP.GT.AND P5, PT, R204.reuse, RZ, P2 ;  /* 0x000000ffcc00720c */ /* 0x040fe400017a4270 */
[C---:B------:R-:W-:Y:S02]  /*f700*/  ISETP.GT.AND P4, PT, R204.reuse, 0x1, P2 ;  /* 0x00000001cc00780c */ /* 0x040fe40001784270 */
        /* <DEDUP_REMOVED lines=53> */
[----:B------:R-:W-:-:S04]  /*fa60*/  IADD3 R169, R0, R23, -R184 ;  /* 0x0000001700a97210 */ /* 0x000fc80007ffe8b8 */
[----:B------:R-:W-:Y:S01]  /*fa70*/  ISETP.NE.AND P3, PT, R168, 0x1, PT ;  /* 0x00000001a800780c */ /* 0x000fe20003f65270 */
[----:B------:R-:W-:-:S05]  /*fa80*/  VIADD R169, R169, 0x8 ;  /* 0x00000008a9a97836 */ /* 0x000fca0000000000 */
[----:B------:R-:W-:-:S07]  /*fa90*/  LOP3.LUT R169, RZ, R169, RZ, 0x33, !PT ;  /* 0x000000a9ffa97212 */ /* 0x000fce00078e33ff */
[----:B------:R-:W0:Y:S02]  /*faa0*/  @P3 LDC.64 R152, c[0x0][0xae0] ;  /* 0x0002b800ff983b82 */ /* 0x000e240000000a00 */
[----:B0-----:R-:W-:-:S05]  /*fab0*/  @P3 IMAD.HI.U32 R152, R169, R152, RZ ;  /* 0x00000098a9983227 */ /* 0x001fca00078e00ff */
[----:B------:R-:W-:-:S04]  /*fac0*/  @P3 SHF.R.U32.HI R169, RZ, R153, R152 ;  /* 0x00000099ffa93219 */ /* 0x000fc80000011698 */
[----:B------:R-:W-:Y:S01]  /*fad0*/  LOP3.LUT R152, RZ, R169, RZ, 0x33, !PT ;  /* 0x000000a9ff987212 */ /* 0x000fe200078e33ff */
[----:B------:R-:W-:Y:S06]  /*fae0*/  BRA `(.L_x_2824) ;  /* 0x0000000000187947 */ /* 0x000fec0003800000 */
.L_x_2823:
[----:B------:R-:W-:-:S05]  /*faf0*/  IMAD.U32 R168, RZ, RZ, UR41 ;  /* 0x00000029ffa87e24 */ /* 0x000fca000f8e00ff */
[----:B------:R-:W-:-:S13]  /*fb00*/  ISETP.NE.AND P3, PT, R168, 0x1, PT ;  /* 0x00000001a800780c */ /* 0x000fda0003f65270 */
[----:B------:R-:W0:Y:S02]  /*fb10*/  @P3 LDC.64 R152, c[0x0][0xae0] ;  /* 0x0002b800ff983b82 */ /* 0x000e240000000a00 */
[----:B0-----:R-:W-:-:S04]  /*fb20*/  @P3 IMAD.HI.U32 R204, R200, R152, RZ ;  /* 0x00000098c8cc3227 */ /* 0x001fc800078e00ff */
[----:B------:R-:W-:Y:S01]  /*fb30*/  IMAD.MOV.U32 R152, RZ, RZ, R200 ;  /* 0x000000ffff987224 */ /* 0x000fe200078e00c8 */
[----:B------:R-:W-:-:S07]  /*fb40*/  @P3 SHF.R.U32.HI R152, RZ, R153, R204 ;  /* 0x00000099ff983219 */ /* 0x000fce00000116cc */
.L_x_2824:
[----:B------:R-:W-:Y:S05]  /*fb50*/  BSYNC B2 ;  /* 0x0000000000027941 */ /* 0x000fea0003800000 */
.L_x_2822:
[----:B------:R-:W-:-:S04]  /*fb60*/  IMAD R152, R152, R168, -R21 ;  /* 0x000000a898987224 */ /* 0x000fc800078e0a15 */
[----:B------:R-:W-:-:S05]  /*fb70*/  IMAD.IADD R21, R152, 0x1, -R185 ;  /* 0x0000000198157824 */ /* 0x000fca00078e0ab9 */
[----:B------:R-:W-:Y:S02]  /*fb80*/  VIADDMNMX R206, R21, R168, R206, PT ;  /* 0x000000a815ce7246 */ /* 0x000fe400038001ce */
[----:B------:R-:W-:-:S07]  /*fb90*/  VIMNMX R207, R207, R21, !PT ;  /* 0x00000015cfcf7248 */ /* 0x000fce0007fe0100 */
.L_x_2821:
[----:B------:R-:W-:Y:S01]  /*fba0*/  FMNMX.FTZ R152, R202, R14, !PT ;  /* 0x0000000eca987209 */ /* 0x000fe20007810000 */
[----:B------:R-:W-:Y:S01]  /*fbb0*/  IMAD.MOV.U32 R169, RZ, RZ, 0x40000040 ;  /* 0x40000040ffa97424 */ /* 0x000fe200078e00ff */
[----:B------:R-:W-:Y:S01]  /*fbc0*/  ISETP.GT.AND P4, PT, R207, 0x9, P2 ;  /* 0x00000009cf00780c */ /* 0x000fe20001784270 */
[----:B------:R-:W-:Y:S01]  /*fbd0*/  @!P1 VIADD R199, R199, 0x38860 ;  /* 0x00038860c7c79836 */ /* 0x000fe20000000000 */
[----:B------:R-:W-:Y:S02]  /*fbe0*/  FMNMX.FTZ R21, R203, R152, !PT ;  /* 0x00000098cb157209 */ /* 0x000fe40007810000 */
[C---:B------:R-:W-:Y:S02]  /*fbf0*/  ISETP.GT.AND P6, PT, R207.reuse, 0x8, P2 ;  /* 0x00000008cf00780c */ /* 0x040fe400017c4270 */
        /* <DEDUP_REMOVED lines=23> */
[----:B------:R-:W-:Y:S02]  /*fd70*/  R2UR UR7, R169 ;  /* 0x00000000a90772ca */ /* 0x000fe400000e0000 */
[----:B------:R-:W-:Y:S02]  /*fd80*/  FMNMX.FTZ R152, R180, R21, !PT ;  /* 0x00000015b4987209 */ /* 0x000fe40007810000 */
[----:B------:R-:W-:-:S02]  /*fd90*/  ISETP.LT.OR P6, PT, R206, 0x19, P6 ;  /* 0x00000019ce00780c */ /* 0x000fc400037c1670 */
[----:B------:R-:W-:Y:S02]  /*fda0*/  FMNMX.FTZ R152, R181, R152, !PT ;  /* 0x00000098b5987209 */ /* 0x000fe40007810000 */
[----:B------:R-:W-:Y:S02]  /*fdb0*/  ISETP.LT.OR P5, PT, R206, 0x21, P5 ;  /* 0x00000021ce00780c */ /* 0x000fe40002fa1670 */
[----:B------:R-:W-:Y:S01]  /*fdc0*/  FSEL R167, R167, -INF , !P4 ;  /* 0xff800000a7a77808 */ /* 0x000fe20006000000 */
[----:B------:R-:W0:Y:S01]  /*fdd0*/  SHFL.BFLY PT, R21, R152, 0x2, 0x1f ;  /* 0x0c401f0098157f89 */ /* 0x000e2200000e0000 */
[C---:B------:R-:W-:Y:S02]  /*fde0*/  ISETP.GT.AND P4, PT, R207.reuse, RZ, P2 ;  /* 0x000000ffcf00720c */ /* 0x040fe40001784270 */
[----:B------:R-:W-:Y:S02]  /*fdf0*/  FSEL R166, R166, -INF , !P6 ;  /* 0xff800000a6a67808 */ /* 0x000fe40007000000 */
[----:B------:R-:W-:-:S02]  /*fe00*/  ISETP.GT.AND P6, PT, R207, 0x28, P2 ;  /* 0x00000028cf00780c */ /* 0x000fc400017c4270 */
[----:B------:R-:W-:Y:S02]  /*fe10*/  ISETP.GT.AND P3, PT, R207, 0x1, P2 ;  /* 0x00000001cf00780c */ /* 0x000fe40001764270 */
[C---:B------:R-:W-:Y:S02]  /*fe20*/  ISETP.LT.OR P4, PT, R206.reuse, 0x1, P4 ;  /* 0x00000001ce00780c */ /* 0x040fe40002781670 */
[C---:B------:R-:W-:Y:S02]  /*fe30*/  ISETP.LT.OR P6, PT, R206.reuse, 0x29, P6 ;  /* 0x00000029ce00780c */ /* 0x040fe400037c1670 */
[----:B------:R-:W-:Y:S02]  /*fe40*/  ISETP.LT.OR P3, PT, R206, 0x2, P3 ;  /* 0x00000002ce00780c */ /* 0x000fe40001f61670 */
[----:B------:R-:W-:Y:S02]  /*fe50*/  FSEL R154, R154, -INF , !P4 ;  /* 0xff8000009a9a7808 */ /* 0x000fe40006000000 */
[----:B------:R-:W-:-:S02]  /*fe60*/  FSEL R204, R174, -INF , !P6 ;  /* 0xff800000aecc7808 */ /* 0x000fc40007000000 */
[----:B------:R-:W-:Y:S02]  /*fe70*/  FSEL R155, R155, -INF , !P3 ;  /* 0xff8000009b9b7808 */ /* 0x000fe40005800000 */
[----:B------:R-:W-:Y:S02]  /*fe80*/  FMNMX.FTZ R174, R154, R15, !PT ;  /* 0x0000000f9aae7209 */ /* 0x000fe40007810000 */
[----:B------:R-:W-:Y:S02]  /*fe90*/  ISETP.GT.AND P3, PT, R207, 0x11, P2 ;  /* 0x00000011cf00780c */ /* 0x000fe40001764270 */
[----:B0-----:R-:W-:Y:S02]  /*fea0*/  FMNMX.FTZ R169, R152, R21, !PT ;  /* 0x0000001598a97209 */ /* 0x001fe40007810000 */
[----:B------:R-:W-:Y:S02]  /*feb0*/  FSEL R152, R170, -INF , !P5 ;  /* 0xff800000aa987808 */ /* 0x000fe40006800000 */
[----:B------:R-:W-:Y:S01]  /*fec0*/  FMNMX.FTZ R21, R155, R174, !PT ;  /* 0x000000ae9b157209 */ /* 0x000fe20007810000 */
[----:B------:R-:W0:Y:S01]  /*fed0*/  SHFL.BFLY PT, R170, R169, 0x1, 0x1f ;  /* 0x0c201f00a9aa7f89 */ /* 0x000e2200000e0000 */
[----:B------:R-:W-:-:S02]  /*fee0*/  ISETP.LT.OR P3, PT, R206, 0x12, P3 ;  /* 0x00000012ce00780c */ /* 0x000fc40001f61670 */
[----:B------:R-:W-:Y:S02]  /*fef0*/  FMNMX.FTZ R174, R158, R21, !PT ;  /* 0x000000159eae7209 */ /* 0x000fe40007810000 */
[----:B------:R-:W-:Y:S02]  /*ff00*/  FSEL R163, R163, -INF , !P3 ;  /* 0xff800000a3a37808 */ /* 0x000fe40005800000 */
[----:B------:R-:W-:Y:S02]  /*ff10*/  ISETP.GT.AND P3, PT, R207, 0x21, P2 ;  /* 0x00000021cf00780c */ /* 0x000fe40001764270 */
[----:B------:R-:W-:Y:S02]  /*ff20*/  FMNMX.FTZ R21, R159, R174, !PT ;  /* 0x000000ae9f157209 */ /* 0x000fe40007810000 */
[----:B------:R-:W-:Y:S02]  /*ff30*/  ISETP.LT.OR P3, PT, R206, 0x22, P3 ;  /* 0x00000022ce00780c */ /* 0x000fe40001f61670 */
[----:B------:R-:W-:-:S02]  /*ff40*/  ISETP.GT.AND P5, PT, R207, 0x29, P2 ;  /* 0x00000029cf00780c */ /* 0x000fc400017a4270 */
[----:B------:R-:W-:Y:S02]  /*ff50*/  FSEL R153, R171, -INF , !P3 ;  /* 0xff800000ab997808 */ /* 0x000fe40005800000 */
[C---:B------:R-:W-:Y:S02]  /*ff60*/  ISETP.GT.AND P3, PT, R207.reuse, 0x30, P2 ;  /* 0x00000030cf00780c */ /* 0x040fe40001764270 */
[C---:B------:R-:W-:Y:S02]  /*ff70*/  ISETP.LT.OR P5, PT, R206.reuse, 0x2a, P5 ;  /* 0x0000002ace00780c */ /* 0x040fe40002fa1670 */
[----:B------:R-:W-:Y:S02]  /*ff80*/  ISETP.GT.AND P4, PT, R207, 0x31, P2 ;  /* 0x00000031cf00780c */ /* 0x000fe40001784270 */
[----:B------:R-:W-:Y:S02]  /*ff90*/  ISETP.LT.OR P3, PT, R206, 0x31, P3 ;  /* 0x00000031ce00780c */ /* 0x000fe40001f61670 */
[----:B0-----:R-:W-:-:S02]  /*ffa0*/  FMNMX.FTZ R169, R169, R170, !PT ;  /* 0x000000aaa9a97209 */ /* 0x001fc40007810000 */
[----:B------:R-:W-:Y:S01]  /*ffb0*/  FMNMX.FTZ R170, R162, R21, !PT ;  /* 0x00000015a2aa7209 */ /* 0x000fe20007810000 */
[----:B------:R-:W-:Y:S01]  /*ffc0*/  IMAD.U32 R21, RZ, RZ, UR40 ;  /* 0x00000028ff157e24 */ /* 0x000fe2000f8e00ff */
[----:B------:R-:W-:Y:S02]  /*ffd0*/  FSEL R205, R175, -INF , !P5 ;  /* 0xff800000afcd7808 */ /* 0x000fe40006800000 */
[----:B------:R-:W-:Y:S02]  /*ffe0*/  FMNMX.FTZ R171, R163, R170, !PT ;  /* 0x000000aaa3ab7209 */ /* 0x000fe40007810000 */
[C---:B------:R-:W-:Y:S02]  /*fff0*/  ISETP.GT.AND P6, PT, R207.reuse, 0x38, P2 ;  /* 0x00000038cf00780c */ /* 0x040fe400017c4270 */
[----:B------:R-:W-:Y:S02]  /*10000*/  FMNMX.FTZ R170, R166, R171, !PT ;  /* 0x000000aba6aa7209 */ /* 0x000fe40007810000 */
[----:B------:R-:W-:-:S02]  /*10010*/  ISETP.GT.AND P2, PT, R207, 0x39, P2 ;  /* 0x00000039cf00780c */ /* 0x000fc40001744270 */
[----:B------:R-:W-:Y:S02]  /*10020*/  FMNMX.FTZ R171, R167, R170, !PT ;  /* 0x000000aaa7ab7209 */ /* 0x000fe40007810000 */
[----:B------:R-:W-:Y:S02]  /*10030*/  ISETP.LT.OR P4, PT, R206, 0x32, P4 ;  /* 0x00000032ce00780c */ /* 0x000fe40002781670 */
[----:B------:R-:W-:Y:S02]  /*10040*/  FMNMX.FTZ R170, R152, R171, !PT ;  /* 0x000000ab98aa7209 */ /* 0x000fe40007810000 */
[----:B------:R-:W-:Y:S02]  /*10050*/  FSEL R207, R178, -INF , !P3 ;  /* 0xff800000b2cf7808 */ /* 0x000fe40005800000 */
[----:B------:R-:W-:Y:S02]  /*10060*/  FMNMX.FTZ R171, R153, R170, !PT ;  /* 0x000000aa99ab7209 */ /* 0x000fe40007810000 */
[----:B------:R-:W-:-:S02]  /*10070*/  ISETP.LT.OR P6, PT, R206, 0x39, P6 ;  /* 0x00000039ce00780c */ /* 0x000fc400037c1670 */
[----:B------:R-:W-:Y:S02]  /*10080*/  FMNMX.FTZ R170, R204, R171, !PT ;  /* 0x000000abccaa7209 */ /* 0x000fe40007810000 */
[----:B------:R-:W-:Y:S02]  /*10090*/  FSEL R224, R179, -INF , !P4 ;  /* 0xff800000b3e07808 */ /* 0x000fe40006000000 */
[----:B------:R-:W-:Y:S02]  /*100a0*/  FMNMX.FTZ R170, R205, R170, !PT ;  /* 0x000000aacdaa7209 */ /* 0x000fe40007810000 */
[----:B------:R-:W-:Y:S01]  /*100b0*/  ISETP.LT.OR P2, PT, R206, 0x3a, P2 ;  /* 0x0000003ace00780c */ /* 0x000fe20001741670 */
[----:B------:R-:W-:Y:S01]  /*100c0*/  FMUL.FTZ R206, R169, R21 ;  /* 0x00000015a9ce7220 */ /* 0x000fe20000410000 */
[----:B------:R-:W-:Y:S02]  /*100d0*/  FMNMX.FTZ R171, R207, R170, !PT ;  /* 0x000000aacfab7209 */ /* 0x000fe40007810000 */
[----:B------:R-:W-:-:S02]  /*100e0*/  FSEL R182, R182, -INF , !P6 ;  /* 0xff800000b6b67808 */ /* 0x000fc40007000000 */
[----:B------:R-:W-:Y:S02]  /*100f0*/  FMNMX.FTZ R171, R224, R171, !PT ;  /* 0x000000abe0ab7209 */ /* 0x000fe40007810000 */
[----:B------:R-:W-:Y:S02]  /*10100*/  FSEL R226, R183, -INF , !P2 ;  /* 0xff800000b7e27808 */ /* 0x000fe40005000000 */
[----:B------:R-:W-:Y:S02]  /*10110*/  FMNMX.FTZ R171, R182, R171, !PT ;  /* 0x000000abb6ab7209 */ /* 0x000fe40007810000 */
[----:B------:R-:W-:Y:S02]  /*10120*/  FSETP.NEU.FTZ.AND P5, PT, R169, -INF , PT ;  /* 0xff800000a900780b */ /* 0x000fe40003fbd000 */
[----:B------:R-:W-:Y:S02]  /*10130*/  FMNMX.FTZ R178, R226, R171, !PT ;  /* 0x000000abe2b27209 */ /* 0x000fe40007810000 */
[----:B------:R-:W-:-:S02]  /*10140*/  FSEL R206, R206, RZ, P5 ;  /* 0x000000ffcece7208 */ /* 0x000fc40002800000 */
[----:B------:R-:W-:Y:S01]  /*10150*/  LEA R168, R201, R193, 0xc ;  /* 0x000000c1c9a87211 */ /* 0x000fe200078e60ff */
[----:B------:R-:W0:Y:S01]  /*10160*/  SHFL.BFLY PT, R179, R178, 0x2, 0x1f ;  /* 0x0c401f00b2b37f89 */ /* 0x000e2200000e0000 */
[----:B------:R-:W-:Y:S01]  /*10170*/  @!P1 PRMT R199, RZ, 0x654, R199 ;  /* 0x00000654ffc79816 */ /* 0x000fe200000000c7 */
[-CC-:B------:R-:W-:Y:S01]  /*10180*/  FFMA.FTZ R183, R157, R21.reuse, -R206.reuse ;  /* 0x000000159db77223 */ /* 0x180fe200000108ce */
[-CC-:B------:R-:W-:Y:S01]  /*10190*/  FFMA.FTZ R157, R160, R21.reuse, -R206.reuse ;  /* 0x00000015a09d7223 */ /* 0x180fe200000108ce */
[-CC-:B------:R-:W-:Y:S01]  /*101a0*/  FFMA.FTZ R170, R161, R21.reuse, -R206.reuse ;  /* 0x00000015a1aa7223 */ /* 0x180fe200000108ce */
[----:B------:R-:W-:Y:S01]  /*101b0*/  FSEL R161, R169, RZ, P5 ;  /* 0x000000ffa9a17208 */ /* 0x000fe20002800000 */
        /* <DEDUP_REMOVED lines=14> */
[----:B------:R-:W-:-:S02]  /*102a0*/  R2UR UR6, R168 ;  /* 0x00000000a80672ca */ /* 0x000fc400000e0000 */
[----:B0-----:R-:W-:-:S05]  /*102b0*/  FMNMX.FTZ R160, R178, R179, !PT ;  /* 0x000000b3b2a07209 */ /* 0x001fca0007810000 */
[----:B------:R-:W-:Y:S01]  /*102c0*/  MUFU.EX2 R203, R203 ;  /* 0x000000cb00cb7308 */ /* 0x000fe20000000800 */
[----:B------:R-:W0:Y:S07]  /*102d0*/  SHFL.BFLY PT, R179, R160, 0x1, 0x1f ;  /* 0x0c201f00a0b37f89 */ /* 0x000e2e00000e0000 */
[----:B------:R-:W-:Y:S08]  /*102e0*/  MUFU.EX2 R156, R156 ;  /* 0x0000009c009c7308 */ /* 0x000ff00000000800 */
[----:B------:R-:W-:Y:S08]  /*102f0*/  MUFU.EX2 R183, R183 ;  /* 0x000000b700b77308 */ /* 0x000ff00000000800 */
[----:B------:R-:W-:Y:S01]  /*10300*/  MUFU.EX2 R178, R223 ;  /* 0x000000df00b27308 */ /* 0x000fe20000000800 */
[----:B0-----:R-:W-:Y:S01]  /*10310*/  FMNMX.FTZ R179, R160, R179, !PT ;  /* 0x000000b3a0b37209 */ /* 0x001fe20007810000 */
[----:B------:R-:W-:-:S03]  /*10320*/  IMAD.MOV R160, RZ, RZ, -R196 ;  /* 0x000000ffffa07224 */ /* 0x000fc600078e0ac4 */
[C---:B------:R-:W-:Y:S01]  /*10330*/  FSETP.NEU.FTZ.AND P3, PT, R179.reuse, -INF , PT ;  /* 0xff800000b300780b */ /* 0x040fe20003f7d000 */
[-C--:B------:R-:W-:Y:S01]  /*10340*/  FMUL.FTZ R164, R179, R21.reuse ;  /* 0x00000015b3a47220 */ /* 0x080fe20000410000 */
[----:B------:R-:W-:Y:S01]  /*10350*/  ISETP.NE.AND P2, PT, R185, R160, PT ;  /* 0x000000a0b900720c */ /* 0x000fe20003f45270 */
[----:B------:R-:W-:Y:S01]  /*10360*/  FADD.FTZ R160, -R161, R14 ;  /* 0x0000000ea1a07221 */ /* 0x000fe20000010100 */
[----:B------:R-:W-:Y:S01]  /*10370*/  FSEL R206, R179, RZ, P3 ;  /* 0x000000ffb3ce7208 */ /* 0x000fe20001800000 */
[----:B------:R0:W-:Y:S01]  /*10380*/  MUFU.EX2 R14, R181 ;  /* 0x000000b5000e7308 */ /* 0x0001e20000000800 */
[----:B------:R-:W-:Y:S01]  /*10390*/  FSEL R164, R164, RZ, P3 ;  /* 0x000000ffa4a47208 */ /* 0x000fe20001800000 */
[-C--:B------:R-:W-:Y:S02]  /*103a0*/  FMUL.FTZ R160, R160, R21.reuse ;  /* 0x00000015a0a07220 */ /* 0x080fe40000410000 */
[----:B------:R-:W-:Y:S02]  /*103b0*/  FADD.FTZ R206, -R206, R15 ;  /* 0x0000000fcece7221 */ /* 0x000fe40000010100 */
[-CC-:B------:R-:W-:Y:S01]  /*103c0*/  FFMA.FTZ R161, R154, R21.reuse, -R164.reuse ;  /* 0x000000159aa17223 */ /* 0x180fe200000108a4 */
[-CC-:B------:R-:W-:Y:S01]  /*103d0*/  FFMA.FTZ R154, R158, R21.reuse, -R164.reuse ;  /* 0x000000159e9a7223 */ /* 0x180fe200000108a4 */
[----:B------:R-:W1:Y:S01]  /*103e0*/  MUFU.EX2 R160, R160 ;  /* 0x000000a000a07308 */ /* 0x000e620000000800 */
[-C--:B------:R-:W-:Y:S01]  /*103f0*/  FMUL.FTZ R222, R206, R21.reuse ;  /* 0x00000015cede7220 */ /* 0x080fe20000410000 */
[----:B------:R-:W-:Y:S01]  /*10400*/  FFMA.FTZ R206, R155, R21, -R164 ;  /* 0x000000159bce7223 */ /* 0x000fe200000108a4 */
[----:B------:R-:W-:-:S02]  /*10410*/  @!P2 IMAD R15, R19, 0x40, R194 ;  /* 0x00000040130fa824 */ /* 0x000fc400078e02c2 */
[-CC-:B------:R-:W-:Y:S01]  /*10420*/  FFMA.FTZ R19, R162, R21.reuse, -R164.reuse ;  /* 0x00000015a2137223 */ /* 0x180fe200000108a4 */
[-CC-:B0-----:R-:W-:Y:S01]  /*10430*/  FFMA.FTZ R181, R163, R21.reuse, -R164.reuse ;  /* 0x00000015a3b57223 */ /* 0x181fe200000108a4 */
[-C--:B------:R-:W-:Y:S01]  /*10440*/  FFMA.FTZ R165, R159, R21.reuse, -R164 ;  /* 0x000000159fa57223 */ /* 0x080fe200000108a4 */
[----:B------:R-:W-:Y:S01]  /*10450*/  @!P2 IMAD R15, R15, 0x4, R18 ;  /* 0x000000040f0fa824 */ /* 0x000fe200078e0212 */
[----:B------:R-:W0:Y:S01]  /*10460*/  MUFU.EX2 R155, R222 ;  /* 0x000000de009b7308 */ /* 0x000e220000000800 */
[-CC-:B------:R-:W-:Y:S01]  /*10470*/  FFMA.FTZ R204, R204, R21.reuse, -R164.reuse ;  /* 0x00000015cccc7223 */ /* 0x180fe200000108a4 */
[-CC-:B------:R-:W-:Y:S01]  /*10480*/  FFMA.FTZ R205, R205, R21.reuse, -R164.reuse ;  /* 0x00000015cdcd7223 */ /* 0x180fe200000108a4 */
[-CC-:B------:R-:W-:Y:S01]  /*10490*/  FFMA.FTZ R166, R166, R21.reuse, -R164.reuse ;  /* 0x00000015a6a67223 */ /* 0x180fe200000108a4 */
[-CC-:B------:R-:W-:Y:S01]  /*104a0*/  FFMA.FTZ R167, R167, R21.reuse, -R164.reuse ;  /* 0x00000015a7a77223 */ /* 0x180fe200000108a4 */
[-CC-:B------:R-:W-:Y:S01]  /*104b0*/  FFMA.FTZ R162, R152, R21.reuse, -R164.reuse ;  /* 0x0000001598a27223 */ /* 0x180fe200000108a4 */
[-CC-:B------:R-:W-:Y:S01]  /*104c0*/  FFMA.FTZ R153, R153, R21.reuse, -R164.reuse ;  /* 0x0000001599997223 */ /* 0x180fe200000108a4 */
[----:B------:R-:W-:Y:S01]  /*104d0*/  FFMA.FTZ R159, R182, R21, -R164 ;  /* 0x00000015b69f7223 */ /* 0x000fe200000108a4 */
[----:B------:R-:W2:Y:S01]  /*104e0*/  MUFU.EX2 R161, R161 ;  /* 0x000000a100a17308 */ /* 0x000ea20000000800 */
[----:B-1----:R-:W-:Y:S01]  /*104f0*/  FFMA.FTZ R6, R160, R6, R202 ;  /* 0x00000006a0067223 */ /* 0x002fe200000100ca */
[----:B------:R-:W-:Y:S01]  /*10500*/  @!P2 STS [R15+0x38400], R160 ;  /* 0x038400a00f00a388 */ /* 0x000fe20000000800 */
[C---:B------:R-:W-:Y:S01]  /*10510*/  F2FP.F16.F32.PACK_AB R152, R203.reuse, R202 ;  /* 0x000000cacb98723e */ /* 0x040fe200000000ff */
[-C--:B------:R-:W-:Y:S01]  /*10520*/  FMUL.FTZ R24, R24, R160.reuse ;  /* 0x000000a018187220 */ /* 0x080fe20000410000 */
[----:B------:R-:W-:Y:S01]  /*10530*/  FADD.FTZ R223, R203, R6 ;  /* 0x00000006cbdf7221 */ /* 0x000fe20000010000 */
[-C--:B------:R-:W-:Y:S01]  /*10540*/  FMUL.FTZ R25, R25, R160.reuse ;  /* 0x000000a019197220 */ /* 0x080fe20000410000 */
[----:B------:R-:W-:Y:S01]  /*10550*/  FMUL.FTZ R28, R28, R160 ;  /* 0x000000a01c1c7220 */ /* 0x000fe20000410000 */
[----:B------:R1:W3:Y:S01]  /*10560*/  MUFU.EX2 R158, R206 ;  /* 0x000000ce009e7308 */ /* 0x0002e20000000800 */
[----:B0-----:R0:W-:Y:S01]  /*10570*/  @!P2 STS [R15+0x38420], R155 ;  /* 0x0384209b0f00a388 */ /* 0x0011e20000000800 */
[-C--:B------:R-:W-:Y:S01]  /*10580*/  FMUL.FTZ R26, R26, R155.reuse ;  /* 0x0000009b1a1a7220 */ /* 0x080fe20000410000 */
[-C--:B------:R-:W-:Y:S01]  /*10590*/  FMUL.FTZ R27, R27, R155.reuse ;  /* 0x0000009b1b1b7220 */ /* 0x080fe20000410000 */
[-C--:B------:R-:W-:Y:S01]  /*105a0*/  FMUL.FTZ R30, R30, R155.reuse ;  /* 0x0000009b1e1e7220 */ /* 0x080fe20000410000 */
[-C--:B------:R-:W-:Y:S01]  /*105b0*/  FMUL.FTZ R31, R31, R155.reuse ;  /* 0x0000009b1f1f7220 */ /* 0x080fe20000410000 */
[-C--:B------:R-:W-:Y:S01]  /*105c0*/  FMUL.FTZ R34, R34, R155.reuse ;  /* 0x0000009b22227220 */ /* 0x080fe20000410000 */
[----:B------:R-:W-:Y:S01]  /*105d0*/  FMUL.FTZ R35, R35, R155 ;  /* 0x0000009b23237220 */ /* 0x000fe20000410000 */
[----:B------:R4:W-:Y:S01]  /*105e0*/  MUFU.EX2 R163, R154 ;  /* 0x0000009a00a37308 */ /* 0x0009e20000000800 */
[-CC-:B-1----:R-:W-:Y:S01]  /*105f0*/  FFMA.FTZ R206, R207, R21.reuse, -R164.reuse ;  /* 0x00000015cfce7223 */ /* 0x182fe200000108a4 */
[-CC-:B------:R-:W-:Y:S01]  /*10600*/  FFMA.FTZ R207, R224, R21.reuse, -R164.reuse ;  /* 0x00000015e0cf7223 */ /* 0x180fe200000108a4 */
[----:B------:R-:W-:Y:S01]  /*10610*/  FADD.FTZ R224, R156, R223 ;  /* 0x000000df9ce07221 */ /* 0x000fe20000010000 */
[----:B------:R-:W-:Y:S01]  /*10620*/  FFMA.FTZ R164, R226, R21, -R164 ;  /* 0x00000015e2a47223 */ /* 0x000fe200000108a4 */
[----:B--2---:R-:W-:Y:S01]  /*10630*/  FFMA.FTZ R7, R155, R7, R161 ;  /* 0x000000079b077223 */ /* 0x004fe200000100a1 */
[-C--:B------:R-:W-:Y:S01]  /*10640*/  FMUL.FTZ R38, R38, R155.reuse ;  /* 0x0000009b26267220 */ /* 0x080fe20000410000 */
[C---:B------:R-:W-:Y:S01]  /*10650*/  FADD.FTZ R224, R183.reuse, R224 ;  /* 0x000000e0b7e07221 */ /* 0x040fe20000010000 */
[----:B------:R-:W1:Y:S01]  /*10660*/  MUFU.EX2 R157, R157 ;  /* 0x0000009d009d7308 */ /* 0x000e620000000800 */
[----:B----4-:R-:W-:Y:S01]  /*10670*/  F2FP.F16.F32.PACK_AB R154, R183, R156 ;  /* 0x0000009cb79a723e */ /* 0x010fe200000000ff */
        /* <DEDUP_REMOVED lines=14> */
[----:B0-----:R-:W0:Y:S01]  /*10760*/  MUFU.EX2 R15, R165 ;  /* 0x000000a5000f7308 */ /* 0x001e220000000800 */
        /* <DEDUP_REMOVED lines=51> */
[----:B-1----:R-:W-:Y:S01]  /*10aa0*/  FADD.FTZ R224, R157, R224 ;  /* 0x000000e09de07221 */ /* 0x002fe20000010000 */
[----:B--2---:R-:W-:Y:S01]  /*10ab0*/  F2FP.F16.F32.PACK_AB R156, R170, R157 ;  /* 0x0000009daa9c723e */ /* 0x004fe200000000ff */
[-C--:B------:R-:W-:Y:S01]  /*10ac0*/  FMUL.FTZ R29, R29, R160.reuse ;  /* 0x000000a01d1d7220 */ /* 0x080fe20000410000 */
[----:B0-----:R-:W-:Y:S01]  /*10ad0*/  F2FP.F16.F32.PACK_AB R155, R15, R163 ;  /* 0x000000a30f9b723e */ /* 0x001fe200000000ff */
        /* <DEDUP_REMOVED lines=71> */
[----:B------:R-:W-:Y:S01]  /*10f50*/  FADD.FTZ R226, R163, R226 ;  /* 0x000000e2a3e27221 */ /* 0x000fe20000010000 */
[----:B------:R-:W2:Y:S01]  /*10f60*/  MUFU.EX2 R180, R180 ;  /* 0x000000b400b47308 */ /* 0x000ea20000000800 */
[----:B---3--:R-:W-:Y:S01]  /*10f70*/  F2FP.F16.F32.PACK_AB R158, R174, R171 ;  /* 0x000000abae9e723e */ /* 0x008fe200000000ff */
[----:B------:R3:W-:Y:S01]  /*10f80*/  STSM.16.M88.4 [R197+0x36400], R152 ;  /* 0x03640098c5007844 */ /* 0x0007e20000000200 */
[----:B----4-:R-:W-:Y:S01]  /*10f90*/  F2FP.F16.F32.PACK_AB R157, R181, R19 ;  /* 0x00000013b59d723e */ /* 0x010fe200000000ff */
[----:B------:R-:W-:Y:S01]  /*10fa0*/  VIADD R6, R168, 0x80 ;  /* 0x00000080a8067836 */ /* 0x000fe20000000000 */
[----:B0-----:R-:W-:Y:S01]  /*10fb0*/  F2FP.F16.F32.PACK_AB R160, R178, R175 ;  /* 0x000000afb2a0723e */ /* 0x001fe200000000ff */
[----:B------:R-:W-:Y:S01]  /*10fc0*/  IMAD.MOV.U32 R7, RZ, RZ, 0x40000040 ;  /* 0x40000040ff077424 */ /* 0x000fe200078e00ff */
[----:B-1----:R-:W-:Y:S01]  /*10fd0*/  F2FP.F16.F32.PACK_AB R162, R173, R172 ;  /* 0x000000acada2723e */ /* 0x002fe200000000ff */
[----:B------:R-:W-:Y:S01]  /*10fe0*/  MUFU.EX2 R206, R206 ;  /* 0x000000ce00ce7308 */ /* 0x000fe20000000800 */
[----:B-----5:R-:W-:Y:S01]  /*10ff0*/  F2FP.F16.F32.PACK_AB R161, R203, R202 ;  /* 0x000000cacba1723e */ /* 0x020fe200000000ff */
[----:B------:R-:W-:Y:S01]  /*11000*/  FADD.FTZ R226, R15, R226 ;  /* 0x000000e20fe27221 */ /* 0x000fe20000010000 */
[----:B--2---:R-:W-:Y:S01]  /*11010*/  F2FP.F16.F32.PACK_AB R163, R205, R204 ;  /* 0x000000cccda3723e */ /* 0x004fe200000000ff */
[----:B------:R-:W-:Y:S01]  /*11020*/  FADD.FTZ R224, R170, R224 ;  /* 0x000000e0aae07221 */ /* 0x000fe20000010000 */
[----:B------:R-:W-:Y:S01]  /*11030*/  ISETP.GT.AND P2, PT, R20, R210, PT ;  /* 0x000000d21400720c */ /* 0x000fe20003f44270 */
[----:B------:R-:W-:Y:S01]  /*11040*/  FADD.FTZ R226, R19, R226 ;  /* 0x000000e213e27221 */ /* 0x000fe20000010000 */
[----:B------:R-:W-:Y:S01]  /*11050*/  IMAD.MOV.U32 R19, RZ, RZ, R201 ;  /* 0x000000ffff137224 */ /* 0x000fe200078e00c9 */
[----:B------:R-:W0:Y:S01]  /*11060*/  MUFU.EX2 R207, R207 ;  /* 0x000000cf00cf7308 */ /* 0x000e220000000800 */
[----:B------:R-:W-:Y:S01]  /*11070*/  F2FP.F16.F32.PACK_AB R166, R14, R180 ;  /* 0x000000b40ea6723e */ /* 0x000fe200000000ff */
[----:B------:R-:W-:Y:S01]  /*11080*/  FADD.FTZ R181, R181, R226 ;  /* 0x000000e2b5b57221 */ /* 0x000fe20000010000 */
[----:B------:R-:W-:Y:S01]  /*11090*/  FADD.FTZ R171, R171, R224 ;  /* 0x000000e0abab7221 */ /* 0x000fe20000010000 */
[----:B------:R-:W-:-:S03]  /*110a0*/  IMAD.MOV.U32 R15, RZ, RZ, R179 ;  /* 0x000000ffff0f7224 */ /* 0x000fc600078e00b3 */
[----:B------:R-:W-:Y:S01]  /*110b0*/  FADD.FTZ R174, R174, R171 ;  /* 0x000000abaeae7221 */ /* 0x000fe20000010000 */
[----:B------:R1:W-:Y:S03]  /*110c0*/  MUFU.EX2 R222, R159 ;  /* 0x0000009f00de7308 */ /* 0x0003e60000000800 */
[----:B------:R-:W-:-:S04]  /*110d0*/  FADD.FTZ R175, R175, R174 ;  /* 0x000000aeafaf7221 */ /* 0x000fc80000010000 */
[----:B------:R-:W-:Y:S01]  /*110e0*/  FADD.FTZ R175, R178, R175 ;  /* 0x000000afb2af7221 */ /* 0x000fe20000010000 */
[----:B------:R2:W4:Y:S01]  /*110f0*/  MUFU.EX2 R223, R164 ;  /* 0x000000a400df7308 */ /* 0x0005220000000800 */
[----:B-1----:R-:W-:Y:S01]  /*11100*/  F2FP.F16.F32.PACK_AB R159, R183, R182 ;  /* 0x000000b6b79f723e */ /* 0x002fe200000000ff */
[----:B------:R-:W-:Y:S01]  /*11110*/  FADD.FTZ R182, R182, R181 ;  /* 0x000000b5b6b67221 */ /* 0x000fe20000010000 */
[----:B0-----:R-:W-:Y:S01]  /*11120*/  F2FP.F16.F32.PACK_AB R165, R207, R206 ;  /* 0x000000cecfa5723e */ /* 0x001fe200000000ff */
[----:B------:R-:W-:Y:S02]  /*11130*/  FADD.FTZ R172, R172, R175 ;  /* 0x000000afacac7221 */ /* 0x000fe40000010000 */
[----:B------:R0:W-:Y:S01]  /*11140*/  STSM.16.M88.4 [R198], R156 ;  /* 0x0000009cc6007844 */ /* 0x0001e20000000200 */
[----:B------:R-:W-:Y:S01]  /*11150*/  FADD.FTZ R183, R183, R182 ;  /* 0x000000b6b7b77221 */ /* 0x000fe20000010000 */
[----:B------:R-:W-:Y:S01]  /*11160*/  FADD.FTZ R173, R173, R172 ;  /* 0x000000acadad7221 */ /* 0x000fe20000010000 */
[----:B--2---:R-:W-:Y:S01]  /*11170*/  F2FP.F16.F32.PACK_AB R164, R177, R176 ;  /* 0x000000b0b1a4723e */ /* 0x004fe200000000ff */
[----:B------:R0:W-:Y:S01]  /*11180*/  STSM.16.M88.4 [R209], R160 ;  /* 0x000000a0d1007844 */ /* 0x0001e20000000200 */
        /* <DEDUP_REMOVED lines=9> */
[----:B------:R-:W-:-:S04]  /*11220*/  FADD.FTZ R205, R205, R204 ;  /* 0x000000cccdcd7221 */ /* 0x000fc80000010000 */
[----:B------:R-:W-:Y:S01]  /*11230*/  FADD.FTZ R206, R206, R205 ;  /* 0x000000cdcece7221 */ /* 0x000fe20000010000 */
[----:B------:R-:W-:Y:S01]  /*11240*/  HGMMA.64x256x16.F32 R24, R152, gdesc[UR4].tnspB, R24, gsb0 ;  /* 0x43e0000498187df0 */ /* 0x000fe20008000818 */
[----:B------:R-:W-:Y:S01]  /*11250*/  R2UR UR6, R6 ;  /* 0x00000000060672ca */ /* 0x000fe200000e0000 */
[----:B------:R-:W-:Y:S01]  /*11260*/  VIADD R6, R168, 0x100 ;  /* 0x00000100a8067836 */ /* 0x000fe20000000000 */
[----:B------:R-:W-:Y:S01]  /*11270*/  R2UR UR7, R7 ;  /* 0x00000000070772ca */ /* 0x000fe200000e0000 */
[----:B------:R-:W-:Y:S02]  /*11280*/  IMAD.MOV.U32 R7, RZ, RZ, 0x40000040 ;  /* 0x40000040ff077424 */ /* 0x000fe400078e00ff */
[----:B------:R-:W-:-:S04]  /*11290*/  FADD.FTZ R207, R207, R206 ;  /* 0x000000cecfcf7221 */ /* 0x000fc80000010000 */
[----:B------:R-:W-:Y:S01]  /*112a0*/  FADD.FTZ R222, R222, R207 ;  /* 0x000000cfdede7221 */ /* 0x000fe20000010000 */
[----:B------:R-:W-:Y:S02]  /*112b0*/  WARPGROUP.DEPBAR.LE gsb0, 0x0 ;  /* 0x00008000000079c5 */ /* 0x000fe40000010000 */
[----:B------:R-:W-:Y:S01]  /*112c0*/  WARPGROUP.ARRIVE ;  /* 0x00000000000079c5 */ /* 0x000fe20000000000 */
[----:B---3--:R-:W-:-:S14]  /*112d0*/  IADD3 R152, R20, -0x1, RZ ;  /* 0xffffffff14987810 */ /* 0x008fdc0007ffe0ff */
[----:B------:R-:W-:Y:S01]  /*112e0*/  HGMMA.64x256x16.F32 R24, R156, gdesc[UR4].tnspB, R24, gsb0 ;  /* 0x43e000049c187df0 */ /* 0x000fe20008000818 */
[----:B------:R-:W-:Y:S01]  /*112f0*/  R2UR UR6, R6 ;  /* 0x00000000060672ca */ /* 0x000fe200000e0000 */
[----:B------:R-:W-:Y:S01]  /*11300*/  VIADD R6, R168, 0x180 ;  /* 0x00000180a8067836 */ /* 0x000fe20000000000 */
[----:B------:R-:W-:Y:S01]  /*11310*/  R2UR UR7, R7 ;  /* 0x00000000070772ca */ /* 0x000fe200000e0000 */
[----:B------:R-:W-:Y:S02]  /*11320*/  IMAD.MOV.U32 R7, RZ, RZ, 0x40000040 ;  /* 0x40000040ff077424 */ /* 0x000fe400078e00ff */
[----:B------:R-:W-:Y:S01]  /*11330*/  IMAD.MOV.U32 R20, RZ, RZ, R152 ;  /* 0x000000ffff147224 */ /* 0x000fe200078e0098 */
[----:B------:R-:W-:Y:S02]  /*11340*/  WARPGROUP.DEPBAR.LE gsb0, 0x0 ;  /* 0x00008000000079c5 */ /* 0x000fe40000010000 */
[----:B------:R-:W-:-:S15]  /*11350*/  WARPGROUP.ARRIVE ;  /* 0x00000000000079c5 */ /* 0x000fde0000000000 */
[----:B------:R-:W-:-:S04]  /*11360*/  NOP ;  /* 0x0000000000007918 */ /* 0x000fc80000000000 */
[----:B------:R-:W-:Y:S01]  /*11370*/  HGMMA.64x256x16.F32 R24, R160, gdesc[UR4].tnspB, R24, gsb0 ;  /* 0x43e00004a0187df0 */ /* 0x000fe20008000818 */
[----:B------:R-:W-:Y:S01]  /*11380*/  R2UR UR6, R6 ;  /* 0x00000000060672ca */ /* 0x000fe200000e0000 */
[----:B------:R-:W-:Y:S01]  /*11390*/  FADD.FTZ R6, R14, R177 ;  /* 0x000000b10e067221 */ /* 0x000fe20000010000 */
[----:B------:R-:W-:Y:S01]  /*113a0*/  R2UR UR7, R7 ;  /* 0x00000000070772ca */ /* 0x000fe200000e0000 */
[----:B------:R-:W-:Y:S01]  /*113b0*/  FADD.FTZ R7, R223, R222 ;  /* 0x000000dedf077221 */ /* 0x000fe20000010000 */
[----:B------:R-:W-:Y:S01]  /*113c0*/  IMAD.MOV.U32 R14, RZ, RZ, R169 ;  /* 0x000000ffff0e7224 */ /* 0x000fe200078e00a9 */
[----:B------:R-:W-:Y:S02]  /*113d0*/  WARPGROUP.DEPBAR.LE gsb0, 0x0 ;  /* 0x00008000000079c5 */ /* 0x000fe40000010000 */
[----:B------:R-:W-:-:S15]  /*113e0*/  WARPGROUP.ARRIVE ;  /* 0x00000000000079c5 */ /* 0x000fde0000000000 */
[----:B------:R-:W-:-:S05]  /*113f0*/  NOP ;  /* 0x0000000000007918 */ /* 0x000fca0000000000 */
        /* <DEDUP_REMOVED lines=12> */
[----:B------:R-:W-:Y:S05]  /*114c0*/  BSYNC B0 ;  /* 0x0000000000007941 */ /* 0x000fea0003800000 */
.L_x_2806:
[----:B------:R-:W-:Y:S02]  /*114d0*/  IMAD.MOV.U32 R15, RZ, RZ, R179 ;  /* 0x000000ffff0f7224 */ /* 0x000fe400078e00b3 */
[----:B------:R-:W-:Y:S02]  /*114e0*/  IMAD.MOV.U32 R14, RZ, RZ, R169 ;  /* 0x000000ffff0e7224 */ /* 0x000fe400078e00a9 */
[----:B------:R-:W-:Y:S02]  /*114f0*/  IMAD.MOV.U32 R19, RZ, RZ, R201 ;  /* 0x000000ffff137224 */ /* 0x000fe400078e00c9 */
[----:B------:R-:W-:-:S07]  /*11500*/  IMAD.MOV.U32 R20, RZ, RZ, R152 ;  /* 0x000000ffff147224 */ /* 0x000fce00078e0098 */
.L_x_2805:
[----:B------:R-:W-:Y:S05]  /*11510*/  BSYNC B1 ;  /* 0x0000000000017941 */ /* 0x000fea0003800000 */
.L_x_2804:
[----:B------:R-:W1:Y:S01]  /*11520*/  LDC R154, c[0x0][0xadc] ;  /* 0x0002b700ff9a7b82 */ /* 0x000e620000000800 */
[----:B------:R-:W-:-:S05]  /*11530*/  IADD3 R152, R23, 0x40, -R184 ;  /* 0x0000004017987810 */ /* 0x000fca0007ffe8b8 */
[----:B------:R-:W-:-:S04]  /*11540*/  IMAD R153, R189, 0x40, R152 ;  /* 0x00000040bd997824 */ /* 0x000fc800078e0298 */
        /* <DEDUP_REMOVED lines=14> */
.L_x_2828:
[----:B------:R-:W-:-:S13]  /*11630*/  ISETP.NE.AND P2, PT, R154, 0x1, PT ;  /* 0x000000019a00780c */ /* 0x000fda0003f45270 */
[----:B------:R-:W1:Y:S02]  /*11640*/  @P2 LDC.64 R152, c[0x0][0xae0] ;  /* 0x0002b800ff982b82 */ /* 0x000e640000000a00 */
[----:B-1----:R-:W-:-:S05]  /*11650*/  @P2 IMAD.HI.U32 R152, R155, R152, RZ ;  /* 0x000000989b982227 */ /* 0x002fca00078e00ff */
[----:B------:R-:W-:-:S07]  /*11660*/  @P2 SHF.R.U32.HI R155, RZ, R153, R152 ;  /* 0x00000099ff9b2219 */ /* 0x000fce0000011698 */
.L_x_2829:
[----:B------:R-:W-:Y:S05]  /*11670*/  BSYNC B0 ;  /* 0x0000000000007941 */ /* 0x000fea0003800000 */
.L_x_2827:
[----:B------:R-:W-:-:S05]  /*11680*/  IMAD R155, R155, R154, RZ ;  /* 0x0000009a9b9b7224 */ /* 0x000fca00078e02ff */
[----:B------:R-:W-:-:S07]  /*11690*/  VIMNMX R188, R188, R155, !PT ;  /* 0x0000009bbcbc7248 */ /* 0x000fce0007fe0100 */
.L_x_2826:
[----:B------:R-:W-:Y:S01]  /*116a0*/  IADD3 R188, R188, 0x3f, RZ ;  /* 0x0000003fbcbc7810 */ /* 0x000fe20007ffe0ff */
[----:B------:R-:W-:Y:S03]  /*116b0*/  BSSY B1, `(.L_x_2830) ;  /* 0x0000332000017945 */ /* 0x000fe60003800000 */
[----:B------:R-:W-:-:S04]  /*116c0*/  SHF.R.S32.HI R153, RZ, 0x1f, R188 ;  /* 0x0000001fff997819 */ /* 0x000fc800000114bc */
[----:B------:R-:W-:-:S04]  /*116d0*/  LEA.HI R153, R153, R188, RZ, 0x6 ;  /* 0x000000bc99997211 */ /* 0x000fc800078f30ff */
[----:B------:R-:W-:-:S04]  /*116e0*/  SHF.R.S32.HI R153, RZ, 0x6, R153 ;  /* 0x00000006ff997819 */ /* 0x000fc80000011499 */
[----:B------:R-:W-:-:S04]  /*116f0*/  VIMNMX R210, R212, R153, !PT ;  /* 0x00000099d4d27248 */ /* 0x000fc80007fe0100 */
[----:B------:R-:W-:-:S13]  /*11700*/  ISETP.GE.AND P2, PT, R20, R210, PT ;  /* 0x000000d21400720c */ /* 0x000fda0003f46270 */
[----:B------:R-:W-:Y:S05]  /*11710*/  @!P2 BRA `(.L_x_2831) ;  /* 0x0000003000aca947 */ /* 0x000fea0003800000 */
[----:B------:R-:W-:Y:S01]  /*11720*/  BSSY B0, `(.L_x_2832) ;  /* 0x0000329000007945 */ /* 0x000fe20003800000 */
[----:B------:R-:W-:Y:S02]  /*11730*/  IMAD.MOV.U32 R200, RZ, RZ, R15 ;  /* 0x000000ffffc87224 */ /* 0x000fe400078e000f */
[----:B0-----:R-:W-:Y:S02]  /*11740*/  IMAD.MOV.U32 R199, RZ, RZ, R14 ;  /* 0x000000ffffc77224 */ /* 0x001fe400078e000e */
[----:B------:R-:W-:Y:S02]  /*11750*/  IMAD.MOV.U32 R189, RZ, RZ, R20 ;  /* 0x000000ffffbd7224 */ /* 0x000fe400078e0014 */
[----:B------:R-:W-:-:S07]  /*11760*/  IMAD.MOV.U32 R201, RZ, RZ, R19 ;  /* 0x000000ffffc97224 */ /* 0x000fce00078e0013 */
.L_x_2843:
[----:B------:R-:W-:Y:S01]  /*11770*/  VIADD R19, R201, 0x1 ;  /* 0x00000001c9137836 */ /* 0x000fe20000000000 */
[C---:B------:R-:W-:Y:S01]  /*11780*/  ISETP.GT.AND P2, PT, R189.reuse, R210, PT ;  /* 0x000000d2bd00720c */ /* 0x040fe20003f44270 */
[----:B------:R-:W-:-:S03]  /*11790*/  VIADD R189, R189, 0xffffffff ;  /* 0xffffffffbdbd7836 */ /* 0x000fc60000000000 */
[----:B------:R-:W-:-:S04]  /*117a0*/  ISETP.NE.AND P3, PT, R19, 0x2, PT ;  /* 0x000000021300780c */ /* 0x000fc80003f65270 */
[----:B------:R-:W-:Y:S02]  /*117b0*/  SEL R15, RZ, 0x1, P3 ;  /* 0x00000001ff0f7807 */ /* 0x000fe40001800000 */
[----:B------:R-:W-:Y:S02]  /*117c0*/  SEL R19, R19, RZ, P3 ;  /* 0x000000ff13137207 */ /* 0x000fe40001800000 */
[----:B------:R-:W-:Y:S01]  /*117d0*/  LOP3.LUT R22, R22, R15, RZ, 0x3c, !PT ;  /* 0x0000000f16167212 */ /* 0x000fe200078e3cff */
[----:B0-----:R-:W-:Y:S06]  /*117e0*/  @!P0 BRA `(.L_x_2833) ;  /* 0x0000000000048947 */ /* 0x001fec0003800000 */
[----:B------:R-:W-:Y:S01]  /*117f0*/  BPT.TRAP 0x1 ;  /* 0x000000040000795c */ /* 0x000fe20000300000 */
.L_x_2833:
[----:B------:R-:W-:Y:S01]  /*11800*/  IMAD R188, R19, 0x8, R18 ;  /* 0x0000000813bc7824 */ /* 0x000fe200078e0212 */
[----:B------:R-:W-:-:S04]  /*11810*/  SHF.L.U32 R203, R22, 0x1f, RZ ;  /* 0x0000001f16cb7819 */ /* 0x000fc800000006ff */
[----:B------:R0:W1:Y:S01]  /*11820*/  SYNCS.PHASECHK.TRANS64.TRYWAIT P3, [R188+URZ+0x38830], R203 ;  /* 0x038830cbbc0075a7 */ /* 0x000062000806017f */
[----:B------:R-:W-:Y:S05]  /*11830*/  @!P0 BRA `(.L_x_2834) ;  /* 0x0000000000048947 */ /* 0x000fea0003800000 */
[----:B------:R-:W-:Y:S01]  /*11840*/  BPT.TRAP 0x1 ;  /* 0x000000040000795c */ /* 0x000fe20000300000 */
.L_x_2834:
[----:B------:R-:W-:Y:S01]  /*11850*/  BSSY B2, `(.L_x_2835) ;  /* 0x0000006000027945 */ /* 0x000fe20003800000 */
[----:B------:R-:W-:Y:S02]  /*11860*/  IMAD R14, R19, 0x200, R190 ;  /* 0x00000200130e7824 */ /* 0x000fe400078e02be */
[----:B------:R-:W-:Y:S01]  /*11870*/  IMAD.MOV.U32 R15, RZ, RZ, 0x40000040 ;  /* 0x40000040ff0f7424 */ /* 0x000fe200078e00ff */
[----:B-1----:R-:W-:Y:S06]  /*11880*/  @P3 BRA `(.L_x_2836) ;  /* 0x0000000000083947 */ /* 0x002fec0003800000 */
[----:B------:R-:W1:Y:S02]  /*11890*/  SYNCS.PHASECHK.TRANS64.TRYWAIT P3, [R188+URZ+0x38830], R203 ;  /* 0x038830cbbc0075a7 */ /* 0x000e64000806017f */
[----:B-1----:R-:W-:Y:S05]  /*118a0*/  @!P3 BRA `(.L_x_2837) ;  /* 0x0000011800e0b947 */ /* 0x002fea0003800000 */
.L_x_2836:
[----:B------:R-:W-:Y:S05]  /*118b0*/  BSYNC B2 ;  /* 0x0000000000027941 */ /* 0x000fea0003800000 */
.L_x_2835:
        /* <DEDUP_REMOVED lines=36> */
.L_x_2838:
[----:B------:R2:W3:Y:S01]  /*11b00*/  SYNCS.PHASECHK.TRANS64.TRYWAIT P3, [R188+URZ+0x38850], R203 ;  /* 0x038850cbbc0075a7 */ /* 0x0004e2000806017f */
[----:B------:R-:W-:Y:S05]  /*11b10*/  @!P0 BRA `(.L_x_2839) ;  /* 0x0000000000048947 */ /* 0x000fea0003800000 */
[----:B------:R-:W-:Y:S01]  /*11b20*/  BPT.TRAP 0x1 ;  /* 0x000000040000795c */ /* 0x000fe20000300000 */
.L_x_2839:
[----:B------:R-:W-:Y:S04]  /*11b30*/  BSSY B2, `(.L_x_2840) ;  /* 0x0000004000027945 */ /* 0x000fe80003800000 */
[----:B---3--:R-:W-:Y:S05]  /*11b40*/  @P3 BRA `(.L_x_2841) ;  /* 0x0000000000083947 */ /* 0x008fea0003800000 */
[----:B------:R-:W3:Y:S02]  /*11b50*/  SYNCS.PHASECHK.TRANS64.TRYWAIT P3, [R188+URZ+0x38850], R203 ;  /* 0x038850cbbc0075a7 */ /* 0x000ee4000806017f */
[----:B---3--:R-:W-:Y:S05]  /*11b60*/  @!P3 BRA `(.L_x_2842) ;  /* 0x000001180044b947 */ /* 0x008fea0003800000 */
.L_x_2841:
[----:B------:R-:W-:Y:S05]  /*11b70*/  BSYNC B2 ;  /* 0x0000000000027941 */ /* 0x000fea0003800000 */
.L_x_2840:
[----:B------:R-:W-:Y:S01]  /*11b80*/  IMAD R202, R19, 0x1000, R191 ;  /* 0x0000100013ca7824 */ /* 0x000fe200078e02bf */
[----:B------:R-:W-:Y:S01]  /*11b90*/  R2UR UR4, R2 ;  /* 0x00000000020472ca */ /* 0x000fe200000e0000 */
[----:B0123--:R-:W-:Y:S01]  /*11ba0*/  IMAD.MOV.U32 R203, RZ, RZ, 0x40000040 ;  /* 0x40000040ffcb7424 */ /* 0x00ffe200078e00ff */
[----:B------:R-:W-:Y:S01]  /*11bb0*/  R2UR UR5, R3 ;  /* 0x00000000030572ca */ /* 0x000fe200000e0000 */
[----:B------:R-:W-:Y:S01]  /*11bc0*/  WARPGROUP.ARRIVE ;  /* 0x00000000000079c5 */ /* 0x000fe20000000000 */
[----:B------:R-:W-:Y:S01]  /*11bd0*/  R2UR UR6, R202 ;  /* 0x00000000ca0672ca */ /* 0x000fe200000e0000 */
[----:B------:R-:W-:Y:S01]  /*11be0*/  VIADD R14, R2, 0x2 ;  /* 0x00000002020e7836 */ /* 0x000fe20000000000 */
[----:B------:R-:W-:Y:S01]  /*11bf0*/  R2UR UR7, R203 ;  /* 0x00000000cb0772ca */ /* 0x000fe200000e0000 */
[----:B------:R-:W-:Y:S02]  /*11c00*/  IMAD.MOV.U32 R15, RZ, RZ, 0x40000040 ;  /* 0x40000040ff0f7424 */ /* 0x000fe400078e00ff */
[----:B------:R-:W0:Y:S01]  /*11c10*/  S2R R20, SR_TID.X ;  /* 0x0000000000147919 */ /* 0x000e220000002100 */
[----:B------:R-:W-:Y:S01]  /*11c20*/  VIADD R203, R202, 0x800 ;  /* 0x00000800cacb7836 */ /* 0x000fe20000000000 */
[----:B------:R-:W-:Y:S01]  /*11c30*/  MOV R207, 0x40000040 ;  /* 0x4000004000cf7802 */ /* 0x000fe20000000f00 */
[----:B------:R-:W-:-:S02]  /*11c40*/  IMAD.MOV.U32 R21, RZ, RZ, 0x40000040 ;  /* 0x40000040ff157424 */ /* 0x000fc400078e00ff */
[----:B------:R-:W-:Y:S02]  /*11c50*/  VIADD R206, R2, 0x800 ;  /* 0x0000080002ce7836 */ /* 0x000fe40000000000 */
[----:B------:R-:W-:-:S03]  /*11c60*/  IMAD.MOV.U32 R205, RZ, RZ, 0x40000040 ;  /* 0x40000040ffcd7424 */ /* 0x000fc600078e00ff */
        /* <DEDUP_REMOVED lines=9> */
[----:B0-----:R-:W-:Y:S01]  /*11d00*/  SHF.R.U32.HI R20, RZ, 0x7, R20 ;  /* 0x00000007ff147819 */ /* 0x001fe20000011614 */
[----:B------:R-:W-:Y:S02]  /*11d10*/  WARPGROUP.DEPBAR.LE gsb0, 0x0 ;  /* 0x00008000000079c5 */ /* 0x000fe40000010000 */
[----:B------:R-:W-:-:S08]  /*11d20*/  WARPGROUP.ARRIVE ;  /* 0x00000000000079c5 */ /* 0x000fd00000000000 */
        /* <DEDUP_REMOVED lines=150> */
[----:B------:R-:W0:Y:S01]  /*12690*/  SHFL.IDX PT, R14, R20, RZ, 0x1f ;  /* 0x00001fff140e7589 */ /* 0x000e2200000e0000 */
[----:B------:R-:W-:Y:S02]  /*126a0*/  MOV R15, 0x4 ;  /* 0x00000004000f7802 */ /* 0x000fe40000000f00 */
[----:B0-----:R-:W-:-:S04]  /*126b0*/  ISETP.GT.AND P3, PT, R14, 0x7f, PT ;  /* 0x0000007f0e00780c */ /* 0x001fc80003f64270 */
[----:B------:R-:W-:-:S05]  /*126c0*/  SEL R14, RZ, 0x2, !P3 ;  /* 0x00000002ff0e7807 */ /* 0x000fca0005800000 */
[----:B------:R-:W-:Y:S01]  /*126d0*/  IMAD.IADD R20, R14, 0x1, R203 ;  /* 0x000000010e147824 */ /* 0x000fe200078e02cb */
[----:B------:R-:W-:Y:S02]  /*126e0*/  WARPGROUP.DEPBAR.LE gsb0, 0x0 ;  /* 0x00008000000079c5 */ /* 0x000fe40000010000 */
[----:B------:R-:W-:-:S06]  /*126f0*/  WARPGROUP.ARRIVE ;  /* 0x00000000000079c5 */ /* 0x000fcc0000000000 */
        /* <DEDUP_REMOVED lines=8> */
[C---:B------:R-:W-:Y:S02]  /*12780*/  SEL R20, R15.reuse, 0x2, P3 ;  /* 0x000000020f147807 */ /* 0x040fe40001800000 */
[----:B------:R-:W-:Y:S02]  /*12790*/  SEL R15, R15, 0x6, !P3 ;  /* 0x000000060f0f7807 */ /* 0x000fe40005800000 */
[----:B------:R-:W-:Y:S01]  /*127a0*/  SEL R21, R21, 0x26, P3 ;  /* 0x0000002615157807 */ /* 0x000fe20001800000 */
[----:B------:R-:W-:-:S03]  /*127b0*/  IMAD.IADD R204, R203, 0x1, R20 ;  /* 0x00000001cbcc7824 */ /* 0x000fc600078e0214 */
[----:B------:R-:W-:Y:S01]  /*127c0*/  LOP3.LUT R21, R21, 0x6, RZ, 0xc0, !PT ;  /* 0x0000000615157812 */ /* 0x000fe200078ec0ff */
[----:B------:R-:W-:Y:S02]  /*127d0*/  WARPGROUP.DEPBAR.LE gsb0, 0x0 ;  /* 0x00008000000079c5 */ /* 0x000fe40000010000 */
[----:B------:R-:W-:-:S06]  /*127e0*/  WARPGROUP.ARRIVE ;  /* 0x00000000000079c5 */ /* 0x000fcc0000000000 */
        /* <DEDUP_REMOVED lines=20> */
[----:B------:R-:W-:-:S04]  /*12930*/  SEL R203, R203, 0x980, P3 ;  /* 0x00000980cbcb7807 */ /* 0x000fc80001800000 */
[----:B------:R-:W-:-:S04]  /*12940*/  LOP3.LUT R203, R203, 0xa00, RZ, 0xc0, !PT ;  /* 0x00000a00cbcb7812 */ /* 0x000fc800078ec0ff */
[CC--:B------:R-:W-:Y:S02]  /*12950*/  IADD3 R204, R21.reuse, R203.reuse, R2 ;  /* 0x000000cb15cc7210 */ /* 0x0c0fe40007ffe002 */
[----:B------:R-:W-:Y:S01]  /*12960*/  IADD3 R206, R21, R203, R202 ;  /* 0x000000cb15ce7210 */ /* 0x000fe20007ffe0ca */
[----:B------:R-:W-:Y:S02]  /*12970*/  VIADD R21, R2, 0xa00 ;  /* 0x00000a0002157836 */ /* 0x000fe40000000000 */
        /* <DEDUP_REMOVED lines=61> */
[----:B------:R-:W-:Y:S02]  /*12d50*/  R2UR UR7, R207 ;  /* 0x00000000cf0772ca */ /* 0x000fe400000e0000 */
[----:B------:R-:W-:Y:S01]  /*12d60*/  MOV R207, 0x40000040 ;  /* 0x4000004000cf7802 */ /* 0x000fe20000000f00 */
[----:B------:R-:W-:-:S02]  /*12d70*/  WARPGROUP.DEPBAR.LE gsb0, 0x0 ;  /* 0x00008000000079c5 */ /* 0x000fc40000010000 */
[----:B------:R-:W-:-:S08]  /*12d80*/  WARPGROUP.ARRIVE ;  /* 0x00000000000079c5 */ /* 0x000fd00000000000 */
        /* <DEDUP_REMOVED lines=39> */
[----:B------:R-:W-:Y:S01]  /*13000*/  IMAD.MOV.U32 R21, RZ, RZ, 0x40000040 ;  /* 0x40000040ff157424 */ /* 0x000fe200078e00ff */
        /* <DEDUP_REMOVED lines=14> */
[C---:B------:R-:W-:Y:S01]  /*130f0*/  IMAD.IADD R204, R206.reuse, 0x1, R14 ;  /* 0x00000001cecc7824 */ /* 0x040fe200078e020e */
[----:B------:R-:W-:Y:S01]  /*13100*/  R2UR UR7, R205 ;  /* 0x00000000cd0772ca */ /* 0x000fe200000e0000 */
[----:B------:R-:W-:Y:S02]  /*13110*/  IMAD.MOV.U32 R205, RZ, RZ, 0x40000040 ;  /* 0x40000040ffcd7424 */ /* 0x000fe400078e00ff */
[----:B------:R-:W-:Y:S01]  /*13120*/  IMAD.IADD R14, R206, 0x1, R15 ;  /* 0x00000001ce0e7824 */ /* 0x000fe200078e020f */
[----:B------:R-:W-:Y:S01]  /*13130*/  R2UR UR4, R204 ;  /* 0x00000000cc0472ca */ /* 0x000fe200000e0000 */
[----:B------:R-:W-:Y:S01]  /*13140*/  IMAD.IADD R204, R206, 0x1, R20 ;  /* 0x00000001cecc7824 */ /* 0x000fe200078e0214 */
[----:B------:R-:W-:Y:S01]  /*13150*/  R2UR UR5, R205 ;  /* 0x00000000cd0572ca */ /* 0x000fe200000e0000 */
[----:B------:R-:W-:-:S02]  /*13160*/  IMAD.MOV.U32 R205, RZ, RZ, 0x40000040 ;  /* 0x40000040ffcd7424 */ /* 0x000fc400078e00ff */
[----:B------:R-:W-:Y:S01]  /*13170*/  IMAD.IADD R20, R20, 0x1, R203 ;  /* 0x0000000114147824 */ /* 0x000fe200078e02cb */
[----:B------:R-:W-:Y:S02]  /*13180*/  WARPGROUP.DEPBAR.LE gsb0, 0x0 ;  /* 0x00008000000079c5 */ /* 0x000fe40000010000 */
[----:B------:R-:W-:-:S07]  /*13190*/  WARPGROUP.ARRIVE ;  /* 0x00000000000079c5 */ /* 0x000fce0000000000 */
[----:B------:R-:W-:Y:S01]  /*131a0*/  HGMMA.64x64x16.F32 R152, gdesc[UR4], R152, gsb0 ;  /* 0x00e00000049879f0 */ /* 0x000fe20008000898 */
[----:B------:R-:W-:Y:S02]  /*131b0*/  R2UR UR4, R204 ;  /* 0x00000000cc0472ca */ /* 0x000fe400000e0000 */
[----:B------:R-:W-:Y:S02]  /*131c0*/  R2UR UR5, R205 ;  /* 0x00000000cd0572ca */ /* 0x000fe400000e0000 */
[----:B------:R-:W-:Y:S02]  /*131d0*/  R2UR UR6, R20 ;  /* 0x00000000140672ca */ /* 0x000fe400000e0000 */
[----:B------:R-:W-:Y:S01]  /*131e0*/  R2UR UR7, R21 ;  /* 0x00000000150772ca */ /* 0x000fe200000e0000 */
[----:B------:R-:W-:Y:S01]  /*131f0*/  IMAD.MOV.U32 R21, RZ, RZ, 0x40000040 ;  /* 0x40000040ff157424 */ /* 0x000fe200078e00ff */
[----:B------:R-:W-:Y:S01]  /*13200*/  IADD3 R20, R15, R203, RZ ;  /* 0x000000cb0f147210 */ /* 0x000fe20007ffe0ff */
[----:B------:R-:W-:Y:S01]  /*13210*/  IMAD.MOV.U32 R15, RZ, RZ, 0x40000040 ;  /* 0x40000040ff0f7424 */ /* 0x000fe200078e00ff */
[----:B------:R-:W-:-:S02]  /*13220*/  WARPGROUP.DEPBAR.LE gsb0, 0x0 ;  /* 0x00008000000079c5 */ /* 0x000fc40000010000 */
[----:B------:R-:W-:-:S07]  /*13230*/  WARPGROUP.ARRIVE ;  /* 0x00000000000079c5 */ /* 0x000fce0000000000 */
[----:B------:R-:W-:Y:S01]  /*13240*/  HGMMA.64x64x16.F32 R152, gdesc[UR4], R152, gsb0 ;  /* 0x00e00000049879f0 */ /* 0x000fe20008000898 */
[----:B------:R-:W-:Y:S01]  /*13250*/  R2UR UR4, R14 ;  /* 0x000000000e0472ca */ /* 0x000fe200000e0000 */
[----:B------:R-:W-:Y:S01]  /*13260*/  IMAD.MOV.U32 R14, RZ, RZ, 0x40 ;  /* 0x00000040ff0e7424 */ /* 0x000fe200078e00ff */
[----:B------:R-:W-:Y:S01]  /*13270*/  R2UR UR5, R15 ;  /* 0x000000000f0572ca */ /* 0x000fe200000e0000 */
[----:B------:R-:W-:Y:S01]  /*13280*/  IMAD.MOV.U32 R15, RZ, RZ, 0x1000 ;  /* 0x00001000ff0f7424 */ /* 0x000fe200078e00ff */
[----:B------:R-:W-:Y:S01]  /*13290*/  R2UR UR6, R20 ;  /* 0x00000000140672ca */ /* 0x000fe200000e0000 */
[----:B------:R-:W-:Y:S01]  /*132a0*/  IMAD R20, R19, 0x1000, R193 ;  /* 0x0000100013147824 */ /* 0x000fe200078e02c1 */
[----:B------:R-:W-:Y:S01]  /*132b0*/  R2UR UR7, R21 ;  /* 0x00000000150772ca */ /* 0x000fe200000e0000 */
[----:B------:R-:W-:Y:S01]  /*132c0*/  IMAD.MOV.U32 R21, RZ, RZ, 0x40000040 ;  /* 0x40000040ff157424 */ /* 0x000fe200078e00ff */
[----:B------:R-:W-:Y:S02]  /*132d0*/  SEL R14, R14, 0x3e, P3 ;  /* 0x0000003e0e0e7807 */ /* 0x000fe40001800000 */
[----:B------:R-:W-:-:S02]  /*132e0*/  SEL R15, R15, 0xf80, P3 ;  /* 0x00000f800f0f7807 */ /* 0x000fc40001800000 */
        /* <DEDUP_REMOVED lines=16> */
[----:B------:R-:W-:Y:S01]  /*133f0*/  R2UR UR7, R21 ;  /* 0x00000000150772ca */ /* 0x000fe200000e0000 */
[----:B------:R-:W-:Y:S01]  /*13400*/  IMAD.U32 R21, RZ, RZ, UR39 ;  /* 0x00000027ff157e24 */ /* 0x000fe2000f8e00ff */
        /* <DEDUP_REMOVED lines=49> */
[----:B------:R-:W2:Y:S01]  /*13720*/  MUFU.EX2 R152, R152 ;  /* 0x0000009800987308 */ /* 0x000ea20000000800 */
[--C-:B0-----:R-:W-:Y:S01]  /*13730*/  FFMA.FTZ R204, R164, R21, -R207.reuse ;  /* 0x00000015a4cc7223 */ /* 0x101fe200000108cf */
[----:B------:R-:W-:Y:S01]  /*13740*/  FMNMX.FTZ R202, R182, R15, !PT ;  /* 0x0000000fb6ca7209 */ /* 0x000fe20007810000 */
[-CC-:B------:R-:W-:Y:S01]  /*13750*/  FFMA.FTZ R173, R173, R21.reuse, -R207.reuse ;  /* 0x00000015adad7223 */ /* 0x180fe200000108cf */
[-CC-:B------:R-:W-:Y:S01]  /*13760*/  FFMA.FTZ R176, R176, R21.reuse, -R207.reuse ;  /* 0x00000015b0b07223 */ /* 0x180fe200000108cf */
[-CC-:B------:R-:W-:Y:S01]  /*13770*/  FFMA.FTZ R177, R177, R21.reuse, -R207.reuse ;  /* 0x00000015b1b17223 */ /* 0x180fe200000108cf */
[----:B------:R-:W-:Y:S01]  /*13780*/  FMNMX.FTZ R15, R183, R202, !PT ;  /* 0x000000cab70f7209 */ /* 0x000fe20007810000 */
[-CC-:B------:R-:W-:Y:S01]  /*13790*/  FFMA.FTZ R202, R160, R21.reuse, -R207.reuse ;  /* 0x00000015a0ca7223 */ /* 0x180fe200000108cf */
[-CC-:B------:R-:W-:Y:S01]  /*137a0*/  FFMA.FTZ R180, R180, R21.reuse, -R207.reuse ;  /* 0x00000015b4b47223 */ /* 0x180fe200000108cf */
[----:B------:R-:W-:Y:S01]  /*137b0*/  FFMA.FTZ R181, R181, R21, -R207 ;  /* 0x00000015b5b57223 */ /* 0x000fe200000108cf */
[----:B------:R-:W0:Y:S01]  /*137c0*/  MUFU.EX2 R153, R153 ;  /* 0x0000009900997308 */ /* 0x000e220000000800 */
[----:B------:R-:W3:Y:S01]  /*137d0*/  SHFL.BFLY PT, R160, R15, 0x2, 0x1f ;  /* 0x0c401f000fa07f89 */ /* 0x000ee200000e0000 */
[-C--:B-1----:R-:W-:Y:S01]  /*137e0*/  FMUL.FTZ R24, R24, R206.reuse ;  /* 0x000000ce18187220 */ /* 0x082fe20000410000 */
[-C--:B------:R-:W-:Y:S01]  /*137f0*/  FMUL.FTZ R25, R25, R206.reuse ;  /* 0x000000ce19197220 */ /* 0x080fe20000410000 */
[-C--:B------:R-:W-:Y:S01]  /*13800*/  FMUL.FTZ R28, R28, R206.reuse ;  /* 0x000000ce1c1c7220 */ /* 0x080fe20000410000 */
[-C--:B------:R-:W-:Y:S01]  /*13810*/  FMUL.FTZ R29, R29, R206.reuse ;  /* 0x000000ce1d1d7220 */ /* 0x080fe20000410000 */
[----:B------:R-:W-:Y:S01]  /*13820*/  FMUL.FTZ R32, R32, R206 ;  /* 0x000000ce20207220 */ /* 0x000fe20000410000 */
[----:B--2---:R-:W-:Y:S01]  /*13830*/  FFMA.FTZ R6, R206, R6, R152 ;  /* 0x00000006ce067223 */ /* 0x004fe20000010098 */
        /* <DEDUP_REMOVED lines=16> */
[----:B------:R-:W-:Y:S01]  /*13940*/  MUFU.EX2 R202, R202 ;  /* 0x000000ca00ca7308 */ /* 0x000fe20000000800 */
[----:B---3--:R-:W-:Y:S01]  /*13950*/  FMNMX.FTZ R160, R15, R160, !PT ;  /* 0x000000a00fa07209 */ /* 0x008fe20007810000 */
[-C--:B------:R-:W-:Y:S01]  /*13960*/  FMUL.FTZ R60, R60, R206.reuse ;  /* 0x000000ce3c3c7220 */ /* 0x080fe20000410000 */
[-C--:B------:R-:W-:Y:S01]  /*13970*/  FMUL.FTZ R61, R61, R206.reuse ;  /* 0x000000ce3d3d7220 */ /* 0x080fe20000410000 */
[-C--:B------:R-:W-:Y:S01]  /*13980*/  FMUL.FTZ R64, R64, R206.reuse ;  /* 0x000000ce40407220 */ /* 0x080fe20000410000 */
[-C--:B------:R-:W-:Y:S01]  /*13990*/  FMUL.FTZ R65, R65, R206.reuse ;  /* 0x000000ce41417220 */ /* 0x080fe20000410000 */
[----:B------:R-:W0:Y:S01]  /*139a0*/  SHFL.BFLY PT, R15, R160, 0x1, 0x1f ;  /* 0x0c201f00a00f7f89 */ /* 0x000e2200000e0000 */
        /* <DEDUP_REMOVED lines=23> */
[----:B0-----:R-:W-:Y:S01]  /*13b20*/  FMNMX.FTZ R15, R160, R15, !PT ;  /* 0x0000000fa00f7209 */ /* 0x001fe20007810000 */
[-C--:B------:R-:W-:Y:S01]  /*13b30*/  FMUL.FTZ R108, R108, R206.reuse ;  /* 0x000000ce6c6c7220 */ /* 0x080fe20000410000 */
[----:B------:R-:W-:Y:S01]  /*13b40*/  MUFU.EX2 R168, R168 ;  /* 0x000000a800a87308 */ /* 0x000fe20000000800 */
[-C--:B------:R-:W-:Y:S01]  /*13b50*/  FMUL.FTZ R109, R109, R206.reuse ;  /* 0x000000ce6d6d7220 */ /* 0x080fe20000410000 */
[-C--:B------:R-:W-:Y:S01]  /*13b60*/  FMUL.FTZ R112, R112, R206.reuse ;  /* 0x000000ce70707220 */ /* 0x080fe20000410000 */
[----:B------:R-:W-:Y:S01]  /*13b70*/  FADD.FTZ R160, -R15, R200 ;  /* 0x000000c80fa07221 */ /* 0x000fe20000010100 */
        /* <DEDUP_REMOVED lines=8> */
[-CC-:B------:R-:W-:Y:S01]  /*13c00*/  FFMA.FTZ R161, R155, R21.reuse, -R160.reuse ;  /* 0x000000159ba17223 */ /* 0x180fe200000108a0 */
[----:B------:R-:W-:Y:S01]  /*13c10*/  FFMA.FTZ R155, R158, R21, -R160 ;  /* 0x000000159e9b7223 */ /* 0x000fe200000108a0 */
[----:B------:R-:W-:-:S02]  /*13c20*/  IMAD.MOV R158, RZ, RZ, -R196 ;  /* 0x000000ffff9e7224 */ /* 0x000fc400078e0ac4 */
[-CC-:B------:R-:W-:Y:S01]  /*13c30*/  FFMA.FTZ R154, R154, R21.reuse, -R160.reuse ;  /* 0x000000159a9a7223 */ /* 0x180fe200000108a0 */
[-CC-:B------:R-:W-:Y:S01]  /*13c40*/  FFMA.FTZ R200, R159, R21.reuse, -R160.reuse ;  /* 0x000000159fc87223 */ /* 0x180fe200000108a0 */
[----:B------:R-:W-:Y:S01]  /*13c50*/  MUFU.EX2 R157, R157 ;  /* 0x0000009d009d7308 */ /* 0x000fe20000000800 */
[-CC-:B------:R-:W-:Y:S01]  /*13c60*/  FFMA.FTZ R207, R162, R21.reuse, -R160.reuse ;  /* 0x00000015a2cf7223 */ /* 0x180fe200000108a0 */
[----:B------:R-:W-:Y:S01]  /*13c70*/  ISETP.NE.AND P3, PT, R185, R158, PT ;  /* 0x0000009eb900720c */ /* 0x000fe20003f65270 */
[----:B------:R-:W-:Y:S02]  /*13c80*/  @!P1 VIADD R158, R188, 0x38840 ;  /* 0x00038840bc9e9836 */ /* 0x000fe40000000000 */
[-CC-:B------:R-:W-:Y:S01]  /*13c90*/  FFMA.FTZ R222, R163, R21.reuse, -R160.reuse ;  /* 0x00000015a3de7223 */ /* 0x180fe200000108a0 */
[-CC-:B------:R-:W-:Y:S01]  /*13ca0*/  FFMA.FTZ R223, R166, R21.reuse, -R160.reuse ;  /* 0x00000015a6df7223 */ /* 0x180fe200000108a0 */
[-CC-:B------:R-:W-:Y:S01]  /*13cb0*/  FFMA.FTZ R224, R167, R21.reuse, -R160.reuse ;  /* 0x00000015a7e07223 */ /* 0x180fe200000108a0 */
[-C--:B------:R-:W-:Y:S01]  /*13cc0*/  FFMA.FTZ R170, R170, R21.reuse, -R160 ;  /* 0x00000015aaaa7223 */ /* 0x080fe200000108a0 */
[----:B------:R-:W0:Y:S01]  /*13cd0*/  MUFU.EX2 R154, R154 ;  /* 0x0000009a009a7308 */ /* 0x000e220000000800 */
[----:B------:R-:W-:Y:S01]  /*13ce0*/  @!P1 PRMT R158, RZ, 0x654, R158 ;  /* 0x00000654ff9e9816 */ /* 0x000fe2000000009e */
[-CC-:B------:R-:W-:Y:S01]  /*13cf0*/  FFMA.FTZ R171, R171, R21.reuse, -R160.reuse ;  /* 0x00000015abab7223 */ /* 0x180fe200000108a0 */
[-CC-:B------:R-:W-:Y:S01]  /*13d00*/  FFMA.FTZ R174, R174, R21.reuse, -R160.reuse ;  /* 0x00000015aeae7223 */ /* 0x180fe200000108a0 */
[-CC-:B------:R-:W-:Y:S01]  /*13d10*/  FFMA.FTZ R175, R175, R21.reuse, -R160.reuse ;  /* 0x00000015afaf7223 */ /* 0x180fe200000108a0 */
[----:B------:R0:W-:Y:S01]  /*13d20*/  @!P1 SYNCS.ARRIVE.TRANS64.RED.A1T0 RZ, [R158+URZ], RZ ;  /* 0x000000ff9eff99a7 */ /* 0x0001e2000810043f */
[-CC-:B------:R-:W-:Y:S01]  /*13d30*/  FFMA.FTZ R178, R178, R21.reuse, -R160.reuse ;  /* 0x00000015b2b27223 */ /* 0x180fe200000108a0 */
[----:B------:R-:W-:Y:S01]  /*13d40*/  @!P3 LEA R159, R201, R194, 0x6 ;  /* 0x000000c2c99fb211 */ /* 0x000fe200078e30ff */
[----:B------:R-:W1:Y:S01]  /*13d50*/  MUFU.EX2 R161, R161 ;  /* 0x000000a100a17308 */ /* 0x000e620000000800 */
[-CC-:B------:R-:W-:Y:S01]  /*13d60*/  FFMA.FTZ R179, R179, R21.reuse, -R160.reuse ;  /* 0x00000015b3b37223 */ /* 0x180fe200000108a0 */
[-CC-:B------:R-:W-:Y:S01]  /*13d70*/  FFMA.FTZ R182, R182, R21.reuse, -R160.reuse ;  /* 0x00000015b6b67223 */ /* 0x180fe200000108a0 */
[----:B------:R-:W-:Y:S01]  /*13d80*/  FFMA.FTZ R183, R183, R21, -R160 ;  /* 0x00000015b7b77223 */ /* 0x000fe200000108a0 */
[----:B------:R-:W-:-:S02]  /*13d90*/  @!P3 IMAD R159, R159, 0x4, R18 ;  /* 0x000000049f9fb824 */ /* 0x000fc400078e0212 */
[----:B------:R-:W-:Y:S01]  /*13da0*/  FADD.FTZ R201, R153, R6 ;  /* 0x0000000699c97221 */ /* 0x000fe20000010000 */
[-C--:B------:R-:W-:Y:S01]  /*13db0*/  FMUL.FTZ R124, R124, R206.reuse ;  /* 0x000000ce7c7c7220 */ /* 0x080fe20000410000 */
[-C--:B------:R-:W-:Y:S01]  /*13dc0*/  FMUL.FTZ R125, R125, R206.reuse ;  /* 0x000000ce7d7d7220 */ /* 0x080fe20000410000 */
[----:B------:R-:W2:Y:S01]  /*13dd0*/  MUFU.EX2 R155, R155 ;  /* 0x0000009b009b7308 */ /* 0x000ea20000000800 */
[----:B------:R2:W-:Y:S01]  /*13de0*/  @!P3 STS [R159+0x38400], R206 ;  /* 0x038400ce9f00b388 */ /* 0x0005e20000000800 */
[----:B0-----:R-:W-:Y:S01]  /*13df0*/  FFMA.FTZ R158, R157, R7, R154 ;  /* 0x000000079d9e7223 */ /* 0x001fe2000001009a */
[-C--:B------:R-:W-:Y:S01]  /*13e00*/  FMUL.FTZ R128, R128, R206.reuse ;  /* 0x000000ce80807220 */ /* 0x080fe20000410000 */
[-C--:B------:R-:W-:Y:S01]  /*13e10*/  FMUL.FTZ R129, R129, R206.reuse ;  /* 0x000000ce81817220 */ /* 0x080fe20000410000 */
[----:B------:R0:W-:Y:S01]  /*13e20*/  @!P3 STS [R159+0x38420], R157 ;  /* 0x0384209d9f00b388 */ /* 0x0001e20000000800 */
[-C--:B------:R-:W-:Y:S01]  /*13e30*/  FMUL.FTZ R132, R132, R206.reuse ;  /* 0x000000ce84847220 */ /* 0x080fe20000410000 */
[-C--:B------:R-:W-:Y:S01]  /*13e40*/  FMUL.FTZ R133, R133, R206.reuse ;  /* 0x000000ce85857220 */ /* 0x080fe20000410000 */
[----:B------:R-:W3:Y:S01]  /*13e50*/  MUFU.EX2 R200, R200 ;  /* 0x000000c800c87308 */ /* 0x000ee20000000800 */
[----:B-1----:R-:W-:Y:S01]  /*13e60*/  FADD.FTZ R158, R161, R158 ;  /* 0x0000009ea19e7221 */ /* 0x002fe20000010000 */
        /* <DEDUP_REMOVED lines=9> */
[----:B------:R-:W-:Y:S01]  /*13f00*/  F2FP.F16.F32.PACK_AB R153, R161, R154 ;  /* 0x0000009aa199723e */ /* 0x000fe200000000ff */
[----:B--2---:R-:W-:Y:S01]  /*13f10*/  FADD.FTZ R206, R155, R158 ;  /* 0x0000009e9bce7221 */ /* 0x004fe20000010000 */
        /* <DEDUP_REMOVED lines=72> */
[----:B------:R-:W-:Y:S01]  /*143a0*/  FMUL.FTZ R151, R151, R157 ;  /* 0x0000009d97977220 */ /* 0x000fe20000410000 */
[----:B------:R-:W-:Y:S01]  /*143b0*/  FADD.FTZ R201, R156, R201 ;  /* 0x000000c99cc97221 */ /* 0x000fe20000010000 */
[----:B------:R-:W-:Y:S01]  /*143c0*/  F2FP.F16.F32.PACK_AB R154, R199, R156 ;  /* 0x0000009cc79a723e */ /* 0x000fe200000000ff */
[----:B------:R-:W-:Y:S01]  /*143d0*/  MUFU.EX2 R176, R176 ;  /* 0x000000b000b07308 */ /* 0x000fe20000000800 */
[----:B---3--:R-:W-:Y:S01]  /*143e0*/  F2FP.F16.F32.PACK_AB R155, R200, R155 ;  /* 0x0000009bc89b723e */ /* 0x008fe200000000ff */
[----:B------:R-:W-:Y:S01]  /*143f0*/  BAR.SYNC.DEFER_BLOCKING 0xf, 0x100 ;  /* 0x03c4000000007b1d */ /* 0x000fe20000010000 */
[----:B------:R-:W-:Y:S01]  /*14400*/  F2FP.F16.F32.PACK_AB R156, R203, R202 ;  /* 0x000000cacb9c723e */ /* 0x000fe200000000ff */
[----:B------:R-:W-:Y:S01]  /*14410*/  VIADD R6, R20, 0x80 ;  /* 0x0000008014067836 */ /* 0x000fe20000000000 */
[----:B0-----:R-:W-:Y:S01]  /*14420*/  F2FP.F16.F32.PACK_AB R157, R222, R207 ;  /* 0x000000cfde9d723e */ /* 0x001fe200000000ff */
[----:B------:R-:W-:Y:S01]  /*14430*/  IMAD.MOV.U32 R7, RZ, RZ, 0x40000040 ;  /* 0x40000040ff077424 */ /* 0x000fe200078e00ff */
[----:B------:R-:W-:Y:S01]  /*14440*/  F2FP.F16.F32.PACK_AB R158, R205, R204 ;  /* 0x000000cccd9e723e */ /* 0x000fe200000000ff */
[----:B------:R-:W0:Y:S01]  /*14450*/  MUFU.EX2 R177, R177 ;  /* 0x000000b100b17308 */ /* 0x000e220000000800 */
[----:B-1----:R-:W-:Y:S01]  /*14460*/  F2FP.F16.F32.PACK_AB R159, R224, R223 ;  /* 0x000000dfe09f723e */ /* 0x002fe200000000ff */
[----:B------:R-:W-:Y:S01]  /*14470*/  FADD.FTZ R201, R199, R201 ;  /* 0x000000c9c7c97221 */ /* 0x000fe20000010000 */
[----:B------:R-:W-:Y:S01]  /*14480*/  F2FP.F16.F32.PACK_AB R160, R169, R168 ;  /* 0x000000a8a9a0723e */ /* 0x000fe200000000ff */
[----:B------:R-:W-:Y:S01]  /*14490*/  FADD.FTZ R206, R200, R206 ;  /* 0x000000cec8ce7221 */ /* 0x000fe20000010000 */
[----:B--2---:R-:W-:Y:S01]  /*144a0*/  F2FP.F16.F32.PACK_AB R161, R171, R170 ;  /* 0x000000aaaba1723e */ /* 0x004fe200000000ff */
[----:B------:R-:W-:Y:S01]  /*144b0*/  FADD.FTZ R202, R202, R201 ;  /* 0x000000c9caca7221 */ /* 0x000fe20000010000 */
[----:B------:R-:W-:Y:S01]  /*144c0*/  F2FP.F16.F32.PACK_AB R162, R173, R172 ;  /* 0x000000acada2723e */ /* 0x000fe200000000ff */
[----:B------:R-:W-:Y:S01]  /*144d0*/  MUFU.EX2 R180, R180 ;  /* 0x000000b400b47308 */ /* 0x000fe20000000800 */
[----:B----4-:R-:W-:Y:S01]  /*144e0*/  F2FP.F16.F32.PACK_AB R163, R175, R174 ;  /* 0x000000aeafa3723e */ /* 0x010fe200000000ff */
[----:B------:R-:W-:Y:S01]  /*144f0*/  FADD.FTZ R207, R207, R206 ;  /* 0x000000cecfcf7221 */ /* 0x000fe20000010000 */
[----:B------:R-:W-:Y:S01]  /*14500*/  FADD.FTZ R203, R203, R202 ;  /* 0x000000cacbcb7221 */ /* 0x000fe20000010000 */
[----:B------:R-:W-:-:S02]  /*14510*/  @!P1 VIADD R188, R188, 0x38860 ;  /* 0x00038860bcbc9836 */ /* 0x000fc40000000000 */
[----:B------:R-:W-:Y:S01]  /*14520*/  FADD.FTZ R222, R222, R207 ;  /* 0x000000cfdede7221 */ /* 0x000fe20000010000 */
[----:B------:R-:W-:Y:S01]  /*14530*/  FADD.FTZ R204, R204, R203 ;  /* 0x000000cbcccc7221 */ /* 0x000fe20000010000 */
[----:B------:R-:W1:Y:S01]  /*14540*/  MUFU.EX2 R181, R181 ;  /* 0x000000b500b57308 */ /* 0x000e620000000800 */
[----:B0-----:R-:W-:Y:S01]  /*14550*/  F2FP.F16.F32.PACK_AB R164, R177, R176 ;  /* 0x000000b0b1a4723e */ /* 0x001fe200000000ff */
[----:B------:R0:W-:Y:S01]  /*14560*/  STSM.16.M88.4 [R197+0x36400], R152 ;  /* 0x03640098c5007844 */ /* 0x0001e20000000200 */
[----:B------:R-:W-:Y:S01]  /*14570*/  FADD.FTZ R223, R223, R222 ;  /* 0x000000dedfdf7221 */ /* 0x000fe20000010000 */
[----:B------:R-:W-:Y:S01]  /*14580*/  FADD.FTZ R205, R205, R204 ;  /* 0x000000cccdcd7221 */ /* 0x000fe20000010000 */
[----:B------:R-:W-:Y:S01]  /*14590*/  @!P1 PRMT R188, RZ, 0x654, R188 ;  /* 0x00000654ffbc9816 */ /* 0x000fe200000000bc */
[----:B------:R0:W-:Y:S01]  /*145a0*/  STSM.16.M88.4 [R198], R156 ;  /* 0x0000009cc6007844 */ /* 0x0001e20000000200 */
[----:B------:R-:W-:Y:S01]  /*145b0*/  FADD.FTZ R223, R224, R223 ;  /* 0x000000dfe0df7221 */ /* 0x000fe20000010000 */
[----:B------:R-:W-:Y:S01]  /*145c0*/  MUFU.EX2 R178, R178 ;  /* 0x000000b200b27308 */ /* 0x000fe20000000800 */
[----:B------:R-:W-:Y:S01]  /*145d0*/  FADD.FTZ R168, R168, R205 ;  /* 0x000000cda8a87221 */ /* 0x000fe20000010000 */
[----:B------:R0:W-:Y:S01]  /*145e0*/  STSM.16.M88.4 [R209], R160 ;  /* 0x000000a0d1007844 */ /* 0x0001e20000000200 */
[----:B------:R-:W-:Y:S01]  /*145f0*/  FADD.FTZ R170, R170, R223 ;  /* 0x000000dfaaaa7221 */ /* 0x000fe20000010000 */
[----:B------:R-:W-:-:S02]  /*14600*/  IMAD.MOV.U32 R201, RZ, RZ, R19 ;  /* 0x000000ffffc97224 */ /* 0x000fc400078e0013 */
[----:B------:R-:W-:Y:S01]  /*14610*/  FADD.FTZ R169, R169, R168 ;  /* 0x000000a8a9a97221 */ /* 0x000fe20000010000 */
[----:B------:R-:W-:Y:S02]  /*14620*/  IMAD.MOV.U32 R200, RZ, RZ, R15 ;  /* 0x000000ffffc87224 */ /* 0x000fe400078e000f */
[----:B------:R-:W-:Y:S01]  /*14630*/  FADD.FTZ R171, R171, R170 ;  /* 0x000000aaabab7221 */ /* 0x000fe20000010000 */
[----:B------:R-:W2:Y:S01]  /*14640*/  MUFU.EX2 R179, R179 ;  /* 0x000000b300b37308 */ /* 0x000ea20000000800 */
[----:B-1----:R-:W-:Y:S01]  /*14650*/  F2FP.F16.F32.PACK_AB R166, R181, R180 ;  /* 0x000000b4b5a6723e */ /* 0x002fe200000000ff */
[----:B------:R-:W-:Y:S01]  /*14660*/  FADD.FTZ R172, R172, R169 ;  /* 0x000000a9acac7221 */ /* 0x000fe20000010000 */
[----:B------:R-:W-:Y:S01]  /*14670*/  FADD.FTZ R174, R174, R171 ;  /* 0x000000abaeae7221 */ /* 0x000fe20000010000 */
[----:B------:R-:W-:Y:S02]  /*14680*/  IMAD.MOV.U32 R199, RZ, RZ, R14 ;  /* 0x000000ffffc77224 */ /* 0x000fe400078e000e */
[----:B------:R-:W-:Y:S01]  /*14690*/  FADD.FTZ R173, R173, R172 ;  /* 0x000000acadad7221 */ /* 0x000fe20000010000 */
[----:B------:R-:W-:Y:S01]  /*146a0*/  FADD.FTZ R175, R175, R174 ;  /* 0x000000aeafaf7221 */ /* 0x000fe20000010000 */
[----:B------:R-:W-:Y:S02]  /*146b0*/  MUFU.EX2 R182, R182 ;  /* 0x000000b600b67308 */ /* 0x000fe40000000800 */
[----:B------:R-:W-:-:S04]  /*146c0*/  FADD.FTZ R176, R176, R173 ;  /* 0x000000adb0b07221 */ /* 0x000fc80000010000 */
[----:B------:R-:W-:Y:S02]  /*146d0*/  FADD.FTZ R177, R177, R176 ;  /* 0x000000b0b1b17221 */ /* 0x000fe40000010000 */
[----:B------:R-:W1:Y:S01]  /*146e0*/  MUFU.EX2 R183, R183 ;  /* 0x000000b700b77308 */ /* 0x000e620000000800 */
[----:B--2---:R-:W-:Y:S01]  /*146f0*/  F2FP.F16.F32.PACK_AB R165, R179, R178 ;  /* 0x000000b2b3a5723e */ /* 0x004fe200000000ff */
[----:B------:R-:W-:-:S04]  /*14700*/  FADD.FTZ R178, R178, R175 ;  /* 0x000000afb2b27221 */ /* 0x000fc80000010000 */
[----:B------:R-:W-:Y:S01]  /*14710*/  FADD.FTZ R179, R179, R178 ;  /* 0x000000b2b3b37221 */ /* 0x000fe20000010000 */
[----:B-1----:R-:W-:-:S03]  /*14720*/  F2FP.F16.F32.PACK_AB R167, R183, R182 ;  /* 0x000000b6b7a7723e */ /* 0x002fc600000000ff */
[----:B------:R-:W-:Y:S02]  /*14730*/  FADD.FTZ R182, R182, R179 ;  /* 0x000000b3b6b67221 */ /* 0x000fe40000010000 */
[----:B------:R0:W-:Y:S01]  /*14740*/  STSM.16.M88.4 [R208], R164 ;  /* 0x000000a4d0007844 */ /* 0x0001e20000000200 */
[----:B------:R-:W-:-:S06]  /*14750*/  WARPGROUP.ARRIVE ;  /* 0x00000000000079c5 */ /* 0x000fcc0000000000 */
        /* <DEDUP_REMOVED lines=18> */
[----:B------:R-:W-:Y:S01]  /*14880*/  FADD.FTZ R6, R180, R177 ;  /* 0x000000b1b4067221 */ /* 0x000fe20000010000 */
[----:B------:R-:W-:Y:S01]  /*14890*/  R2UR UR7, R7 ;  /* 0x00000000070772ca */ /* 0x000fe200000e0000 */
[----:B------:R-:W-:Y:S02]  /*148a0*/  FADD.FTZ R7, R183, R182 ;  /* 0x000000b6b7077221 */ /* 0x000fe40000010000 */
[----:B------:R-:W-:Y:S01]  /*148b0*/  FADD.FTZ R6, R181, R6 ;  /* 0x00000006b5067221 */ /* 0x000fe20000010000 */
[----:B------:R-:W-:Y:S02]  /*148c0*/  WARPGROUP.DEPBAR.LE gsb0, 0x0 ;  /* 0x00008000000079c5 */ /* 0x000fe40000010000 */
[----:B------:R-:W-:-:S15]  /*148d0*/  WARPGROUP.ARRIVE ;  /* 0x00000000000079c5 */ /* 0x000fde0000000000 */
[----:B------:R-:W-:-:S04]  /*148e0*/  NOP ;  /* 0x0000000000007918 */ /* 0x000fc80000000000 */
        /* <DEDUP_REMOVED lines=13> */
.L_x_2832:
[----:B------:R-:W-:-:S07]  /*149c0*/  MOV R20, R189 ;  /* 0x000000bd00147202 */ /* 0x000fce0000000f00 */
.L_x_2831:
[----:B------:R-:W-:Y:S05]  /*149d0*/  BSYNC B1 ;  /* 0x0000000000017941 */ /* 0x000fea0003800000 */
.L_x_2830:
[----:B------:R-:W-:Y:S01]  /*149e0*/  ISETP.GE.AND P2, PT, R20, R212, PT ;  /* 0x000000d41400720c */ /* 0x000fe20003f46270 */
[----:B------:R-:W-:-:S12]  /*149f0*/  BSSY B0, `(.L_x_2844) ;  /* 0x00003ce000007945 */ /* 0x000fd80003800000 */
[----:B------:R-:W-:Y:S05]  /*14a00*/  @!P2 BRA `(.L_x_2845) ;  /* 0x0000003c0030a947 */ /* 0x000fea0003800000 */
[----:B0-----:R-:W-:Y:S02]  /*14a10*/  VIADD R188, R0, 0x8 ;  /* 0x0000000800bc7836 */ /* 0x001fe40000000000 */
[----:B------:R-:W-:Y:S02]  /*14a20*/  IMAD.MOV.U32 R199, RZ, RZ, R15 ;  /* 0x000000ffffc77224 */ /* 0x000fe400078e000f */
[----:B------:R-:W-:Y:S01]  /*14a30*/  IMAD.MOV.U32 R200, RZ, RZ, R14 ;  /* 0x000000ffffc87224 */ /* 0x000fe200078e000e */
[----:B------:R-:W-:Y:S01]  /*14a40*/  IADD3 R188, R188, R23, -R184 ;  /* 0x00000017bcbc7210 */ /* 0x000fe20007ffe8b8 */
[----:B------:R-:W-:-:S07]  /*14a50*/  IMAD.MOV.U32 R201, RZ, RZ, R19 ;  /* 0x000000ffffc97224 */ /* 0x000fce00078e0013 */
.L_x_2864:
[----:B------:R-:W-:-:S05]  /*14a60*/  VIADD R19, R201, 0x1 ;  /* 0x00000001c9137836 */ /* 0x000fca0000000000 */
[----:B------:R-:W-:-:S04]  /*14a70*/  ISETP.NE.AND P2, PT, R19, 0x2, PT ;  /* 0x000000021300780c */ /* 0x000fc80003f45270 */
[----:B------:R-:W-:Y:S02]  /*14a80*/  SEL R15, RZ, 0x1, P2 ;  /* 0x00000001ff0f7807 */ /* 0x000fe40001000000 */
[----:B------:R-:W-:Y:S02]  /*14a90*/  SEL R19, R19, RZ, P2 ;  /* 0x000000ff13137207 */ /* 0x000fe40001000000 */
[----:B------:R-:W-:Y:S01]  /*14aa0*/  LOP3.LUT R22, R22, R15, RZ, 0x3c, !PT ;  /* 0x0000000f16167212 */ /* 0x000fe200078e3cff */
[----:B-1----:R-:W-:Y:S06]  /*14ab0*/  @!P0 BRA `(.L_x_2846) ;  /* 0x0000000000048947 */ /* 0x002fec0003800000 */
[----:B------:R-:W-:Y:S01]  /*14ac0*/  BPT.TRAP 0x1 ;  /* 0x000000040000795c */ /* 0x000fe20000300000 */
.L_x_2846:
[----:B------:R-:W-:Y:S01]  /*14ad0*/  IMAD R189, R19, 0x8, R18 ;  /* 0x0000000813bd7824 */ /* 0x000fe200078e0212 */
[----:B------:R-:W-:-:S04]  /*14ae0*/  SHF.L.U32 R204, R22, 0x1f, RZ ;  /* 0x0000001f16cc7819 */ /* 0x000fc800000006ff */
[----:B------:R0:W1:Y:S01]  /*14af0*/  SYNCS.PHASECHK.TRANS64.TRYWAIT P2, [R189+URZ+0x38830], R204 ;  /* 0x038830ccbd0075a7 */ /* 0x000062000804017f */
[----:B------:R-:W-:Y:S05]  /*14b00*/  @!P0 BRA `(.L_x_2847) ;  /* 0x0000000000048947 */ /* 0x000fea0003800000 */
[----:B------:R-:W-:Y:S01]  /*14b10*/  BPT.TRAP 0x1 ;  /* 0x000000040000795c */ /* 0x000fe20000300000 */
.L_x_2847:
[----:B------:R-:W-:Y:S01]  /*14b20*/  BSSY B1, `(.L_x_2848) ;  /* 0x0000006000017945 */ /* 0x000fe20003800000 */
[----:B------:R-:W-:Y:S02]  /*14b30*/  IMAD R14, R19, 0x200, R190 ;  /* 0x00000200130e7824 */ /* 0x000fe400078e02be */
[----:B------:R-:W-:Y:S01]  /*14b40*/  IMAD.MOV.U32 R15, RZ, RZ, 0x40000040 ;  /* 0x40000040ff0f7424 */ /* 0x000fe200078e00ff */
[----:B-1----:R-:W-:Y:S06]  /*14b50*/  @P2 BRA `(.L_x_2849) ;  /* 0x0000000000082947 */ /* 0x002fec0003800000 */
[----:B------:R-:W1:Y:S02]  /*14b60*/  SYNCS.PHASECHK.TRANS64.TRYWAIT P2, [R189+URZ+0x38830], R204 ;  /* 0x038830ccbd0075a7 */ /* 0x000e64000804017f */
[----:B-1----:R-:W-:Y:S05]  /*14b70*/  @!P2 BRA `(.L_x_2850) ;  /* 0x000000e80054a947 */ /* 0x002fea0003800000 */
.L_x_2849:
[----:B------:R-:W-:Y:S05]  /*14b80*/  BSYNC B1 ;  /* 0x0000000000017941 */ /* 0x000fea0003800000 */
.L_x_2848:
        /* <DEDUP_REMOVED lines=10> */
[C---:B------:R-:W-:Y:S01]  /*14c30*/  VIADD R202, R14.reuse, 0x4 ;  /* 0x000000040eca7836 */ /* 0x040fe20000000000 */
[----:B------:R-:W-:Y:S01]  /*14c40*/  R2UR UR7, R203 ;  /* 0x00000000cb0772ca */ /* 0x000fe200000e0000 */
[----:B------:R-:W-:Y:S01]  /*14c50*/  VIADD R14, R14, 0x6 ;  /* 0x000000060e0e7836 */ /* 0x000fe20000000000 */
[----:B------:R-:W-:Y:S02]  /*14c60*/  R2UR UR4, R12 ;  /* 0x000000000c0472ca */ /* 0x000fe400000e0000 */
[----:B------:R-:W-:Y:S02]  /*14c70*/  R2UR UR5, R13 ;  /* 0x000000000d0572ca */ /* 0x000fe400000e0000 */
[----:B------:R-:W-:Y:S01]  /*14c80*/  MOV R203, 0x40000040 ;  /* 0x4000004000cb7802 */ /* 0x000fe20000000f00 */
        /* <DEDUP_REMOVED lines=20> */
.L_x_2851:
[----:B------:R2:W3:Y:S01]  /*14dd0*/  SYNCS.PHASECHK.TRANS64.TRYWAIT P2, [R189+URZ+0x38850], R204 ;  /* 0x038850ccbd0075a7 */ /* 0x0004e2000804017f */
[----:B------:R-:W-:Y:S05]  /*14de0*/  @!P0 BRA `(.L_x_2852) ;  /* 0x0000000000048947 */ /* 0x000fea0003800000 */
[----:B------:R-:W-:Y:S01]  /*14df0*/  BPT.TRAP 0x1 ;  /* 0x000000040000795c */ /* 0x000fe20000300000 */
.L_x_2852:
[----:B------:R-:W-:Y:S04]  /*14e00*/  BSSY B1, `(.L_x_2853) ;  /* 0x0000004000017945 */ /* 0x000fe80003800000 */
[----:B---3--:R-:W-:Y:S05]  /*14e10*/  @P2 BRA `(.L_x_2854) ;  /* 0x0000000000082947 */ /* 0x008fea0003800000 */
[----:B------:R-:W3:Y:S02]  /*14e20*/  SYNCS.PHASECHK.TRANS64.TRYWAIT P2, [R189+URZ+0x38850], R204 ;  /* 0x038850ccbd0075a7 */ /* 0x000ee4000804017f */
[----:B---3--:R-:W-:Y:S05]  /*14e30*/  @!P2 BRA `(.L_x_2855) ;  /* 0x000000e400b8a947 */ /* 0x008fea0003800000 */
.L_x_2854:
[----:B------:R-:W-:Y:S05]  /*14e40*/  BSYNC B1 ;  /* 0x0000000000017941 */ /* 0x000fea0003800000 */
.L_x_2853:
        /* <DEDUP_REMOVED lines=10> */
[----:B------:R-:W-:-:S02]  /*14ef0*/  VIADD R203, R202, 0x800 ;  /* 0x00000800cacb7836 */ /* 0x000fc40000000000 */
[----:B------:R-:W-:Y:S02]  /*14f00*/  IMAD.MOV.U32 R205, RZ, RZ, 0x40000040 ;  /* 0x40000040ffcd7424 */ /* 0x000fe400078e00ff */
        /* <DEDUP_REMOVED lines=11> */
[----:B----4-:R-:W-:Y:S01]  /*14fc0*/  SHF.R.U32.HI R21, RZ, 0x7, R21 ;  /* 0x00000007ff157819 */ /* 0x010fe20000011615 */
[----:B------:R-:W-:Y:S02]  /*14fd0*/  WARPGROUP.DEPBAR.LE gsb0, 0x0 ;  /* 0x00008000000079c5 */ /* 0x000fe40000010000 */
[----:B------:R-:W-:-:S08]  /*14fe0*/  WARPGROUP.ARRIVE ;  /* 0x00000000000079c5 */ /* 0x000fd00000000000 */
        /* <DEDUP_REMOVED lines=150> */
[----:B------:R-:W4:Y:S01]  /*15950*/  SHFL.IDX PT, R14, R21, RZ, 0x1f ;  /* 0x00001fff150e7589 */ /* 0x000f2200000e0000 */
[----:B------:R-:W-:Y:S01]  /*15960*/  IMAD.MOV.U32 R15, RZ, RZ, 0x4 ;  /* 0x00000004ff0f7424 */ /* 0x000fe200078e00ff */
[----:B----4-:R-:W-:-:S04]  /*15970*/  ISETP.GT.AND P2, PT, R14, 0x7f, PT ;  /* 0x0000007f0e00780c */ /* 0x010fc80003f44270 */
[----:B------:R-:W-:Y:S02]  /*15980*/  SEL R14, RZ, 0x2, !P2 ;  /* 0x00000002ff0e7807 */ /* 0x000fe40005000000 */
[C---:B------:R-:W-:Y:S02]  /*15990*/  SEL R21, R15.reuse, 0x2, P2 ;  /* 0x000000020f157807 */ /* 0x040fe40001000000 */
[----:B------:R-:W-:Y:S01]  /*159a0*/  SEL R15, R15, 0x6, !P2 ;  /* 0x000000060f0f7807 */ /* 0x000fe20005000000 */
[----:B0123--:R-:W-:Y:S01]  /*159b0*/  IMAD.IADD R204, R14, 0x1, R203 ;  /* 0x000000010ecc7824 */ /* 0x00ffe200078e02cb */
        /* <DEDUP_REMOVED lines=11> */
[----:B------:R-:W-:Y:S02]  /*15a70*/  WARPGROUP.DEPBAR.LE gsb0, 0x0 ;  /* 0x00008000000079c5 */ /* 0x000fe40000010000 */
[----:B------:R-:W-:-:S08]  /*15a80*/  WARPGROUP.ARRIVE ;  /* 0x00000000000079c5 */ /* 0x000fd00000000000 */
        /* <DEDUP_REMOVED lines=17> */
[----:B------:R-:W-:Y:S01]  /*15ba0*/  R2UR UR6, R204 ;  /* 0x00000000cc0672ca */ /* 0x000fe200000e0000 */
[----:B------:R-:W-:Y:S01]  /*15bb0*/  IMAD.MOV.U32 R204, RZ, RZ, 0xa00 ;  /* 0x00000a00ffcc7424 */ /* 0x000fe200078e00ff */
[----:B------:R-:W-:Y:S01]  /*15bc0*/  R2UR UR7, R205 ;  /* 0x00000000cd0772ca */ /* 0x000fe200000e0000 */
[----:B------:R-:W-:Y:S01]  /*15bd0*/  IMAD.MOV.U32 R205, RZ, RZ, 0x40000040 ;  /* 0x40000040ffcd7424 */ /* 0x000fe200078e00ff */
[----:B------:R-:W-:-:S02]  /*15be0*/  SEL R203, R203, 0x26, P2 ;  /* 0x00000026cbcb7807 */ /* 0x000fc40001000000 */
[----:B------:R-:W-:Y:S02]  /*15bf0*/  SEL R204, R204, 0x980, P2 ;  /* 0x00000980cccc7807 */ /* 0x000fe40001000000 */
[----:B------:R-:W-:Y:S02]  /*15c00*/  LOP3.LUT R203, R203, 0x6, RZ, 0xc0, !PT ;  /* 0x00000006cbcb7812 */ /* 0x000fe400078ec0ff */
[----:B------:R-:W-:-:S04]  /*15c10*/  LOP3.LUT R206, R204, 0xa00, RZ, 0xc0, !PT ;  /* 0x00000a00ccce7812 */ /* 0x000fc800078ec0ff */
[CC--:B------:R-:W-:Y:S02]  /*15c20*/  IADD3 R204, R203.reuse, R206.reuse, R2 ;  /* 0x000000cecbcc7210 */ /* 0x0c0fe40007ffe002 */
[----:B------:R-:W-:Y:S02]  /*15c30*/  IADD3 R206, R203, R206, R202 ;  /* 0x000000cecbce7210 */ /* 0x000fe40007ffe0ca */
[----:B------:R-:W-:Y:S01]  /*15c40*/  IADD3 R203, R2, 0xa00, RZ ;  /* 0x00000a0002cb7810 */ /* 0x000fe20007ffe0ff */
        /* <DEDUP_REMOVED lines=46> */
[----:B------:R-:W-:-:S05]  /*15f30*/  IMAD.MOV.U32 R204, RZ, RZ, 0xc00 ;  /* 0x00000c00ffcc7424 */ /* 0x000fca00078e00ff */
[----:B------:R-:W-:-:S04]  /*15f40*/  SEL R204, R204, 0xb80, P2 ;  /* 0x00000b80cccc7807 */ /* 0x000fc80001000000 */
        /* <DEDUP_REMOVED lines=82> */
[--C-:B------:R-:W-:Y:S01]  /*16470*/  IMAD.IADD R204, R21, 0x1, R203.reuse ;  /* 0x0000000115cc7824 */ /* 0x100fe200078e02cb */
[----:B------:R-:W-:Y:S01]  /*16480*/  R2UR UR5, R205 ;  /* 0x00000000cd0572ca */ /* 0x000fe200000e0000 */
[----:B------:R-:W-:Y:S02]  /*16490*/  IMAD.MOV.U32 R205, RZ, RZ, 0x40000040 ;  /* 0x40000040ffcd7424 */ /* 0x000fe400078e00ff */
[----:B------:R-:W-:Y:S01]  /*164a0*/  IMAD.SHL.U32 R21, R20, 0x40, RZ ;  /* 0x0000004014157824 */ /* 0x000fe200078e00ff */
        /* <DEDUP_REMOVED lines=9> */
[----:B------:R-:W-:Y:S01]  /*16540*/  IMAD.MOV.U32 R14, RZ, RZ, 0x40 ;  /* 0x00000040ff0e7424 */ /* 0x000fe200078e00ff */
[----:B------:R-:W-:Y:S01]  /*16550*/  R2UR UR5, R15 ;  /* 0x000000000f0572ca */ /* 0x000fe200000e0000 */
[----:B------:R-:W-:Y:S01]  /*16560*/  IMAD.MOV.U32 R15, RZ, RZ, 0x1000 ;  /* 0x00001000ff0f7424 */ /* 0x000fe200078e00ff */
[----:B------:R-:W-:Y:S02]  /*16570*/  R2UR UR6, R204 ;  /* 0x00000000cc0672ca */ /* 0x000fe400000e0000 */
[----:B------:R-:W-:Y:S02]  /*16580*/  R2UR UR7, R205 ;  /* 0x00000000cd0772ca */ /* 0x000fe400000e0000 */
        /* <DEDUP_REMOVED lines=11> */
[----:B------:R-:W-:Y:S01]  /*16640*/  R2UR UR4, R14 ;  /* 0x000000000e0472ca */ /* 0x000fe200000e0000 */
[----:B------:R-:W-:Y:S01]  /*16650*/  @!P1 VIADD R14, R189, 0x38840 ;  /* 0x00038840bd0e9836 */ /* 0x000fe20000000000 */
[----:B------:R-:W-:Y:S02]  /*16660*/  R2UR UR5, R15 ;  /* 0x000000000f0572ca */ /* 0x000fe400000e0000 */
[----:B------:R-:W-:Y:S02]  /*16670*/  R2UR UR6, R202 ;  /* 0x00000000ca0672ca */ /* 0x000fe400000e0000 */
[----:B------:R-:W-:Y:S02]  /*16680*/  R2UR UR7, R203 ;  /* 0x00000000cb0772ca */ /* 0x000fe400000e0000 */
[----:B------:R-:W-:Y:S01]  /*16690*/  @!P1 PRMT R14, RZ, 0x654, R14 ;  /* 0x00000654ff0e9816 */ /* 0x000fe2000000000e */
[----:B------:R-:W-:-:S02]  /*166a0*/  WARPGROUP.DEPBAR.LE gsb0, 0x0 ;  /* 0x00008000000079c5 */ /* 0x000fc40000010000 */
[----:B------:R-:W-:-:S08]  /*166b0*/  WARPGROUP.ARRIVE ;  /* 0x00000000000079c5 */ /* 0x000fd00000000000 */
[----:B------:R-:W-:Y:S01]  /*166c0*/  HGMMA.64x64x16.F32 R152, gdesc[UR4], R152, gsb0 ;  /* 0x00e00000049879f0 */ /* 0x000fe20008000898 */
[----:B------:R-:W-:Y:S02]  /*166d0*/  ULOP3.LUT UR4, URZ, UR44, URZ, 0x33, !UPT ;  /* 0x0000002c3f047292 */ /* 0x000fe4000f8e333f */
[----:B------:R-:W-:Y:S02]  /*166e0*/  WARPGROUP.DEPBAR.LE gsb0, 0x0 ;  /* 0x00008000000079c5 */ /* 0x000fe40000010000 */
[----:B------:R0:W-:Y:S02]  /*166f0*/  @!P1 SYNCS.ARRIVE.TRANS64.RED.A1T0 RZ, [R14+URZ], RZ ;  /* 0x000000ff0eff99a7 */ /* 0x0001e4000810043f */
[----:B0-----:R-:W-:-:S04]  /*16700*/  IADD3 R14, R23, 0x1, -R21 ;  /* 0x00000001170e7810 */ /* 0x001fc80007ffe815 */
[----:B------:R-:W-:-:S05]  /*16710*/  IADD3 R14, -R185, R14, -R184 ;  /* 0x0000000eb90e7210 */ /* 0x000fca0007ffe9b8 */
[C---:B------:R-:W-:Y:S02]  /*16720*/  VIADD R205, R14.reuse, UR43 ;  /* 0x0000002b0ecd7c36 */ /* 0x040fe40008000000 */
[----:B------:R-:W-:Y:S02]  /*16730*/  VIADD R204, R14, UR4 ;  /* 0x000000040ecc7c36 */ /* 0x000fe40008000000 */
[C---:B------:R-:W-:Y:S02]  /*16740*/  IMAD.IADD R203, R0.reuse, 0x1, R205 ;  /* 0x0000000100cb7824 */ /* 0x040fe400078e02cd */
[----:B------:R-:W-:Y:S01]  /*16750*/  IMAD.IADD R202, R0, 0x1, R204 ;  /* 0x0000000100ca7824 */ /* 0x000fe200078e02cc */
[----:B------:R-:W-:Y:S06]  /*16760*/  @!P6 BRA `(.L_x_2856) ;  /* 0x000000000060e947 */ /* 0x000fec0003800000 */
[----:B------:R-:W-:Y:S01]  /*16770*/  IADD3 R207, R0, R23, -R184 ;  /* 0x0000001700cf7210 */ /* 0x000fe20007ffe8b8 */
[----:B------:R-:W-:Y:S03]  /*16780*/  BSSY B1, `(.L_x_2857) ;  /* 0x0000012000017945 */ /* 0x000fe60003800000 */
[----:B------:R-:W-:-:S13]  /*16790*/  ISETP.GT.AND P2, PT, R207, -0x1, PT ;  /* 0xffffffffcf00780c */ /* 0x000fda0003f44270 */
[----:B------:R-:W-:Y:S05]  /*167a0*/  @P2 BRA `(.L_x_2858) ;  /* 0x0000000000242947 */ /* 0x000fea0003800000 */
[----:B------:R-:W-:Y:S02]  /*167b0*/  MOV R206, UR38 ;  /* 0x0000002600ce7c02 */ /* 0x000fe40008000f00 */
[----:B------:R-:W-:Y:S02]  /*167c0*/  LOP3.LUT R207, RZ, R207, RZ, 0x33, !PT ;  /* 0x000000cfffcf7212 */ /* 0x000fe400078e33ff */
[----:B------:R-:W-:-:S13]  /*167d0*/  ISETP.NE.AND P2, PT, R206, 0x1, PT ;  /* 0x00000001ce00780c */ /* 0x000fda0003f45270 */
[----:B------:R-:W0:Y:S02]  /*167e0*/  @P2 LDC.64 R14, c[0x0][0xae0] ;  /* 0x0002b800ff0e2b82 */ /* 0x000e240000000a00 */
[----:B0-----:R-:W-:-:S04]  /*167f0*/  @P2 IMAD.HI.U32 R210, R207, R14, RZ ;  /* 0x0000000ecfd22227 */ /* 0x001fc800078e00ff */
[----:B------:R-:W-:Y:S01]  /*16800*/  IMAD.MOV.U32 R14, RZ, RZ, R207 ;  /* 0x000000ffff0e7224 */ /* 0x000fe200078e00cf */
[----:B------:R-:W-:-:S04]  /*16810*/  @P2 SHF.R.U32.HI R14, RZ, R15, R210 ;  /* 0x0000000fff0e2219 */ /* 0x000fc800000116d2 */
[----:B------:R-:W-:Y:S01]  /*16820*/  LOP3.LUT R14, RZ, R14, RZ, 0x33, !PT ;  /* 0x0000000eff0e7212 */ /* 0x000fe200078e33ff */
[----:B------:R-:W-:Y:S06]  /*16830*/  BRA `(.L_x_2859) ;  /* 0x0000000000187947 */ /* 0x000fec0003800000 */
.L_x_2858:
[----:B------:R-:W-:-:S05]  /*16840*/  IMAD.U32 R206, RZ, RZ, UR38 ;  /* 0x00000026ffce7e24 */ /* 0x000fca000f8e00ff */
[----:B------:R-:W-:-:S13]  /*16850*/  ISETP.NE.AND P2, PT, R206, 0x1, PT ;  /* 0x00000001ce00780c */ /* 0x000fda0003f45270 */
[----:B------:R-:W0:Y:S02]  /*16860*/  @P2 LDC.64 R14, c[0x0][0xae0] ;  /* 0x0002b800ff0e2b82 */ /* 0x000e240000000a00 */
[----:B0-----:R-:W-:-:S04]  /*16870*/  @P2 IMAD.HI.U32 R210, R207, R14, RZ ;  /* 0x0000000ecfd22227 */ /* 0x001fc800078e00ff */
[----:B------:R-:W-:Y:S01]  /*16880*/  IMAD.MOV.U32 R14, RZ, RZ, R207 ;  /* 0x000000ffff0e7224 */ /* 0x000fe200078e00cf */
[----:B------:R-:W-:-:S07]  /*16890*/  @P2 SHF.R.U32.HI R14, RZ, R15, R210 ;  /* 0x0000000fff0e2219 */ /* 0x000fce00000116d2 */
.L_x_2859:
[----:B------:R-:W-:Y:S05]  /*168a0*/  BSYNC B1 ;  /* 0x0000000000017941 */ /* 0x000fea0003800000 */
.L_x_2857:
[----:B------:R-:W-:-:S04]  /*168b0*/  IMAD R14, R14, R206, -R21 ;  /* 0x000000ce0e0e7224 */ /* 0x000fc800078e0a15 */
[----:B------:R-:W-:-:S05]  /*168c0*/  IMAD.IADD R15, R14, 0x1, -R185 ;  /* 0x000000010e0f7824 */ /* 0x000fca00078e0ab9 */
[----:B------:R-:W-:Y:S02]  /*168d0*/  VIADDMNMX R203, R15, R206, R203, PT ;  /* 0x000000ce0fcb7246 */ /* 0x000fe400038001cb */
[----:B------:R-:W-:-:S07]  /*168e0*/  VIMNMX R202, R202, R15, !PT ;  /* 0x0000000fcaca7248 */ /* 0x000fce0007fe0100 */
.L_x_2856:
[----:B------:R-:W-:Y:S02]  /*168f0*/  ISETP.GT.AND P2, PT, R20, -0x1, PT ;  /* 0xffffffff1400780c */ /* 0x000fe40003f44270 */
[----:B------:R-:W-:Y:S02]  /*16900*/  IADD3 R205, R205, 0x8, R0 ;  /* 0x00000008cdcd7810 */ /* 0x000fe40007ffe000 */
[C---:B------:R-:W-:Y:S02]  /*16910*/  ISETP.GT.AND P3, PT, R202.reuse, RZ, P2 ;  /* 0x000000ffca00720c */ /* 0x040fe40001764270 */
[C---:B------:R-:W-:Y:S02]  /*16920*/  ISETP.GT.AND P5, PT, R202.reuse, 0x1, P2 ;  /* 0x00000001ca00780c */ /* 0x040fe400017a4270 */
        /* <DEDUP_REMOVED lines=51> */
[----:B------:R-:W-:Y:S02]  /*16c60*/  IMAD.U32 R168, RZ, RZ, UR38 ;  /* 0x00000026ffa87e24 */ /* 0x000fe4000f8e00ff */
[----:B------:R-:W-:-:S03]  /*16c70*/  VIADD R169, R0, 0x8 ;  /* 0x0000000800a97836 */ /* 0x000fc60000000000 */
[----:B------:R-:W-:Y:S02]  /*16c80*/  ISETP.NE.AND P3, PT, R168, 0x1, PT ;  /* 0x00000001a800780c */ /* 0x000fe40003f65270 */
[----:B------:R-:W-:-:S04]  /*16c90*/  IADD3 R169, R169, R23, -R184 ;  /* 0x00000017a9a97210 */ /* 0x000fc80007ffe8b8 */
[----:B------:R-:W-:-:S07]  /*16ca0*/  LOP3.LUT R169, RZ, R169, RZ, 0x33, !PT ;  /* 0x000000a9ffa97212 */ /* 0x000fce00078e33ff */
[----:B------:R-:W0:Y:S02]  /*16cb0*/  @P3 LDC.64 R14, c[0x0][0xae0] ;  /* 0x0002b800ff0e3b82 */ /* 0x000e240000000a00 */
[----:B0-----:R-:W-:-:S05]  /*16cc0*/  @P3 IMAD.HI.U32 R14, R169, R14, RZ ;  /* 0x0000000ea90e3227 */ /* 0x001fca00078e00ff */
[----:B------:R-:W-:-:S04]  /*16cd0*/  @P3 SHF.R.U32.HI R169, RZ, R15, R14 ;  /* 0x0000000fffa93219 */ /* 0x000fc8000001160e */
[----:B------:R-:W-:Y:S01]  /*16ce0*/  LOP3.LUT R14, RZ, R169, RZ, 0x33, !PT ;  /* 0x000000a9ff0e7212 */ /* 0x000fe200078e33ff */
[----:B------:R-:W-:Y:S06]  /*16cf0*/  BRA `(.L_x_2863) ;  /* 0x0000000000187947 */ /* 0x000fec0003800000 */
.L_x_2862:
[----:B------:R-:W-:-:S05]  /*16d00*/  IMAD.U32 R168, RZ, RZ, UR38 ;  /* 0x00000026ffa87e24 */ /* 0x000fca000f8e00ff */
[----:B------:R-:W-:-:S13]  /*16d10*/  ISETP.NE.AND P3, PT, R168, 0x1, PT ;  /* 0x00000001a800780c */ /* 0x000fda0003f65270 */
[----:B------:R-:W0:Y:S02]  /*16d20*/  @P3 LDC.64 R14, c[0x0][0xae0] ;  /* 0x0002b800ff0e3b82 */ /* 0x000e240000000a00 */
[----:B0-----:R-:W-:-:S04]  /*16d30*/  @P3 IMAD.HI.U32 R202, R188, R14, RZ ;  /* 0x0000000ebcca3227 */ /* 0x001fc800078e00ff */
[----:B------:R-:W-:Y:S01]  /*16d40*/  IMAD.MOV.U32 R14, RZ, RZ, R188 ;  /* 0x000000ffff0e7224 */ /* 0x000fe200078e00bc */
[----:B------:R-:W-:-:S07]  /*16d50*/  @P3 SHF.R.U32.HI R14, RZ, R15, R202 ;  /* 0x0000000fff0e3219 */ /* 0x000fce00000116ca */
.L_x_2863:
[----:B------:R-:W-:Y:S05]  /*16d60*/  BSYNC B1 ;  /* 0x0000000000017941 */ /* 0x000fea0003800000 */
.L_x_2861:
[----:B------:R-:W-:-:S04]  /*16d70*/  IMAD R14, R14, R168, -R21 ;  /* 0x000000a80e0e7224 */ /* 0x000fc800078e0a15 */
[----:B------:R-:W-:-:S05]  /*16d80*/  IMAD.IADD R15, R14, 0x1, -R185 ;  /* 0x000000010e0f7824 */ /* 0x000fca00078e0ab9 */
[----:B------:R-:W-:Y:S02]  /*16d90*/  VIADDMNMX R205, R15, R168, R205, PT ;  /* 0x000000a80fcd7246 */ /* 0x000fe400038001cd */
[----:B------:R-:W-:-:S07]  /*16da0*/  VIMNMX R204, R204, R15, !PT ;  /* 0x0000000fcccc7248 */ /* 0x000fce0007fe0100 */
.L_x_2860:
[----:B------:R-:W-:Y:S01]  /*16db0*/  FMNMX.FTZ R14, R152, R200, !PT ;  /* 0x000000c8980e7209 */ /* 0x000fe20007810000 */
[----:B------:R-:W-:Y:S01]  /*16dc0*/  IMAD.MOV.U32 R169, RZ, RZ, 0x40000040 ;  /* 0x40000040ffa97424 */ /* 0x000fe200078e00ff */
[C---:B------:R-:W-:Y:S01]  /*16dd0*/  ISETP.GT.AND P5, PT, R204.reuse, 0x9, P2 ;  /* 0x00000009cc00780c */ /* 0x040fe200017a4270 */
[----:B------:R-:W-:Y:S01]  /*16de0*/  IMAD R168, R19, 0x1000, R193 ;  /* 0x0000100013a87824 */ /* 0x000fe200078e02c1 */
[----:B------:R-:W-:Y:S01]  /*16df0*/  FMNMX.FTZ R15, R153, R14, !PT ;  /* 0x0000000e990f7209 */ /* 0x000fe20007810000 */
[----:B------:R-:W-:Y:S01]  /*16e00*/  @!P1 VIADD R189, R189, 0x38860 ;  /* 0x00038860bdbd9836 */ /* 0x000fe20000000000 */
[----:B------:R-:W-:Y:S02]  /*16e10*/  ISETP.GT.AND P3, PT, R204, 0x1, P2 ;  /* 0x00000001cc00780c */ /* 0x000fe40001764270 */
[----:B------:R-:W-:Y:S02]  /*16e20*/  FMNMX.FTZ R14, R156, R15, !PT ;  /* 0x0000000f9c0e7209 */ /* 0x000fe40007810000 */
[----:B------:R-:W-:-:S02]  /*16e30*/  ISETP.LT.OR P5, PT, R205, 0xa, P5 ;  /* 0x0000000acd00780c */ /* 0x000fc40002fa1670 */
[----:B------:R-:W-:Y:S02]  /*16e40*/  FMNMX.FTZ R15, R157, R14, !PT ;  /* 0x0000000e9d0f7209 */ /* 0x000fe40007810000 */
[----:B------:R-:W-:Y:S02]  /*16e50*/  ISETP.LT.OR P3, PT, R205, 0x2, P3 ;  /* 0x00000002cd00780c */ /* 0x000fe40001f61670 */
        /* <DEDUP_REMOVED lines=11> */
[C---:B------:R-:W-:Y:S02]  /*16f10*/  ISETP.LT.OR P4, PT, R205.reuse, 0x9, P4 ;  /* 0x00000009cd00780c */ /* 0x040fe40002781670 */
        /* <DEDUP_REMOVED lines=12> */
[C---:B------:R-:W-:Y:S01]  /*16fe0*/  ISETP.GT.AND P5, PT, R204.reuse, 0x21, P2 ;  /* 0x00000021cc00780c */ /* 0x040fe200017a4270 */
[----:B------:R-:W0:Y:S01]  /*16ff0*/  SHFL.BFLY PT, R14, R15, 0x2, 0x1f ;  /* 0x0c401f000f0e7f89 */ /* 0x000e2200000e0000 */
[----:B------:R-:W-:Y:S02]  /*17000*/  ISETP.GT.AND P3, PT, R204, 0x19, P2 ;  /* 0x00000019cc00780c */ /* 0x000fe40001764270 */
[C---:B------:R-:W-:Y:S02]  /*17010*/  ISETP.LT.OR P4, PT, R205.reuse, 0x12, P4 ;  /* 0x00000012cd00780c */ /* 0x040fe40002781670 */
[----:B------:R-:W-:-:S02]  /*17020*/  ISETP.LT.OR P5, PT, R205, 0x22, P5 ;  /* 0x00000022cd00780c */ /* 0x000fc40002fa1670 */
[----:B------:R-:W-:Y:S02]  /*17030*/  ISETP.LT.OR P3, PT, R205, 0x1a, P3 ;  /* 0x0000001acd00780c */ /* 0x000fe40001f61670 */
[----:B------:R-:W-:Y:S02]  /*17040*/  FSEL R163, R163, -INF , !P4 ;  /* 0xff800000a3a37808 */ /* 0x000fe40006000000 */
[C---:B------:R-:W-:Y:S02]  /*17050*/  ISETP.GT.AND P4, PT, R204.reuse, 0x20, P2 ;  /* 0x00000020cc00780c */ /* 0x040fe40001784270 */
[----:B------:R-:W-:Y:S02]  /*17060*/  FSEL R203, R171, -INF , !P5 ;  /* 0xff800000abcb7808 */ /* 0x000fe40006800000 */
[----:B------:R-:W-:Y:S02]  /*17070*/  FSEL R167, R167, -INF , !P3 ;  /* 0xff800000a7a77808 */ /* 0x000fe40005800000 */
[----:B------:R-:W-:-:S02]  /*17080*/  ISETP.GT.AND P5, PT, R204, RZ, P2 ;  /* 0x000000ffcc00720c */ /* 0x000fc400017a4270 */
[----:B------:R-:W-:Y:S02]  /*17090*/  ISETP.GT.AND P3, PT, R204, 0x28, P2 ;  /* 0x00000028cc00780c */ /* 0x000fe40001764270 */
[C---:B------:R-:W-:Y:S02]  /*170a0*/  ISETP.LT.OR P4, PT, R205.reuse, 0x21, P4 ;  /* 0x00000021cd00780c */ /* 0x040fe40002781670 */
[----:B------:R-:W-:Y:S02]  /*170b0*/  ISETP.LT.OR P5, PT, R205, 0x1, P5 ;  /* 0x00000001cd00780c */ /* 0x000fe40002fa1670 */
[----:B0-----:R-:W-:Y:S02]  /*170c0*/  FMNMX.FTZ R14, R15, R14, !PT ;  /* 0x0000000e0f0e7209 */ /* 0x001fe40007810000 */
[----:B------:R-:W-:Y:S02]  /*170d0*/  ISETP.LT.OR P3, PT, R205, 0x29, P3 ;  /* 0x00000029cd00780c */ /* 0x000fe40001f61670 */
[----:B------:R-:W-:Y:S01]  /*170e0*/  FSEL R202, R170, -INF , !P4 ;  /* 0xff800000aaca7808 */ /* 0x000fe20006000000 */
[----:B------:R-:W0:Y:S01]  /*170f0*/  SHFL.BFLY PT, R15, R14, 0x1, 0x1f ;  /* 0x0c201f000e0f7f89 */ /* 0x000e2200000e0000 */
[----:B------:R-:W-:-:S02]  /*17100*/  ISETP.GT.AND P4, PT, R204, 0x29, P2 ;  /* 0x00000029cc00780c */ /* 0x000fc40001784270 */
[----:B------:R-:W-:Y:S02]  /*17110*/  FSEL R154, R154, -INF , !P5 ;  /* 0xff8000009a9a7808 */ /* 0x000fe40006800000 */
[----:B------:R-:W-:Y:S02]  /*17120*/  FSEL R210, R174, -INF , !P3 ;  /* 0xff800000aed27808 */ /* 0x000fe40005800000 */
[----:B------:R-:W-:Y:S02]  /*17130*/  ISETP.GT.AND P3, PT, R204, 0x30, P2 ;  /* 0x00000030cc00780c */ /* 0x000fe40001764270 */
[----:B------:R-:W-:Y:S02]  /*17140*/  ISETP.LT.OR P4, PT, R205, 0x2a, P4 ;  /* 0x0000002acd00780c */ /* 0x000fe40002781670 */
[----:B------:R-:W-:Y:S02]  /*17150*/  FMNMX.FTZ R170, R154, R199, !PT ;  /* 0x000000c79aaa7209 */ /* 0x000fe40007810000 */
[----:B------:R-:W-:-:S02]  /*17160*/  MOV R21, UR37 ;  /* 0x0000002500157c02 */ /* 0x000fc40008000f00 */
[----:B------:R-:W-:Y:S02]  /*17170*/  ISETP.LT.OR P3, PT, R205, 0x31, P3 ;  /* 0x00000031cd00780c */ /* 0x000fe40001f61670 */
[----:B------:R-:W-:Y:S02]  /*17180*/  FSEL R222, R175, -INF , !P4 ;  /* 0xff800000afde7808 */ /* 0x000fe40006000000 */
[C---:B------:R-:W-:Y:S02]  /*17190*/  ISETP.GT.AND P4, PT, R204.reuse, 0x31, P2 ;  /* 0x00000031cc00780c */ /* 0x040fe40001784270 */
[----:B------:R-:W-:Y:S02]  /*171a0*/  ISETP.GT.AND P5, PT, R204, 0x38, P2 ;  /* 0x00000038cc00780c */ /* 0x000fe400017a4270 */
[----:B------:R-:W-:Y:S02]  /*171b0*/  R2UR UR7, R169 ;  /* 0x00000000a90772ca */ /* 0x000fe400000e0000 */
[----:B0-----:R-:W-:-:S02]  /*171c0*/  FMNMX.FTZ R14, R14, R15, !PT ;  /* 0x0000000f0e0e7209 */ /* 0x001fc40007810000 */
[----:B------:R-:W-:Y:S02]  /*171d0*/  FMNMX.FTZ R15, R155, R170, !PT ;  /* 0x000000aa9b0f7209 */ /* 0x000fe40007810000 */
[----:B------:R-:W-:Y:S01]  /*171e0*/  ISETP.GT.AND P2, PT, R204, 0x39, P2 ;  /* 0x00000039cc00780c */ /* 0x000fe20001744270 */
[----:B------:R-:W-:Y:S01]  /*171f0*/  FMUL.FTZ R169, R14, R21 ;  /* 0x000000150ea97220 */ /* 0x000fe20000410000 */
[----:B------:R-:W-:Y:S02]  /*17200*/  FSEL R204, R178, -INF , !P3 ;  /* 0xff800000b2cc7808 */ /* 0x000fe40005800000 */
[----:B------:R-:W-:Y:S02]  /*17210*/  FSETP.NEU.FTZ.AND P3, PT, R14, -INF , PT ;  /* 0xff8000000e00780b */ /* 0x000fe40003f7d000 */
[----:B------:R-:W-:Y:S02]  /*17220*/  FMNMX.FTZ R170, R158, R15, !PT ;  /* 0x0000000f9eaa7209 */ /* 0x000fe40007810000 */
[----:B------:R-:W-:-:S02]  /*17230*/  FSEL R15, R169, RZ, P3 ;  /* 0x000000ffa90f7208 */ /* 0x000fc40001800000 */
[----:B------:R-:W-:Y:S02]  /*17240*/  FMNMX.FTZ R169, R159, R170, !PT ;  /* 0x000000aa9fa97209 */ /* 0x000fe40007810000 */
[----:B------:R-:W-:Y:S01]  /*17250*/  ISETP.LT.OR P4, PT, R205, 0x32, P4 ;  /* 0x00000032cd00780c */ /* 0x000fe20002781670 */
[--C-:B------:R-:W-:Y:S01]  /*17260*/  FFMA.FTZ R175, R157, R21, -R15.reuse ;  /* 0x000000159daf7223 */ /* 0x100fe2000001080f */
[----:B------:R-:W-:Y:S01]  /*17270*/  FMNMX.FTZ R170, R162, R169, !PT ;  /* 0x000000a9a2aa7209 */ /* 0x000fe20007810000 */
[-CC-:B------:R-:W-:Y:S01]  /*17280*/  FFMA.FTZ R152, R152, R21.reuse, -R15.reuse ;  /* 0x0000001598987223 */ /* 0x180fe2000001080f */
[----:B------:R-:W-:Y:S01]  /*17290*/  ISETP.LT.OR P5, PT, R205, 0x39, P5 ;  /* 0x00000039cd00780c */ /* 0x000fe20002fa1670 */
[-CC-:B------:R-:W-:Y:S01]  /*172a0*/  FFMA.FTZ R153, R153, R21.reuse, -R15.reuse ;  /* 0x0000001599997223 */ /* 0x180fe2000001080f */
[----:B------:R-:W-:Y:S01]  /*172b0*/  FMNMX.FTZ R169, R163, R170, !PT ;  /* 0x000000aaa3a97209 */ /* 0x000fe20007810000 */
[-CC-:B------:R-:W-:Y:S01]  /*172c0*/  FFMA.FTZ R156, R156, R21.reuse, -R15.reuse ;  /* 0x000000159c9c7223 */ /* 0x180fe2000001080f */
[----:B------:R-:W-:Y:S01]  /*172d0*/  ISETP.LT.OR P2, PT, R205, 0x3a, P2 ;  /* 0x0000003acd00780c */ /* 0x000fe20001741670 */
[--C-:B------:R-:W-:Y:S01]  /*172e0*/  FFMA.FTZ R178, R206, R21, -R15.reuse ;  /* 0x00000015ceb27223 */ /* 0x100fe2000001080f */
[----:B------:R-:W-:Y:S01]  /*172f0*/  FMNMX.FTZ R170, R166, R169, !PT ;  /* 0x000000a9a6aa7209 */ /* 0x000fe20007810000 */
[-CC-:B------:R-:W-:Y:S01]  /*17300*/  FFMA.FTZ R172, R172, R21.reuse, -R15.reuse ;  /* 0x00000015acac7223 */ /* 0x180fe2000001080f */
[----:B------:R-:W-:Y:S01]  /*17310*/  FSEL R183, R183, -INF , !P2 ;  /* 0xff800000b7b77808 */ /* 0x000fe20005000000 */
[-CC-:B------:R-:W-:Y:S01]  /*17320*/  FFMA.FTZ R173, R173, R21.reuse, -R15.reuse ;  /* 0x00000015adad7223 */ /* 0x180fe2000001080f */
[----:B------:R-:W-:Y:S01]  /*17330*/  FMNMX.FTZ R169, R167, R170, !PT ;  /* 0x000000aaa7a97209 */ /* 0x000fe20007810000 */
[-CC-:B------:R-:W-:Y:S01]  /*17340*/  FFMA.FTZ R176, R176, R21.reuse, -R15.reuse ;  /* 0x00000015b0b07223 */ /* 0x180fe2000001080f */
[-CC-:B------:R-:W-:Y:S01]  /*17350*/  FFMA.FTZ R177, R177, R21.reuse, -R15.reuse ;  /* 0x00000015b1b17223 */ /* 0x180fe2000001080f */
[--C-:B------:R-:W-:Y:S01]  /*17360*/  FFMA.FTZ R180, R180, R21, -R15.reuse ;  /* 0x00000015b4b47223 */ /* 0x100fe2000001080f */
[----:B------:R-:W-:Y:S01]  /*17370*/  FMNMX.FTZ R170, R202, R169, !PT ;  /* 0x000000a9caaa7209 */ /* 0x000fe20007810000 */
[----:B------:R-:W-:Y:S01]  /*17380*/  FFMA.FTZ R181, R181, R21, -R15 ;  /* 0x00000015b5b57223 */ /* 0x000fe2000001080f */
[----:B------:R-:W-:Y:S01]  /*17390*/  MUFU.EX2 R152, R152 ;  /* 0x0000009800987308 */ /* 0x000fe20000000800 */
[----:B------:R-:W-:-:S02]  /*173a0*/  R2UR UR6, R168 ;  /* 0x00000000a80672ca */ /* 0x000fc400000e0000 */
[----:B------:R-:W-:Y:S01]  /*173b0*/  FMNMX.FTZ R169, R203, R170, !PT ;  /* 0x000000aacba97209 */ /* 0x000fe20007810000 */
[-CC-:B------:R-:W-:Y:S01]  /*173c0*/  FFMA.FTZ R170, R160, R21.reuse, -R15.reuse ;  /* 0x00000015a0aa7223 */ /* 0x180fe2000001080f */
[----:B------:R-:W-:Y:S01]  /*173d0*/  FSEL R160, R182, -INF , !P5 ;  /* 0xff800000b6a07808 */ /* 0x000fe20006800000 */
[----:B------:R-:W-:Y:S01]  /*173e0*/  FFMA.FTZ R182, R161, R21, -R15 ;  /* 0x00000015a1b67223 */ /* 0x000fe2000001080f */
[----:B------:R-:W-:Y:S01]  /*173f0*/  FMNMX.FTZ R157, R210, R169, !PT ;  /* 0x000000a9d29d7209 */ /* 0x000fe20007810000 */
[----:B------:R-:W-:Y:S01]  /*17400*/  MUFU.EX2 R153, R153 ;  /* 0x0000009900997308 */ /* 0x000fe20000000800 */
[----:B------:R-:W-:Y:S02]  /*17410*/  @!P1 PRMT R189, RZ, 0x654, R189 ;  /* 0x00000654ffbd9816 */ /* 0x000fe400000000bd */
[----:B------:R-:W-:Y:S02]  /*17420*/  FMNMX.FTZ R171, R222, R157, !PT ;  /* 0x0000009ddeab7209 */ /* 0x000fe40007810000 */
[----:B------:R-:W-:Y:S01]  /*17430*/  FSEL R157, R179, -INF , !P4 ;  /* 0xff800000b39d7808 */ /* 0x000fe20006000000 */
[----:B------:R-:W-:Y:S01]  /*17440*/  FFMA.FTZ R179, R207, R21, -R15 ;  /* 0x00000015cfb37223 */ /* 0x000fe2000001080f */
[----:B------:R-:W-:Y:S01]  /*17450*/  FMNMX.FTZ R174, R204, R171, !PT ;  /* 0x000000abccae7209 */ /* 0x000fe20007810000 */
[----:B------:R0:W-:Y:S03]  /*17460*/  MUFU.EX2 R169, R175 ;  /* 0x000000af00a97308 */ /* 0x0001e60000000800 */
[----:B------:R-:W-:-:S04]  /*17470*/  FMNMX.FTZ R171, R157, R174, !PT ;  /* 0x000000ae9dab7209 */ /* 0x000fc80007810000 */
[----:B------:R-:W-:Y:S01]  /*17480*/  FMNMX.FTZ R174, R160, R171, !PT ;  /* 0x000000aba0ae7209 */ /* 0x000fe20007810000 */
[----:B------:R-:W-:Y:S01]  /*17490*/  MUFU.EX2 R156, R156 ;  /* 0x0000009c009c7308 */ /* 0x000fe20000000800 */
[-CC-:B0-----:R-:W-:Y:S02]  /*174a0*/  FFMA.FTZ R175, R165, R21.reuse, -R15.reuse ;  /* 0x00000015a5af7223 */ /* 0x181fe4000001080f */
[----:B------:R-:W-:Y:S01]  /*174b0*/  FMNMX.FTZ R161, R183, R174, !PT ;  /* 0x000000aeb7a17209 */ /* 0x000fe20007810000 */
[----:B------:R-:W-:Y:S01]  /*174c0*/  FFMA.FTZ R174, R164, R21, -R15 ;  /* 0x00000015a4ae7223 */ /* 0x000fe2000001080f */
[----:B------:R-:W-:-:S03]  /*174d0*/  FSEL R15, R14, RZ, P3 ;  /* 0x000000ff0e0f7208 */ /* 0x000fc60001800000 */
[----:B------:R-:W0:Y:S01]  /*174e0*/  SHFL.BFLY PT, R164, R161, 0x2, 0x1f ;  /* 0x0c401f00a1a47f89 */ /* 0x000e2200000e0000 */
[----:B------:R1:W-:Y:S08]  /*174f0*/  MUFU.EX2 R171, R182 ;  /* 0x000000b600ab7308 */ /* 0x0003f00000000800 */
[----:B------:R-:W-:Y:S01]  /*17500*/  MUFU.EX2 R170, R170 ;  /* 0x000000aa00aa7308 */ /* 0x000fe20000000800 */
[----:B-1----:R-:W-:-:S07]  /*17510*/  FADD.FTZ R182, -R15, R200 ;  /* 0x000000c80fb67221 */ /* 0x002fce0000010100 */
[----:B------:R-:W-:Y:S01]  /*17520*/  MUFU.EX2 R174, R174 ;  /* 0x000000ae00ae7308 */ /* 0x000fe20000000800 */
[----:B0-----:R-:W-:-:S07]  /*17530*/  FMNMX.FTZ R164, R161, R164, !PT ;  /* 0x000000a4a1a47209 */ /* 0x001fce0007810000 */
[----:B------:R-:W-:Y:S01]  /*17540*/  MUFU.EX2 R175, R175 ;  /* 0x000000af00af7308 */ /* 0x000fe20000000800 */
[----:B------:R-:W0:Y:S07]  /*17550*/  SHFL.BFLY PT, R161, R164, 0x1, 0x1f ;  /* 0x0c201f00a4a17f89 */ /* 0x000e2e00000e0000 */
[----:B------:R-:W-:Y:S08]  /*17560*/  MUFU.EX2 R178, R178 ;  /* 0x000000b200b27308 */ /* 0x000ff00000000800 */
[----:B------:R-:W-:Y:S08]  /*17570*/  MUFU.EX2 R179, R179 ;  /* 0x000000b300b37308 */ /* 0x000ff00000000800 */
[----:B------:R-:W-:Y:S01]  /*17580*/  MUFU.EX2 R172, R172 ;  /* 0x000000ac00ac7308 */ /* 0x000fe20000000800 */
[----:B0-----:R-:W-:Y:S01]  /*17590*/  FMNMX.FTZ R15, R164, R161, !PT ;  /* 0x000000a1a40f7209 */ /* 0x001fe20007810000 */
[----:B------:R-:W-:-:S02]  /*175a0*/  IMAD.MOV R164, RZ, RZ, -R196 ;  /* 0x000000ffffa47224 */ /* 0x000fc400078e0ac4 */
[-C--:B------:R-:W-:Y:S01]  /*175b0*/  FMUL.FTZ R161, R182, R21.reuse ;  /* 0x00000015b6a17220 */ /* 0x080fe20000410000 */
[C---:B------:R-:W-:Y:S01]  /*175c0*/  FSETP.NEU.FTZ.AND P2, PT, R15.reuse, -INF , PT ;  /* 0xff8000000f00780b */ /* 0x040fe20003f5d000 */
[----:B------:R-:W-:Y:S01]  /*175d0*/  FMUL.FTZ R165, R15, R21 ;  /* 0x000000150fa57220 */ /* 0x000fe20000410000 */
[----:B------:R-:W-:Y:S01]  /*175e0*/  ISETP.NE.AND P3, PT, R185, R164, PT ;  /* 0x000000a4b900720c */ /* 0x000fe20003f65270 */
[----:B------:R-:W-:Y:S01]  /*175f0*/  MUFU.EX2 R173, R173 ;  /* 0x000000ad00ad7308 */ /* 0x000fe20000000800 */
[----:B------:R-:W-:Y:S02]  /*17600*/  FSEL R164, R15, RZ, P2 ;  /* 0x000000ff0fa47208 */ /* 0x000fe40001000000 */
[----:B------:R-:W-:Y:S02]  /*17610*/  FSEL R165, R165, RZ, P2 ;  /* 0x000000ffa5a57208 */ /* 0x000fe40001000000 */
[----:B------:R-:W-:Y:S01]  /*17620*/  ISETP.GT.AND P2, PT, R20, R212, PT ;  /* 0x000000d41400720c */ /* 0x000fe20003f44270 */
[----:B------:R-:W-:-:S02]  /*17630*/  FADD.FTZ R182, -R164, R199 ;  /* 0x000000c7a4b67221 */ /* 0x000fc40000010100 */
[-CC-:B------:R-:W-:Y:S01]  /*17640*/  FFMA.FTZ R205, R155, R21.reuse, -R165.reuse ;  /* 0x000000159bcd7223 */ /* 0x180fe200000108a5 */
[----:B------:R-:W0:Y:S01]  /*17650*/  MUFU.EX2 R161, R161 ;  /* 0x000000a100a17308 */ /* 0x000e220000000800 */
[-C--:B------:R-:W-:Y:S01]  /*17660*/  FMUL.FTZ R155, R182, R21.reuse ;  /* 0x00000015b69b7220 */ /* 0x080fe20000410000 */
[-CC-:B------:R-:W-:Y:S01]  /*17670*/  FFMA.FTZ R154, R154, R21.reuse, -R165.reuse ;  /* 0x000000159a9a7223 */ /* 0x180fe200000108a5 */
[----:B------:R-:W-:Y:S02]  /*17680*/  @!P3 IMAD R199, R201, 0x40, R194 ;  /* 0x00000040c9c7b824 */ /* 0x000fe400078e02c2 */
[-CC-:B------:R-:W-:Y:S01]  /*17690*/  FFMA.FTZ R182, R158, R21.reuse, -R165.reuse ;  /* 0x000000159eb67223 */ /* 0x180fe200000108a5 */
[-CC-:B------:R-:W-:Y:S01]  /*176a0*/  FFMA.FTZ R200, R163, R21.reuse, -R165.reuse ;  /* 0x00000015a3c87223 */ /* 0x180fe200000108a5 */
[-CC-:B------:R-:W-:Y:S01]  /*176b0*/  FFMA.FTZ R201, R166, R21.reuse, -R165.reuse ;  /* 0x00000015a6c97223 */ /* 0x180fe200000108a5 */
[----:B------:R-:W-:Y:S01]  /*176c0*/  @!P3 IMAD R199, R199, 0x4, R18 ;  /* 0x00000004c7c7b824 */ /* 0x000fe200078e0212 */
[----:B------:R-:W1:Y:S01]  /*176d0*/  MUFU.EX2 R155, R155 ;  /* 0x0000009b009b7308 */ /* 0x000e620000000800 */
[-CC-:B------:R-:W-:Y:S01]  /*176e0*/  FFMA.FTZ R223, R159, R21.reuse, -R165.reuse ;  /* 0x000000159fdf7223 */ /* 0x180fe200000108a5 */
[-CC-:B------:R-:W-:Y:S01]  /*176f0*/  FFMA.FTZ R206, R222, R21.reuse, -R165.reuse ;  /* 0x00000015dece7223 */ /* 0x180fe200000108a5 */
[-CC-:B------:R-:W-:Y:S01]  /*17700*/  FFMA.FTZ R162, R162, R21.reuse, -R165.reuse ;  /* 0x00000015a2a27223 */ /* 0x180fe200000108a5 */
[-CC-:B------:R-:W-:Y:S01]  /*17710*/  FFMA.FTZ R167, R167, R21.reuse, -R165.reuse ;  /* 0x00000015a7a77223 */ /* 0x180fe200000108a5 */
[-CC-:B------:R-:W-:Y:S01]  /*17720*/  FFMA.FTZ R207, R204, R21.reuse, -R165.reuse ;  /* 0x00000015cccf7223 */ /* 0x180fe200000108a5 */
[-CC-:B------:R-:W-:Y:S01]  /*17730*/  FFMA.FTZ R224, R160, R21.reuse, -R165.reuse ;  /* 0x00000015a0e07223 */ /* 0x180fe200000108a5 */
[-CC-:B------:R-:W-:Y:S01]  /*17740*/  FFMA.FTZ R222, R183, R21.reuse, -R165.reuse ;  /* 0x00000015b7de7223 */ /* 0x180fe200000108a5 */
[----:B------:R2:W-:Y:S01]  /*17750*/  MUFU.EX2 R164, R205 ;  /* 0x000000cd00a47308 */ /* 0x0005e20000000800 */
[----:B0-----:R-:W-:Y:S01]  /*17760*/  @!P3 STS [R199+0x38400], R161 ;  /* 0x038400a1c700b388 */ /* 0x001fe20000000800 */
[-CC-:B------:R-:W-:Y:S01]  /*17770*/  FFMA.FTZ R158, R202, R21.reuse, -R165.reuse ;  /* 0x00000015ca9e7223 */ /* 0x180fe200000108a5 */
[--C-:B------:R-:W-:Y:S01]  /*17780*/  FFMA.FTZ R159, R203, R21, -R165.reuse ;  /* 0x00000015cb9f7223 */ /* 0x100fe200000108a5 */
[----:B------:R-:W-:Y:S01]  /*17790*/  FFMA.FTZ R226, R161, R6, R152 ;  /* 0x00000006a1e27223 */ /* 0x000fe20000010098 */
[----:B------:R-:W-:Y:S01]  /*177a0*/  F2FP.F16.F32.PACK_AB R152, R153, R152 ;  /* 0x000000989998723e */ /* 0x000fe200000000ff */
[-C--:B------:R-:W-:Y:S01]  /*177b0*/  FMUL.FTZ R24, R24, R161.reuse ;  /* 0x000000a118187220 */ /* 0x080fe20000410000 */
[----:B------:R-:W-:Y:S01]  /*177c0*/  FMUL.FTZ R25, R25, R161 ;  /* 0x000000a119197220 */ /* 0x000fe20000410000 */
[----:B------:R-:W0:Y:S01]  /*177d0*/  MUFU.EX2 R154, R154 ;  /* 0x0000009a009a7308 */ /* 0x000e220000000800 */
[-CC-:B--2---:R-:W-:Y:S01]  /*177e0*/  FFMA.FTZ R205, R210, R21.reuse, -R165.reuse ;  /* 0x00000015d2cd7223 */ /* 0x184fe200000108a5 */
[----:B------:R-:W-:Y:S01]  /*177f0*/  FFMA.FTZ R210, R157, R21, -R165 ;  /* 0x000000159dd27223 */ /* 0x000fe200000108a5 */
[----:B-1----:R1:W-:Y:S01]  /*17800*/  @!P3 STS [R199+0x38420], R155 ;  /* 0x0384209bc700b388 */ /* 0x0023e20000000800 */
[----:B------:R-:W-:Y:S01]  /*17810*/  FADD.FTZ R226, R153, R226 ;  /* 0x000000e299e27221 */ /* 0x000fe20000010000 */
        /* <DEDUP_REMOVED lines=12> */
[----:B0-----:R-:W-:Y:S01]  /*178e0*/  F2FP.F16.F32.PACK_AB R153, R164, R154 ;  /* 0x0000009aa499723e */ /* 0x001fe200000000ff */
[-C--:B------:R-:W-:Y:S01]  /*178f0*/  FMUL.FTZ R46, R46, R155.reuse ;  /* 0x0000009b2e2e7220 */ /* 0x080fe20000410000 */
[-C--:B------:R-:W-:Y:S01]  /*17900*/  FMUL.FTZ R47, R47, R155.reuse ;  /* 0x0000009b2f2f7220 */ /* 0x080fe20000410000 */
[-C--:B------:R-:W-:Y:S01]  /*17910*/  FMUL.FTZ R50, R50, R155.reuse ;  /* 0x0000009b32327220 */ /* 0x080fe20000410000 */
[-C--:B------:R-:W-:Y:S01]  /*17920*/  FMUL.FTZ R51, R51, R155.reuse ;  /* 0x0000009b33337220 */ /* 0x080fe20000410000 */
[-C--:B------:R-:W-:Y:S01]  /*17930*/  FMUL.FTZ R54, R54, R155.reuse ;  /* 0x0000009b36367220 */ /* 0x080fe20000410000 */
[----:B------:R-:W-:Y:S01]  /*17940*/  FMUL.FTZ R55, R55, R155 ;  /* 0x0000009b37377220 */ /* 0x000fe20000410000 */
[----:B-1----:R-:W-:Y:S01]  /*17950*/  MUFU.EX2 R199, R162 ;  /* 0x000000a200c77308 */ /* 0x002fe20000000800 */
[----:B--2---:R-:W-:Y:S01]  /*17960*/  FFMA.FTZ R223, R155, R7, R154 ;  /* 0x000000079bdf7223 */ /* 0x004fe2000001009a */
        /* <DEDUP_REMOVED lines=54> */
[----:B------:R-:W5:Y:S01]  /*17cd0*/  MUFU.EX2 R206, R206 ;  /* 0x000000ce00ce7308 */ /* 0x000f620000000800 */
[----:B------:R-:W-:Y:S01]  /*17ce0*/  FADD.FTZ R226, R156, R226 ;  /* 0x000000e29ce27221 */ /* 0x000fe20000010000 */
[----:B------:R-:W-:Y:S01]  /*17cf0*/  F2FP.F16.F32.PACK_AB R154, R169, R156 ;  /* 0x0000009ca99a723e */ /* 0x000fe200000000ff */
[-C--:B------:R-:W-:Y:S01]  /*17d00*/  FMUL.FTZ R28, R28, R161.reuse ;  /* 0x000000a11c1c7220 */ /* 0x080fe20000410000 */
        /* <DEDUP_REMOVED lines=70> */
[----:B------:R-:W-:Y:S01]  /*18170*/  FMUL.FTZ R149, R149, R161 ;  /* 0x000000a195957220 */ /* 0x000fe20000410000 */
[----:B------:R-:W-:Y:S01]  /*18180*/  F2FP.F16.F32.PACK_AB R156, R171, R170 ;  /* 0x000000aaab9c723e */ /* 0x000fe200000000ff */
[----:B------:R-:W-:Y:S01]  /*18190*/  FADD.FTZ R223, R164, R223 ;  /* 0x000000dfa4df7221 */ /* 0x000fe20000010000 */
[----:B--2---:R-:W-:Y:S01]  /*181a0*/  F2FP.F16.F32.PACK_AB R158, R175, R174 ;  /* 0x000000aeaf9e723e */ /* 0x004fe200000000ff */
[----:B------:R2:W-:Y:S01]  /*181b0*/  STSM.16.M88.4 [R197+0x36400], R152 ;  /* 0x03640098c5007844 */ /* 0x0005e20000000200 */
[----:B0-----:R-:W-:Y:S01]  /*181c0*/  F2FP.F16.F32.PACK_AB R157, R200, R199 ;  /* 0x000000c7c89d723e */ /* 0x001fe200000000ff */
[----:B------:R-:W-:Y:S01]  /*181d0*/  VIADD R6, R168, 0x80 ;  /* 0x00000080a8067836 */ /* 0x000fe20000000000 */
[----:B-1----:R-:W-:Y:S01]  /*181e0*/  F2FP.F16.F32.PACK_AB R159, R202, R201 ;  /* 0x000000c9ca9f723e */ /* 0x002fe200000000ff */
[----:B------:R-:W-:Y:S01]  /*181f0*/  IMAD.MOV.U32 R7, RZ, RZ, 0x40000040 ;  /* 0x40000040ff077424 */ /* 0x000fe200078e00ff */
[----:B------:R-:W-:Y:S01]  /*18200*/  F2FP.F16.F32.PACK_AB R160, R179, R178 ;  /* 0x000000b2b3a0723e */ /* 0x000fe200000000ff */
[----:B------:R-:W-:Y:S01]  /*18210*/  FADD.FTZ R182, R182, R223 ;  /* 0x000000dfb6b67221 */ /* 0x000fe20000010000 */
[----:B------:R-:W-:Y:S01]  /*18220*/  F2FP.F16.F32.PACK_AB R162, R173, R172 ;  /* 0x000000acada2723e */ /* 0x000fe200000000ff */
[----:B------:R1:W-:Y:S01]  /*18230*/  STSM.16.M88.4 [R198], R156 ;  /* 0x0000009cc6007844 */ /* 0x0003e20000000200 */
[----:B----4-:R-:W-:Y:S01]  /*18240*/  F2FP.F16.F32.PACK_AB R161, R204, R203 ;  /* 0x000000cbcca1723e */ /* 0x010fe200000000ff */
[----:B------:R-:W-:Y:S01]  /*18250*/  FADD.FTZ R169, R169, R226 ;  /* 0x000000e2a9a97221 */ /* 0x000fe20000010000 */
[----:B-----5:R-:W-:Y:S01]  /*18260*/  F2FP.F16.F32.PACK_AB R163, R206, R205 ;  /* 0x000000cdcea3723e */ /* 0x020fe200000000ff */
[----:B------:R-:W-:Y:S01]  /*18270*/  FADD.FTZ R182, R183, R182 ;  /* 0x000000b6b7b67221 */ /* 0x000fe20000010000 */
[----:B---3--:R-:W-:Y:S01]  /*18280*/  F2FP.F16.F32.PACK_AB R164, R177, R176 ;  /* 0x000000b0b1a4723e */ /* 0x008fe200000000ff */
[----:B------:R-:W-:Y:S01]  /*18290*/  FADD.FTZ R170, R170, R169 ;  /* 0x000000a9aaaa7221 */ /* 0x000fe20000010000 */
[----:B------:R-:W-:Y:S01]  /*182a0*/  F2FP.F16.F32.PACK_AB R166, R181, R180 ;  /* 0x000000b4b5a6723e */ /* 0x000fe200000000ff */
[----:B------:R1:W-:Y:S01]  /*182b0*/  STSM.16.M88.4 [R209], R160 ;  /* 0x000000a0d1007844 */ /* 0x0003e20000000200 */
[----:B------:R-:W-:Y:S01]  /*182c0*/  F2FP.F16.F32.PACK_AB R165, R210, R207 ;  /* 0x000000cfd2a5723e */ /* 0x000fe200000000ff */
[----:B------:R-:W-:Y:S01]  /*182d0*/  FADD.FTZ R199, R199, R182 ;  /* 0x000000b6c7c77221 */ /* 0x000fe20000010000 */
[----:B------:R-:W-:Y:S01]  /*182e0*/  F2FP.F16.F32.PACK_AB R167, R222, R224 ;  /* 0x000000e0dea7723e */ /* 0x000fe200000000ff */
[----:B------:R-:W-:-:S02]  /*182f0*/  FADD.FTZ R171, R171, R170 ;  /* 0x000000aaabab7221 */ /* 0x000fc40000010000 */
[----:B------:R-:W-:Y:S01]  /*18300*/  FADD.FTZ R200, R200, R199 ;  /* 0x000000c7c8c87221 */ /* 0x000fe20000010000 */
[----:B------:R-:W-:Y:S01]  /*18310*/  IMAD.MOV.U32 R199, RZ, RZ, R15 ;  /* 0x000000ffffc77224 */ /* 0x000fe200078e000f */
[----:B------:R1:W-:Y:S01]  /*18320*/  STSM.16.M88.4 [R208], R164 ;  /* 0x000000a4d0007844 */ /* 0x0003e20000000200 */
[----:B------:R-:W-:Y:S01]  /*18330*/  WARPGROUP.ARRIVE ;  /* 0x00000000000079c5 */ /* 0x000fe20000000000 */
[----:B------:R-:W-:Y:S01]  /*18340*/  FADD.FTZ R174, R174, R171 ;  /* 0x000000abaeae7221 */ /* 0x000fe20000010000 */
[----:B------:R-:W-:Y:S01]  /*18350*/  FADD.FTZ R201, R201, R200 ;  /* 0x000000c8c9c97221 */ /* 0x000fe20000010000 */
[----:B------:R-:W-:Y:S02]  /*18360*/  IMAD.MOV.U32 R200, RZ, RZ, R14 ;  /* 0x000000ffffc87224 */ /* 0x000fe400078e000e */
[----:B------:R-:W-:Y:S01]  /*18370*/  FADD.FTZ R175, R175, R174 ;  /* 0x000000aeafaf7221 */ /* 0x000fe20000010000 */
[----:B------:R-:W-:Y:S01]  /*18380*/  HGMMA.64x256x16.F32 R24, R152, gdesc[UR4].tnspB, R24, gsb0 ;  /* 0x43e0000498187df0 */ /* 0x000fe20008000818 */
[----:B------:R-:W-:Y:S01]  /*18390*/  R2UR UR6, R6 ;  /* 0x00000000060672ca */ /* 0x000fe200000e0000 */
[----:B------:R-:W-:Y:S01]  /*183a0*/  VIADD R6, R168, 0x100 ;  /* 0x00000100a8067836 */ /* 0x000fe20000000000 */
[----:B------:R-:W-:Y:S01]  /*183b0*/  R2UR UR7, R7 ;  /* 0x00000000070772ca */ /* 0x000fe200000e0000 */
[----:B------:R-:W-:-:S02]  /*183c0*/  IMAD.MOV.U32 R7, RZ, RZ, 0x40000040 ;  /* 0x40000040ff077424 */ /* 0x000fc400078e00ff */
        /* <DEDUP_REMOVED lines=13> */
[----:B------:R-:W-:-:S04]  /*184a0*/  FADD.FTZ R207, R210, R207 ;  /* 0x000000cfd2cf7221 */ /* 0x000fc80000010000 */
[----:B------:R-:W-:Y:S01]  /*184b0*/  FADD.FTZ R207, R224, R207 ;  /* 0x000000cfe0cf7221 */ /* 0x000fe20000010000 */
[----:B------:R-:W-:Y:S02]  /*184c0*/  WARPGROUP.DEPBAR.LE gsb0, 0x0 ;  /* 0x00008000000079c5 */ /* 0x000fe40000010000 */
[----:B------:R-:W-:Y:S01]  /*184d0*/  WARPGROUP.ARRIVE ;  /* 0x00000000000079c5 */ /* 0x000fe20000000000 */
[----:B--2---:R-:W-:-:S05]  /*184e0*/  VIADD R152, R20, 0xffffffff ;  /* 0xffffffff14987836 */ /* 0x004fca0000000000 */
[----:B------:R-:W-:Y:S01]  /*184f0*/  HGMMA.64x256x16.F32 R24, R156, gdesc[UR4].tnspB, R24, gsb0 ;  /* 0x43e000049c187df0 */ /* 0x000fe20008000818 */
[----:B------:R-:W-:Y:S01]  /*18500*/  R2UR UR6, R6 ;  /* 0x00000000060672ca */ /* 0x000fe200000e0000 */
[----:B------:R-:W-:Y:S01]  /*18510*/  VIADD R6, R168, 0x180 ;  /* 0x00000180a8067836 */ /* 0x000fe20000000000 */
[----:B------:R-:W-:Y:S01]  /*18520*/  R2UR UR7, R7 ;  /* 0x00000000070772ca */ /* 0x000fe200000e0000 */
[----:B------:R-:W-:Y:S01]  /*18530*/  IMAD.MOV.U32 R7, RZ, RZ, 0x40000040 ;  /* 0x40000040ff077424 */ /* 0x000fe200078e00ff */
[----:B------:R-:W-:Y:S01]  /*18540*/  MOV R20, R152 ;  /* 0x0000009800147202 */ /* 0x000fe20000000f00 */
[----:B------:R-:W-:Y:S02]  /*18550*/  WARPGROUP.DEPBAR.LE gsb0, 0x0 ;  /* 0x00008000000079c5 */ /* 0x000fe40000010000 */
[----:B------:R-:W-:-:S15]  /*18560*/  WARPGROUP.ARRIVE ;  /* 0x00000000000079c5 */ /* 0x000fde0000000000 */
[----:B------:R-:W-:-:S05]  /*18570*/  NOP ;  /* 0x0000000000007918 */ /* 0x000fca0000000000 */
        /* <DEDUP_REMOVED lines=21> */
.L_x_2845:
[----:B------:R-:W-:Y:S05]  /*186d0*/  BSYNC B0 ;  /* 0x0000000000007941 */ /* 0x000fea0003800000 */
.L_x_2844:
[----:B------:R-:W2:Y:S01]  /*186e0*/  SHFL.BFLY PT, R3, R6, 0x2, 0x1f ;  /* 0x0c401f0006037f89 */ /* 0x000ea200000e0000 */
[----:B------:R-:W-:Y:S01]  /*186f0*/  IMAD.MOV.U32 R4, RZ, RZ, RZ ;  /* 0x000000ffff047224 */ /* 0x000fe200078e00ff */
[----:B------:R-:W-:Y:S01]  /*18700*/  IADD3 R218, R218, 0x1, RZ ;  /* 0x00000001dada7810 */ /* 0x000fe20007ffe0ff */
[----:B------:R-:W-:Y:S01]  /*18710*/  VIADD R20, R19, 0x1 ;  /* 0x0000000113147836 */ /* 0x000fe20000000000 */
[----:B------:R-:W3:Y:S01]  /*18720*/  SHFL.BFLY PT, R0, R7, 0x2, 0x1f ;  /* 0x0c401f0007007f89 */ /* 0x000ee200000e0000 */
[----:B------:R-:W-:Y:S08]  /*18730*/  BAR.ARV 0x8, 0xa0 ;  /* 0x0202800000007b1d */ /* 0x000ff00000002000 */
[----:B------:R-:W-:Y:S01]  /*18740*/  BAR.SYNC.DEFER_BLOCKING 0xf, 0x100 ;  /* 0x03c4000000007b1d */ /* 0x000fe20000010000 */
[----:B------:R-:W-:Y:S01]  /*18750*/  ISETP.NE.AND P1, PT, R20, 0x2, PT ;  /* 0x000000021400780c */ /* 0x000fe20003f25270 */
[----:B--2---:R-:W-:Y:S01]  /*18760*/  FADD.FTZ R2, R3, R6 ;  /* 0x0000000603027221 */ /* 0x004fe20000010000 */
[----:B---3--:R-:W-:-:S04]  /*18770*/  FADD.FTZ R5, R0, R7 ;  /* 0x0000000700057221 */ /* 0x008fc80000010000 */
[----:B------:R-:W2:Y:S04]  /*18780*/  SHFL.BFLY PT, R3, R2, 0x1, 0x1f ;  /* 0x0c201f0002037f89 */ /* 0x000ea800000e0000 */
[----:B------:R-:W3:Y:S01]  /*18790*/  SHFL.BFLY PT, R0, R5, 0x1, 0x1f ;  /* 0x0c201f0005007f89 */ /* 0x000ee200000e0000 */
[----:B--2---:R-:W-:Y:S01]  /*187a0*/  FADD.FTZ R9, R2, R3 ;  /* 0x0000000302097221 */ /* 0x004fe20000010000 */
[----:B------:R-:W-:Y:S02]  /*187b0*/  IMAD.MOV.U32 R2, RZ, RZ, -0x800000 ;  /* 0xff800000ff027424 */ /* 0x000fe400078e00ff */
[----:B---3--:R-:W-:Y:S02]  /*187c0*/  FADD.FTZ R3, R5, R0 ;  /* 0x0000000005037221 */ /* 0x008fe40000010000 */
[----:B------:R-:W-:Y:S01]  /*187d0*/  FSETP.NE.FTZ.AND P2, PT, R9, RZ, PT ;  /* 0x000000ff0900720b */ /* 0x000fe20003f55000 */
[----:B------:R-:W-:Y:S01]  /*187e0*/  IMAD.MOV R0, RZ, RZ, -R196 ;  /* 0x000000ffff007224 */ /* 0x000fe200078e0ac4 */
[----:B------:R-:W-:-:S02]  /*187f0*/  SEL R5, RZ, 0x1, P1 ;  /* 0x00000001ff057807 */ /* 0x000fc40000800000 */
[----:B------:R-:W-:Y:S02]  /*18800*/  FSETP.NE.FTZ.AND P3, PT, R3, RZ, PT ;  /* 0x000000ff0300720b */ /* 0x000fe40003f75000 */
[----:B------:R-:W-:Y:S01]  /*18810*/  ISETP.NE.AND P0, PT, R185, R0, PT ;  /* 0x00000000b900720c */ /* 0x000fe20003f05270 */
[----:B------:R-:W-:Y:S01]  /*18820*/  IMAD.MOV.U32 R0, RZ, RZ, RZ ;  /* 0x000000ffff007224 */ /* 0x000fe200078e00ff */
[----:B------:R-:W-:-:S05]  /*18830*/  LOP3.LUT R22, R22, R5, RZ, 0x3c, !PT ;  /* 0x0000000516167212 */ /* 0x000fca00078e3cff */
[----:B------:R-:W2:Y:S06]  /*18840*/  @P2 MUFU.RCP R0, R9 ;  /* 0x0000000900002308 */ /* 0x000eac0000001000 */
[----:B------:R-:W-:Y:S02]  /*18850*/  @!P0 IMAD R19, R19, 0x40, R194 ;  /* 0x0000004013138824 */ /* 0x000fe400078e02c2 */
[----:B------:R-:W3:Y:S02]  /*18860*/  @P3 MUFU.RCP R4, R3 ;  /* 0x0000000300043308 */ /* 0x000ee40000001000 */
[----:B------:R-:W-:-:S06]  /*18870*/  @!P0 IMAD R19, R19, 0x4, R18 ;  /* 0x0000000413138824 */ /* 0x000fcc00078e0212 */
[----:B------:R-:W4:Y:S01]  /*18880*/  @P2 MUFU.LG2 R18, R9 ;  /* 0x0000000900122308 */ /* 0x000f220000000c00 */
[----:B--2---:R-:W-:Y:S01]  /*18890*/  @!P0 STS [R19+0x38400], R0 ;  /* 0x0384000013008388 */ /* 0x004fe20000000800 */
[-C--:B------:R-:W-:Y:S01]  /*188a0*/  FMUL.FTZ R174, R24, R0.reuse ;  /* 0x0000000018ae7220 */ /* 0x080fe20000410000 */
[-C--:B------:R-:W-:Y:S01]  /*188b0*/  FMUL.FTZ R173, R28, R0.reuse ;  /* 0x000000001cad7220 */ /* 0x080fe20000410000 */
[-C--:B------:R-:W-:Y:S01]  /*188c0*/  FMUL.FTZ R172, R25, R0.reuse ;  /* 0x0000000019ac7220 */ /* 0x080fe20000410000 */
[-C--:B------:R-:W-:Y:S01]  /*188d0*/  FMUL.FTZ R6, R29, R0.reuse ;  /* 0x000000001d067220 */ /* 0x080fe20000410000 */
[-C--:B------:R-:W-:Y:S01]  /*188e0*/  FMUL.FTZ R171, R32, R0.reuse ;  /* 0x0000000020ab7220 */ /* 0x080fe20000410000 */
[----:B------:R-:W-:Y:S01]  /*188f0*/  FMUL.FTZ R169, R33, R0 ;  /* 0x0000000021a97220 */ /* 0x000fe20000410000 */
[----:B------:R-:W2:Y:S01]  /*18900*/  @P3 MUFU.LG2 R23, R3 ;  /* 0x0000000300173308 */ /* 0x000ea20000000c00 */
[----:B---3--:R3:W-:Y:S01]  /*18910*/  @!P0 STS [R19+0x38420], R4 ;  /* 0x0384200413008388 */ /* 0x0087e20000000800 */
[----:B------:R-:W-:Y:S01]  /*18920*/  FMUL.FTZ R5, R26, R4 ;  /* 0x000000041a057220 */ /* 0x000fe20000410000 */
[-C--:B------:R-:W-:Y:S01]  /*18930*/  FMUL.FTZ R170, R36, R0.reuse ;  /* 0x0000000024aa7220 */ /* 0x080fe20000410000 */
[-C--:B01----:R-:W-:Y:S01]  /*18940*/  FMUL.FTZ R166, R37, R0.reuse ;  /* 0x0000000025a67220 */ /* 0x083fe20000410000 */
[-C--:B------:R-:W-:Y:S01]  /*18950*/  FMUL.FTZ R167, R40, R0.reuse ;  /* 0x0000000028a77220 */ /* 0x080fe20000410000 */
[-C--:B------:R-:W-:Y:S01]  /*18960*/  FMUL.FTZ R8, R41, R0.reuse ;  /* 0x0000000029087220 */ /* 0x080fe20000410000 */
[-C--:B------:R-:W-:Y:S01]  /*18970*/  FMUL.FTZ R165, R44, R0.reuse ;  /* 0x000000002ca57220 */ /* 0x080fe20000410000 */
[-C--:B------:R-:W-:Y:S01]  /*18980*/  FMUL.FTZ R10, R45, R0.reuse ;  /* 0x000000002d0a7220 */ /* 0x080fe20000410000 */
[----:B----4-:R-:W-:Y:S01]  /*18990*/  @P2 FMUL.FTZ R18, R18, 0.69314718246459960938 ;  /* 0x3f31721812122820 */ /* 0x010fe20000410000 */
[-C--:B------:R-:W-:Y:S01]  /*189a0*/  FMUL.FTZ R164, R48, R0.reuse ;  /* 0x0000000030a47220 */ /* 0x080fe20000410000 */
[C---:B---3--:R-:W-:Y:S01]  /*189b0*/  @P2 FMUL.FTZ R19, R21.reuse, 0.69314718246459960938 ;  /* 0x3f31721815132820 */ /* 0x048fe20000410000 */
[----:B------:R-:W-:Y:S01]  /*189c0*/  @P3 FMUL.FTZ R21, R21, 0.69314718246459960938 ;  /* 0x3f31721815153820 */ /* 0x000fe20000410000 */
        /* <DEDUP_REMOVED lines=52> */
[----:B------:R-:W-:-:S02]  /*18d10*/  IMAD.MOV.U32 R0, RZ, RZ, -0x800000 ;  /* 0xff800000ff007424 */ /* 0x000fc400078e00ff */
[-C--:B------:R-:W-:Y:S01]  /*18d20*/  FMUL.FTZ R9, R42, R4.reuse ;  /* 0x000000042a097220 */ /* 0x080fe20000410000 */
[-C--:B------:R-:W-:Y:S01]  /*18d30*/  FMUL.FTZ R11, R46, R4.reuse ;  /* 0x000000042e0b7220 */ /* 0x080fe20000410000 */
[-C--:B------:R-:W-:Y:S01]  /*18d40*/  FMUL.FTZ R13, R50, R4.reuse ;  /* 0x00000004320d7220 */ /* 0x080fe20000410000 */
[-C--:B------:R-:W-:Y:S01]  /*18d50*/  FMUL.FTZ R25, R58, R4.reuse ;  /* 0x000000043a197220 */ /* 0x080fe20000410000 */
[----:B------:R-:W-:Y:S01]  /*18d60*/  FMUL.FTZ R29, R66, R4 ;  /* 0x00000004421d7220 */ /* 0x000fe20000410000 */
        /* <DEDUP_REMOVED lines=63> */
.L_x_2726:
[----:B------:R-:W-:Y:S05]  /*19160*/  BSYNC B7 ;  /* 0x0000000000077941 */ /* 0x000fea0003800000 */
.L_x_2716:
[----:B------:R-:W0:Y:S08]  /*19170*/  S2UR UR5, SR_CgaCtaId ;  /* 0x00000000000579c3 */ /* 0x000e300000008800 */
[----:B------:R-:W-:Y:S06]  /*19180*/  BAR.SYNC.DEFER_BLOCKING 0x5, 0x120 ;  /* 0x0144800000007b1d */ /* 0x000fec0000010000 */
[----:B------:R-:W-:Y:S01]  /*19190*/  UMOV UR4, 0x400 ;  /* 0x0000040000047882 */ /* 0x000fe20000000000 */
[----:B------:R-:W-:Y:S01]  /*191a0*/  BSSY B0, `(.L_x_2865) ;  /* 0x000026d000007945 */ /* 0x000fe20003800000 */
[----:B0-----:R-:W-:-:S06]  /*191b0*/  ULEA UR4, UR5, UR4, 0x18 ;  /* 0x0000000405047291 */ /* 0x001fcc000f8ec03f */
[----:B------:R-:W-:-:S05]  /*191c0*/  IMAD.U32 R18, RZ, RZ, UR4 ;  /* 0x00000004ff127e24 */ /* 0x000fca000f8e00ff */
[----:B------:R0:W1:Y:S01]  /*191d0*/  LDS.128 R188, [R18+0x388d0] ;  /* 0x0388d00012bc7984 */ /* 0x0000620000000c00 */
        /* <DEDUP_REMOVED lines=22> */
[----:B------:R-:W-:Y:S01]  /*19340*/  F2FP.F16.F32.PACK_AB R74, R77, R76 ;  /* 0x0000004c4d4a723e */ /* 0x000fe200000000ff */
[----:B------:R-:W-:Y:S01]  /*19350*/  IMAD.MOV.U32 R76, RZ, RZ, RZ ;  /* 0x000000ffff4c7224 */ /* 0x000fe200078e00ff */
        /* <DEDUP_REMOVED lines=8> */
[----:B------:R-:W-:Y:S01]  /*193e0*/  LOP3.LUT R14, R175, 0x380, RZ, 0xc0, !PT ;  /* 0x00000380af0e7812 */ /* 0x000fe200078ec0ff */
[--C-:B------:R-:W-:Y:S01]  /*193f0*/  IMAD.X R15, RZ, RZ, R123.reuse, P1 ;  /* 0x000000ffff0f7224 */ /* 0x100fe200008e067b */
[----:B------:R-:W-:Y:S02]  /*19400*/  SHF.R.U64 R44, R44, 0x3, RZ ;  /* 0x000000032c2c7819 */ /* 0x000fe400000012ff */
[C---:B------:R-:W-:Y:S02]  /*19410*/  IADD3 R60, P1, R122.reuse, 0x4000, RZ ;  /* 0x000040007a3c7810 */ /* 0x040fe40007f3e0ff */
[----:B------:R-:W-:Y:S02]  /*19420*/  IADD3 R48, P6, R122, 0x2020, RZ ;  /* 0x000020207a307810 */ /* 0x000fe40007fde0ff */
[----:B------:R-:W-:Y:S01]  /*19430*/  SHF.R.U64 R14, R14, 0x3, RZ ;  /* 0x000000030e0e7819 */ /* 0x000fe200000012ff */
[--C-:B------:R-:W-:Y:S01]  /*19440*/  IMAD.X R61, RZ, RZ, R123.reuse, P1 ;  /* 0x000000ffff3d7224 */ /* 0x100fe200008e067b */
[----:B------:R-:W-:Y:S01]  /*19450*/  LOP3.LUT R44, R44, R181, RZ, 0x3c, !PT ;  /* 0x000000b52c2c7212 */ /* 0x000fe200078e3cff */
[----:B------:R-:W-:Y:S01]  /*19460*/  IMAD.X R49, RZ, RZ, R123, P6 ;  /* 0x000000ffff317224 */ /* 0x000fe200030e067b */
[----:B------:R-:W-:-:S02]  /*19470*/  LOP3.LUT R181, R60, 0x380, RZ, 0xc0, !PT ;  /* 0x000003803cb57812 */ /* 0x000fc400078ec0ff */
[----:B------:R-:W-:Y:S02]  /*19480*/  IADD3 R177, P0, R122, 0x40, RZ ;  /* 0x000000407ab17810 */ /* 0x000fe40007f1e0ff */
[----:B------:R-:W-:Y:S02]  /*19490*/  LOP3.LUT R14, R14, R175, RZ, 0x3c, !PT ;  /* 0x000000af0e0e7212 */ /* 0x000fe400078e3cff */
[----:B------:R-:W-:Y:S01]  /*194a0*/  LOP3.LUT R175, R48, 0x380, RZ, 0xc0, !PT ;  /* 0x0000038030af7812 */ /* 0x000fe200078ec0ff */
[----:B------:R-:W-:Y:S01]  /*194b0*/  IMAD.X R37, RZ, RZ, R123, P0 ;  /* 0x000000ffff257224 */ /* 0x000fe200000e067b */
[----:B------:R-:W-:Y:S02]  /*194c0*/  SHF.R.U64 R181, R181, 0x3, RZ ;  /* 0x00000003b5b57819 */ /* 0x000fe400000012ff */
[C---:B------:R-:W-:Y:S02]  /*194d0*/  IADD3 R32, P6, R122.reuse, 0x6000, RZ ;  /* 0x000060007a207810 */ /* 0x040fe40007fde0ff */
[----:B-----5:R-:W-:-:S02]  /*194e0*/  LOP3.LUT R33, R122, 0x380, RZ, 0xc0, !PT ;  /* 0x000003807a217812 */ /* 0x020fc400078ec0ff */
[C---:B------:R-:W-:Y:S01]  /*194f0*/  IADD3 R179, P4, R122.reuse, 0x60, RZ ;  /* 0x000000607ab37810 */ /* 0x040fe20007f9e0ff */
[--C-:B------:R-:W-:Y:S01]  /*19500*/  IMAD.X R111, RZ, RZ, R123.reuse, P6 ;  /* 0x000000ffff6f7224 */ /* 0x100fe200030e067b */
[C---:B------:R-:W-:Y:S02]  /*19510*/  IADD3 R52, P5, R122.reuse, 0x2040, RZ ;  /* 0x000020407a347810 */ /* 0x040fe40007fbe0ff */
[C---:B------:R-:W-:Y:S01]  /*19520*/  IADD3 R56, P2, R122.reuse, 0x2060, RZ ;  /* 0x000020607a387810 */ /* 0x040fe20007f5e0ff */
[--C-:B------:R-:W-:Y:S01]  /*19530*/  IMAD.X R41, RZ, RZ, R123.reuse, P4 ;  /* 0x000000ffff297224 */ /* 0x100fe200020e067b */
[----:B------:R-:W-:Y:S01]  /*19540*/  SHF.R.U64 R175, R175, 0x3, RZ ;  /* 0x00000003afaf7819 */ /* 0x000fe200000012ff */
[--C-:B------:R-:W-:Y:S01]  /*19550*/  IMAD.X R53, RZ, RZ, R123.reuse, P5 ;  /* 0x000000ffff357224 */ /* 0x100fe200028e067b */
[----:B------:R-:W-:Y:S01]  /*19560*/  LOP3.LUT R60, R181, R60, RZ, 0x3c, !PT ;  /* 0x0000003cb53c7212 */ /* 0x000fe200078e3cff */
[----:B------:R-:W-:Y:S01]  /*19570*/  IMAD.X R57, RZ, RZ, R123, P2 ;  /* 0x000000ffff397224 */ /* 0x000fe200010e067b */
[----:B------:R-:W-:-:S02]  /*19580*/  IADD3 R4, P0, R122, 0x4020, RZ ;  /* 0x000040207a047810 */ /* 0x000fc40007f1e0ff */
[----:B------:R-:W-:Y:S02]  /*19590*/  LOP3.LUT R181, R32, 0x380, RZ, 0xc0, !PT ;  /* 0x0000038020b57812 */ /* 0x000fe400078ec0ff */
[----:B------:R-:W-:Y:S01]  /*195a0*/  SHF.R.U64 R33, R33, 0x3, RZ ;  /* 0x0000000321217819 */ /* 0x000fe200000012ff */
[--C-:B------:R-:W-:Y:S01]  /*195b0*/  IMAD.X R99, RZ, RZ, R123.reuse, P0 ;  /* 0x000000ffff637224 */ /* 0x100fe200000e067b */
[----:B------:R-:W-:Y:S02]  /*195c0*/  LOP3.LUT R48, R175, R48, RZ, 0x3c, !PT ;  /* 0x00000030af307212 */ /* 0x000fe400078e3cff */
[C---:B------:R-:W-:Y:S02]  /*195d0*/  IADD3 R102, P4, R122.reuse, 0x4040, RZ ;  /* 0x000040407a667810 */ /* 0x040fe40007f9e0ff */
[C---:B------:R-:W-:Y:S02]  /*195e0*/  IADD3 R106, P3, R122.reuse, 0x4060, RZ ;  /* 0x000040607a6a7810 */ /* 0x040fe40007f7e0ff */
[C---:B------:R-:W-:Y:S01]  /*195f0*/  IADD3 R23, P5, R122.reuse, 0x6020, RZ ;  /* 0x000060207a177810 */ /* 0x040fe20007fbe0ff */
[----:B------:R-:W-:Y:S01]  /*19600*/  IMAD.X R103, RZ, RZ, R123, P4 ;  /* 0x000000ffff677224 */ /* 0x000fe200020e067b */
[----:B------:R-:W-:-:S02]  /*19610*/  IADD3 R30, P2, R122, 0x6040, RZ ;  /* 0x000060407a1e7810 */ /* 0x000fc40007f5e0ff */
[----:B------:R-:W-:Y:S01]  /*19620*/  IADD3 R26, P1, R122, 0x6060, RZ ;  /* 0x000060607a1a7810 */ /* 0x000fe20007f3e0ff */
[--C-:B------:R-:W-:Y:S01]  /*19630*/  IMAD.X R115, RZ, RZ, R123.reuse, P5 ;  /* 0x000000ffff737224 */ /* 0x100fe200028e067b */
[----:B------:R-:W-:Y:S01]  /*19640*/  LOP3.LUT R175, R4, 0x380, RZ, 0xc0, !PT ;  /* 0x0000038004af7812 */ /* 0x000fe200078ec0ff */
[--C-:B------:R-:W-:Y:S01]  /*19650*/  IMAD.X R119, RZ, RZ, R123.reuse, P2 ;  /* 0x000000ffff777224 */ /* 0x100fe200010e067b */
[----:B------:R-:W-:Y:S02]  /*19660*/  SHF.R.U64 R181, R181, 0x3, RZ ;  /* 0x00000003b5b57819 */ /* 0x000fe400000012ff */
[----:B------:R-:W-:Y:S01]  /*19670*/  LOP3.LUT R122, R33, R122, RZ, 0x3c, !PT ;  /* 0x0000007a217a7212 */ /* 0x000fe200078e3cff */
[----:B------:R-:W-:Y:S01]  /*19680*/  IMAD.X R33, RZ, RZ, R123, P1 ;  /* 0x000000ffff217224 */ /* 0x000fe200008e067b */
[----:B------:R-:W-:Y:S02]  /*19690*/  SHF.R.U64 R175, R175, 0x3, RZ ;  /* 0x00000003afaf7819 */ /* 0x000fe400000012ff */
[----:B------:R-:W-:-:S02]  /*196a0*/  LOP3.LUT R110, R181, R32, RZ, 0x3c, !PT ;  /* 0x00000020b56e7212 */ /* 0x000fc400078e3cff */
[-C--:B------:R-:W-:Y:S02]  /*196b0*/  IADD3.X R107, RZ, R123.reuse, RZ, P3, !PT ;  /* 0x0000007bff6b7210 */ /* 0x080fe40001ffe4ff */
[----:B------:R-:W-:Y:S02]  /*196c0*/  MOV R168, R122 ;  /* 0x0000007a00a87202 */ /* 0x000fe40000000f00 */
[----:B------:R-:W-:Y:S02]  /*196d0*/  LOP3.LUT R32, R23, 0x380, RZ, 0xc0, !PT ;  /* 0x0000038017207812 */ /* 0x000fe400078ec0ff */
[----:B------:R-:W-:Y:S02]  /*196e0*/  LOP3.LUT R123, R26, 0x380, RZ, 0xc0, !PT ;  /* 0x000003801a7b7812 */ /* 0x000fe400078ec0ff */
[----:B------:R-:W-:Y:S02]  /*196f0*/  LOP3.LUT R98, R175, R4, RZ, 0x3c, !PT ;  /* 0x00000004af627212 */ /* 0x000fe400078e3cff */
[----:B------:R-:W-:-:S02]  /*19700*/  LOP3.LUT R40, R179, 0x380, RZ, 0xc0, !PT ;  /* 0x00000380b3287812 */ /* 0x000fc400078ec0ff */
[----:B------:R-:W-:Y:S01]  /*19710*/  F2FP.F16.F32.PACK_AB R4, R172, R174 ;  /* 0x000000aeac04723e */ /* 0x000fe200000000ff */
[----:B------:R-:W-:Y:S01]  /*19720*/  BAR.SYNC.DEFER_BLOCKING 0x1, 0x100 ;  /* 0x0044000000007b1d */ /* 0x000fe20000010000 */
[----:B------:R-:W-:Y:S02]  /*19730*/  SHF.R.U64 R32, R32, 0x3, RZ ;  /* 0x0000000320207819 */ /* 0x000fe400000012ff */
[----:B------:R-:W-:Y:S02]  /*19740*/  LOP3.LUT R36, R177, 0x380, RZ, 0xc0, !PT ;  /* 0x00000380b1247812 */ /* 0x000fe400078ec0ff */
[----:B------:R-:W-:Y:S02]  /*19750*/  SHF.R.U64 R123, R123, 0x3, RZ ;  /* 0x000000037b7b7819 */ /* 0x000fe400000012ff */
[----:B------:R-:W-:Y:S02]  /*19760*/  SHF.R.U64 R40, R40, 0x3, RZ ;  /* 0x0000000328287819 */ /* 0x000fe400000012ff */
[----:B------:R-:W-:-:S02]  /*19770*/  LOP3.LUT R114, R32, R23, RZ, 0x3c, !PT ;  /* 0x0000001720727212 */ /* 0x000fc400078e3cff */
[----:B------:R-:W-:Y:S02]  /*19780*/  SHF.R.U64 R36, R36, 0x3, RZ ;  /* 0x0000000324247819 */ /* 0x000fe400000012ff */
[----:B------:R-:W-:Y:S02]  /*19790*/  LOP3.LUT R32, R123, R26, RZ, 0x3c, !PT ;  /* 0x0000001a7b207212 */ /* 0x000fe400078e3cff */
[----:B------:R-:W-:Y:S02]  /*197a0*/  MOV R123, R14 ;  /* 0x0000000e007b7202 */ /* 0x000fe40000000f00 */
[----:B------:R-:W-:Y:S02]  /*197b0*/  LOP3.LUT R40, R40, R179, RZ, 0x3c, !PT ;  /* 0x000000b328287212 */ /* 0x000fe400078e3cff */
[----:B------:R-:W-:Y:S02]  /*197c0*/  LOP3.LUT R36, R36, R177, RZ, 0x3c, !PT ;  /* 0x000000b124247212 */ /* 0x000fe400078e3cff */
[----:B------:R-:W-:-:S02]  /*197d0*/  LOP3.LUT R179, R56, 0x380, RZ, 0xc0, !PT ;  /* 0x0000038038b37812 */ /* 0x000fc400078ec0ff */
[----:B------:R-:W-:Y:S01]  /*197e0*/  LOP3.LUT R177, R52, 0x380, RZ, 0xc0, !PT ;  /* 0x0000038034b17812 */ /* 0x000fe200078ec0ff */
[----:B------:R2:W-:Y:S01]  /*197f0*/  STSM.16.M88.4 [R168], R4 ;  /* 0x00000004a8007844 */ /* 0x0005e20000000200 */
[----:B------:R-:W-:Y:S02]  /*19800*/  SHF.R.U64 R179, R179, 0x3, RZ ;  /* 0x00000003b3b37819 */ /* 0x000fe400000012ff */
[----:B------:R-:W-:Y:S02]  /*19810*/  ISETP.NE.U32.AND P0, PT, RZ, UR4, PT ;  /* 0x00000004ff007c0c */ /* 0x000fe4000bf05070 */
[----:B------:R-:W-:Y:S02]  /*19820*/  SHF.R.U64 R177, R177, 0x3, RZ ;  /* 0x00000003b1b17819 */ /* 0x000fe400000012ff */
[----:B------:R-:W-:Y:S02]  /*19830*/  LOP3.LUT R27, R30, 0x380, RZ, 0xc0, !PT ;  /* 0x000003801e1b7812 */ /* 0x000fe400078ec0ff */
[----:B------:R-:W-:-:S02]  /*19840*/  LOP3.LUT R56, R179, R56, RZ, 0x3c, !PT ;  /* 0x00000038b3387212 */ /* 0x000fc400078e3cff */
[----:B------:R-:W-:Y:S01]  /*19850*/  ISETP.NE.AND.EX P0, PT, RZ, UR5, PT, P0 ;  /* 0x00000005ff007c0c */ /* 0x000fe2000bf05300 */
[----:B------:R-:W-:Y:S01]  /*19860*/  ULDC.64 UR4, c[0x0][0xce0] ;  /* 0x0003380000047ab9 */ /* 0x000fe20000000a00 */
[----:B------:R-:W-:Y:S02]  /*19870*/  LOP3.LUT R52, R177, R52, RZ, 0x3c, !PT ;  /* 0x00000034b1347212 */ /* 0x000fe400078e3cff */
[----:B------:R-:W-:Y:S02]  /*19880*/  LOP3.LUT R179, R106, 0x380, RZ, 0xc0, !PT ;  /* 0x000003806ab37812 */ /* 0x000fe400078ec0ff */
[----:B--2---:R-:W-:Y:S02]  /*19890*/  F2FP.F16.F32.PACK_AB R4, R169, R171 ;  /* 0x000000aba904723e */ /* 0x004fe400000000ff */
[----:B------:R-:W-:Y:S02]  /*198a0*/  F2FP.F16.F32.PACK_AB R5, R35, R34 ;  /* 0x000000222305723e */ /* 0x000fe400000000ff */
[----:B------:R-:W-:-:S02]  /*198b0*/  F2FP.F16.F32.PACK_AB R6, R166, R170 ;  /* 0x000000aaa606723e */ /* 0x000fc400000000ff */
[----:B------:R-:W-:Y:S02]  /*198c0*/  F2FP.F16.F32.PACK_AB R7, R39, R38 ;  /* 0x000000262707723e */ /* 0x000fe400000000ff */
[----:B------:R-:W-:Y:S02]  /*198d0*/  LOP3.LUT R177, R102, 0x380, RZ, 0xc0, !PT ;  /* 0x0000038066b17812 */ /* 0x000fe400078ec0ff */
[----:B------:R-:W-:Y:S01]  /*198e0*/  SHF.R.U64 R27, R27, 0x3, RZ ;  /* 0x000000031b1b7819 */ /* 0x000fe200000012ff */
[----:B------:R2:W-:Y:S01]  /*198f0*/  STSM.16.M88.4 [R123], R4 ;  /* 0x000000047b007844 */ /* 0x0005e20000000200 */
[----:B------:R-:W-:Y:S02]  /*19900*/  ISETP.NE.U32.AND P6, PT, RZ, UR4, PT ;  /* 0x00000004ff007c0c */ /* 0x000fe4000bfc5070 */
[----:B------:R-:W-:Y:S02]  /*19910*/  SHF.R.U64 R179, R179, 0x3, RZ ;  /* 0x00000003b3b37819 */ /* 0x000fe400000012ff */
[----:B------:R-:W-:-:S02]  /*19920*/  SHF.R.U64 R177, R177, 0x3, RZ ;  /* 0x00000003b1b17819 */ /* 0x000fc400000012ff */
[----:B------:R-:W-:Y:S02]  /*19930*/  MOV R122, R36 ;  /* 0x00000024007a7202 */ /* 0x000fe40000000f00 */
[----:B------:R-:W-:Y:S02]  /*19940*/  LOP3.LUT R118, R27, R30, RZ, 0x3c, !PT ;  /* 0x0000001e1b767212 */ /* 0x000fe400078e3cff */
[----:B------:R-:W-:Y:S01]  /*19950*/  MOV R40, R40 ;  /* 0x0000002800287202 */ /* 0x000fe20000000f00 */
[----:B------:R3:W-:Y:S01]  /*19960*/  STSM.16.M88.4 [R122], R8 ;  /* 0x000000087a007844 */ /* 0x0007e20000000200 */
[----:B------:R-:W-:Y:S02]  /*19970*/  F2FP.F16.F32.PACK_AB R14, R161, R163 ;  /* 0x000000a3a10e723e */ /* 0x000fe400000000ff */
[----:B------:R-:W-:Y:S01]  /*19980*/  F2FP.F16.F32.PACK_AB R15, R55, R54 ;  /* 0x00000036370f723e */ /* 0x000fe200000000ff */
[----:B--2---:R-:W2:Y:S01]  /*19990*/  LDC.64 R4, c[0x0][0xcd8] ;  /* 0x00033600ff047b82 */ /* 0x004ea20000000a00 */
[----:B------:R-:W-:-:S02]  /*199a0*/  ISETP.NE.AND.EX P6, PT, RZ, UR5, PT, P6 ;  /* 0x00000005ff007c0c */ /* 0x000fc4000bfc5360 */
[----:B------:R-:W-:Y:S01]  /*199b0*/  MOV R44, R44 ;  /* 0x0000002c002c7202 */ /* 0x000fe20000000f00 */
[----:B------:R4:W-:Y:S01]  /*199c0*/  STSM.16.M88.4 [R40], R12 ;  /* 0x0000000c28007844 */ /* 0x0009e20000000200 */
[----:B------:R-:W-:Y:S02]  /*199d0*/  F2FP.F16.F32.PACK_AB R26, R28, R158 ;  /* 0x0000009e1c1a723e */ /* 0x000fe400000000ff */
[----:B------:R-:W-:Y:S02]  /*199e0*/  F2FP.F16.F32.PACK_AB R27, R63, R62 ;  /* 0x0000003e3f1b723e */ /* 0x000fe400000000ff */
[----:B------:R-:W-:Y:S02]  /*199f0*/  LOP3.LUT R106, R179, R106, RZ, 0x3c, !PT ;  /* 0x0000006ab36a7212 */ /* 0x000fe400078e3cff */
[----:B------:R-:W-:Y:S01]  /*19a00*/  MOV R48, R48 ;  /* 0x0000003000307202 */ /* 0x000fe20000000f00 */
[----:B------:R0:W-:Y:S01]  /*19a10*/  STSM.16.M88.4 [R44], R24 ;  /* 0x000000182c007844 */ /* 0x0001e20000000200 */
[----:B------:R-:W-:-:S02]  /*19a20*/  F2FP.F16.F32.PACK_AB R28, R65, R155 ;  /* 0x0000009b411c723e */ /* 0x000fc400000000ff */
[----:B------:R-:W-:Y:S02]  /*19a30*/  F2FP.F16.F32.PACK_AB R30, R69, R68 ;  /* 0x00000044451e723e */ /* 0x000fe400000000ff */
[----:B------:R-:W-:Y:S02]  /*19a40*/  LOP3.LUT R102, R177, R102, RZ, 0x3c, !PT ;  /* 0x00000066b1667212 */ /* 0x000fe400078e3cff */
[----:B------:R-:W-:Y:S01]  /*19a50*/  MOV R52, R52 ;  /* 0x0000003400347202 */ /* 0x000fe20000000f00 */
[----:B------:R1:W-:Y:S01]  /*19a60*/  STSM.16.M88.4 [R48], R28 ;  /* 0x0000001c30007844 */ /* 0x0003e20000000200 */
[----:B------:R-:W-:Y:S02]  /*19a70*/  MOV R56, R56 ;  /* 0x0000003800387202 */ /* 0x000fe40000000f00 */
[----:B------:R-:W-:Y:S01]  /*19a80*/  F2FP.F16.F32.PACK_AB R82, R85, R84 ;  /* 0x000000545552723e */ /* 0x000fe200000000ff */
[----:B------:R-:W-:Y:S01]  /*19a90*/  STSM.16.M88.4 [R52], R72 ;  /* 0x0000004834007844 */ /* 0x000fe20000000200 */
[----:B------:R-:W-:Y:S01]  /*19aa0*/  F2FP.F16.F32.PACK_AB R83, R87, R86 ;  /* 0x000000565753723e */ /* 0x000fe200000000ff */
[----:B--2---:R-:W-:Y:S01]  /*19ab0*/  IMAD.WIDE R6, R217, 0x4, R4 ;  /* 0x00000004d9067825 */ /* 0x004fe200078e0204 */
[----:B------:R-:W-:Y:S01]  /*19ac0*/  F2FP.F16.F32.PACK_AB R89, R91, R90 ;  /* 0x0000005a5b59723e */ /* 0x000fe200000000ff */
[----:B------:R-:W2:Y:S01]  /*19ad0*/  @P6 LDC.64 R4, c[0x0][0xce0] ;  /* 0x00033800ff046b82 */ /* 0x000ea20000000a00 */
[----:B------:R-:W-:Y:S01]  /*19ae0*/  MOV R60, R60 ;  /* 0x0000003c003c7202 */ /* 0x000fe20000000f00 */
        /* <DEDUP_REMOVED lines=11> */
[----:B------:R-:W-:Y:S01]  /*19ba0*/  MOV R102, R102 ;  /* 0x0000006600667202 */ /* 0x000fe20000000f00 */
[----:B------:R-:W-:Y:S01]  /*19bb0*/  STSM.16.M88.4 [R36], R96 ;  /* 0x0000006024007844 */ /* 0x000fe20000000200 */
[----:B------:R-:W-:Y:S02]  /*19bc0*/  MOV R23, R114 ;  /* 0x0000007200177202 */ /* 0x000fe40000000f00 */
[----:B------:R-:W-:Y:S02]  /*19bd0*/  F2FP.F16.F32.PACK_AB R105, R64, R58 ;  /* 0x0000003a4069723e */ /* 0x000fe400000000ff */
[----:B------:R-:W-:-:S02]  /*19be0*/  F2FP.F16.F32.PACK_AB R106, R109, R108 ;  /* 0x0000006c6d6a723e */ /* 0x000fc400000000ff */
[----:B------:R-:W-:Y:S02]  /*19bf0*/  F2FP.F16.F32.PACK_AB R107, R152, R66 ;  /* 0x00000042986b723e */ /* 0x000fe400000000ff */
[----:B------:R-:W-:Y:S02]  /*19c00*/  F2FP.F16.F32.PACK_AB R112, R113, R112 ;  /* 0x000000707170723e */ /* 0x000fe400000000ff */
[----:B------:R-:W-:Y:S01]  /*19c10*/  F2FP.F16.F32.PACK_AB R113, R154, R153 ;  /* 0x000000999a71723e */ /* 0x000fe200000000ff */
[----:B------:R-:W-:Y:S01]  /*19c20*/  STSM.16.M88.4 [R102], R104 ;  /* 0x0000006866007844 */ /* 0x000fe20000000200 */
[----:B------:R-:W-:Y:S02]  /*19c30*/  F2FP.F16.F32.PACK_AB R114, R117, R116 ;  /* 0x000000747572723e */ /* 0x000fe400000000ff */
[----:B------:R-:W-:Y:S02]  /*19c40*/  F2FP.F16.F32.PACK_AB R115, R157, R156 ;  /* 0x0000009c9d73723e */ /* 0x000fe400000000ff */
[----:B------:R-:W-:-:S02]  /*19c50*/  F2FP.F16.F32.PACK_AB R120, R121, R120 ;  /* 0x000000787978723e */ /* 0x000fc400000000ff */
[----:B------:R-:W-:Y:S01]  /*19c60*/  F2FP.F16.F32.PACK_AB R128, R129, R128 ;  /* 0x000000808180723e */ /* 0x000fe200000000ff */
[----:B------:R1:W-:Y:S01]  /*19c70*/  STSM.16.M88.4 [R37], R112 ;  /* 0x0000007025007844 */ /* 0x0003e20000000200 */
[----:B------:R-:W-:Y:S02]  /*19c80*/  MOV R110, R110 ;  /* 0x0000006e006e7202 */ /* 0x000fe40000000f00 */
[----:B------:R-:W-:Y:S02]  /*19c90*/  F2FP.F16.F32.PACK_AB R121, R160, R159 ;  /* 0x0000009fa079723e */ /* 0x000fe400000000ff */
[----:B---3--:R-:W-:Y:S02]  /*19ca0*/  F2FP.F16.F32.PACK_AB R122, R125, R124 ;  /* 0x0000007c7d7a723e */ /* 0x008fe400000000ff */
[----:B------:R-:W-:Y:S02]  /*19cb0*/  F2FP.F16.F32.PACK_AB R123, R127, R126 ;  /* 0x0000007e7f7b723e */ /* 0x000fe400000000ff */
[----:B------:R-:W-:-:S02]  /*19cc0*/  F2FP.F16.F32.PACK_AB R129, R131, R130 ;  /* 0x000000828381723e */ /* 0x000fc400000000ff */
[----:B------:R-:W-:Y:S01]  /*19cd0*/  F2FP.F16.F32.PACK_AB R136, R137, R136 ;  /* 0x000000888988723e */ /* 0x000fe200000000ff */
[----:B------:R-:W-:Y:S01]  /*19ce0*/  STSM.16.M88.4 [R110], R120 ;  /* 0x000000786e007844 */ /* 0x000fe20000000200 */
        /* <DEDUP_REMOVED lines=12> */
[----:B------:R-:W-:-:S05]  /*19db0*/  F2FP.F16.F32.PACK_AB R147, R151, R150 ;  /* 0x000000969793723e */ /* 0x000fca00000000ff */
[----:B------:R3:W-:Y:S01]  /*19dc0*/  STSM.16.M88.4 [R32], R144 ;  /* 0x0000009020007844 */ /* 0x0007e20000000200 */
[----:B------:R-:W-:Y:S01]  /*19dd0*/  BAR.SYNC.DEFER_BLOCKING 0x1, 0x100 ;  /* 0x0044000000007b1d */ /* 0x000fe20000010000 */
[----:B--2---:R-:W-:-:S05]  /*19de0*/  @P6 IMAD.WIDE R4, R217, 0x4, R4 ;  /* 0x00000004d9046825 */ /* 0x004fca00078e0204 */
[----:B------:R-:W-:Y:S02]  /*19df0*/  ULDC UR4, c[0x0][0xb88] ;  /* 0x0002e20000047ab9 */ /* 0x000fe40000000800 */
[----:B------:R-:W-:Y:S01]  /*19e00*/  IMAD.U32 R78, RZ, RZ, UR4 ;  /* 0x00000004ff4e7e24 */ /* 0x000fe2000f8e00ff */
[----:B------:R2:W5:Y:S01]  /*19e10*/  @P0 LDG.E R76, desc[UR54][R6.64] ;  /* 0x00000036064c0981 */ /* 0x000562000c1e1900 */
[----:B------:R-:W-:-:S04]  /*19e20*/  IMAD R3, R214, 0x40, R211 ;  /* 0x00000040d6037824 */ /* 0x000fc800078e02d3 */
[----:B------:R2:W5:Y:S01]  /*19e30*/  @P6 LDG.E R78, desc[UR54][R4.64] ;  /* 0x00000036044e6981 */ /* 0x000562000c1e1900 */
[----:B------:R-:W-:-:S03]  /*19e40*/  IMAD.WIDE R20, R3, 0x2, R20 ;  /* 0x0000000203147825 */ /* 0x000fc600078e0214 */
[C---:B------:R-:W-:Y:S02]  /*19e50*/  IADD3 R9, P1, R20.reuse, 0x1000, RZ ;  /* 0x0000100014097810 */ /* 0x040fe40007f3e0ff */
[C---:B----4-:R-:W-:Y:S02]  /*19e60*/  IADD3 R13, P2, R20.reuse, 0x2000, RZ ;  /* 0x00002000140d7810 */ /* 0x050fe40007f5e0ff */
[C---:B0-----:R-:W-:Y:S02]  /*19e70*/  IADD3 R25, P3, R20.reuse, 0x3000, RZ ;  /* 0x0000300014197810 */ /* 0x041fe40007f7e0ff */
[----:B-1----:R-:W-:Y:S02]  /*19e80*/  IADD3 R29, P4, R20, 0x4000, RZ ;  /* 0x00004000141d7810 */ /* 0x002fe40007f9e0ff */
        /* <DEDUP_REMOVED lines=16> */
[C---:B------:R-:W-:Y:S02]  /*19f90*/  IADD3 R33, P5, R20.reuse, 0x5000, RZ ;  /* 0x0000500014217810 */ /* 0x040fe40007fbe0ff */
[----:B------:R-:W-:-:S02]  /*19fa0*/  IADD3 R37, P1, R20, 0x6000, RZ ;  /* 0x0000600014257810 */ /* 0x000fc40007f3e0ff */
[C---:B------:R-:W-:Y:S02]  /*19fb0*/  IADD3 R41, P2, R20.reuse, 0x7000, RZ ;  /* 0x0000700014297810 */ /* 0x040fe40007f5e0ff */
[C---:B------:R-:W-:Y:S02]  /*19fc0*/  IADD3 R45, P3, R20.reuse, 0x8000, RZ ;  /* 0x00008000142d7810 */ /* 0x040fe40007f7e0ff */
[----:B------:R-:W-:Y:S02]  /*19fd0*/  IADD3 R49, P4, R20, 0x9000, RZ ;  /* 0x0000900014317810 */ /* 0x000fe40007f9e0ff */
[----:B------:R-:W-:Y:S02]  /*19fe0*/  P2R R10, PR, RZ, 0x20 ;  /* 0x00000020ff0a7803 */ /* 0x000fe40000000000 */
[----:B---3--:R-:W-:Y:S02]  /*19ff0*/  LOP3.LUT R32, R33, 0x380, RZ, 0xc0, !PT ;  /* 0x0000038021207812 */ /* 0x008fe400078ec0ff */
[----:B------:R-:W-:-:S02]  /*1a000*/  LOP3.LUT R36, R37, 0x380, RZ, 0xc0, !PT ;  /* 0x0000038025247812 */ /* 0x000fc400078ec0ff */
[----:B------:R-:W-:Y:S02]  /*1a010*/  LOP3.LUT R40, R41, 0x380, RZ, 0xc0, !PT ;  /* 0x0000038029287812 */ /* 0x000fe400078ec0ff */
[----:B------:R-:W-:Y:S02]  /*1a020*/  LOP3.LUT R44, R45, 0x380, RZ, 0xc0, !PT ;  /* 0x000003802d2c7812 */ /* 0x000fe400078ec0ff */
[----:B------:R-:W-:Y:S02]  /*1a030*/  LOP3.LUT R48, R49, 0x380, RZ, 0xc0, !PT ;  /* 0x0000038031307812 */ /* 0x000fe400078ec0ff */
[----:B------:R-:W-:Y:S02]  /*1a040*/  IADD3 R53, P5, R20, 0xa000, RZ ;  /* 0x0000a00014357810 */ /* 0x000fe40007fbe0ff */
[----:B------:R-:W-:Y:S02]  /*1a050*/  SHF.R.U64 R32, R32, 0x3, RZ ;  /* 0x0000000320207819 */ /* 0x000fe400000012ff */
[----:B------:R-:W-:-:S02]  /*1a060*/  SHF.R.U64 R36, R36, 0x3, RZ ;  /* 0x0000000324247819 */ /* 0x000fc400000012ff */
[----:B------:R-:W-:Y:S02]  /*1a070*/  LOP3.LUT R52, R53, 0x380, RZ, 0xc0, !PT ;  /* 0x0000038035347812 */ /* 0x000fe400078ec0ff */
[----:B------:R-:W-:Y:S02]  /*1a080*/  SHF.R.U64 R40, R40, 0x3, RZ ;  /* 0x0000000328287819 */ /* 0x000fe400000012ff */
[----:B------:R-:W-:Y:S02]  /*1a090*/  SHF.R.U64 R44, R44, 0x3, RZ ;  /* 0x000000032c2c7819 */ /* 0x000fe400000012ff */
[----:B------:R-:W-:Y:S02]  /*1a0a0*/  SHF.R.U64 R48, R48, 0x3, RZ ;  /* 0x0000000330307819 */ /* 0x000fe400000012ff */
[----:B------:R-:W-:Y:S02]  /*1a0b0*/  LOP3.LUT R32, R32, R33, RZ, 0x3c, !PT ;  /* 0x0000002120207212 */ /* 0x000fe400078e3cff */
[----:B------:R-:W-:-:S02]  /*1a0c0*/  LOP3.LUT R36, R36, R37, RZ, 0x3c, !PT ;  /* 0x0000002524247212 */ /* 0x000fc400078e3cff */
[----:B------:R-:W-:Y:S02]  /*1a0d0*/  LOP3.LUT R40, R40, R41, RZ, 0x3c, !PT ;  /* 0x0000002928287212 */ /* 0x000fe400078e3cff */
[----:B------:R-:W-:Y:S02]  /*1a0e0*/  LOP3.LUT R44, R44, R45, RZ, 0x3c, !PT ;  /* 0x0000002d2c2c7212 */ /* 0x000fe400078e3cff */
[----:B------:R-:W-:Y:S02]  /*1a0f0*/  LOP3.LUT R48, R48, R49, RZ, 0x3c, !PT ;  /* 0x0000003130307212 */ /* 0x000fe400078e3cff */
[----:B------:R-:W-:Y:S01]  /*1a100*/  SHF.R.U64 R52, R52, 0x3, RZ ;  /* 0x0000000334347819 */ /* 0x000fe200000012ff */
[----:B--2---:R-:W-:Y:S06]  /*1a110*/  @P6 BRA `(.L_x_2867) ;  /* 0x0000000000106947 */ /* 0x004fec0003800000 */
[----:B------:R-:W-:Y:S05]  /*1a120*/  @!P0 BRA `(.L_x_2867) ;  /* 0x00000000000c8947 */ /* 0x000fea0003800000 */
[----:B------:R-:W2:Y:S04]  /*1a130*/  LDG.E R3, desc[UR54][R6.64] ;  /* 0x0000003606037981 */ /* 0x000ea8000c1e1900 */
[----:B-----5:R-:W2:Y:S02]  /*1a140*/  LDG.E R78, desc[UR54][R6.64+0x4] ;  /* 0x00000436064e7981 */ /* 0x020ea4000c1e1900 */
[----:B--2---:R-:W-:-:S07]  /*1a150*/  IADD3 R78, -R3, R78, RZ ;  /* 0x0000004e034e7210 */ /* 0x004fce0007ffe1ff */
.L_x_2867:
        /* <DEDUP_REMOVED lines=13> */
[----:B------:R-:W-:-:S02]  /*1a230*/  LOP3.LUT R3, R20, 0x380, RZ, 0xc0, !PT ;  /* 0x0000038014037812 */ /* 0x000fc400078ec0ff */
[----:B------:R-:W-:Y:S02]  /*1a240*/  IADD3 R5, P5, R20, 0xf000, RZ ;  /* 0x0000f00014057810 */ /* 0x000fe40007fbe0ff */
[----:B------:R-:W-:Y:S02]  /*1a250*/  LOP3.LUT R56, R57, 0x380, RZ, 0xc0, !PT ;  /* 0x0000038039387812 */ /* 0x000fe400078ec0ff */
[----:B------:R-:W-:Y:S01]  /*1a260*/  LOP3.LUT R60, R61, 0x380, RZ, 0xc0, !PT ;  /* 0x000003803d3c7812 */ /* 0x000fe200078ec0ff */
[----:B------:R-:W-:Y:S01]  /*1a270*/  IMAD.X R73, RZ, RZ, R21, P5 ;  /* 0x000000ffff497224 */ /* 0x000fe200028e0615 */
[----:B------:R-:W-:Y:S02]  /*1a280*/  LOP3.LUT R64, R65, 0x380, RZ, 0xc0, !PT ;  /* 0x0000038041407812 */ /* 0x000fe400078ec0ff */
[----:B------:R-:W-:Y:S02]  /*1a290*/  LOP3.LUT R68, R69, 0x380, RZ, 0xc0, !PT ;  /* 0x0000038045447812 */ /* 0x000fe400078ec0ff */
[----:B0-----:R-:W-:-:S02]  /*1a2a0*/  ISETP.NE.AND P4, PT, R4, RZ, PT ;  /* 0x000000ff0400720c */ /* 0x001fc40003f85270 */
[----:B------:R-:W-:Y:S02]  /*1a2b0*/  SHF.R.U64 R3, R3, 0x3, RZ ;  /* 0x0000000303037819 */ /* 0x000fe400000012ff */
[----:B------:R-:W-:Y:S02]  /*1a2c0*/  LOP3.LUT R4, R5, 0x380, RZ, 0xc0, !PT ;  /* 0x0000038005047812 */ /* 0x000fe400078ec0ff */
[----:B------:R-:W-:Y:S02]  /*1a2d0*/  SHF.R.U64 R56, R56, 0x3, RZ ;  /* 0x0000000338387819 */ /* 0x000fe400000012ff */
[----:B------:R-:W-:Y:S02]  /*1a2e0*/  SHF.R.U64 R60, R60, 0x3, RZ ;  /* 0x000000033c3c7819 */ /* 0x000fe400000012ff */
[----:B------:R-:W-:Y:S02]  /*1a2f0*/  SHF.R.U64 R64, R64, 0x3, RZ ;  /* 0x0000000340407819 */ /* 0x000fe400000012ff */
[----:B------:R-:W-:-:S02]  /*1a300*/  SHF.R.U64 R68, R68, 0x3, RZ ;  /* 0x0000000344447819 */ /* 0x000fc400000012ff */
[----:B------:R-:W-:Y:S02]  /*1a310*/  LOP3.LUT R20, R3, R20, RZ, 0x3c, !PT ;  /* 0x0000001403147212 */ /* 0x000fe400078e3cff */
        /* <DEDUP_REMOVED lines=11> */
[----:B------:R-:W-:Y:S02]  /*1a3d0*/  SHF.R.S32.HI R23, RZ, 0x1f, R216 ;  /* 0x0000001fff177819 */ /* 0x000fe400000114d8 */
[----:B------:R-:W-:Y:S02]  /*1a3e0*/  SEL R85, R217, RZ, !P0 ;  /* 0x000000ffd9557207 */ /* 0x000fe40004000000 */
[----:B------:R-:W-:Y:S02]  /*1a3f0*/  SEL R79, R3, RZ, !P0 ;  /* 0x000000ff034f7207 */ /* 0x000fe40004000000 */
[----:B-----5:R-:W-:Y:S01]  /*1a400*/  SHF.R.S32.HI R77, RZ, 0x1f, R76 ;  /* 0x0000001fff4d7819 */ /* 0x020fe2000001144c */
[----:B------:R-:W-:Y:S06]  /*1a410*/  @P4 BRA `(.L_x_2868) ;  /* 0x00000000005c4947 */ /* 0x000fec0003800000 */
[----:B------:R-:W-:Y:S01]  /*1a420*/  ULDC.64 UR4, c[0x0][0xc70] ;  /* 0x00031c0000047ab9 */ /* 0x000fe20000000a00 */
[----:B------:R-:W-:Y:S02]  /*1a430*/  IMAD.MOV R6, RZ, RZ, -R196 ;  /* 0x000000ffff067224 */ /* 0x000fe400078e0ac4 */
[----:B------:R-:W-:Y:S02]  /*1a440*/  IMAD R3, R23, UR4, RZ ;  /* 0x0000000417037c24 */ /* 0x000fe4000f8e02ff */
[----:B------:R-:W-:Y:S01]  /*1a450*/  IMAD.WIDE.U32 R4, R216, UR4, R76 ;  /* 0x00000004d8047c25 */ /* 0x000fe2000f8e004c */
[----:B------:R-:W-:-:S03]  /*1a460*/  ISETP.NE.AND P0, PT, R185, R6, PT ;  /* 0x00000006b900720c */ /* 0x000fc60003f05270 */
[----:B------:R-:W-:Y:S01]  /*1a470*/  IMAD R3, R216, UR5, R3 ;  /* 0x00000005d8037c24 */ /* 0x000fe2000f8e0203 */
[----:B------:R-:W-:Y:S01]  /*1a480*/  ULDC.64 UR4, c[0x0][0xc78] ;  /* 0x00031e0000047ab9 */ /* 0x000fe20000000a00 */
[----:B------:R-:W-:-:S03]  /*1a490*/  IMAD R11, R219, 0x40, R194 ;  /* 0x00000040db0b7824 */ /* 0x000fc600078e02c2 */
[----:B------:R-:W-:Y:S01]  /*1a4a0*/  IADD3 R5, R5, R3, RZ ;  /* 0x0000000305057210 */ /* 0x000fe20007ffe0ff */
[----:B------:R-:W-:Y:S01]  /*1a4b0*/  IMAD R3, R79, UR4, RZ ;  /* 0x000000044f037c24 */ /* 0x000fe2000f8e02ff */
[----:B------:R-:W-:Y:S02]  /*1a4c0*/  SHF.R.S32.HI R7, RZ, 0x1f, R11 ;  /* 0x0000001fff077819 */ /* 0x000fe4000001140b */
[----:B------:R-:W-:Y:S01]  /*1a4d0*/  ISETP.GE.OR P1, PT, R11, R78, P0 ;  /* 0x0000004e0b00720c */ /* 0x000fe20000726670 */
        /* <DEDUP_REMOVED lines=11> */
.L_x_2868:
[----:B------:R-:W1:Y:S01]  /*1a590*/  LDC R86, c[0x0][0xb8c] ;  /* 0x0002e300ff567b82 */ /* 0x000e620000000800 */
[----:B------:R-:W-:Y:S01]  /*1a5a0*/  ULDC.64 UR4, c[0x0][0xba0] ;  /* 0x0002e80000047ab9 */ /* 0x000fe20000000a00 */
[----:B0-----:R0:W5:Y:S01]  /*1a5b0*/  LD.E.128 R4, desc[UR54][R20.64] ;  /* 0x0000003614047980 */ /* 0x001162000c101d00 */
[--C-:B------:R-:W-:Y:S01]  /*1a5c0*/  SHF.R.S32.HI R3, RZ, 0x1f, R211.reuse ;  /* 0x0000001fff037819 */ /* 0x100fe200000114d3 */
[----:B------:R-:W-:Y:S02]  /*1a5d0*/  IMAD.MOV.U32 R2, RZ, RZ, R211 ;  /* 0x000000ffff027224 */ /* 0x000fe400078e00d3 */
[----:B------:R-:W5:Y:S02]  /*1a5e0*/  LD.E.128 R8, desc[UR54][R8.64] ;  /* 0x0000003608087980 */ /* 0x000f64000c101d00 */
[----:B------:R-:W-:Y:S02]  /*1a5f0*/  IMAD.WIDE.U32 R2, R76, UR4, R2 ;  /* 0x000000044c027c25 */ /* 0x000fe4000f8e0002 */
[----:B------:R-:W5:Y:S02]  /*1a600*/  LD.E.128 R12, desc[UR54][R12.64] ;  /* 0x000000360c0c7980 */ /* 0x000f64000c101d00 */
[----:B0-----:R-:W-:-:S02]  /*1a610*/  IMAD R21, R77, UR4, RZ ;  /* 0x000000044d157c24 */ /* 0x001fc4000f8e02ff */
[----:B------:R-:W5:Y:S02]  /*1a620*/  LD.E.128 R24, desc[UR54][R24.64] ;  /* 0x0000003618187980 */ /* 0x000f64000c101d00 */
[----:B------:R-:W-:Y:S01]  /*1a630*/  IMAD R21, R76, UR5, R21 ;  /* 0x000000054c157c24 */ /* 0x000fe2000f8e0215 */
[----:B------:R-:W-:Y:S01]  /*1a640*/  ULDC.64 UR4, c[0x0][0xbe0] ;  /* 0x0002f80000047ab9 */ /* 0x000fe20000000a00 */
[----:B------:R-:W5:Y:S02]  /*1a650*/  LD.E.128 R28, desc[UR54][R28.64] ;  /* 0x000000361c1c7980 */ /* 0x000f64000c101d00 */
[----:B------:R-:W-:Y:S02]  /*1a660*/  IMAD.IADD R3, R3, 0x1, R21 ;  /* 0x0000000103037824 */ /* 0x000fe400078e0215 */
[----:B------:R-:W-:Y:S01]  /*1a670*/  IMAD R21, R23, UR4, RZ ;  /* 0x0000000417157c24 */ /* 0x000fe2000f8e02ff */
[----:B------:R-:W5:Y:S01]  /*1a680*/  LD.E.128 R32, desc[UR54][R32.64] ;  /* 0x0000003620207980 */ /* 0x000f62000c101d00 */
[----:B------:R-:W-:-:S03]  /*1a690*/  VIADD R23, R211, 0x40 ;  /* 0x00000040d3177836 */ /* 0x000fc60000000000 */
[----:B------:R-:W5:Y:S02]  /*1a6a0*/  LD.E.128 R36, desc[UR54][R36.64] ;  /* 0x0000003624247980 */ /* 0x000f64000c101d00 */
[-C--:B-1----:R-:W-:Y:S01]  /*1a6b0*/  ISETP.GE.AND P3, PT, R23, R86.reuse, PT ;  /* 0x000000561700720c */ /* 0x082fe20003f66270 */
[----:B------:R-:W-:Y:S01]  /*1a6c0*/  IMAD R77, R219, -0x40, R78 ;  /* 0xffffffc0db4d7824 */ /* 0x000fe200078e024e */
[----:B------:R-:W5:Y:S01]  /*1a6d0*/  LD.E.128 R40, desc[UR54][R40.64] ;  /* 0x0000003628287980 */ /* 0x000f62000c101d00 */
[----:B------:R-:W-:Y:S01]  /*1a6e0*/  VIADD R0, R214, 0x20 ;  /* 0x00000020d6007836 */ /* 0x000fe20000000000 */
[----:B------:R-:W-:Y:S01]  /*1a6f0*/  SEL R20, RZ, 0xffffffff, P3 ;  /* 0xffffffffff147807 */ /* 0x000fe20001800000 */
[C---:B------:R-:W-:Y:S01]  /*1a700*/  IMAD R21, R216.reuse, UR5, R21 ;  /* 0x00000005d8157c24 */ /* 0x040fe2000f8e0215 */
[----:B------:R-:W5:Y:S01]  /*1a710*/  LD.E.128 R44, desc[UR54][R44.64] ;  /* 0x000000362c2c7980 */ /* 0x000f62000c101d00 */
[----:B------:R-:W-:Y:S01]  /*1a720*/  IMAD.WIDE.U32 R2, R216, UR4, R2 ;  /* 0x00000004d8027c25 */ /* 0x000fe2000f8e0002 */
[C---:B------:R-:W-:Y:S01]  /*1a730*/  ISETP.GE.AND P2, PT, R211.reuse, R86, PT ;  /* 0x00000056d300720c */ /* 0x040fe20003f46270 */
[----:B------:R-:W-:Y:S01]  /*1a740*/  ULDC.64 UR4, c[0x0][0xbe8] ;  /* 0x0002fa0000047ab9 */ /* 0x000fe20000000a00 */
        /* <DEDUP_REMOVED lines=17> */
[----:B0-----:R-:W0:Y:S01]  /*1a860*/  FENCE.VIEW.ASYNC.S ;  /* 0x00000000000073c6 */ /* 0x001e220000000000 */
[----:B------:R-:W-:Y:S01]  /*1a870*/  SEL R0, RZ, 0x1, P2 ;  /* 0x00000001ff007807 */ /* 0x000fe20001000000 */
[C---:B------:R-:W-:Y:S01]  /*1a880*/  VIADD R82, R211.reuse, 0x100 ;  /* 0x00000100d3527836 */ /* 0x040fe20000000000 */
[-C--:B------:R-:W-:Y:S01]  /*1a890*/  ISETP.GE.AND P2, PT, R80, R86.reuse, PT ;  /* 0x000000565000720c */ /* 0x080fe20003f46270 */
[----:B------:R-:W-:Y:S01]  /*1a8a0*/  VIADD R83, R211, 0x140 ;  /* 0x00000140d3537836 */ /* 0x000fe20000000000 */
[----:B------:R-:W-:Y:S01]  /*1a8b0*/  ISETP.GE.AND P3, PT, R81, R86, PT ;  /* 0x000000565100720c */ /* 0x000fe20003f66270 */
[----:B------:R-:W-:Y:S01]  /*1a8c0*/  BSSY B1, `(.L_x_2869) ;  /* 0x0000037000017945 */ /* 0x000fe20003800000 */
[----:B------:R-:W-:-:S02]  /*1a8d0*/  LOP3.LUT R0, R21, 0x2, R0, 0xe2, !PT ;  /* 0x0000000215007812 */ /* 0x000fc400078ee200 */
[----:B------:R-:W-:Y:S02]  /*1a8e0*/  SEL R21, RZ, 0x4, P2 ;  /* 0x00000004ff157807 */ /* 0x000fe40001000000 */
[----:B------:R-:W-:Y:S02]  /*1a8f0*/  SEL R20, RZ, 0x8, P3 ;  /* 0x00000008ff147807 */ /* 0x000fe40001800000 */
[----:B------:R-:W-:Y:S02]  /*1a900*/  IADD3 R76, R211, 0x180, RZ ;  /* 0x00000180d34c7810 */ /* 0x000fe40007ffe0ff */
[----:B------:R-:W-:Y:S01]  /*1a910*/  LOP3.LUT R20, R20, R0, R21, 0xfe, !PT ;  /* 0x0000000014147212 */ /* 0x000fe200078efe15 */
[----:B------:R-:W-:Y:S01]  /*1a920*/  VIADD R0, R18, 0x38820 ;  /* 0x0003882012007836 */ /* 0x000fe20000000000 */
[-C--:B------:R-:W-:Y:S02]  /*1a930*/  ISETP.GE.AND P2, PT, R82, R86.reuse, PT ;  /* 0x000000565200720c */ /* 0x080fe40003f46270 */
[----:B------:R-:W-:-:S02]  /*1a940*/  ISETP.GE.AND P3, PT, R83, R86, PT ;  /* 0x000000565300720c */ /* 0x000fc40003f66270 */
[----:B------:R-:W-:Y:S01]  /*1a950*/  ISETP.GE.AND P1, PT, R214, R77, PT ;  /* 0x0000004dd600720c */ /* 0x000fe20003f26270 */
[----:B------:R-:W-:Y:S01]  /*1a960*/  VIADD R77, R211, 0x1c0 ;  /* 0x000001c0d34d7836 */ /* 0x000fe20000000000 */
[----:B------:R-:W-:Y:S02]  /*1a970*/  ISETP.GE.AND P4, PT, R76, R86, PT ;  /* 0x000000564c00720c */ /* 0x000fe40003f86270 */
        /* <DEDUP_REMOVED lines=11> */
[----:B0-----:R-:W-:-:S03]  /*1aa30*/  SEL R0, RZ, 0x40, P4 ;  /* 0x00000040ff007807 */ /* 0x001fc60002000000 */
[----:B------:R-:W-:Y:S01]  /*1aa40*/  IMAD.IADD R85, R77, 0x1, R79 ;  /* 0x000000014d557824 */ /* 0x000fe200078e024f */
        /* <DEDUP_REMOVED lines=30> */
.L_x_2870:
[----:B------:R-:W-:Y:S05]  /*1ac30*/  BSYNC B1 ;  /* 0x0000000000017941 */ /* 0x000fea0003800000 */
.L_x_2869:
[----:B------:R-:W-:Y:S05]  /*1ac40*/  @P0 BRA `(.L_x_2871) ;  /* 0x0000000c00080947 */ /* 0x000fea0003800000 */
[----:B0----5:R-:W-:Y:S01]  /*1ac50*/  IADD3 R5, P0, R20, 0x20, RZ ;  /* 0x0000002014057810 */ /* 0x021fe20007f1e0ff */
        /* <DEDUP_REMOVED lines=14> */
[----:B------:R-:W-:Y:S02]  /*1ad40*/  LEA R4, P6, R2, UR4, 0x1 ;  /* 0x0000000402047c11 */ /* 0x000fe4000f8c08ff */
[----:B------:R-:W-:-:S04]  /*1ad50*/  IADD3 R3, R3, R5, RZ ;  /* 0x0000000503037210 */ /* 0x000fc80007ffe0ff */
        /* <DEDUP_REMOVED lines=13> */
.L_x_2866:
[----:B------:R-:W-:Y:S01]  /*1ae30*/  ULDC.64 UR4, c[0x0][0xcd8] ;  /* 0x0003360000047ab9 */ /* 0x000fe20000000a00 */
[----:B------:R-:W2:Y:S01]  /*1ae40*/  LDC.64 R2, c[0x0][0xcd8] ;  /* 0x00033600ff027b82 */ /* 0x000ea20000000a00 */
[----:B------:R-:W-:Y:S01]  /*1ae50*/  ISETP.NE.U32.AND P0, PT, RZ, UR4, PT ;  /* 0x00000004ff007c0c */ /* 0x000fe2000bf05070 */
[----:B------:R-:W-:-:S03]  /*1ae60*/  IMAD.MOV.U32 R7, RZ, RZ, RZ ;  /* 0x000000ffff077224 */ /* 0x000fc600078e00ff */
[----:B------:R-:W-:Y:S01]  /*1ae70*/  ISETP.NE.AND.EX P0, PT, RZ, UR5, PT, P0 ;  /* 0x00000005ff007c0c */ /* 0x000fe2000bf05300 */
[----:B------:R-:W-:Y:S02]  /*1ae80*/  ULDC.64 UR4, c[0x0][0xce0] ;  /* 0x0003380000047ab9 */ /* 0x000fe40000000a00 */
[----:B------:R-:W-:Y:S01]  /*1ae90*/  ISETP.NE.U32.AND P1, PT, RZ, UR4, PT ;  /* 0x00000004ff007c0c */ /* 0x000fe2000bf25070 */
[----:B------:R-:W3:Y:S03]  /*1aea0*/  LDC R12, c[0x0][0xb8c] ;  /* 0x0002e300ff0c7b82 */ /* 0x000ee60000000800 */
[----:B------:R-:W-:Y:S01]  /*1aeb0*/  ISETP.NE.AND.EX P1, PT, RZ, UR5, PT, P1 ;  /* 0x00000005ff007c0c */ /* 0x000fe2000bf25310 */
[----:B--2---:R-:W-:-:S12]  /*1aec0*/  IMAD.WIDE R2, R217, 0x4, R2 ;  /* 0x00000004d9027825 */ /* 0x004fd800078e0202 */
[----:B------:R-:W2:Y:S01]  /*1aed0*/  @P1 LDC.64 R4, c[0x0][0xce0] ;  /* 0x00033800ff041b82 */ /* 0x000ea20000000a00 */
[----:B------:R-:W-:Y:S02]  /*1aee0*/  ULDC UR4, c[0x0][0xb88] ;  /* 0x0002e20000047ab9 */ /* 0x000fe40000000800 */
[----:B------:R-:W-:Y:S01]  /*1aef0*/  IMAD.U32 R0, RZ, RZ, UR4 ;  /* 0x00000004ff007e24 */ /* 0x000fe2000f8e00ff */
[----:B------:R4:W5:Y:S01]  /*1af00*/  @P0 LDG.E R7, desc[UR54][R2.64] ;  /* 0x0000003602070981 */ /* 0x000962000c1e1900 */
[----:B--2---:R-:W-:-:S05]  /*1af10*/  @P1 IMAD.WIDE R4, R217, 0x4, R4 ;  /* 0x00000004d9041825 */ /* 0x004fca00078e0204 */
[----:B------:R4:W5:Y:S01]  /*1af20*/  @P1 LDG.E R0, desc[UR54][R4.64] ;  /* 0x0000003604001981 */ /* 0x000962000c1e1900 */
[----:B------:R-:W-:Y:S01]  /*1af30*/  ISETP.GT.AND P2, PT, R234, 0x3f, PT ;  /* 0x0000003fea00780c */ /* 0x000fe20003f44270 */
[----:B---3--:R-:W-:-:S12]  /*1af40*/  @P1 BRA `(.L_x_2872) ;  /* 0x0000000000101947 */ /* 0x008fd80003800000 */
[----:B------:R-:W-:Y:S05]  /*1af50*/  @!P0 BRA `(.L_x_2872) ;  /* 0x00000000000c8947 */ /* 0x000fea0003800000 */
[----:B----4-:R-:W2:Y:S04]  /*1af60*/  LDG.E R5, desc[UR54][R2.64] ;  /* 0x0000003602057981 */ /* 0x010ea8000c1e1900 */
[----:B-----5:R-:W2:Y:S02]  /*1af70*/  LDG.E R0, desc[UR54][R2.64+0x4] ;  /* 0x0000043602007981 */ /* 0x020ea4000c1e1900 */
[----:B--2---:R-:W-:-:S07]  /*1af80*/  IMAD.IADD R0, R0, 0x1, -R5 ;  /* 0x0000000100007824 */ /* 0x004fce00078e0a05 */
.L_x_2872:
[----:B----4-:R-:W-:Y:S01]  /*1af90*/  SHF.R.S32.HI R2, RZ, 0x1f, R217 ;  /* 0x0000001fff027819 */ /* 0x010fe200000114d9 */
[----:B------:R-:W-:Y:S01]  /*1afa0*/  BSSY B1, `(.L_x_2873) ;  /* 0x000001d000017945 */ /* 0x000fe20003800000 */
[----:B------:R-:W-:Y:S02]  /*1afb0*/  SHF.R.S32.HI R8, RZ, 0x1f, R216 ;  /* 0x0000001fff087819 */ /* 0x000fe400000114d8 */
[----:B------:R-:W-:Y:S02]  /*1afc0*/  SHF.R.S32.HI R10, RZ, 0x1f, R211 ;  /* 0x0000001fff0a7819 */ /* 0x000fe400000114d3 */
[----:B------:R-:W-:Y:S02]  /*1afd0*/  SEL R11, R217, RZ, !P0 ;  /* 0x000000ffd90b7207 */ /* 0x000fe40004000000 */
[----:B------:R-:W-:Y:S02]  /*1afe0*/  SEL R9, R2, RZ, !P0 ;  /* 0x000000ff02097207 */ /* 0x000fe40004000000 */
[----:B-----5:R-:W-:Y:S01]  /*1aff0*/  SHF.R.S32.HI R6, RZ, 0x1f, R7 ;  /* 0x0000001fff067819 */ /* 0x020fe20000011407 */
[----:B------:R-:W-:Y:S06]  /*1b000*/  @P2 BRA `(.L_x_2874) ;  /* 0x0000000000582947 */ /* 0x000fec0003800000 */
[----:B------:R-:W2:Y:S02]  /*1b010*/  S2R R2, SR_TID.X ;  /* 0x0000000000027919 */ /* 0x000ea40000002100 */
[----:B--2---:R-:W-:-:S04]  /*1b020*/  IMAD R2, R219, 0x40, R2 ;  /* 0x00000040db027824 */ /* 0x004fc800078e0202 */
[----:B------:R-:W-:-:S05]  /*1b030*/  VIADD R3, R2, 0xffffff80 ;  /* 0xffffff8002037836 */ /* 0x000fca0000000000 */
[----:B------:R-:W-:-:S13]  /*1b040*/  ISETP.GE.AND P0, PT, R3, R0, PT ;  /* 0x000000000300720c */ /* 0x000fda0003f06270 */
[----:B------:R-:W-:Y:S05]  /*1b050*/  @P0 BRA `(.L_x_2874) ;  /* 0x0000000000440947 */ /* 0x000fea0003800000 */
[C---:B------:R-:W-:Y:S01]  /*1b060*/  IADD3 R2, P0, R3.reuse, R7, RZ ;  /* 0x0000000703027210 */ /* 0x040fe20007f1e0ff */
        /* <DEDUP_REMOVED lines=16> */
.L_x_2874:
[----:B------:R-:W-:Y:S05]  /*1b170*/  BSYNC B1 ;  /* 0x0000000000017941 */ /* 0x000fea0003800000 */
.L_x_2873:
[----:B------:R-:W-:Y:S01]  /*1b180*/  ULDC.64 UR4, c[0x0][0xba0] ;  /* 0x0002e80000047ab9 */ /* 0x000fe20000000a00 */
[----:B------:R-:W-:Y:S01]  /*1b190*/  IMAD.MOV.U32 R2, RZ, RZ, R211 ;  /* 0x000000ffff027224 */ /* 0x000fe200078e00d3 */
[----:B------:R-:W-:Y:S01]  /*1b1a0*/  ISETP.GE.AND P2, PT, R211, R12, PT ;  /* 0x0000000cd300720c */ /* 0x000fe20003f46270 */
[----:B--2---:R-:W-:Y:S01]  /*1b1b0*/  IMAD.MOV.U32 R3, RZ, RZ, R10 ;  /* 0x000000ffff037224 */ /* 0x004fe200078e000a */
[----:B------:R-:W-:Y:S01]  /*1b1c0*/  BSSY B1, `(.L_x_2875) ;  /* 0x000004d000017945 */ /* 0x000fe20003800000 */
[----:B------:R-:W-:Y:S02]  /*1b1d0*/  IMAD R4, R6, UR4, RZ ;  /* 0x0000000406047c24 */ /* 0x000fe4000f8e02ff */
[----:B------:R-:W-:-:S04]  /*1b1e0*/  IMAD.WIDE.U32 R2, R7, UR4, R2 ;  /* 0x0000000407027c25 */ /* 0x000fc8000f8e0002 */
[----:B------:R-:W-:Y:S01]  /*1b1f0*/  IMAD R7, R7, UR5, R4 ;  /* 0x0000000507077c24 */ /* 0x000fe2000f8e0204 */
[----:B------:R-:W-:Y:S01]  /*1b200*/  ULDC.64 UR4, c[0x0][0xbe0] ;  /* 0x0002f80000047ab9 */ /* 0x000fe20000000a00 */
[----:B------:R-:W-:Y:S02]  /*1b210*/  VIADD R13, R211, 0x40 ;  /* 0x00000040d30d7836 */ /* 0x000fe40000000000 */
[----:B------:R-:W-:Y:S01]  /*1b220*/  IMAD R5, R8, UR4, RZ ;  /* 0x0000000408057c24 */ /* 0x000fe2000f8e02ff */
[----:B------:R-:W-:Y:S01]  /*1b230*/  IADD3 R3, R3, R7, RZ ;  /* 0x0000000703037210 */ /* 0x000fe20007ffe0ff */
[----:B------:R-:W-:Y:S01]  /*1b240*/  IMAD R7, R219, -0x40, R0 ;  /* 0xffffffc0db077824 */ /* 0x000fe200078e0200 */
[----:B------:R-:W-:Y:S01]  /*1b250*/  ISETP.GE.AND P0, PT, R13, R12, PT ;  /* 0x0000000c0d00720c */ /* 0x000fe20003f06270 */
[C---:B------:R-:W-:Y:S02]  /*1b260*/  IMAD R5, R216.reuse, UR5, R5 ;  /* 0x00000005d8057c24 */ /* 0x040fe4000f8e0205 */
[----:B------:R-:W-:Y:S01]  /*1b270*/  IMAD.WIDE.U32 R2, R216, UR4, R2 ;  /* 0x00000004d8027c25 */ /* 0x000fe2000f8e0002 */
[----:B------:R-:W-:Y:S01]  /*1b280*/  SEL R4, RZ, 0xffffffff, P0 ;  /* 0xffffffffff047807 */ /* 0x000fe20000000000 */
[----:B------:R-:W-:Y:S01]  /*1b290*/  ULDC.64 UR4, c[0x0][0xbe8] ;  /* 0x0002fa0000047ab9 */ /* 0x000fe20000000a00 */
[C---:B------:R-:W-:Y:S01]  /*1b2a0*/  ISETP.GE.AND P1, PT, R214.reuse, R7, PT ;  /* 0x00000007d600720c */ /* 0x040fe20003f26270 */
[----:B------:R-:W-:-:S02]  /*1b2b0*/  VIADD R0, R214, 0x20 ;  /* 0x00000020d6007836 */ /* 0x000fc40000000000 */
[C---:B------:R-:W-:Y:S02]  /*1b2c0*/  VIADD R15, R211.reuse, 0x80 ;  /* 0x00000080d30f7836 */ /* 0x040fe40000000000 */
[----:B------:R-:W-:Y:S01]  /*1b2d0*/  VIADD R21, R211, 0xc0 ;  /* 0x000000c0d3157836 */ /* 0x000fe20000000000 */
[----:B------:R-:W-:Y:S01]  /*1b2e0*/  ISETP.GE.AND P0, PT, R0, R7, PT ;  /* 0x000000070000720c */ /* 0x000fe20003f06270 */
[----:B------:R-:W-:Y:S01]  /*1b2f0*/  IMAD.IADD R3, R3, 0x1, R5 ;  /* 0x0000000103037824 */ /* 0x000fe200078e0205 */
[----:B------:R-:W-:Y:S01]  /*1b300*/  SEL R0, RZ, 0x1, P2 ;  /* 0x00000001ff007807 */ /* 0x000fe20001000000 */
[----:B------:R-:W-:Y:S01]  /*1b310*/  IMAD.SHL.U32 R5, R4, 0x2, RZ ;  /* 0x0000000204057824 */ /* 0x000fe200078e00ff */
[-C--:B------:R-:W-:Y:S01]  /*1b320*/  ISETP.GE.AND P2, PT, R15, R12.reuse, PT ;  /* 0x0000000c0f00720c */ /* 0x080fe20003f46270 */
[----:B------:R-:W-:Y:S01]  /*1b330*/  VIADD R23, R211, 0x100 ;  /* 0x00000100d3177836 */ /* 0x000fe20000000000 */
[----:B------:R-:W-:Y:S01]  /*1b340*/  ISETP.GE.AND P3, PT, R21, R12, PT ;  /* 0x0000000c1500720c */ /* 0x000fe20003f66270 */
[----:B------:R-:W-:Y:S01]  /*1b350*/  VIADD R25, R211, 0x140 ;  /* 0x00000140d3197836 */ /* 0x000fe20000000000 */
[----:B------:R-:W-:Y:S01]  /*1b360*/  LOP3.LUT R0, R5, 0x2, R0, 0xe2, !PT ;  /* 0x0000000205007812 */ /* 0x000fe200078ee200 */
[----:B------:R-:W-:Y:S01]  /*1b370*/  VIADD R7, R211, 0x180 ;  /* 0x00000180d3077836 */ /* 0x000fe20000000000 */
[----:B------:R-:W-:-:S02]  /*1b380*/  SEL R5, RZ, 0x4, P2 ;  /* 0x00000004ff057807 */ /* 0x000fc40001000000 */
[----:B------:R-:W-:Y:S02]  /*1b390*/  SEL R4, RZ, 0x8, P3 ;  /* 0x00000008ff047807 */ /* 0x000fe40001800000 */
[-C--:B------:R-:W-:Y:S02]  /*1b3a0*/  ISETP.GE.AND P2, PT, R23, R12.reuse, PT ;  /* 0x0000000c1700720c */ /* 0x080fe40003f46270 */
[----:B------:R-:W-:Y:S02]  /*1b3b0*/  ISETP.GE.AND P3, PT, R25, R12, PT ;  /* 0x0000000c1900720c */ /* 0x000fe40003f66270 */
[----:B------:R-:W-:Y:S01]  /*1b3c0*/  LOP3.LUT R4, R4, R0, R5, 0xfe, !PT ;  /* 0x0000000004047212 */ /* 0x000fe200078efe05 */
[----:B------:R-:W-:Y:S01]  /*1b3d0*/  IMAD R0, R9, UR4, RZ ;  /* 0x0000000409007c24 */ /* 0x000fe2000f8e02ff */
[----:B------:R-:W-:Y:S01]  /*1b3e0*/  ISETP.GE.AND P4, PT, R7, R12, PT ;  /* 0x0000000c0700720c */ /* 0x000fe20003f86270 */
[----:B------:R-:W-:Y:S01]  /*1b3f0*/  VIADD R7, R211, 0x1c0 ;  /* 0x000001c0d3077836 */ /* 0x000fe20000000000 */
[----:B------:R-:W-:Y:S01]  /*1b400*/  SEL R5, RZ, 0x10, P2 ;  /* 0x00000010ff057807 */ /* 0x000fe20001000000 */
[----:B------:R-:W-:Y:S01]  /*1b410*/  IMAD R9, R11, UR5, R0 ;  /* 0x000000050b097c24 */ /* 0x000fe2000f8e0200 */
[----:B------:R-:W-:-:S02]  /*1b420*/  SEL R6, RZ, 0x20, P3 ;  /* 0x00000020ff067807 */ /* 0x000fc40001800000 */
[----:B------:R-:W-:Y:S02]  /*1b430*/  ISETP.GE.AND P2, PT, R7, R12, PT ;  /* 0x0000000c0700720c */ /* 0x000fe40003f46270 */
[----:B------:R-:W-:Y:S01]  /*1b440*/  LOP3.LUT R27, R6, R4, R5, 0xfe, !PT ;  /* 0x00000004061b7212 */ /* 0x000fe200078efe05 */
[----:B------:R-:W-:Y:S01]  /*1b450*/  IMAD.WIDE.U32 R4, R11, UR4, R2 ;  /* 0x000000040b047c25 */ /* 0x000fe2000f8e0002 */
[----:B------:R-:W-:Y:S02]  /*1b460*/  SEL R6, RZ, 0x40, P4 ;  /* 0x00000040ff067807 */ /* 0x000fe40002000000 */
[--C-:B------:R-:W-:Y:S01]  /*1b470*/  SHF.R.S32.HI R7, RZ, 0x1f, R214.reuse ;  /* 0x0000001fff077819 */ /* 0x100fe200000114d6 */
[----:B------:R-:W-:Y:S01]  /*1b480*/  IMAD.IADD R11, R5, 0x1, R9 ;  /* 0x00000001050b7824 */ /* 0x000fe200078e0209 */
[----:B------:R-:W-:Y:S01]  /*1b490*/  LOP3.LUT R27, R27, R6, RZ, 0xfc, !PT ;  /* 0x000000061b1b7212 */ /* 0x000fe200078efcff */
[----:B------:R-:W-:Y:S01]  /*1b4a0*/  IMAD.MOV.U32 R6, RZ, RZ, R214 ;  /* 0x000000ffff067224 */ /* 0x000fe200078e00d6 */
[----:B------:R-:W-:-:S03]  /*1b4b0*/  SEL R0, RZ, 0x80, P2 ;  /* 0x00000080ff007807 */ /* 0x000fc60001000000 */
        /* <DEDUP_REMOVED lines=29> */
.L_x_2876:
[----:B------:R-:W-:Y:S05]  /*1b690*/  BSYNC B1 ;  /* 0x0000000000017941 */ /* 0x000fea0003800000 */
.L_x_2875:
        /* <DEDUP_REMOVED lines=29> */
.L_x_2871:
[----:B------:R-:W-:Y:S05]  /*1b870*/  BSYNC B0 ;  /* 0x0000000000007941 */ /* 0x000fea0003800000 */
.L_x_2865:
[----:B------:R-:W-:Y:S02]  /*1b880*/  ULDC UR4, c[0x0][0xd14] ;  /* 0x0003450000047ab9 */ /* 0x000fe40000000800 */
[----:B-1----:R-:W-:-:S13]  /*1b890*/  ISETP.GE.AND P0, PT, R191, UR4, PT ;  /* 0x00000004bf007c0c */ /* 0x002fda000bf06270 */
[----:B------:R-:W-:Y:S05]  /*1b8a0*/  @!P0 BRA `(.L_x_2877) ;  /* 0xfffffe5800388947 */ /* 0x000fea000383ffff */
[----:B------:R-:W-:Y:S05]  /*1b8b0*/  BRA `(.L_x_2667) ;  /* 0x0000006c00787947 */ /* 0x000fea0003800000 */
.L_x_2665:
[----:B------:R-:W-:-:S08]  /*1b8c0*/  NOP ;  /* 0x0000000000007918 */ /* 0x000fd00000000000 */
[----:B0-----:R-:W0:-:S00]  /*1b8d0*/  USETMAXREG.DEALLOC.CTAPOOL 0x18 ;  /* 0x00000018000079c8 */ /* 0x001e0000080e0500 */
        /* <DEDUP_REMOVED lines=46> */
[----:B-1----:R-:W-:-:S04]  /*1bbc0*/  SEL R4, R4, RZ, P0 ;  /* 0x000000ff04047207 */ /* 0x002fc80000000000 */
[----:B------:R-:W-:-:S05]  /*1bbd0*/  IADD3 R6, R3, R4, RZ ;  /* 0x0000000403067210 */ /* 0x000fca0007ffe0ff */
        /* <DEDUP_REMOVED lines=10> */
.L_x_2882:
        /* <DEDUP_REMOVED lines=16> */
.L_x_2881:
[----:B------:R-:W-:Y:S05]  /*1bd80*/  BSYNC B0 ;  /* 0x0000000000007941 */ /* 0x000fea0003800000 */
.L_x_2880:
        /* <DEDUP_REMOVED lines=26> */
.L_x_2878:
        /* <DEDUP_REMOVED lines=18> */
[----:B0-----:R-:W-:-:S05]  /*1c050*/  VIADD R13, R4, 0xffffffff ;  /* 0xffffffff040d7836 */ /* 0x001fca0000000000 */
[----:B------:R2:W3:Y:S02]  /*1c060*/  SHFL.IDX PT, R16, R6, R13, 0x1f ;  /* 0x00001f0d06107589 */ /* 0x0004e400000e0000 */
.L_x_2883:
[----:B-1----:R-:W-:Y:S02]  /*1c070*/  IMAD.MOV R2, RZ, RZ, -R3 ;  /* 0x000000ffff027224 */ /* 0x002fe400078e0a03 */
[----:B---3--:R-:W-:Y:S02]  /*1c080*/  IMAD R16, R16, UR4, R5 ;  /* 0x0000000410107c24 */ /* 0x008fe4000f8e0205 */
[----:B------:R-:W-:Y:S02]  /*1c090*/  IMAD R5, R2, R11, RZ ;  /* 0x0000000b02057224 */ /* 0x000fe400078e02ff */
[----:B------:R-:W-:-:S04]  /*1c0a0*/  IMAD.MOV.U32 R2, RZ, RZ, RZ ;  /* 0x000000ffff027224 */ /* 0x000fc800078e00ff */
[----:B------:R-:W-:Y:S01]  /*1c0b0*/  IMAD.HI.U32 R3, R3, R5, R2 ;  /* 0x0000000503037227 */ /* 0x000fe200078e0002 */
[----:B------:R-:W-:Y:S02]  /*1c0c0*/  IADD3 R2, -R16, UR6, RZ ;  /* 0x0000000610027c10 */ /* 0x000fe4000fffe1ff */
        /* <DEDUP_REMOVED lines=21> */
[----:B------:R-:W-:-:S04]  /*1c220*/  IABS R5, R10 ;  /* 0x0000000a00057213 */ /* 0x000fc80000000000 */
[----:B--2---:R-:W1:Y:S08]  /*1c230*/  I2F.RP R6, R5 ;  /* 0x0000000500067306 */ /* 0x004e700000209400 */
[----:B-1----:R-:W1:Y:S02]  /*1c240*/  MUFU.RCP R6, R6 ;  /* 0x0000000600067308 */ /* 0x002e640000001000 */
[----:B-1----:R-:W-:Y:S01]  /*1c250*/  VIADD R3, R6, 0xffffffe ;  /* 0x0ffffffe06037836 */ /* 0x002fe20000000000 */
[----:B------:R-:W-:-:S05]  /*1c260*/  IABS R6, R10 ;  /* 0x0000000a00067213 */ /* 0x000fca0000000000 */
[----:B------:R-:W1:Y:S01]  /*1c270*/  F2I.FTZ.U32.TRUNC.NTZ R3, R3 ;  /* 0x0000000300037305 */ /* 0x000e62000021f000 */
[----:B------:R-:W-:Y:S02]  /*1c280*/  IMAD.MOV R6, RZ, RZ, -R6 ;  /* 0x000000ffff067224 */ /* 0x000fe400078e0a06 */
        /* <DEDUP_REMOVED lines=23> */
.L_x_2879:
[----:B------:R-:W-:Y:S02]  /*1c400*/  IMAD.MOV.U32 R17, RZ, RZ, RZ ;  /* 0x000000ffff117224 */ /* 0x000fe400078e00ff */
[----:B------:R-:W-:Y:S02]  /*1c410*/  IMAD.U32 R16, RZ, RZ, UR6 ;  /* 0x00000006ff107e24 */ /* 0x000fe4000f8e00ff */
[----:B------:R-:W-:-:S07]  /*1c420*/  IMAD.MOV.U32 R18, RZ, RZ, RZ ;  /* 0x000000ffff127224 */ /* 0x000fce00078e00ff */
.L_x_2884:
        /* <DEDUP_REMOVED lines=16> */
[----:B-1----:R-:W-:Y:S01]  /*1c530*/  MOV R0, 0x1 ;  /* 0x0000000100007802 */ /* 0x002fe20000000f00 */
[----:B------:R-:W-:Y:S01]  /*1c540*/  ULDC UR4, c[0x0][0xc] ;  /* 0x0000030000047ab9 */ /* 0x000fe20000000800 */
[----:B------:R-:W-:Y:S01]  /*1c550*/  STL [R1+0x4], RZ ;  /* 0x000004ff01007387 */ /* 0x000fe20000100800 */
[----:B------:R-:W-:-:S03]  /*1c560*/  IMAD.MOV.U32 R2, RZ, RZ, 0x1 ;  /* 0x00000001ff027424 */ /* 0x000fc600078e00ff */
[----:B------:R1:W-:Y:S04]  /*1c570*/  STL [R1+0xc], R0 ;  /* 0x00000c0001007387 */ /* 0x0003e80000100800 */
[----:B------:R-:W-:Y:S01]  /*1c580*/  STL [R1], RZ ;  /* 0x000000ff01007387 */ /* 0x000fe20000100800 */
[----:B-1----:R-:W-:Y:S01]  /*1c590*/  IMAD.U32 R0, RZ, RZ, UR4 ;  /* 0x00000004ff007e24 */ /* 0x002fe2000f8e00ff */
[----:B------:R-:W-:-:S04]  /*1c5a0*/  UMOV UR4, URZ ;  /* 0x0000003f00047c82 */ /* 0x000fc80008000000 */
[----:B------:R1:W-:Y:S04]  /*1c5b0*/  STL [R1+0x28], R0 ;  /* 0x0000280001007387 */ /* 0x0003e80000100800 */
[----:B------:R2:W-:Y:S01]  /*1c5c0*/  STL [R1+0x8], R2 ;  /* 0x0000080201007387 */ /* 0x0005e20000100800 */
[----:B-1----:R-:W-:-:S05]  /*1c5d0*/  IMAD.U32 R0, RZ, RZ, UR4 ;  /* 0x00000004ff007e24 */ /* 0x002fca000f8e00ff */
[----:B------:R2:W-:Y:S02]  /*1c5e0*/  STL [R1+0x24], R0 ;  /* 0x0000240001007387 */ /* 0x0005e40000100800 */
.L_x_2985:
[----:B------:R-:W-:Y:S05]  /*1c5f0*/  YIELD ;  /* 0x0000000000007946 */ /* 0x000fea0003800000 */
[----:B------:R-:W-:Y:S01]  /*1c600*/  ULDC.64 UR4, c[0x0][0xb20] ;  /* 0x0002c80000047ab9 */ /* 0x000fe20000000a00 */
[----:B------:R-:W-:Y:S01]  /*1c610*/  IMAD.MOV.U32 R6, RZ, RZ, RZ ;  /* 0x000000ffff067224 */ /* 0x000fe200078e00ff */
[----:B------:R-:W-:Y:S01]  /*1c620*/  ISETP.NE.U32.AND P0, PT, RZ, UR4, PT ;  /* 0x00000004ff007c0c */ /* 0x000fe2000bf05070 */
[----:B--2---:R-:W-:Y:S01]  /*1c630*/  IMAD.MOV.U32 R0, RZ, RZ, RZ ;  /* 0x000000ffff007224 */ /* 0x004fe200078e00ff */
[----:B------:R-:W-:Y:S01]  /*1c640*/  ULDC.64 UR8, c[0x0][0xb00] ;  /* 0x0002c00000087ab9 */ /* 0x000fe20000000a00 */
[----:B------:R-:W-:Y:S01]  /*1c650*/  ULDC.64 UR10, c[0x0][0xb08] ;  /* 0x0002c200000a7ab9 */ /* 0x000fe20000000a00 */
[----:B------:R-:W-:Y:S01]  /*1c660*/  ISETP.NE.AND.EX P0, PT, RZ, UR5, PT, P0 ;  /* 0x00000005ff007c0c */ /* 0x000fe2000bf05300 */
[----:B------:R-:W-:-:S12]  /*1c670*/  ULDC.64 UR4, c[0x0][0xaf8] ;  /* 0x0002be0000047ab9 */ /* 0x000fd80000000a00 */
[----:B-1-3--:R-:W1:Y:S01]  /*1c680*/  @P0 LDC.64 R2, c[0x0][0xb20] ;  /* 0x0002c800ff020b82 */ /* 0x00ae620000000a00 */
        /* <DEDUP_REMOVED lines=32> */
[----:B-----5:R-:W2:Y:S04]  /*1c890*/  LDG.E R0, desc[UR54][R2.64] ;  /* 0x0000003602007981 */ /* 0x020ea8000c1e1900 */
[----:B------:R-:W2:Y:S02]  /*1c8a0*/  LDG.E R5, desc[UR54][R2.64+0x4] ;  /* 0x0000043602057981 */ /* 0x000ea4000c1e1900 */
[----:B--2---:R-:W-:-:S07]  /*1c8b0*/  IMAD.IADD R0, R5, 0x1, -R0 ;  /* 0x0000000105007824 */ /* 0x004fce00078e0a00 */
.L_x_2886:
        /* <DEDUP_REMOVED lines=18> */
.L_x_2887:
[----:B------:R-:W-:Y:S05]  /*1c9e0*/  @!P3 BRA `(.L_x_2888) ;  /* 0x00000000000cb947 */ /* 0x000fea0003800000 */
[----:B------:R-:W2:Y:S04]  /*1c9f0*/  LDG.E R7, desc[UR54][R4.64] ;  /* 0x0000003604077981 */ /* 0x000ea8000c1e1900 */
[----:B------:R-:W2:Y:S02]  /*1ca00*/  LDG.E R4, desc[UR54][R4.64+0x4] ;  /* 0x0000043604047981 */ /* 0x000ea4000c1e1900 */
[----:B--2---:R-:W-:-:S07]  /*1ca10*/  IMAD.IADD R7, R4, 0x1, -R7 ;  /* 0x0000000104077824 */ /* 0x004fce00078e0a07 */
.L_x_2888:
[----:B--2---:R-:W2:Y:S04]  /*1ca20*/  @P1 LDG.E R4, desc[UR54][R2.64] ;  /* 0x0000003602041981 */ /* 0x004ea8000c1e1900 */
[----:B-1----:R-:W2:Y:S01]  /*1ca30*/  @P1 LDG.E R2, desc[UR54][R2.64+0x4] ;  /* 0x0000043602021981 */ /* 0x002ea2000c1e1900 */
[----:B-----5:R-:W-:Y:S02]  /*1ca40*/  IMAD.IADD R5, R7, 0x1, -R6 ;  /* 0x0000000107057824 */ /* 0x020fe400078e0a06 */
[----:B--2---:R-:W-:Y:S01]  /*1ca50*/  @P1 IMAD.IADD R9, R2, 0x1, -R4 ;  /* 0x0000000102091824 */ /* 0x004fe200078e0a04 */
[----:B------:R-:W-:-:S03]  /*1ca60*/  LEA R4, R17, 0x40, 0x6 ;  /* 0x0000004011047811 */ /* 0x000fc600078e30ff */
[----:B------:R-:W-:-:S04]  /*1ca70*/  IMAD.IADD R8, R5, 0x1, R9 ;  /* 0x0000000105087824 */ /* 0x000fc800078e0209 */
[C---:B------:R-:W-:Y:S01]  /*1ca80*/  VIADD R20, R8.reuse, 0x3f ;  /* 0x0000003f08147836 */ /* 0x040fe20000000000 */
[----:B------:R-:W-:-:S04]  /*1ca90*/  IADD3 R4, R8, R4, -R0 ;  /* 0x0000000408047210 */ /* 0x000fc80007ffe800 */
[----:B------:R-:W-:-:S04]  /*1caa0*/  SHF.R.S32.HI R2, RZ, 0x1f, R20 ;  /* 0x0000001fff027819 */ /* 0x000fc80000011414 */
[----:B------:R-:W-:Y:S02]  /*1cab0*/  LEA.HI R20, R2, R20, RZ, 0x6 ;  /* 0x0000001402147211 */ /* 0x000fe400078f30ff */
[----:B------:R-:W1:Y:S02]  /*1cac0*/  LDC.64 R2, c[0x0][0xad8] ;  /* 0x0002b600ff027b82 */ /* 0x000e640000000a00 */
[----:B------:R-:W-:Y:S02]  /*1cad0*/  SHF.R.S32.HI R20, RZ, 0x6, R20 ;  /* 0x00000006ff147819 */ /* 0x000fe40000011414 */
[----:B-1----:R-:W-:Y:S01]  /*1cae0*/  ISETP.GE.AND P2, PT, R3, 0x1, PT ;  /* 0x000000010300780c */ /* 0x002fe20003f46270 */
[----:B------:R-:W-:-:S12]  /*1caf0*/  IMAD.IADD R2, R4, 0x1, R2 ;  /* 0x0000000104027824 */ /* 0x000fd800078e0202 */
[----:B------:R-:W-:Y:S05]  /*1cb00*/  @!P2 BRA `(.L_x_2889) ;  /* 0x000000000048a947 */ /* 0x000fea0003800000 */
        /* <DEDUP_REMOVED lines=11> */
.L_x_2891:
[----:B------:R-:W-:-:S13]  /*1cbc0*/  ISETP.NE.AND P0, PT, R3, 0x1, PT ;  /* 0x000000010300780c */ /* 0x000fda0003f05270 */
[----:B------:R-:W1:Y:S02]  /*1cbd0*/  @P0 LDC.64 R6, c[0x0][0xae0] ;  /* 0x0002b800ff060b82 */ /* 0x000e640000000a00 */
[----:B-1----:R-:W-:-:S05]  /*1cbe0*/  @P0 IMAD.HI.U32 R6, R11, R6, RZ ;  /* 0x000000060b060227 */ /* 0x002fca00078e00ff */
[----:B------:R-:W-:-:S07]  /*1cbf0*/  @P0 SHF.R.U32.HI R11, RZ, R7, R6 ;  /* 0x00000007ff0b0219 */ /* 0x000fce0000011606 */
.L_x_2892:
[----:B------:R-:W-:Y:S05]  /*1cc00*/  BSYNC B0 ;  /* 0x0000000000007941 */ /* 0x000fea0003800000 */
.L_x_2890:
[----:B------:R-:W-:-:S05]  /*1cc10*/  IMAD R11, R11, R3, R3 ;  /* 0x000000030b0b7224 */ /* 0x000fca00078e0203 */
[----:B------:R-:W-:-:S07]  /*1cc20*/  VIMNMX R2, R2, R11, PT ;  /* 0x0000000b02027248 */ /* 0x000fce0003fe0100 */
.L_x_2889:
        /* <DEDUP_REMOVED lines=15> */
.L_x_2895:
[----:B------:R-:W-:Y:S02]  /*1cd20*/  ISETP.NE.AND P0, PT, R3, 0x1, PT ;  /* 0x000000010300780c */ /* 0x000fe40003f05270 */
[----:B------:R-:W-:-:S11]  /*1cd30*/  MOV R11, R0 ;  /* 0x00000000000b7202 */ /* 0x000fd60000000f00 */
[----:B------:R-:W1:Y:S02]  /*1cd40*/  @P0 LDC.64 R6, c[0x0][0xae0] ;  /* 0x0002b800ff060b82 */ /* 0x000e640000000a00 */
[----:B-1----:R-:W-:-:S05]  /*1cd50*/  @P0 IMAD.HI.U32 R6, R0, R6, RZ ;  /* 0x0000000600060227 */ /* 0x002fca00078e00ff */
[----:B------:R-:W-:-:S07]  /*1cd60*/  @P0 SHF.R.U32.HI R11, RZ, R7, R6 ;  /* 0x00000007ff0b0219 */ /* 0x000fce0000011606 */
.L_x_2896:
[----:B------:R-:W-:Y:S05]  /*1cd70*/  BSYNC B0 ;  /* 0x0000000000007941 */ /* 0x000fea0003800000 */
.L_x_2894:
[----:B------:R-:W-:-:S05]  /*1cd80*/  IMAD R3, R11, R3, RZ ;  /* 0x000000030b037224 */ /* 0x000fca00078e02ff */
[----:B------:R-:W-:-:S07]  /*1cd90*/  VIMNMX R8, R8, R3, !PT ;  /* 0x0000000308087248 */ /* 0x000fce0007fe0100 */
.L_x_2893:
        /* <DEDUP_REMOVED lines=26> */
[----:B-1----:R-:W-:Y:S01]  /*1cf40*/  ISETP.NE.AND P0, PT, R5, 0x1, PT ;  /* 0x000000010500780c */ /* 0x002fe20003f05270 */
[----:B------:R-:W-:-:S12]  /*1cf50*/  IMAD.MOV.U32 R5, RZ, RZ, R18 ;  /* 0x000000ffff057224 */ /* 0x000fd800078e0012 */
[----:B------:R-:W1:Y:S08]  /*1cf60*/  @P0 LDC R6, c[0x0][0x42c] ;  /* 0x00010b00ff060b82 */ /* 0x000e700000000800 */
[----:B------:R-:W2:Y:S01]  /*1cf70*/  @P0 LDC R7, c[0x0][0x430] ;  /* 0x00010c00ff070b82 */ /* 0x000ea20000000800 */
[----:B-1----:R-:W-:-:S05]  /*1cf80*/  @P0 IMAD.HI.U32 R6, R18, R6, RZ ;  /* 0x0000000612060227 */ /* 0x002fca00078e00ff */
[----:B--2---:R-:W-:Y:S02]  /*1cf90*/  @P0 SHF.R.U32.HI R5, RZ, R7, R6 ;  /* 0x00000007ff050219 */ /* 0x004fe40000011606 */
[----:B------:R-:W-:Y:S01]  /*1cfa0*/  SEL R6, R19, RZ, !P1 ;  /* 0x000000ff13067207 */ /* 0x000fe20004800000 */
[----:B------:R-:W-:Y:S06]  /*1cfb0*/  BRA.DIV UR4, `(.L_x_2899) ;  /* 0x00000066046c7947 */ /* 0x000fec000b800000 */
.L_x_3052:
[----:B------:R-:W-:-:S03]  /*1cfc0*/  UMOV UR4, 0xffffffff ;  /* 0xffffffff00047882 */ /* 0x000fc60000000000 */
[----:B------:R-:W-:Y:S05]  /*1cfd0*/  BRA.DIV UR4, `(.L_x_2900) ;  /* 0x0000006604987947 */ /* 0x000fea000b800000 */
[----:B------:R-:W-:-:S13]  /*1cfe0*/  ELECT P6, URZ, PT ;  /* 0x00000000003f782f */ /* 0x000fda00038c0000 */
.L_x_3055:
[----:B------:R-:W2:Y:S01]  /*1cff0*/  LDL R7, [R1+0x24] ;  /* 0x0000240001077983 */ /* 0x000ea20000100800 */
[----:B------:R-:W-:Y:S02]  /*1d000*/  MOV R8, 0x400 ;  /* 0x0000040000087802 */ /* 0x000fe40000000f00 */
[----:B--2---:R-:W-:Y:S02]  /*1d010*/  R2UR UR4, R7 ;  /* 0x00000000070472ca */ /* 0x004fe400000e0000 */
[----:B------:R-:W1:Y:S11]  /*1d020*/  S2R R7, SR_CgaCtaId ;  /* 0x0000000000077919 */ /* 0x000e760000008800 */
[----:B------:R-:W-:-:S04]  /*1d030*/  UIADD3 UR4, UR4, 0x1, URZ ;  /* 0x0000000104047890 */ /* 0x000fc8000fffe03f */
        /* <DEDUP_REMOVED lines=8> */
.L_x_3056:
        /* <DEDUP_REMOVED lines=8> */
.L_x_3057:
        /* <DEDUP_REMOVED lines=11> */
.L_x_2905:
[----:B--2---:R-:W2:Y:S01]  /*1d1f0*/  LDL R11, [R1+0x4] ;  /* 0x00000400010b7983 */ /* 0x004ea20000100800 */
        /* <DEDUP_REMOVED lines=12> */
[----:B------:R-:W-:-:S05]  /*1d2c0*/  IMAD R11, R3, 0x40, R10 ;  /* 0x00000040030b7824 */ /* 0x000fca00078e020a */
[----:B------:R-:W-:-:S04]  /*1d2d0*/  IADD3 R11, R11, -0x40, RZ ;  /* 0xffffffc00b0b7810 */ /* 0x000fc80007ffe0ff */
[----:B------:R-:W-:-:S03]  /*1d2e0*/  R2UR UR11, R11 ;  /* 0x000000000b0b72ca */ /* 0x000fc600000e0000 */
[----:B------:R-:W-:-:S10]  /*1d2f0*/  UIADD3 UR8, UR8, 0x22400, URZ ;  /* 0x0002240008087890 */ /* 0x000fd4000fffe03f */
[----:B------:R2:W-:Y:S01]  /*1d300*/  UTMALDG.4D [UR8], [UR4], desc[UR6] ;  /* 0x00000608040075b4 */ /* 0x0005e20008019000 */
[----:B------:R-:W3:Y:S02]  /*1d310*/  SYNCS.PHASECHK.TRANS64.TRYWAIT P0, [R8+URZ+0x388c0], R9 ;  /* 0x0388c009080075a7 */ /* 0x000ee4000800017f */
[----:B--23--:R-:W-:Y:S05]  /*1d320*/  @!P0 BRA `(.L_x_2906) ;  /* 0x00000064000c8947 */ /* 0x00cfea0003800000 */
.L_x_3058:
        /* <DEDUP_REMOVED lines=8> */
.L_x_2907:
[----:B-12---:R-:W2:Y:S01]  /*1d3b0*/  LDL R9, [R1+0x4] ;  /* 0x0000040001097983 */ /* 0x006ea20000100800 */
        /* <DEDUP_REMOVED lines=51> */
.L_x_2903:
[----:B------:R-:W-:Y:S05]  /*1d6f0*/  BSYNC B1 ;  /* 0x0000000000017941 */ /* 0x000fea0003800000 */
.L_x_2902:
        /* <DEDUP_REMOVED lines=13> */
[C---:B------:R-:W-:Y:S02]  /*1d7d0*/  IMAD R8, R3.reuse, 0x40, R10 ;  /* 0x0000004003087824 */ /* 0x040fe400078e020a */
[----:B------:R-:W-:Y:S02]  /*1d7e0*/  VIADD R3, R3, 0xffffffff ;  /* 0xffffffff03037836 */ /* 0x000fe40000000000 */
[----:B------:R-:W-:-:S07]  /*1d7f0*/  VIADD R8, R8, 0xffffff80 ;  /* 0xffffff8008087836 */ /* 0x000fce0000000000 */
.L_x_2914:
        /* <DEDUP_REMOVED lines=9> */
.L_x_3059:
        /* <DEDUP_REMOVED lines=11> */
.L_x_2911:
[----:B--2---:R-:W2:Y:S01]  /*1d940*/  LDL R11, [R1+0x4] ;  /* 0x00000400010b7983 */ /* 0x004ea20000100800 */
        /* <DEDUP_REMOVED lines=15> */
[----:B------:R-:W3:Y:S02]  /*1da40*/  SYNCS.PHASECHK.TRANS64.TRYWAIT P1, [R9+URZ+0x388c0], R10 ;  /* 0x0388c00a090075a7 */ /* 0x000ee4000802017f */
[----:B--23--:R-:W-:Y:S05]  /*1da50*/  @!P1 BRA `(.L_x_2912) ;  /* 0x0000005c00689947 */ /* 0x00cfea0003800000 */
.L_x_3060:
        /* <DEDUP_REMOVED lines=8> */
.L_x_2913:
        /* <DEDUP_REMOVED lines=52> */
.L_x_2909:
[----:B------:R-:W-:Y:S05]  /*1de20*/  BSYNC B1 ;  /* 0x0000000000017941 */ /* 0x000fea0003800000 */
.L_x_2908:
        /* <DEDUP_REMOVED lines=13> */
.L_x_2898:
[----:B------:R-:W-:Y:S05]  /*1df00*/  BSYNC B0 ;  /* 0x0000000000007941 */ /* 0x000fea0003800000 */
.L_x_2897:
        /* <DEDUP_REMOVED lines=17> */
.L_x_2917:
[----:B------:R-:W-:-:S13]  /*1e020*/  ISETP.NE.AND P1, PT, R3, 0x1, PT ;  /* 0x000000010300780c */ /* 0x000fda0003f25270 */
[----:B------:R-:W2:Y:S02]  /*1e030*/  @P1 LDC.64 R4, c[0x0][0xae0] ;  /* 0x0002b800ff041b82 */ /* 0x000ea40000000a00 */
[----:B--2---:R-:W-:-:S05]  /*1e040*/  @P1 IMAD.HI.U32 R4, R6, R4, RZ ;  /* 0x0000000406041227 */ /* 0x004fca00078e00ff */
[----:B------:R-:W-:-:S07]  /*1e050*/  @P1 SHF.R.U32.HI R6, RZ, R5, R4 ;  /* 0x00000005ff061219 */ /* 0x000fce0000011604 */
.L_x_2918:
[----:B------:R-:W-:Y:S05]  /*1e060*/  BSYNC B0 ;  /* 0x0000000000007941 */ /* 0x000fea0003800000 */
.L_x_2916:
[----:B------:R-:W-:-:S05]  /*1e070*/  IMAD R6, R6, R3, R3 ;  /* 0x0000000306067224 */ /* 0x000fca00078e0203 */
[----:B------:R-:W-:-:S07]  /*1e080*/  VIMNMX R2, R2, R6, PT ;  /* 0x0000000602027248 */ /* 0x000fce0003fe0100 */
.L_x_2915:
        /* <DEDUP_REMOVED lines=19> */
.L_x_2921:
[----:B------:R-:W-:-:S13]  /*1e1c0*/  ISETP.NE.AND P0, PT, R3, 0x1, PT ;  /* 0x000000010300780c */ /* 0x000fda0003f05270 */
[----:B------:R-:W3:Y:S02]  /*1e1d0*/  @P0 LDC.64 R4, c[0x0][0xae0] ;  /* 0x0002b800ff040b82 */ /* 0x000ee40000000a00 */
[----:B---3--:R-:W-:-:S05]  /*1e1e0*/  @P0 IMAD.HI.U32 R4, R0, R4, RZ ;  /* 0x0000000400040227 */ /* 0x008fca00078e00ff */
[----:B------:R-:W-:-:S07]  /*1e1f0*/  @P0 SHF.R.U32.HI R0, RZ, R5, R4 ;  /* 0x00000005ff000219 */ /* 0x000fce0000011604 */
.L_x_2922:
[----:B------:R-:W-:Y:S05]  /*1e200*/  BSYNC B0 ;  /* 0x0000000000007941 */ /* 0x000fea0003800000 */
.L_x_2920:
[----:B------:R-:W-:-:S05]  /*1e210*/  IMAD R3, R0, R3, RZ ;  /* 0x0000000300037224 */ /* 0x000fca00078e02ff */
[----:B------:R-:W-:-:S07]  /*1e220*/  VIMNMX R2, R2, R3, !PT ;  /* 0x0000000302027248 */ /* 0x000fce0007fe0100 */
.L_x_2919:
        /* <DEDUP_REMOVED lines=12> */
[----:B------:R-:W3:Y:S01]  /*1e2f0*/  LDL R0, [R1+0x28] ;  /* 0x0000280001007983 */ /* 0x000ee20000100800 */
[----:B------:R-:W-:Y:S01]  /*1e300*/  VOTEU.ANY UR4, UPT, PT ;  /* 0x0000000000047886 */ /* 0x000fe200038e0100 */
[----:B------:R-:W4:Y:S01]  /*1e310*/  LDC.64 R2, c[0x0][0xd38] ;  /* 0x00034e00ff027b82 */ /* 0x000f220000000a00 */
[----:B------:R-:W-:Y:S01]  /*1e320*/  POPC R5, UR4 ;  /* 0x0000000400057d09 */ /* 0x000fe20008000000 */
[----:B------:R-:W5:Y:S01]  /*1e330*/  S2R R7, SR_LANEID ;  /* 0x0000000000077919 */ /* 0x000f620000000000 */
[----:B---3--:R-:W-:-:S06]  /*1e340*/  R2UR UR5, R0 ;  /* 0x00000000000572ca */ /* 0x008fcc00000e0000 */
[----:B------:R-:W5:Y:S02]  /*1e350*/  FLO.U32 R0, UR4 ;  /* 0x0000000400007d00 */ /* 0x000f6400080e0000 */
[----:B-----5:R-:W-:-:S13]  /*1e360*/  ISETP.EQ.U32.AND P0, PT, R0, R7, PT ;  /* 0x000000070000720c */ /* 0x020fda0003f02070 */
[----:B----4-:R-:W3:Y:S01]  /*1e370*/  @P0 ATOMG.E.ADD.STRONG.GPU PT, R3, desc[UR54][R2.64], R5 ;  /* 0x00000005020309a8 */ /* 0x010ee200081ee1f6 */
[----:B------:R-:W4:Y:S02]  /*1e380*/  S2R R4, SR_LTMASK ;  /* 0x0000000000047919 */ /* 0x000f240000003900 */
[----:B----4-:R-:W-:-:S04]  /*1e390*/  LOP3.LUT R4, R4, UR4, RZ, 0xc0, !PT ;  /* 0x0000000404047c12 */ /* 0x010fc8000f8ec0ff */
[----:B------:R-:W4:Y:S01]  /*1e3a0*/  POPC R7, R4 ;  /* 0x0000000400077309 */ /* 0x000f220000000000 */
[----:B---3--:R-:W4:Y:S02]  /*1e3b0*/  SHFL.IDX PT, R0, R3, R0, 0x1f ;  /* 0x00001f0003007589 */ /* 0x008f2400000e0000 */
[----:B----4-:R-:W-:Y:S01]  /*1e3c0*/  IADD3 R16, R0, UR5, R7 ;  /* 0x0000000500107c10 */ /* 0x010fe2000fffe007 */
[----:B------:R-:W-:Y:S06]  /*1e3d0*/  BRA `(.L_x_2925) ;  /* 0x0000003000b87947 */ /* 0x000fec0003800000 */
.L_x_2924:
        /* <DEDUP_REMOVED lines=12> */
[----:B--2---:R-:W-:Y:S01]  /*1e4a0*/  MOV R6, UR8 ;  /* 0x0000000800067c02 */ /* 0x004fe20008000f00 */
[----:B------:R-:W2:Y:S01]  /*1e4b0*/  LDC.64 R2, c[0x4][R2] ;  /* 0x0100000002027b82 */ /* 0x000ea20000000a00 */
[----:B------:R-:W-:Y:S02]  /*1e4c0*/  IMAD.U32 R5, RZ, RZ, UR7 ;  /* 0x00000007ff057e24 */ /* 0x000fe4000f8e00ff */
[----:B------:R-:W-:Y:S02]  /*1e4d0*/  IMAD.U32 R7, RZ, RZ, UR9 ;  /* 0x00000009ff077e24 */ /* 0x000fe4000f8e00ff */
[----:B------:R-:W-:-:S02]  /*1e4e0*/  IMAD.U32 R10, RZ, RZ, UR4 ;  /* 0x00000004ff0a7e24 */ /* 0x000fc4000f8e00ff */
[----:B-1----:R-:W-:Y:S02]  /*1e4f0*/  IMAD.U32 R11, RZ, RZ, UR5 ;  /* 0x00000005ff0b7e24 */ /* 0x002fe4000f8e00ff */
[----:B------:R-:W-:Y:S02]  /*1e500*/  IMAD.MOV.U32 R8, RZ, RZ, 0x70 ;  /* 0x00000070ff087424 */ /* 0x000fe400078e00ff */
[----:B------:R-:W-:Y:S02]  /*1e510*/  IMAD.MOV.U32 R12, RZ, RZ, 0x1 ;  /* 0x00000001ff0c7424 */ /* 0x000fe400078e00ff */
[----:B0-----:R-:W-:-:S07]  /*1e520*/  IMAD.MOV.U32 R13, RZ, RZ, RZ ;  /* 0x000000ffff0d7224 */ /* 0x001fce00078e00ff */
[----:B------:R-:W-:-:S07]  /*1e530*/  LEPC R20, `(.L_x_2926) ;  /* 0x000000001014794e */ /* 0x000fce0000000000 */
[----:B--2---:R-:W-:Y:S05]  /*1e540*/  CALL.ABS.NOINC R2 ;  /* 0x0000000002007343 */ /* 0x004fea0003c00000 */
.L_x_2926:
        /* <DEDUP_REMOVED lines=20> */
.L_x_2928:
[----:B------:R-:W-:Y:S01]  /*1e690*/  MOV R2, 0x0 ;  /* 0x0000000000027802 */ /* 0x000fe20000000f00 */
[----:B------:R-:W-:Y:S01]  /*1e6a0*/  ULDC.64 UR4, c[0x4][0x88] ;  /* 0x0100220000047ab9 */ /* 0x000fe20000000a00 */
[----:B------:R-:W-:Y:S01]  /*1e6b0*/  ULDC.64 UR6, c[0x4][0x90] ;  /* 0x0100240000067ab9 */ /* 0x000fe20000000a00 */
[----:B------:R-:W-:Y:S01]  /*1e6c0*/  ULDC.64 UR8, c[0x4][0x18] ;  /* 0x0100060000087ab9 */ /* 0x000fe20000000a00 */
[----:B------:R-:W-:Y:S01]  /*1e6d0*/  IMAD.U32 R4, RZ, RZ, UR4 ;  /* 0x00000004ff047e24 */ /* 0x000fe2000f8e00ff */
[----:B------:R-:W-:Y:S01]  /*1e6e0*/  MOV R12, 0x1 ;  /* 0x00000001000c7802 */ /* 0x000fe20000000f00 */
[----:B------:R-:W0:Y:S01]  /*1e6f0*/  LDC.64 R2, c[0x4][R2] ;  /* 0x0100000002027b82 */ /* 0x000e220000000a00 */
        /* <DEDUP_REMOVED lines=8> */
[----:B0-----:R-:W-:Y:S05]  /*1e780*/  CALL.ABS.NOINC R2 ;  /* 0x0000000002007343 */ /* 0x001fea0003c00000 */
.L_x_2927:
[----:B--2---:R-:W2:Y:S01]  /*1e790*/  LDL.LU R6, [R1+0x20] ;  /* 0x0000200001067983 */ /* 0x004ea20000300800 */
[----:B------:R-:W3:Y:S01]  /*1e7a0*/  LDC R0, c[0x0][0x428] ;  /* 0x00010a00ff007b82 */ /* 0x000ee20000000800 */
[----:B------:R-:W-:Y:S01]  /*1e7b0*/  ULDC.64 UR4, c[0x0][0xaf0] ;  /* 0x0002bc0000047ab9 */ /* 0x000fe20000000a00 */
[----:B------:R-:W-:Y:S01]  /*1e7c0*/  IMAD.MOV.U32 R4, RZ, RZ, R19 ;  /* 0x000000ffff047224 */ /* 0x000fe200078e0013 */
[----:B---3--:R-:W-:Y:S01]  /*1e7d0*/  ISETP.NE.AND P0, PT, R0, 0x1, PT ;  /* 0x000000010000780c */ /* 0x008fe20003f05270 */
[----:B------:R-:W3:Y:S01]  /*1e7e0*/  S2R R5, SR_TID.X ;  /* 0x0000000000057919 */ /* 0x000ee20000002100 */
[----:B------:R-:W-:-:S11]  /*1e7f0*/  IMAD.MOV.U32 R0, RZ, RZ, R18 ;  /* 0x000000ffff007224 */ /* 0x000fd600078e0012 */
[----:B------:R-:W4:Y:S08]  /*1e800*/  @P0 LDC R3, c[0x0][0x42c] ;  /* 0x00010b00ff030b82 */ /* 0x000f300000000800 */
[----:B------:R-:W0:Y:S01]  /*1e810*/  @P0 LDC R2, c[0x0][0x430] ;  /* 0x00010c00ff020b82 */ /* 0x000e220000000800 */
[----:B----4-:R-:W-:-:S05]  /*1e820*/  @P0 IMAD.HI.U32 R3, R18, R3, RZ ;  /* 0x0000000312030227 */ /* 0x010fca00078e00ff */
[----:B0-----:R-:W-:Y:S02]  /*1e830*/  @P0 SHF.R.U32.HI R0, RZ, R2, R3 ;  /* 0x00000002ff000219 */ /* 0x001fe40000011603 */
[----:B------:R-:W-:-:S04]  /*1e840*/  ISETP.NE.U32.AND P0, PT, RZ, UR4, PT ;  /* 0x00000004ff007c0c */ /* 0x000fc8000bf05070 */
[----:B------:R-:W-:Y:S01]  /*1e850*/  ISETP.NE.AND.EX P0, PT, RZ, UR5, PT, P0 ;  /* 0x00000005ff007c0c */ /* 0x000fe2000bf05300 */
[----:B------:R-:W-:-:S12]  /*1e860*/  ULDC.64 UR4, c[0x0][0xaf8] ;  /* 0x0002be0000047ab9 */ /* 0x000fd80000000a00 */
[----:B------:R-:W0:Y:S01]  /*1e870*/  @P0 LDC.64 R2, c[0x0][0xaf0] ;  /* 0x0002bc00ff020b82 */ /* 0x000e220000000a00 */
[----:B---3--:R-:W-:-:S04]  /*1e880*/  LOP3.LUT R5, R5, 0x1f, RZ, 0xc0, !PT ;  /* 0x0000001f05057812 */ /* 0x008fc800078ec0ff */
[----:B------:R-:W-:Y:S01]  /*1e890*/  ISETP.NE.AND P6, PT, R5, RZ, PT ;  /* 0x000000ff0500720c */ /* 0x000fe20003fc5270 */
[----:B------:R-:W-:-:S03]  /*1e8a0*/  ULDC.64 UR6, c[0x0][0x198] ;  /* 0x0000660000067ab9 */ /* 0x000fc60000000a00 */
[----:B------:R-:W-:-:S09]  /*1e8b0*/  PLOP3.LUT P1, PT, P6, PT, PT, 0x8, 0x0 ;  /* 0x000000000000781c */ /* 0x000fd2000372e170 */
[----:B------:R-:W-:Y:S01]  /*1e8c0*/  VOTEU.ALL UP1, P6 ;  /* 0x00000000003f7886 */ /* 0x000fe20003020000 */
[----:B0-----:R-:W-:-:S05]  /*1e8d0*/  @P0 IMAD.WIDE R2, R19, 0x4, R2 ;  /* 0x0000000413020825 */ /* 0x001fca00078e0202 */
[----:B------:R0:W5:Y:S01]  /*1e8e0*/  @P0 LDG.E R4, desc[UR54][R2.64] ;  /* 0x0000003602040981 */ /* 0x000162000c1e1900 */
[----:B------:R-:W-:Y:S01]  /*1e8f0*/  ISETP.NE.U32.AND P0, PT, RZ, UR4, PT ;  /* 0x00000004ff007c0c */ /* 0x000fe2000bf05070 */
[----:B------:R-:W-:-:S03]  /*1e900*/  @!UP1 UIADD3 UR8, UP0, UR6, 0x270, URZ ;  /* 0x0000027006089890 */ /* 0x000fc6000ff1e03f */
[----:B------:R-:W-:Y:S01]  /*1e910*/  ISETP.NE.AND.EX P0, PT, RZ, UR5, PT, P0 ;  /* 0x00000005ff007c0c */ /* 0x000fe2000bf05300 */
[----:B------:R-:W-:-:S03]  /*1e920*/  @!UP1 UIADD3.X UR9, URZ, UR7, URZ, UP0, !UPT ;  /* 0x000000073f099290 */ /* 0x000fc600087fe43f */
[----:B------:R-:W-:Y:S01]  /*1e930*/  VOTEU.ALL UP0, P6 ;  /* 0x00000000003f7886 */ /* 0x000fe20003000000 */
[----:B0-----:R-:W-:Y:S01]  /*1e940*/  SEL R2, R19, RZ, !P0 ;  /* 0x000000ff13027207 */ /* 0x001fe20004000000 */
[----:B--2---:R-:W-:-:S07]  /*1e950*/  IMAD R17, R17, 0x40, R6 ;  /* 0x0000004011117824 */ /* 0x004fce00078e0206 */
.L_x_2929:
        /* <DEDUP_REMOVED lines=10> */
[----:B------:R-:W2:Y:S01]  /*1ea00*/  LDL R3, [R1+0x1c] ;  /* 0x00001c0001037983 */ /* 0x000ea20000100800 */
[----:B------:R-:W0:Y:S01]  /*1ea10*/  LDC.64 R20, c[0x0][0x3f8] ;  /* 0x0000fe00ff147b82 */ /* 0x000e220000000a00 */
[----:B------:R-:W-:Y:S02]  /*1ea20*/  ULDC.64 UR4, c[0x0][0xb00] ;  /* 0x0002c00000047ab9 */ /* 0x000fe40000000a00 */
[----:B0-----:R-:W-:Y:S01]  /*1ea30*/  LOP3.LUT P0, RZ, R20, UR4, RZ, 0xfc, !PT ;  /* 0x0000000414ff7c12 */ /* 0x001fe2000f80fcff */
[----:B------:R-:W-:-:S03]  /*1ea40*/  UMOV UR4, 0xffffffff ;  /* 0xffffffff00047882 */ /* 0x000fc60000000000 */
[----:B------:R-:W-:-:S04]  /*1ea50*/  LOP3.LUT P0, RZ, R21, UR5, RZ, 0xfc, P0 ;  /* 0x0000000515ff7c12 */ /* 0x000fc8000800fcff */
[----:B-----5:R-:W-:Y:S01]  /*1ea60*/  SEL R6, R4, RZ, !P0 ;  /* 0x000000ff04067207 */ /* 0x020fe20004000000 */
[----:B--2---:R-:W-:Y:S01]  /*1ea70*/  VIADD R3, R3, 0xffffffff ;  /* 0xffffffff03037836 */ /* 0x004fe20000000000 */
[----:B------:R-:W-:Y:S07]  /*1ea80*/  BRA.DIV UR4, `(.L_x_2930) ;  /* 0x0000004e04707947 */ /* 0x000fee000b800000 */
.L_x_3063:
[----:B------:R-:W-:Y:S01]  /*1ea90*/  UMOV UR4, 0xffffffff ;  /* 0xffffffff00047882 */ /* 0x000fe20000000000 */
[----:B------:R-:W-:Y:S02]  /*1eaa0*/  SHF.R.S32.HI R8, RZ, 0x1f, R4 ;  /* 0x0000001fff087819 */ /* 0x000fe40000011404 */
[----:B------:R-:W-:Y:S05]  /*1eab0*/  BRA.DIV UR4, `(.L_x_2931) ;  /* 0x0000004e04987947 */ /* 0x000fea000b800000 */
[----:B------:R-:W-:-:S13]  /*1eac0*/  ELECT P6, URZ, PT ;  /* 0x00000000003f782f */ /* 0x000fda00038c0000 */
.L_x_3066:
        /* <DEDUP_REMOVED lines=22> */
.L_x_2933:
        /* <DEDUP_REMOVED lines=9> */
.L_x_3067:
        /* <DEDUP_REMOVED lines=11> */
.L_x_2935:
[----:B------:R-:W2:Y:S04]  /*1ed70*/  LDL R9, [R1] ;  /* 0x0000000001097983 */ /* 0x000ea80000100800 */
[----:B0-----:R-:W3:Y:S01]  /*1ed80*/  LDL R7, [R1+0x10] ;  /* 0x0000100001077983 */ /* 0x001ee20000100800 */
[----:B------:R-:W-:Y:S01]  /*1ed90*/  MOV R10, 0x400 ;  /* 0x00000400000a7802 */ /* 0x000fe20000000f00 */
[----:B------:R-:W-:Y:S01]  /*1eda0*/  ULDC.64 UR14, c[0x0][0x198] ;  /* 0x00006600000e7ab9 */ /* 0x000fe20000000a00 */
[----:B------:R-:W-:Y:S01]  /*1edb0*/  R2UR UR9, R5 ;  /* 0x00000000050972ca */ /* 0x000fe200000e0000 */
[----:B------:R-:W0:Y:S01]  /*1edc0*/  S2R R11, SR_CgaCtaId ;  /* 0x00000000000b7919 */ /* 0x000e220000008800 */
[----:B------:R-:W-:Y:S01]  /*1edd0*/  R2UR UR11, R3 ;  /* 0x00000000030b72ca */ /* 0x000fe200000e0000 */
[----:B------:R-:W-:Y:S01]  /*1ede0*/  UIADD3 UR6, UP0, UR14, 0x370, URZ ;  /* 0x000003700e067890 */ /* 0x000fe2000ff1e03f */
[----:B------:R-:W-:Y:S01]  /*1edf0*/  R2UR UR12, R0 ;  /* 0x00000000000c72ca */ /* 0x000fe200000e0000 */
[----:B------:R-:W-:Y:S01]  /*1ee00*/  UMOV UR5, 0x14f00000 ;  /* 0x14f0000000057882 */ /* 0x000fe20000000000 */
[----:B-----5:R-:W-:Y:S01]  /*1ee10*/  R2UR UR13, R6 ;  /* 0x00000000060d72ca */ /* 0x020fe200000e0000 */
[----:B------:R-:W-:Y:S01]  /*1ee20*/  UIADD3.X UR7, URZ, UR15, URZ, UP0, !UPT ;  /* 0x0000000f3f077290 */ /* 0x000fe200087fe43f */
[----:B------:R-:W-:-:S05]  /*1ee30*/  UMOV UR10, URZ ;  /* 0x0000003f000a7c82 */ /* 0x000fca0008000000 */
[----:B------:R-:W-:Y:S01]  /*1ee40*/  UIADD3 UR9, UR9, 0x38830, URZ ;  /* 0x0003883009097890 */ /* 0x000fe2000fffe03f */
[----:B0-----:R-:W-:-:S04]  /*1ee50*/  LEA R10, R11, R10, 0x18 ;  /* 0x0000000a0b0a7211 */ /* 0x001fc800078ec0ff */
[----:B--2---:R-:W-:Y:S02]  /*1ee60*/  LEA R5, R9, R10, 0xd ;  /* 0x0000000a09057211 */ /* 0x004fe400078e68ff */
[----:B---3--:R-:W-:Y:S02]  /*1ee70*/  R2UR UR4, R7 ;  /* 0x00000000070472ca */ /* 0x008fe400000e0000 */
[----:B------:R-:W-:-:S11]  /*1ee80*/  R2UR UR8, R5 ;  /* 0x00000000050872ca */ /* 0x000fd600000e0000 */
[----:B------:R-:W-:Y:S02]  /*1ee90*/  ULEA UR11, UR11, UR4, 0x6 ;  /* 0x000000040b0b7291 */ /* 0x000fe4000f8e303f */
[----:B------:R-:W-:Y:S01]  /*1eea0*/  UIADD3 UR8, UR8, 0x22400, URZ ;  /* 0x0002240008087890 */ /* 0x000fe2000fffe03f */
[----:B------:R-:W-:-:S08]  /*1eeb0*/  UMOV UR4, 0x0 ;  /* 0x0000000000047882 */ /* 0x000fd00000000000 */
[----:B------:R0:W-:Y:S02]  /*1eec0*/  UTMALDG.4D [UR8], [UR6], desc[UR4] ;  /* 0x00000408060075b4 */ /* 0x0001e40008019000 */
[----:B0-----:R-:W-:Y:S01]  /*1eed0*/  NOP ;  /* 0x0000000000007918 */ /* 0x001fe20000000000 */
.L_x_2932:
[----:B------:R-:W0:Y:S01]  /*1eee0*/  S2R R10, SR_CgaCtaId ;  /* 0x00000000000a7919 */ /* 0x000e220000008800 */
[----:B------:R-:W-:Y:S05]  /*1eef0*/  WARPSYNC.ALL ;  /* 0x0000000000007948 */ /* 0x000fea0003800000 */
[----:B------:R-:W-:Y:S01]  /*1ef00*/  BAR.SYNC.DEFER_BLOCKING 0x8, 0xa0 ;  /* 0x0202800000007b1d */ /* 0x000fe20000010000 */
[----:B------:R-:W-:Y:S02]  /*1ef10*/  ELECT P0, URZ, PT ;  /* 0x00000000003f782f */ /* 0x000fe40003800000 */
[----:B-1----:R-:W-:-:S03]  /*1ef20*/  MOV R9, 0x400 ;  /* 0x0000040000097802 */ /* 0x002fc60000000f00 */
        /* <DEDUP_REMOVED lines=19> */
[----:B------:R-:W-:Y:S01]  /*1f060*/  R2UR UR54, R5 ;  /* 0x00000000053672ca */ /* 0x000fe200000e0000 */
[----:B------:R-:W-:-:S02]  /*1f070*/  UIADD3.X UR5, URZ, UR21, URZ, UP0, !UPT ;  /* 0x000000153f057290 */ /* 0x000fc400087fe43f */
[----:B------:R-:W-:Y:S01]  /*1f080*/  UIADD3 UR48, UR16, 0x28400, URZ ;  /* 0x0002840010307890 */ /* 0x000fe2000fffe03f */
[----:B------:R-:W-:Y:S01]  /*1f090*/  UMOV UR50, 0xc0 ;  /* 0x000000c000327882 */ /* 0x000fe20000000000 */
[----:B------:R-:W-:Y:S01]  /*1f0a0*/  UMOV UR51, UR11 ;  /* 0x0000000b00337c82 */ /* 0x000fe20008000000 */
[----:B------:R-:W-:Y:S02]  /*1f0b0*/  MOV R7, UR50 ;  /* 0x0000003200077c02 */ /* 0x000fe40008000f00 */
[----:B------:R1:W-:Y:S01]  /*1f0c0*/  UTMALDG.4D [UR8], [UR14], desc[UR6] ;  /* 0x000006080e0075b4 */ /* 0x0003e20008019000 */
[----:B0-----:R-:W-:Y:S01]  /*1f0d0*/  IMAD.MOV.U32 R2, RZ, RZ, 0x10000 ;  /* 0x00010000ff027424 */ /* 0x001fe200078e00ff */
[----:B------:R-:W-:Y:S01]  /*1f0e0*/  UMOV UR50, 0x40 ;  /* 0x0000004000327882 */ /* 0x000fe20000000000 */
        /* <DEDUP_REMOVED lines=20> */
[----:B-1----:R-:W-:Y:S01]  /*1f230*/  UIADD3 UR8, UR16, 0x26400, URZ ;  /* 0x0002640010087890 */ /* 0x002fe2000fffe03f */
[----:B0-----:R-:W-:Y:S01]  /*1f240*/  MOV R2, UR55 ;  /* 0x0000003700027c02 */ /* 0x001fe20008000f00 */
[----:B------:R-:W-:Y:S01]  /*1f250*/  UIADD3 UR9, UR16, 0x38810, URZ ;  /* 0x0003881010097890 */ /* 0x000fe2000fffe03f */
[----:B------:R-:W-:Y:S01]  /*1f260*/  UMOV UR27, UR11 ;  /* 0x0000000b001b7c82 */ /* 0x000fe20008000000 */
[----:B------:R-:W-:Y:S01]  /*1f270*/  UMOV UR28, UR12 ;  /* 0x0000000c001c7c82 */ /* 0x000fe20008000000 */
[----:B------:R-:W-:Y:S01]  /*1f280*/  UMOV UR29, UR13 ;  /* 0x0000000d001d7c82 */ /* 0x000fe20008000000 */
[----:B------:R-:W-:Y:S01]  /*1f290*/  UMOV UR18, 0x1c0 ;  /* 0x000001c000127882 */ /* 0x000fe20000000000 */
        /* <DEDUP_REMOVED lines=10> */
[----:B------:R-:W-:Y:S01]  /*1f340*/  R2UR UR55, R2 ;  /* 0x00000000023772ca */ /* 0x000fe200000e0000 */
        /* <DEDUP_REMOVED lines=11> */
.L_x_2937:
[----:B------:R-:W-:Y:S05]  /*1f400*/  BSYNC B0 ;  /* 0x0000000000007941 */ /* 0x000fea0003800000 */
.L_x_2936:
        /* <DEDUP_REMOVED lines=12> */
.L_x_3068:
        /* <DEDUP_REMOVED lines=13> */
.L_x_3069:
        /* <DEDUP_REMOVED lines=11> */
.L_x_2942:
        /* <DEDUP_REMOVED lines=9> */
[----:B------:R-:W-:Y:S01]  /*1f6e0*/  UMOV UR10, URZ ;  /* 0x0000003f000a7c82 */ /* 0x000fe20008000000 */
        /* <DEDUP_REMOVED lines=9> */
[----:B0-----:R-:W-:-:S05]  /*1f780*/  LEA R9, R10, R9, 0x18 ;  /* 0x000000090a097211 */ /* 0x001fca00078ec0ff */
        /* <DEDUP_REMOVED lines=38> */
.L_x_2940:
[----:B------:R-:W-:Y:S05]  /*1f9f0*/  BSYNC B0 ;  /* 0x0000000000007941 */ /* 0x000fea0003800000 */
.L_x_2939:
        /* <DEDUP_REMOVED lines=45> */
.L_x_2949:
[----:B------:R-:W2:Y:S01]  /*1fcd0*/  S2R R3, SR_CgaCtaId ;  /* 0x0000000000037919 */ /* 0x000ea20000008800 */
[----:B------:R-:W-:-:S04]  /*1fce0*/  MOV R2, 0x400 ;  /* 0x0000040000027802 */ /* 0x000fc80000000f00 */
[----:B--2---:R-:W-:Y:S02]  /*1fcf0*/  LEA R2, R3, R2, 0x18 ;  /* 0x0000000203027211 */ /* 0x004fe400078ec0ff */
[----:B------:R-:W-:-:S03]  /*1fd00*/  SHF.L.U32 R3, R12, 0x1f, RZ ;  /* 0x0000001f0c037819 */ /* 0x000fc600000006ff */
[----:B------:R-:W-:-:S04]  /*1fd10*/  IMAD R2, R13, 0x8, R2 ;  /* 0x000000080d027824 */ /* 0x000fc800078e0202 */
[----:B------:R-:W2:Y:S02]  /*1fd20*/  SYNCS.PHASECHK.TRANS64.TRYWAIT P0, [R2+URZ+0x38840], R3 ;  /* 0x03884003020075a7 */ /* 0x000ea4000800017f */
[----:B--2---:R-:W-:Y:S05]  /*1fd30*/  @!P0 BRA `(.L_x_2950) ;  /* 0x0000003c00608947 */ /* 0x004fea0003800000 */
.L_x_3070:
        /* <DEDUP_REMOVED lines=11> */
.L_x_2951:
[----:B---3--:R-:W3:Y:S01]  /*1fdf0*/  LDL R7, [R1] ;  /* 0x0000000001077983 */ /* 0x008ee20000100800 */
[----:B------:R-:W-:-:S03]  /*1fe00*/  MOV R11, 0x400 ;  /* 0x00000400000b7802 */ /* 0x000fc60000000f00 */
[----:B------:R-:W4:Y:S01]  /*1fe10*/  LDL R10, [R1+0x10] ;  /* 0x00001000010a7983 */ /* 0x000f220000100800 */
[----:B0-----:R-:W0:Y:S01]  /*1fe20*/  S2R R12, SR_CgaCtaId ;  /* 0x00000000000c7919 */ /* 0x001e220000008800 */
[----:B------:R-:W-:Y:S01]  /*1fe30*/  R2UR UR9, R2 ;  /* 0x00000000020972ca */ /* 0x000fe200000e0000 */
[----:B------:R-:W-:Y:S01]  /*1fe40*/  ULDC.64 UR6, c[0x0][0x198] ;  /* 0x0000660000067ab9 */ /* 0x000fe20000000a00 */
[----:B------:R-:W-:Y:S01]  /*1fe50*/  R2UR UR12, R0 ;  /* 0x00000000000c72ca */ /* 0x000fe200000e0000 */
[----:B------:R-:W-:Y:S01]  /*1fe60*/  UIADD3 UR4, UP0, UR6, 0x370, URZ ;  /* 0x0000037006047890 */ /* 0x000fe2000ff1e03f */
[----:B-----5:R-:W-:-:S03]  /*1fe70*/  R2UR UR13, R6 ;  /* 0x00000000060d72ca */ /* 0x020fc600000e0000 */
[----:B------:R-:W-:Y:S01]  /*1fe80*/  UIADD3.X UR5, URZ, UR7, URZ, UP0, !UPT ;  /* 0x000000073f057290 */ /* 0x000fe200087fe43f */
[----:B0-----:R-:W-:-:S05]  /*1fe90*/  LEA R11, R12, R11, 0x18 ;  /* 0x0000000b0c0b7211 */ /* 0x001fca00078ec0ff */
[----:B------:R-:W-:Y:S01]  /*1fea0*/  UIADD3 UR9, UR9, 0x38830, URZ ;  /* 0x0003883009097890 */ /* 0x000fe2000fffe03f */
[----:B------:R-:W-:Y:S01]  /*1feb0*/  UMOV UR6, 0x0 ;  /* 0x0000000000067882 */ /* 0x000fe20000000000 */
[----:B------:R-:W-:Y:S01]  /*1fec0*/  UMOV UR7, 0x14f00000 ;  /* 0x14f0000000077882 */ /* 0x000fe20000000000 */
[----:B------:R-:W-:Y:S01]  /*1fed0*/  UMOV UR10, URZ ;  /* 0x0000003f000a7c82 */ /* 0x000fe20008000000 */
[----:B---3--:R-:W-:-:S05]  /*1fee0*/  IMAD R7, R7, 0x2000, R11 ;  /* 0x0000200007077824 */ /* 0x008fca00078e020b */
[----:B------:R-:W-:Y:S01]  /*1fef0*/  R2UR UR8, R7 ;  /* 0x00000000070872ca */ /* 0x000fe200000e0000 */
[----:B----4-:R-:W-:-:S05]  /*1ff00*/  IMAD R5, R5, 0x40, R10 ;  /* 0x0000004005057824 */ /* 0x010fca00078e020a */
[----:B------:R-:W-:-:S07]  /*1ff10*/  R2UR UR11, R5 ;  /* 0x00000000050b72ca */ /* 0x000fce00000e0000 */
[----:B------:R-:W-:-:S09]  /*1ff20*/  UIADD3 UR8, UR8, 0x22400, URZ ;  /* 0x0002240008087890 */ /* 0x000fd2000fffe03f */
[----:B------:R0:W-:Y:S01]  /*1ff30*/  UTMALDG.4D [UR8], [UR4], desc[UR6] ;  /* 0x00000608040075b4 */ /* 0x0001e20008019000 */
[----:B------:R-:W3:Y:S02]  /*1ff40*/  SYNCS.PHASECHK.TRANS64.TRYWAIT P0, [R2+URZ+0x38860], R3 ;  /* 0x03886003020075a7 */ /* 0x000ee4000800017f */
[----:B0--3--:R-:W-:Y:S05]  /*1ff50*/  @!P0 BRA `(.L_x_2952) ;  /* 0x0000003800ec8947 */ /* 0x009fea0003800000 */
.L_x_3071:
        /* <DEDUP_REMOVED lines=8> */
.L_x_2953:
[----:B0-2---:R-:W2:Y:S01]  /*1ffe0*/  LDL R3, [R1] ;  /* 0x0000000001037983 */ /* 0x005ea20000100800 */
        /* <DEDUP_REMOVED lines=18> */
[----:B0-----:R-:W-:-:S05]  /*20110*/  LEA R7, R10, R7, 0x18 ;  /* 0x000000070a077211 */ /* 0x001fca00078ec0ff */
        /* <DEDUP_REMOVED lines=35> */
.L_x_2948:
[----:B------:R-:W-:Y:S05]  /*20350*/  BSYNC B2 ;  /* 0x0000000000027941 */ /* 0x000fea0003800000 */
.L_x_2947:
[----:B------:R-:W2:Y:S02]  /*20360*/  LDL R2, [R1+0x1c] ;  /* 0x00001c0001027983 */ /* 0x000ea40000100800 */
[----:B--2---:R-:W-:-:S07]  /*20370*/  VIADD R5, R2, 0xfffffffd ;  /* 0xfffffffd02057836 */ /* 0x004fce0000000000 */
.L_x_2946:
[----:B------:R-:W-:Y:S05]  /*20380*/  BSYNC B1 ;  /* 0x0000000000017941 */ /* 0x000fea0003800000 */
.L_x_2945:
[----:B------:R-:W2:Y:S01]  /*20390*/  LDL.LU R2, [R1+0x1c] ;  /* 0x00001c0001027983 */ /* 0x000ea20000300800 */
[----:B------:R-:W-:Y:S01]  /*203a0*/  VIADD R9, R9, 0xfffffffe ;  /* 0xfffffffe09097836 */ /* 0x000fe20000000000 */
[----:B--2---:R-:W-:-:S04]  /*203b0*/  LOP3.LUT R2, RZ, R2, RZ, 0x33, !PT ;  /* 0x00000002ff027212 */ /* 0x004fc800078e33ff */
[----:B------:R-:W-:-:S13]  /*203c0*/  ISETP.NE.AND P0, PT, R9, R2, PT ;  /* 0x000000020900720c */ /* 0x000fda0003f05270 */
[----:B------:R-:W-:Y:S05]  /*203d0*/  @!P0 BRA `(.L_x_2944) ;  /* 0x0000001000408947 */ /* 0x000fea0003800000 */
.L_x_2968:
        /* <DEDUP_REMOVED lines=10> */
[----:B------:R-:W-:Y:S02]  /*20480*/  ISETP.NE.U32.AND P0, PT, RZ, UR38, PT ;  /* 0x00000026ff007c0c */ /* 0x000fe4000bf05070 */
[----:B------:R-:W-:Y:S02]  /*20490*/  MOV R11, R5 ;  /* 0x00000005000b7202 */ /* 0x000fe40000000f00 */
[----:B------:R-:W-:-:S13]  /*204a0*/  ISETP.NE.AND.EX P0, PT, RZ, UR39, PT, P0 ;  /* 0x00000027ff007c0c */ /* 0x000fda000bf05300 */
[----:B------:R-:W-:Y:S05]  /*204b0*/  @!P0 BRA `(.L_x_2956) ;  /* 0x0000000000408947 */ /* 0x000fea0003800000 */
[----:B------:R-:W2:Y:S02]  /*204c0*/  LDC R11, c[0x0][0x41c] ;  /* 0x00010700ff0b7b82 */ /* 0x000ea40000000800 */
        /* <DEDUP_REMOVED lines=15> */
.L_x_2956:
[----:B------:R-:W3:Y:S01]  /*205c0*/  S2R R3, SR_CgaCtaId ;  /* 0x0000000000037919 */ /* 0x000ee20000008800 */
[----:B------:R-:W-:-:S04]  /*205d0*/  MOV R2, 0x400 ;  /* 0x0000040000027802 */ /* 0x000fc80000000f00 */
[----:B---3--:R-:W-:Y:S02]  /*205e0*/  LEA R2, R3, R2, 0x18 ;  /* 0x0000000203027211 */ /* 0x008fe400078ec0ff */
[----:B------:R-:W-:-:S03]  /*205f0*/  SHF.L.U32 R3, R10, 0x1f, RZ ;  /* 0x0000001f0a037819 */ /* 0x000fc600000006ff */
[----:B------:R-:W-:-:S04]  /*20600*/  IMAD R2, R9, 0x8, R2 ;  /* 0x0000000809027824 */ /* 0x000fc800078e0202 */
[----:B------:R-:W3:Y:S02]  /*20610*/  SYNCS.PHASECHK.TRANS64.TRYWAIT P0, [R2+URZ+0x38840], R3 ;  /* 0x03884003020075a7 */ /* 0x000ee4000800017f */
[----:B---3--:R-:W-:Y:S05]  /*20620*/  @!P0 BRA `(.L_x_2957) ;  /* 0x00000034004c8947 */ /* 0x008fea0003800000 */
.L_x_3072:
        /* <DEDUP_REMOVED lines=11> */
.L_x_2958:
[----:B0-----:R-:W4:Y:S01]  /*206e0*/  LDL R12, [R1+0x10] ;  /* 0x00001000010c7983 */ /* 0x001f220000100800 */
[----:B--2---:R-:W-:Y:S01]  /*206f0*/  MOV R7, 0x400 ;  /* 0x0000040000077802 */ /* 0x004fe20000000f00 */
[----:B------:R-:W0:Y:S01]  /*20700*/  S2R R13, SR_CgaCtaId ;  /* 0x00000000000d7919 */ /* 0x000e220000008800 */
[----:B------:R-:W-:Y:S01]  /*20710*/  R2UR UR9, R2 ;  /* 0x00000000020972ca */ /* 0x000fe200000e0000 */
[----:B------:R-:W-:Y:S01]  /*20720*/  ULDC.64 UR6, c[0x0][0x198] ;  /* 0x0000660000067ab9 */ /* 0x000fe20000000a00 */
[----:B------:R-:W-:Y:S01]  /*20730*/  R2UR UR12, R0 ;  /* 0x00000000000c72ca */ /* 0x000fe200000e0000 */
[----:B------:R-:W-:Y:S01]  /*20740*/  UIADD3 UR4, UP0, UR6, 0x370, URZ ;  /* 0x0000037006047890 */ /* 0x000fe2000ff1e03f */
[----:B-----5:R-:W-:-:S03]  /*20750*/  R2UR UR13, R6 ;  /* 0x00000000060d72ca */ /* 0x020fc600000e0000 */
        /* <DEDUP_REMOVED lines=14> */
.L_x_3073:
        /* <DEDUP_REMOVED lines=8> */
.L_x_2960:
[----:B------:R-:W2:Y:S01]  /*208c0*/  S2R R11, SR_CgaCtaId ;  /* 0x00000000000b7919 */ /* 0x000ea20000008800 */
[----:B0--3--:R-:W-:Y:S01]  /*208d0*/  MOV R3, 0x400 ;  /* 0x0000040000037802 */ /* 0x009fe20000000f00 */
        /* <DEDUP_REMOVED lines=52> */
.L_x_2955:
[----:B------:R-:W-:Y:S05]  /*20c20*/  BSYNC B1 ;  /* 0x0000000000017941 */ /* 0x000fea0003800000 */
.L_x_2954:
[----:B------:R-:W-:Y:S01]  /*20c30*/  VIADD R9, R9, 0x1 ;  /* 0x0000000109097836 */ /* 0x000fe20000000000 */
[----:B------:R-:W-:Y:S04]  /*20c40*/  BSSY B1, `(.L_x_2961) ;  /* 0x0000085000017945 */ /* 0x000fe80003800000 */
[----:B------:R-:W-:-:S04]  /*20c50*/  ISETP.NE.AND P0, PT, R9, 0x2, PT ;  /* 0x000000020900780c */ /* 0x000fc80003f05270 */
[----:B------:R-:W-:Y:S02]  /*20c60*/  SEL R2, RZ, 0x1, P0 ;  /* 0x00000001ff027807 */ /* 0x000fe40000000000 */
[----:B0-----:R-:W-:Y:S01]  /*20c70*/  SEL R12, R9, RZ, P0 ;  /* 0x000000ff090c7207 */ /* 0x001fe20000000000 */
[----:B------:R-:W-:Y:S01]  /*20c80*/  VIADD R9, R5, 0xffffffff ;  /* 0xffffffff05097836 */ /* 0x000fe20000000000 */
[----:B------:R-:W-:-:S05]  /*20c90*/  LOP3.LUT R11, R10, R2, RZ, 0x3c, !PT ;  /* 0x000000020a0b7212 */ /* 0x000fca00078e3cff */
[----:B------:R0:W-:Y:S04]  /*20ca0*/  STL [R1+0x8], R11 ;  /* 0x0000080b01007387 */ /* 0x0001e80000100800 */
[----:B------:R0:W-:Y:S01]  /*20cb0*/  STL [R1], R12 ;  /* 0x0000000c01007387 */ /* 0x0001e20000100800 */
[----:B------:R-:W-:Y:S05]  /*20cc0*/  @!P6 BRA `(.L_x_2962) ;  /* 0x0000000400f0e947 */ /* 0x000fea0003800000 */
        /* <DEDUP_REMOVED lines=20> */
.L_x_2963:
[----:B------:R-:W3:Y:S01]  /*20e10*/  S2R R3, SR_CgaCtaId ;  /* 0x0000000000037919 */ /* 0x000ee20000008800 */
[----:B------:R-:W-:-:S04]  /*20e20*/  MOV R2, 0x400 ;  /* 0x0000040000027802 */ /* 0x000fc80000000f00 */
[----:B---3--:R-:W-:Y:S02]  /*20e30*/  LEA R2, R3, R2, 0x18 ;  /* 0x0000000203027211 */ /* 0x008fe400078ec0ff */
[----:B------:R-:W-:-:S03]  /*20e40*/  SHF.L.U32 R3, R11, 0x1f, RZ ;  /* 0x0000001f0b037819 */ /* 0x000fc600000006ff */
[----:B------:R-:W-:-:S04]  /*20e50*/  IMAD R2, R12, 0x8, R2 ;  /* 0x000000080c027824 */ /* 0x000fc800078e0202 */
[----:B------:R-:W3:Y:S02]  /*20e60*/  SYNCS.PHASECHK.TRANS64.TRYWAIT P0, [R2+URZ+0x38840], R3 ;  /* 0x03884003020075a7 */ /* 0x000ee4000800017f */
[----:B---3--:R-:W-:Y:S05]  /*20e70*/  @!P0 BRA `(.L_x_2964) ;  /* 0x0000002c00608947 */ /* 0x008fea0003800000 */
.L_x_3074:
        /* <DEDUP_REMOVED lines=11> */
.L_x_2965:
[----:B--2---:R-:W2:Y:S01]  /*20f30*/  LDL R7, [R1] ;  /* 0x0000000001077983 */ /* 0x004ea20000100800 */
[----:B0-----:R-:W-:-:S03]  /*20f40*/  MOV R12, 0x400 ;  /* 0x00000400000c7802 */ /* 0x001fc60000000f00 */
[----:B------:R-:W4:Y:S01]  /*20f50*/  LDL R11, [R1+0x10] ;  /* 0x00001000010b7983 */ /* 0x000f220000100800 */
        /* <DEDUP_REMOVED lines=19> */
[----:B0-2---:R-:W-:Y:S05]  /*21090*/  @!P1 BRA `(.L_x_2966) ;  /* 0x0000002800ec9947 */ /* 0x005fea0003800000 */
.L_x_3075:
        /* <DEDUP_REMOVED lines=8> */
.L_x_2967:
[----:B0--3--:R-:W2:Y:S01]  /*21120*/  LDL R3, [R1] ;  /* 0x0000000001037983 */ /* 0x009ea20000100800 */
        /* <DEDUP_REMOVED lines=54> */
.L_x_2962:
[----:B------:R-:W-:Y:S05]  /*21490*/  BSYNC B1 ;  /* 0x0000000000017941 */ /* 0x000fea0003800000 */
.L_x_2961:
[----:B------:R-:W2:Y:S01]  /*214a0*/  LDL R2, [R1+0x14] ;  /* 0x0000140001027983 */ /* 0x000ea20000100800 */
[----:B------:R-:W-:Y:S01]  /*214b0*/  VIADD R5, R5, 0xfffffffe ;  /* 0xfffffffe05057836 */ /* 0x000fe20000000000 */
[----:B--2---:R-:W-:-:S13]  /*214c0*/  ISETP.GT.AND P0, PT, R9, R2, PT ;  /* 0x000000020900720c */ /* 0x004fda0003f04270 */
[----:B------:R-:W-:Y:S05]  /*214d0*/  @P0 BRA `(.L_x_2968) ;  /* 0xffffffec00c00947 */ /* 0x000fea000383ffff */
.L_x_2944:
[----:B------:R-:W-:Y:S05]  /*214e0*/  BSYNC B0 ;  /* 0x0000000000007941 */ /* 0x000fea0003800000 */
.L_x_2943:
        /* <DEDUP_REMOVED lines=25> */
.L_x_2970:
[----:B------:R-:W-:Y:S05]  /*21680*/  BSYNC B0 ;  /* 0x0000000000007941 */ /* 0x000fea0003800000 */
.L_x_2969:
[----:B--2---:R-:W2:Y:S02]  /*21690*/  LDL.LU R2, [R1+0x8] ;  /* 0x0000080001027983 */ /* 0x004ea40000300800 */
[----:B--2---:R-:W-:-:S05]  /*216a0*/  LOP3.LUT R2, R2, R0, RZ, 0x3c, !PT ;  /* 0x0000000002027212 */ /* 0x004fca00078e3cff */
[----:B------:R3:W-:Y:S02]  /*216b0*/  STL [R1+0x8], R2 ;  /* 0x0000080201007387 */ /* 0x0007e40000100800 */
.L_x_2925:
[----:B------:R-:W-:Y:S05]  /*216c0*/  BSYNC B6 ;  /* 0x0000000000067941 */ /* 0x000fea0003800000 */
.L_x_2923:
[----:B------:R-:W-:-:S03]  /*216d0*/  UMOV UR4, 0xffffffff ;  /* 0xffffffff00047882 */ /* 0x000fc60000000000 */
[----:B------:R-:W-:Y:S05]  /*216e0*/  BRA.DIV UR4, `(.L_x_2971) ;  /* 0x00000026046c7947 */ /* 0x000fea000b800000 */
[----:B------:R4:W0:Y:S04]  /*216f0*/  SHFL.IDX PT, R4, R16, RZ, 0x1f ;  /* 0x00001fff10047589 */ /* 0x00082800000e0000 */
[----:B------:R-:W0:Y:S02]  /*21700*/  SHFL.IDX PT, R16, R16, 0x1, 0x1f ;  /* 0x00201f0010107f89 */ /* 0x000e2400000e0000 */
.L_x_3079:
        /* <DEDUP_REMOVED lines=10> */
[----:B---3--:R-:W3:Y:S02]  /*217b0*/  LDC.64 R2, c[0x0][0xd58] ;  /* 0x00035600ff027b82 */ /* 0x008ee40000000a00 */
[----:B---3--:R-:W-:-:S05]  /*217c0*/  IMAD.WIDE R2, R5, 0x4, R2 ;  /* 0x0000000405027825 */ /* 0x008fca00078e0202 */
[----:B------:R3:W5:Y:S02]  /*217d0*/  LDG.E R17, desc[UR54][R2.64] ;  /* 0x0000003602117981 */ /* 0x000764000c1e1900 */
.L_x_2973:
[----:B------:R-:W-:Y:S05]  /*217e0*/  BSYNC B0 ;  /* 0x0000000000007941 */ /* 0x000fea0003800000 */
.L_x_2972:
        /* <DEDUP_REMOVED lines=11> */
[----:B---3--:R-:W-:-:S05]  /*218a0*/  IMAD.IADD R3, R13, 0x1, R14 ;  /* 0x000000010d037824 */ /* 0x008fca00078e020e */
[----:B------:R-:W0:Y:S02]  /*218b0*/  SHFL.UP PT, R14, R3, 0x4, RZ ;  /* 0x04800000030e7989 */ /* 0x000e2400000e00ff */
[----:B0-----:R-:W-:Y:S02]  /*218c0*/  SEL R14, R14, RZ, P0 ;  /* 0x000000ff0e0e7207 */ /* 0x001fe40000000000 */
[----:B------:R-:W-:-:S03]  /*218d0*/  ISETP.GE.U32.AND P0, PT, R7, 0x10, PT ;  /* 0x000000100700780c */ /* 0x000fc60003f06070 */
[----:B------:R-:W-:-:S05]  /*218e0*/  IMAD.IADD R5, R3, 0x1, R14 ;  /* 0x0000000103057824 */ /* 0x000fca00078e020e */
[----:B------:R-:W2:Y:S02]  /*218f0*/  SHFL.UP PT, R14, R5, 0x8, RZ ;  /* 0x05000000050e7989 */ /* 0x000ea400000e00ff */
[----:B--2---:R-:W-:-:S05]  /*21900*/  SEL R6, R14, RZ, P1 ;  /* 0x000000ff0e067207 */ /* 0x004fca0000800000 */
[----:B------:R-:W-:-:S05]  /*21910*/  IMAD.IADD R6, R5, 0x1, R6 ;  /* 0x0000000105067824 */ /* 0x000fca00078e0206 */
[----:B------:R-:W0:Y:S02]  /*21920*/  SHFL.UP PT, R14, R6, 0x10, RZ ;  /* 0x06000000060e7989 */ /* 0x000e2400000e00ff */
[----:B0-----:R-:W-:-:S05]  /*21930*/  SEL R7, R14, RZ, P0 ;  /* 0x000000ff0e077207 */ /* 0x001fca0000000000 */
[----:B------:R-:W-:-:S05]  /*21940*/  IMAD.IADD R2, R6, 0x1, R7 ;  /* 0x0000000106027824 */ /* 0x000fca00078e0207 */
[----:B------:R0:W2:Y:S02]  /*21950*/  SHFL.IDX PT, R14, R2, 0x1f, 0x1f ;  /* 0x03e01f00020e7f89 */ /* 0x0000a400000e0000 */
.L_x_3087:
[----:B------:R-:W-:Y:S02]  /*21960*/  ULDC UR4, c[0x0][0xd10] ;  /* 0x0003440000047ab9 */ /* 0x000fe40000000800 */
[----:B------:R-:W-:-:S04]  /*21970*/  IMAD.U32 R5, RZ, RZ, UR4 ;  /* 0x00000004ff057e24 */ /* 0x000fc8000f8e00ff */
[----:B--2---:R-:W-:-:S04]  /*21980*/  IMAD R3, R14, R5, RZ ;  /* 0x000000050e037224 */ /* 0x004fc800078e02ff */
[----:B----4-:R-:W-:-:S05]  /*21990*/  IMAD.IADD R16, R16, 0x1, R3 ;  /* 0x0000000110107824 */ /* 0x010fca00078e0203 */
[----:B------:R-:W-:-:S13]  /*219a0*/  ISETP.GT.AND P0, PT, R16, R4, PT ;  /* 0x000000041000720c */ /* 0x000fda0003f04270 */
[----:B------:R-:W-:Y:S05]  /*219b0*/  @P0 BRA `(.L_x_2975) ;  /* 0x0000000000b40947 */ /* 0x000fea0003800000 */
[----:B------:R-:W2:Y:S02]  /*219c0*/  LDC R0, c[0x0][0xd14] ;  /* 0x00034500ff007b82 */ /* 0x000ea40000000800 */
.L_x_2980:
        /* <DEDUP_REMOVED lines=14> */
.L_x_2978:
[----:B------:R-:W-:Y:S05]  /*21ab0*/  BSYNC B0 ;  /* 0x0000000000007941 */ /* 0x000fea0003800000 */
.L_x_2977:
[----:B------:R-:W-:-:S03]  /*21ac0*/  UMOV UR4, 0xffffffff ;  /* 0xffffffff00047882 */ /* 0x000fc60000000000 */
[----:B------:R-:W-:Y:S05]  /*21ad0*/  BRA.DIV UR4, `(.L_x_2979) ;  /* 0x00000026048c7947 */ /* 0x000fea000b800000 */
[----:B-----5:R-:W0:Y:S01]  /*21ae0*/  SHFL.UP PT, R14, R17, 0x1, RZ ;  /* 0x04200000110e7989 */ /* 0x020e2200000e00ff */
[C---:B------:R-:W-:Y:S02]  /*21af0*/  ISETP.NE.AND P0, PT, R6.reuse, RZ, PT ;  /* 0x000000ff0600720c */ /* 0x040fe40003f05270 */
[----:B------:R-:W-:Y:S02]  /*21b00*/  ISETP.GE.U32.AND P1, PT, R6, 0x2, PT ;  /* 0x000000020600780c */ /* 0x000fe40003f26070 */
        /* <DEDUP_REMOVED lines=18> */
.L_x_3095:
[----:B------:R-:W-:Y:S02]  /*21c30*/  ULDC UR4, c[0x0][0xd10] ;  /* 0x0003440000047ab9 */ /* 0x000fe40000000800 */
[----:B------:R-:W-:-:S04]  /*21c40*/  IMAD.U32 R5, RZ, RZ, UR4 ;  /* 0x00000004ff057e24 */ /* 0x000fc8000f8e00ff */
[----:B--2---:R-:W-:-:S04]  /*21c50*/  IMAD R3, R14, R5, RZ ;  /* 0x000000050e037224 */ /* 0x004fc800078e02ff */
[----:B------:R-:W-:-:S05]  /*21c60*/  IMAD.IADD R16, R3, 0x1, R16 ;  /* 0x0000000103107824 */ /* 0x000fca00078e0210 */
[----:B------:R-:W-:-:S13]  /*21c70*/  ISETP.GT.AND P0, PT, R16, R4, PT ;  /* 0x000000041000720c */ /* 0x000fda0003f04270 */
[----:B------:R-:W-:Y:S05]  /*21c80*/  @!P0 BRA `(.L_x_2980) ;  /* 0xfffffffc00508947 */ /* 0x000fea000383ffff */
.L_x_2975:
        /* <DEDUP_REMOVED lines=8> */
.L_x_3099:
[----:B------:R-:W-:Y:S01]  /*21d10*/  ISETP.NE.AND P0, PT, R3, RZ, PT ;  /* 0x000000ff0300720c */ /* 0x000fe20003f05270 */
[----:B------:R-:W-:-:S12]  /*21d20*/  IMAD.MOV.U32 R7, RZ, RZ, RZ ;  /* 0x000000ffff077224 */ /* 0x000fd800078e00ff */
[----:B------:R-:W-:Y:S05]  /*21d30*/  @!P0 BRA `(.L_x_2982) ;  /* 0x0000000000108947 */ /* 0x000fea0003800000 */
[----:B------:R-:W-:Y:S01]  /*21d40*/  UMOV UR4, 0xffffffff ;  /* 0xffffffff00047882 */ /* 0x000fe20000000000 */
[----:B------:R-:W-:Y:S02]  /*21d50*/  VIADD R12, R6, 0xffffffff ;  /* 0xffffffff060c7836 */ /* 0x000fe40000000000 */
[----:B------:R-:W-:Y:S05]  /*21d60*/  BRA.DIV UR4, `(.L_x_2983) ;  /* 0x0000002a04047947 */ /* 0x000fea000b800000 */
[----:B------:R4:W0:Y:S02]  /*21d70*/  SHFL.IDX PT, R7, R2, R12, 0x1f ;  /* 0x00001f0c02077589 */ /* 0x00082400000e0000 */
.L_x_2982:
[----:B0---4-:R-:W0:Y:S01]  /*21d80*/  LDC.64 R2, c[0x0][0xd68] ;  /* 0x00035a00ff027b82 */ /* 0x011e220000000a00 */
[----:B------:R-:W-:-:S04]  /*21d90*/  IMAD.IADD R19, R6, 0x1, R19 ;  /* 0x0000000106137824 */ /* 0x000fc800078e0213 */
[----:B0-----:R-:W-:-:S05]  /*21da0*/  IMAD.WIDE R2, R19, 0x4, R2 ;  /* 0x0000000413027825 */ /* 0x001fca00078e0202 */
[----:B-1----:R-:W2:Y:S01]  /*21db0*/  LDG.E R9, desc[UR54][R2.64] ;  /* 0x0000003602097981 */ /* 0x002ea2000c1e1900 */
[----:B------:R-:W-:Y:S02]  /*21dc0*/  IMAD R16, R7, R5, R16 ;  /* 0x0000000507107224 */ /* 0x000fe400078e0210 */
[----:B--23--:R-:W-:-:S05]  /*21dd0*/  IMAD R6, R17, R9, RZ ;  /* 0x0000000911067224 */ /* 0x00cfca00078e02ff */
[----:B------:R-:W-:-:S04]  /*21de0*/  IABS R8, R6 ;  /* 0x0000000600087213 */ /* 0x000fc80000000000 */
[----:B------:R-:W0:Y:S08]  /*21df0*/  I2F.RP R2, R8 ;  /* 0x0000000800027306 */ /* 0x000e300000209400 */
[----:B0-----:R-:W0:Y:S02]  /*21e00*/  MUFU.RCP R2, R2 ;  /* 0x0000000200027308 */ /* 0x001e240000001000 */
[----:B0-----:R-:W-:-:S06]  /*21e10*/  IADD3 R2, R2, 0xffffffe, RZ ;  /* 0x0ffffffe02027810 */ /* 0x001fcc0007ffe0ff */
[----:B------:R-:W0:Y:S02]  /*21e20*/  F2I.FTZ.U32.TRUNC.NTZ R3, R2 ;  /* 0x0000000200037305 */ /* 0x000e24000021f000 */
[----:B0-----:R-:W-:-:S04]  /*21e30*/  IMAD.MOV R2, RZ, RZ, -R3 ;  /* 0x000000ffff027224 */ /* 0x001fc800078e0a03 */
[----:B------:R-:W-:Y:S02]  /*21e40*/  IMAD R10, R2, R8, RZ ;  /* 0x00000008020a7224 */ /* 0x000fe400078e02ff */
[----:B------:R-:W-:-:S04]  /*21e50*/  IMAD.MOV.U32 R2, RZ, RZ, RZ ;  /* 0x000000ffff027224 */ /* 0x000fc800078e00ff */
[----:B------:R-:W-:-:S04]  /*21e60*/  IMAD.HI.U32 R10, R3, R10, R2 ;  /* 0x0000000a030a7227 */ /* 0x000fc800078e0002 */
[----:B------:R-:W-:Y:S01]  /*21e70*/  IMAD.IADD R2, R4, 0x1, -R16 ;  /* 0x0000000104027824 */ /* 0x000fe200078e0a10 */
[----:B------:R-:W-:-:S04]  /*21e80*/  IABS R4, R6 ;  /* 0x0000000600047213 */ /* 0x000fc80000000000 */
[----:B------:R-:W-:Y:S01]  /*21e90*/  IABS R3, R2 ;  /* 0x0000000200037213 */ /* 0x000fe20000000000 */
[----:B------:R-:W-:-:S04]  /*21ea0*/  IMAD.MOV R4, RZ, RZ, -R4 ;  /* 0x000000ffff047224 */ /* 0x000fc800078e0a04 */
        /* <DEDUP_REMOVED lines=23> */
[----:B------:R-:W0:Y:S02]  /*22020*/  F2I.FTZ.U32.TRUNC.NTZ R3, R3 ;  /* 0x0000000300037305 */ /* 0x000e24000021f000 */
[----:B0-----:R-:W-:-:S04]  /*22030*/  IMAD.MOV R2, RZ, RZ, -R3 ;  /* 0x000000ffff027224 */ /* 0x001fc800078e0a03 */
[----:B------:R-:W-:Y:S02]  /*22040*/  IMAD R6, R2, R5, RZ ;  /* 0x0000000502067224 */ /* 0x000fe400078e02ff */
[----:B------:R-:W-:-:S04]  /*22050*/  IMAD.MOV.U32 R2, RZ, RZ, RZ ;  /* 0x000000ffff027224 */ /* 0x000fc800078e00ff */
        /* <DEDUP_REMOVED lines=21> */
.L_x_2976:
[----:B------:R-:W-:Y:S01]  /*221b0*/  UMOV UR4, URZ ;  /* 0x0000003f00047c82 */ /* 0x000fe20008000000 */
[----:B------:R-:W-:Y:S01]  /*221c0*/  UMOV UR5, URZ ;  /* 0x0000003f00057c82 */ /* 0x000fe20008000000 */
[----:B------:R-:W-:Y:S01]  /*221d0*/  ULDC UR6, c[0x0][0xd14] ;  /* 0x0003450000067ab9 */ /* 0x000fe20000000800 */
[----:B------:R-:W-:Y:S01]  /*221e0*/  IMAD.MOV.U32 R16, RZ, RZ, R4 ;  /* 0x000000ffff107224 */ /* 0x000fe200078e0004 */
[----:B------:R-:W-:Y:S01]  /*221f0*/  MOV R17, UR4 ;  /* 0x0000000400117c02 */ /* 0x000fe20008000f00 */
[----:B------:R-:W-:Y:S02]  /*22200*/  IMAD.U32 R18, RZ, RZ, UR5 ;  /* 0x00000005ff127e24 */ /* 0x000fe4000f8e00ff */
[----:B------:R-:W-:-:S07]  /*22210*/  IMAD.U32 R19, RZ, RZ, UR6 ;  /* 0x00000006ff137e24 */ /* 0x000fce000f8e00ff */
.L_x_2984:
        /* <DEDUP_REMOVED lines=12> */
.L_x_2885:
[----:B-1----:R-:W2:Y:S01]  /*222e0*/  LDL R0, [R1+0x24] ;  /* 0x0000240001007983 */ /* 0x002ea20000100800 */
[----:B------:R-:W1:Y:S01]  /*222f0*/  S2R R3, SR_CgaCtaId ;  /* 0x0000000000037919 */ /* 0x000e620000008800 */
[----:B--2---:R-:W-:Y:S02]  /*22300*/  R2UR UR4, R0 ;  /* 0x00000000000472ca */ /* 0x004fe400000e0000 */
        /* <DEDUP_REMOVED lines=10> */
.L_x_3102:
[----:B------:R-:W-:-:S03]  /*223b0*/  UMOV UR4, 0xffffffff ;  /* 0xffffffff00047882 */ /* 0x000fc60000000000 */
[----:B------:R-:W-:Y:S05]  /*223c0*/  BRA.DIV UR4, `(.L_x_2987) ;  /* 0x0000002204a87947 */ /* 0x000fea000b800000 */
[----:B---3--:R-:W2:Y:S02]  /*223d0*/  S2R R2, SR_TID.X ;  /* 0x0000000000027919 */ /* 0x008ea40000002100 */
[----:B--2---:R-:W-:-:S04]  /*223e0*/  SHF.R.U32.HI R2, RZ, 0x5, R2 ;  /* 0x00000005ff027819 */ /* 0x004fc80000011602 */
[----:B------:R-:W-:-:S05]  /*223f0*/  LOP3.LUT R2, R2, 0x3, RZ, 0xc0, !PT ;  /* 0x0000000302027812 */ /* 0x000fca00078ec0ff */
[----:B------:R2:W3:Y:S02]  /*22400*/  SHFL.IDX PT, R14, R2, RZ, 0x1f ;  /* 0x00001fff020e7589 */ /* 0x0004e400000e0000 */
.L_x_3105:
[----:B---3--:R-:W-:-:S13]  /*22410*/  ISETP.NE.AND P0, PT, R14, RZ, PT ;  /* 0x000000ff0e00720c */ /* 0x008fda0003f05270 */
[----:B------:R-:W-:Y:S05]  /*22420*/  @P0 BRA `(.L_x_2667) ;  /* 0x00000000009c0947 */ /* 0x000fea0003800000 */
[----:B------:R-:W-:-:S03]  /*22430*/  UMOV UR4, 0xffffffff ;  /* 0xffffffff00047882 */ /* 0x000fc60000000000 */
[----:B------:R-:W-:Y:S05]  /*22440*/  BRA.DIV UR4, `(.L_x_2988) ;  /* 0x0000002204bc7947 */ /* 0x000fea000b800000 */
[----:B------:R-:W-:-:S13]  /*22450*/  ELECT P6, URZ, PT ;  /* 0x00000000003f782f */ /* 0x000fda00038c0000 */
.L_x_3108:
[----:B------:R-:W-:Y:S05]  /*22460*/  @!P6 BRA `(.L_x_2667) ;  /* 0x00000000008ce947 */ /* 0x000fea0003800000 */
[----:B--2---:R-:W2:Y:S02]  /*22470*/  LDL R2, [R1+0x30] ;  /* 0x0000300001027983 */ /* 0x004ea40000100800 */
[----:B--2---:R-:W-:-:S13]  /*22480*/  R2UR UR4, R2 ;  /* 0x00000000020472ca */ /* 0x004fda00000e0000 */
[----:B------:R-:W-:-:S06]  /*22490*/  ULOP3.LUT UR4, UR4, 0x2, URZ, 0xfc, !UPT ;  /* 0x0000000204047892 */ /* 0x000fcc000f8efc3f */
[----:B------:R-:W-:-:S05]  /*224a0*/  IMAD.U32 R2, RZ, RZ, UR4 ;  /* 0x00000004ff027e24 */ /* 0x000fca000f8e00ff */
[----:B------:R-:W-:-:S13]  /*224b0*/  ISETP.NE.AND P2, PT, R2, 0x3, PT ;  /* 0x000000030200780c */ /* 0x000fda0003f45270 */
[----:B------:R-:W-:Y:S05]  /*224c0*/  @!P2 BRA `(.L_x_2989) ;  /* 0x000000000004a947 */ /* 0x000fea0003800000 */
[----:B------:R-:W-:Y:S01]  /*224d0*/  BPT.TRAP 0x1 ;  /* 0x000000040000795c */ /* 0x000fe20000300000 */
.L_x_2989:
        /* <DEDUP_REMOVED lines=14> */
.L_x_3109:
[----:B------:R-:W2:Y:S02]  /*225c0*/  SYNCS.PHASECHK.TRANS64.TRYWAIT P0, [R7+URZ], R2 ;  /* 0x00000002070075a7 */ /* 0x000ea4000800017f */
[----:B--2---:R-:W-:Y:S05]  /*225d0*/  @!P0 BRA `(.L_x_2991) ;  /* 0x00000020008c8947 */ /* 0x004fea0003800000 */
.L_x_3110:
[----:B------:R-:W-:Y:S05]  /*225e0*/  @!P2 BRA `(.L_x_2992) ;  /* 0x000000000004a947 */ /* 0x000fea0003800000 */
[----:B------:R-:W-:Y:S01]  /*225f0*/  BPT.TRAP 0x1 ;  /* 0x000000040000795c */ /* 0x000fe20000300000 */
.L_x_2992:
[----:B------:R-:W3:Y:S01]  /*22600*/  LDL.LU R4, [R1] ;  /* 0x0000000001047983 */ /* 0x000ee20000300800 */
[----:B------:R-:W-:-:S04]  /*22610*/  VIADD R0, R0, 0x38860 ;  /* 0x0003886000007836 */ /* 0x000fc80000000000 */
[----:B---3--:R-:W-:-:S04]  /*22620*/  IMAD R4, R4, 0x8, R0 ;  /* 0x0000000804047824 */ /* 0x008fc800078e0200 */
[----:B------:R-:W3:Y:S02]  /*22630*/  SYNCS.PHASECHK.TRANS64.TRYWAIT P0, [R4+URZ], R5 ;  /* 0x00000005040075a7 */ /* 0x000ee4000800017f */
[----:B---3--:R-:W-:Y:S05]  /*22640*/  @!P0 BRA `(.L_x_2993) ;  /* 0x0000002000848947 */ /* 0x008fea0003800000 */
.L_x_3111:
[----:B------:R-:W-:-:S07]  /*22650*/  IMAD R3, R3, 0x8, R0 ;  /* 0x0000000803037824 */ /* 0x000fce00078e0200 */
.L_x_2994:
[----:B----4-:R4:W0:Y:S02]  /*22660*/  SYNCS.PHASECHK.TRANS64.TRYWAIT P0, [R3+URZ], R2 ;  /* 0x00000002030075a7 */ /* 0x010824000800017f */
[----:B0-----:R-:W-:Y:S05]  /*22670*/  @!P0 NANOSLEEP.SYNCS 0x989680 ;  /* 0x009896800000895d */ /* 0x001fea0003900000 */
[----:B------:R-:W0:Y:S02]  /*22680*/  @!P0 SYNCS.PHASECHK.TRANS64 P0, [R3+URZ], R2 ;  /* 0x00000002030085a7 */ /* 0x000e24000800007f */
[----:B0-----:R-:W-:Y:S05]  /*22690*/  @!P0 BRA `(.L_x_2994) ;  /* 0xfffffffc00f08947 */ /* 0x001fea000383ffff */
.L_x_2667:
[----:B------:R-:W-:Y:S05]  /*226a0*/  BSYNC B8 ;  /* 0x0000000000087941 */ /* 0x000fea0003800000 */
.L_x_2664:
[----:B------:R-:W-:Y:S05]  /*226b0*/  EXIT ;  /* 0x000000000000794d */ /* 0x000fea0003800000 */
.L_x_2691:
[----:B0-----:R0:W1:Y:S02]  /*226c0*/  SYNCS.PHASECHK.TRANS64.TRYWAIT P5, [R70+URZ+0x38890], R77 ;  /* 0x0388904d460075a7 */ /* 0x00106400080a017f */
[----:B-1----:R-:W-:Y:S05]  /*226d0*/  @!P5 NANOSLEEP.SYNCS 0x989680 ;  /* 0x009896800000d95d */ /* 0x002fea0003900000 */
[----:B------:R-:W1:Y:S02]  /*226e0*/  @!P5 SYNCS.PHASECHK.TRANS64 P5, [R70+URZ+0x38890], R77 ;  /* 0x0388904d4600d5a7 */ /* 0x000e6400080a007f */
[----:B-1----:R-:W-:Y:S05]  /*226f0*/  @!P5 BRA `(.L_x_2691) ;  /* 0xfffffffc00f0d947 */ /* 0x002fea000383ffff */
[----:B------:R-:W-:Y:S05]  /*22700*/  BRA `(.L_x_2995) ;  /* 0xfffffe0000ac7947 */ /* 0x000fea000383ffff */
.L_x_2701:
[----:B0-----:R0:W1:Y:S02]  /*22710*/  SYNCS.PHASECHK.TRANS64.TRYWAIT P5, [R70+URZ+0x38890], R77 ;  /* 0x0388904d460075a7 */ /* 0x00106400080a017f */
[----:B-1----:R-:W-:Y:S05]  /*22720*/  @!P5 NANOSLEEP.SYNCS 0x989680 ;  /* 0x009896800000d95d */ /* 0x002fea0003900000 */
[----:B------:R-:W1:Y:S02]  /*22730*/  @!P5 SYNCS.PHASECHK.TRANS64 P5, [R70+URZ+0x38890], R77 ;  /* 0x0388904d4600d5a7 */ /* 0x000e6400080a007f */
[----:B-1----:R-:W-:Y:S05]  /*22740*/  @!P5 BRA `(.L_x_2701) ;  /* 0xfffffffc00f0d947 */ /* 0x002fea000383ffff */
[----:B------:R-:W-:Y:S05]  /*22750*/  BRA `(.L_x_2996) ;  /* 0xfffffe0c00007947 */ /* 0x000fea000383ffff */
.L_x_2706:
[----:B0-----:R0:W1:Y:S02]  /*22760*/  SYNCS.PHASECHK.TRANS64.TRYWAIT P5, [R70+URZ+0x38890], R77 ;  /* 0x0388904d460075a7 */ /* 0x00106400080a017f */
[----:B-1----:R-:W-:Y:S05]  /*22770*/  @!P5 NANOSLEEP.SYNCS 0x989680 ;  /* 0x009896800000d95d */ /* 0x002fea0003900000 */
[----:B------:R-:W1:Y:S02]  /*22780*/  @!P5 SYNCS.PHASECHK.TRANS64 P5, [R70+URZ+0x38890], R77 ;  /* 0x0388904d4600d5a7 */ /* 0x000e6400080a007f */
[----:B-1----:R-:W-:Y:S05]  /*22790*/  @!P5 BRA `(.L_x_2706) ;  /* 0xfffffffc00f0d947 */ /* 0x002fea000383ffff */
[----:B------:R-:W-:Y:S05]  /*227a0*/  BRA `(.L_x_2997) ;  /* 0xfffffe1400107947 */ /* 0x000fea000383ffff */
.L_x_2710:
[----:B--2---:R2:W4:Y:S02]  /*227b0*/  SYNCS.PHASECHK.TRANS64.TRYWAIT P5, [R70+URZ+0x388b0], R77 ;  /* 0x0388b04d460075a7 */ /* 0x00452400080a017f */
[----:B----4-:R-:W-:Y:S05]  /*227c0*/  @!P5 NANOSLEEP.SYNCS 0x989680 ;  /* 0x009896800000d95d */ /* 0x010fea0003900000 */
[----:B------:R-:W4:Y:S02]  /*227d0*/  @!P5 SYNCS.PHASECHK.TRANS64 P5, [R70+URZ+0x388b0], R77 ;  /* 0x0388b04d4600d5a7 */ /* 0x000f2400080a007f */
[----:B----4-:R-:W-:Y:S05]  /*227e0*/  @!P5 BRA `(.L_x_2710) ;  /* 0xfffffffc00f0d947 */ /* 0x010fea000383ffff */
[----:B------:R-:W-:Y:S05]  /*227f0*/  BRA `(.L_x_2998) ;  /* 0xfffffe14008c7947 */ /* 0x000fea000383ffff */
.L_x_2753:
[----:B------:R-:W-:Y:S01]  /*22800*/  BSSY B1, `(.L_x_2999) ;  /* 0x0000008000017945 */ /* 0x000fe20003800000 */
[----:B------:R-:W-:Y:S01]  /*22810*/  MOV R13, R4 ;  /* 0x00000004000d7202 */ /* 0x000fe20000000f00 */
[----:B------:R-:W-:Y:S02]  /*22820*/  IMAD.MOV.U32 R12, RZ, RZ, RZ ;  /* 0x000000ffff0c7224 */ /* 0x000fe400078e00ff */
[----:B------:R-:W-:Y:S02]  /*22830*/  IMAD.MOV.U32 R11, RZ, RZ, 0x1c1f ;  /* 0x00001c1fff0b7424 */ /* 0x000fe400078e00ff */
[----:B------:R-:W-:-:S07]  /*22840*/  IMAD.MOV.U32 R15, RZ, RZ, -0x1 ;  /* 0xffffffffff0f7424 */ /* 0x000fce00078e00ff */
[----:B-----5:R-:W-:Y:S05]  /*22850*/  WARPSYNC.COLLECTIVE R15, `(.L_x_3000) ;  /* 0x000000000f087348 */ /* 0x020fea0003c00000 */
[----:B------:R0:W1:Y:S02]  /*22860*/  SHFL.IDX P6, R14, R13, R12, R11 ;  /* 0x0000000c0d0e7389 */ /* 0x00006400000c000b */
[----:B01---5:R-:W-:Y:S01]  /*22870*/  ENDCOLLECTIVE ;  /* 0x000000000000791b */ /* 0x023fe20003800000 */
.L_x_3000:
[----:B------:R-:W-:Y:S05]  /*22880*/  BSYNC B1 ;  /* 0x0000000000017941 */ /* 0x000fea0003800000 */
.L_x_2999:
[----:B------:R-:W-:Y:S05]  /*22890*/  BRA `(.L_x_3001) ;  /* 0xfffffe5000a87947 */ /* 0x000fea000383ffff */
.L_x_2754:
        /* <DEDUP_REMOVED lines=8> */
.L_x_3003:
[----:B------:R-:W-:Y:S05]  /*22920*/  BSYNC B1 ;  /* 0x0000000000017941 */ /* 0x000fea0003800000 */
.L_x_3002:
[----:B------:R-:W-:Y:S05]  /*22930*/  BRA `(.L_x_3004) ;  /* 0xfffffe5000887947 */ /* 0x000fea000383ffff */
.L_x_2755:
        /* <DEDUP_REMOVED lines=8> */
.L_x_3006:
[----:B------:R-:W-:Y:S05]  /*229c0*/  BSYNC B1 ;  /* 0x0000000000017941 */ /* 0x000fea0003800000 */
.L_x_3005:
[----:B------:R-:W-:Y:S05]  /*229d0*/  BRA `(.L_x_3007) ;  /* 0xfffffe5000687947 */ /* 0x000fea000383ffff */
.L_x_2756:
        /* <DEDUP_REMOVED lines=8> */
.L_x_3009:
[----:B------:R-:W-:Y:S05]  /*22a60*/  BSYNC B1 ;  /* 0x0000000000017941 */ /* 0x000fea0003800000 */
.L_x_3008:
[----:B------:R-:W-:Y:S05]  /*22a70*/  BRA `(.L_x_3010) ;  /* 0xfffffe5000487947 */ /* 0x000fea000383ffff */
.L_x_2757:
        /* <DEDUP_REMOVED lines=8> */
.L_x_3012:
[----:B------:R-:W-:Y:S05]  /*22b00*/  BSYNC B1 ;  /* 0x0000000000017941 */ /* 0x000fea0003800000 */
.L_x_3011:
[----:B------:R-:W-:Y:S05]  /*22b10*/  BRA `(.L_x_3013) ;  /* 0xfffffe5000287947 */ /* 0x000fea000383ffff */
.L_x_2758:
        /* <DEDUP_REMOVED lines=8> */
.L_x_3015:
[----:B------:R-:W-:Y:S05]  /*22ba0*/  BSYNC B1 ;  /* 0x0000000000017941 */ /* 0x000fea0003800000 */
.L_x_3014:
[----:B------:R-:W-:Y:S05]  /*22bb0*/  BRA `(.L_x_3016) ;  /* 0xfffffe5000087947 */ /* 0x000fea000383ffff */
.L_x_2759:
[----:B------:R-:W-:Y:S01]  /*22bc0*/  BSSY B1, `(.L_x_3017) ;  /* 0x0000008000017945 */ /* 0x000fe20003800000 */
[----:B------:R-:W-:Y:S01]  /*22bd0*/  MOV R13, R2 ;  /* 0x00000002000d7202 */ /* 0x000fe20000000f00 */
[----:B------:R-:W-:Y:S02]  /*22be0*/  IMAD.MOV.U32 R12, RZ, RZ, 0x1 ;  /* 0x00000001ff0c7424 */ /* 0x000fe400078e00ff */
[----:B------:R-:W-:Y:S02]  /*22bf0*/  IMAD.MOV.U32 R11, RZ, RZ, 0x1c1f ;  /* 0x00001c1fff0b7424 */ /* 0x000fe400078e00ff */
[----:B------:R-:W-:-:S07]  /*22c00*/  IMAD.MOV.U32 R15, RZ, RZ, -0x1 ;  /* 0xffffffffff0f7424 */ /* 0x000fce00078e00ff */
[----:B-----5:R-:W-:Y:S05]  /*22c10*/  WARPSYNC.COLLECTIVE R15, `(.L_x_3018) ;  /* 0x000000000f087348 */ /* 0x020fea0003c00000 */
[----:B------:R0:W1:Y:S02]  /*22c20*/  SHFL.IDX P6, R14, R13, R12, R11 ;  /* 0x0000000c0d0e7389 */ /* 0x00006400000c000b */
[----:B01---5:R-:W-:Y:S01]  /*22c30*/  ENDCOLLECTIVE ;  /* 0x000000000000791b */ /* 0x023fe20003800000 */
.L_x_3018:
[----:B------:R-:W-:Y:S05]  /*22c40*/  BSYNC B1 ;  /* 0x0000000000017941 */ /* 0x000fea0003800000 */
.L_x_3017:
[----:B------:R-:W-:Y:S05]  /*22c50*/  BRA `(.L_x_3019) ;  /* 0xfffffe4c00e87947 */ /* 0x000fea000383ffff */
.L_x_2760:
        /* <DEDUP_REMOVED lines=8> */
.L_x_3021:
[----:B------:R-:W-:Y:S05]  /*22ce0*/  BSYNC B1 ;  /* 0x0000000000017941 */ /* 0x000fea0003800000 */
.L_x_3020:
[----:B------:R-:W-:Y:S05]  /*22cf0*/  BRA `(.L_x_3022) ;  /* 0xfffffe4c00c87947 */ /* 0x000fea000383ffff */
.L_x_2762:
[----:B0-----:R0:W1:Y:S02]  /*22d00*/  SYNCS.PHASECHK.TRANS64.TRYWAIT P2, [R18+URZ+0x38800], R5 ;  /* 0x03880005120075a7 */ /* 0x001064000804017f */
[----:B-1----:R-:W-:Y:S05]  /*22d10*/  @!P2 NANOSLEEP.SYNCS 0x989680 ;  /* 0x009896800000a95d */ /* 0x002fea0003900000 */
[----:B------:R-:W1:Y:S02]  /*22d20*/  @!P2 SYNCS.PHASECHK.TRANS64 P2, [R18+URZ+0x38800], R5 ;  /* 0x038800051200a5a7 */ /* 0x000e64000804007f */
[----:B-1----:R-:W-:Y:S05]  /*22d30*/  @!P2 BRA `(.L_x_2762) ;  /* 0xfffffffc00f0a947 */ /* 0x002fea000383ffff */
[----:B------:R-:W-:Y:S05]  /*22d40*/  BRA `(.L_x_3023) ;  /* 0xfffffe5000407947 */ /* 0x000fea000383ffff */
.L_x_2770:
        /* <DEDUP_REMOVED lines=8> */
.L_x_3025:
[----:B------:R-:W-:Y:S05]  /*22dd0*/  BSYNC B1 ;  /* 0x0000000000017941 */ /* 0x000fea0003800000 */
.L_x_3024:
[----:B------:R-:W-:Y:S05]  /*22de0*/  BRA `(.L_x_3026) ;  /* 0xfffffe6000147947 */ /* 0x000fea000383ffff */
.L_x_2771:
        /* <DEDUP_REMOVED lines=8> */
.L_x_3028:
[----:B------:R-:W-:Y:S05]  /*22e70*/  BSYNC B1 ;  /* 0x0000000000017941 */ /* 0x000fea0003800000 */
.L_x_3027:
[----:B------:R-:W-:Y:S05]  /*22e80*/  BRA `(.L_x_3029) ;  /* 0xfffffe5c00f47947 */ /* 0x000fea000383ffff */
.L_x_2772:
        /* <DEDUP_REMOVED lines=8> */
.L_x_3031:
[----:B------:R-:W-:Y:S05]  /*22f10*/  BSYNC B1 ;  /* 0x0000000000017941 */ /* 0x000fea0003800000 */
.L_x_3030:
[----:B------:R-:W-:Y:S05]  /*22f20*/  BRA `(.L_x_3032) ;  /* 0xfffffe5c00d47947 */ /* 0x000fea000383ffff */
.L_x_2773:
        /* <DEDUP_REMOVED lines=8> */
.L_x_3034:
[----:B------:R-:W-:Y:S05]  /*22fb0*/  BSYNC B1 ;  /* 0x0000000000017941 */ /* 0x000fea0003800000 */
.L_x_3033:
[----:B------:R-:W-:Y:S05]  /*22fc0*/  BRA `(.L_x_3035) ;  /* 0xfffffe5c00b47947 */ /* 0x000fea000383ffff */
.L_x_2774:
        /* <DEDUP_REMOVED lines=8> */
.L_x_3037:
[----:B------:R-:W-:Y:S05]  /*23050*/  BSYNC B1 ;  /* 0x0000000000017941 */ /* 0x000fea0003800000 */
.L_x_3036:
[----:B------:R-:W-:Y:S05]  /*23060*/  BRA `(.L_x_3038) ;  /* 0xfffffe5c00947947 */ /* 0x000fea000383ffff */
.L_x_2775:
        /* <DEDUP_REMOVED lines=8> */
.L_x_3040:
[----:B------:R-:W-:Y:S05]  /*230f0*/  BSYNC B1 ;  /* 0x0000000000017941 */ /* 0x000fea0003800000 */
.L_x_3039:
[----:B------:R-:W-:Y:S05]  /*23100*/  BRA `(.L_x_3041) ;  /* 0xfffffe5c00787947 */ /* 0x000fea000383ffff */
.L_x_2776:
        /* <DEDUP_REMOVED lines=8> */
.L_x_3043:
[----:B------:R-:W-:Y:S05]  /*23190*/  BSYNC B1 ;  /* 0x0000000000017941 */ /* 0x000fea0003800000 */
.L_x_3042:
[----:B------:R-:W-:Y:S05]  /*231a0*/  BRA `(.L_x_3044) ;  /* 0xfffffe5c005c7947 */ /* 0x000fea000383ffff */
.L_x_2777:
        /* <DEDUP_REMOVED lines=8> */
.L_x_3046:
[----:B------:R-:W-:Y:S05]  /*23230*/  BSYNC B1 ;  /* 0x0000000000017941 */ /* 0x000fea0003800000 */
.L_x_3045:
[----:B------:R-:W-:Y:S05]  /*23240*/  BRA `(.L_x_3047) ;  /* 0xfffffe5c00407947 */ /* 0x000fea000383ffff */
.L_x_2779:
[----:B0-----:R0:W1:Y:S02]  /*23250*/  SYNCS.PHASECHK.TRANS64.TRYWAIT P2, [R18+URZ+0x38800], R3 ;  /* 0x03880003120075a7 */ /* 0x001064000804017f */
[----:B-1----:R-:W-:Y:S05]  /*23260*/  @!P2 NANOSLEEP.SYNCS 0x989680 ;  /* 0x009896800000a95d */ /* 0x002fea0003900000 */
[----:B------:R-:W1:Y:S02]  /*23270*/  @!P2 SYNCS.PHASECHK.TRANS64 P2, [R18+URZ+0x38800], R3 ;  /* 0x038800031200a5a7 */ /* 0x000e64000804007f */
[----:B-1----:R-:W-:Y:S05]  /*23280*/  @!P2 BRA `(.L_x_2779) ;  /* 0xfffffffc00f0a947 */ /* 0x002fea000383ffff */
[----:B------:R-:W-:Y:S05]  /*23290*/  BRA `(.L_x_3048) ;  /* 0xfffffe5c009c7947 */ /* 0x000fea000383ffff */
.L_x_2785:
[----:B--2---:R2:W3:Y:S02]  /*232a0*/  SYNCS.PHASECHK.TRANS64.TRYWAIT P1, [R20+URZ+0x38830], R7 ;  /* 0x03883007140075a7 */ /* 0x0044e4000802017f */
[----:B---3--:R-:W-:Y:S05]  /*232b0*/  @!P1 NANOSLEEP.SYNCS 0x989680 ;  /* 0x009896800000995d */ /* 0x008fea0003900000 */
[----:B------:R-:W3:Y:S02]  /*232c0*/  @!P1 SYNCS.PHASECHK.TRANS64 P1, [R20+URZ+0x38830], R7 ;  /* 0x03883007140095a7 */ /* 0x000ee4000802007f */
[----:B---3--:R-:W-:Y:S05]  /*232d0*/  @!P1 BRA `(.L_x_2785) ;  /* 0xfffffffc00f09947 */ /* 0x008fea000383ffff */
[----:B------:R-:W-:Y:S05]  /*232e0*/  BRA `(.L_x_2784) ;  /* 0xfffffe6800f07947 */ /* 0x000fea000383ffff */
.L_x_2787:
[----:B0-----:R0:W3:Y:S02]  /*232f0*/  SYNCS.PHASECHK.TRANS64.TRYWAIT P1, [R18+URZ+0x38810], R3 ;  /* 0x03881003120075a7 */ /* 0x0010e4000802017f */
[----:B---3--:R-:W-:Y:S05]  /*23300*/  @!P1 NANOSLEEP.SYNCS 0x989680 ;  /* 0x009896800000995d */ /* 0x008fea0003900000 */
[----:B------:R-:W3:Y:S02]  /*23310*/  @!P1 SYNCS.PHASECHK.TRANS64 P1, [R18+URZ+0x38810], R3 ;  /* 0x03881003120095a7 */ /* 0x000ee4000802007f */
[----:B---3--:R-:W-:Y:S05]  /*23320*/  @!P1 BRA `(.L_x_2787) ;  /* 0xfffffffc00f09947 */ /* 0x008fea000383ffff */
[----:B------:R-:W-:Y:S05]  /*23330*/  BRA `(.L_x_3049) ;  /* 0xfffffe6c00a07947 */ /* 0x000fea000383ffff */
.L_x_2791:
[----:B----4-:R4:W0:Y:S02]  /*23340*/  SYNCS.PHASECHK.TRANS64.TRYWAIT P2, [R20+URZ+0x38850], R7 ;  /* 0x03885007140075a7 */ /* 0x010824000804017f */
[----:B0-----:R-:W-:Y:S05]  /*23350*/  @!P2 NANOSLEEP.SYNCS 0x989680 ;  /* 0x009896800000a95d */ /* 0x001fea0003900000 */
[----:B------:R-:W0:Y:S02]  /*23360*/  @!P2 SYNCS.PHASECHK.TRANS64 P2, [R20+URZ+0x38850], R7 ;  /* 0x038850071400a5a7 */ /* 0x000e24000804007f */
[----:B0-----:R-:W-:Y:S05]  /*23370*/  @!P2 BRA `(.L_x_2791) ;  /* 0xfffffffc00f0a947 */ /* 0x001fea000383ffff */
[----:B------:R-:W-:Y:S05]  /*23380*/  BRA `(.L_x_2790) ;  /* 0xfffffe6c00c47947 */ /* 0x000fea000383ffff */
.L_x_2811:
[----:B-1----:R1:W2:Y:S02]  /*23390*/  SYNCS.PHASECHK.TRANS64.TRYWAIT P2, [R199+URZ+0x38830], R188 ;  /* 0x038830bcc70075a7 */ /* 0x0022a4000804017f */
[----:B--2---:R-:W-:Y:S05]  /*233a0*/  @!P2 NANOSLEEP.SYNCS 0x989680 ;  /* 0x009896800000a95d */ /* 0x004fea0003900000 */
[----:B------:R-:W2:Y:S02]  /*233b0*/  @!P2 SYNCS.PHASECHK.TRANS64 P2, [R199+URZ+0x38830], R188 ;  /* 0x038830bcc700a5a7 */ /* 0x000ea4000804007f */
[----:B--2---:R-:W-:Y:S05]  /*233c0*/  @!P2 BRA `(.L_x_2811) ;  /* 0xfffffffc00f0a947 */ /* 0x004fea000383ffff */
[----:B------:R-:W-:Y:S05]  /*233d0*/  BRA `(.L_x_2810) ;  /* 0xfffffea400587947 */ /* 0x000fea000383ffff */
.L_x_2816:
[----:B---3--:R3:W4:Y:S02]  /*233e0*/  SYNCS.PHASECHK.TRANS64.TRYWAIT P2, [R199+URZ+0x38850], R188 ;  /* 0x038850bcc70075a7 */ /* 0x008724000804017f */
[----:B----4-:R-:W-:Y:S05]  /*233f0*/  @!P2 NANOSLEEP.SYNCS 0x989680 ;  /* 0x009896800000a95d */ /* 0x010fea0003900000 */
[----:B------:R-:W4:Y:S02]  /*23400*/  @!P2 SYNCS.PHASECHK.TRANS64 P2, [R199+URZ+0x38850], R188 ;  /* 0x038850bcc700a5a7 */ /* 0x000f24000804007f */
[----:B----4-:R-:W-:Y:S05]  /*23410*/  @!P2 BRA `(.L_x_2816) ;  /* 0xfffffffc00f0a947 */ /* 0x010fea000383ffff */
[----:B------:R-:W-:Y:S05]  /*23420*/  BRA `(.L_x_2815) ;  /* 0xfffffea400f47947 */ /* 0x000fea000383ffff */
.L_x_2837:
[----:B-1----:R1:W2:Y:S02]  /*23430*/  SYNCS.PHASECHK.TRANS64.TRYWAIT P3, [R188+URZ+0x38830], R203 ;  /* 0x038830cbbc0075a7 */ /* 0x0022a4000806017f */
[----:B--2---:R-:W-:Y:S05]  /*23440*/  @!P3 NANOSLEEP.SYNCS 0x989680 ;  /* 0x009896800000b95d */ /* 0x004fea0003900000 */
[----:B------:R-:W2:Y:S02]  /*23450*/  @!P3 SYNCS.PHASECHK.TRANS64 P3, [R188+URZ+0x38830], R203 ;  /* 0x038830cbbc00b5a7 */ /* 0x000ea4000806007f */
[----:B--2---:R-:W-:Y:S05]  /*23460*/  @!P3 BRA `(.L_x_2837) ;  /* 0xfffffffc00f0b947 */ /* 0x004fea000383ffff */
[----:B------:R-:W-:Y:S05]  /*23470*/  BRA `(.L_x_2836) ;  /* 0xfffffee4000c7947 */ /* 0x000fea000383ffff */
.L_x_2842:
[----:B---3--:R3:W4:Y:S02]  /*23480*/  SYNCS.PHASECHK.TRANS64.TRYWAIT P3, [R188+URZ+0x38850], R203 ;  /* 0x038850cbbc0075a7 */ /* 0x008724000806017f */
[----:B----4-:R-:W-:Y:S05]  /*23490*/  @!P3 NANOSLEEP.SYNCS 0x989680 ;  /* 0x009896800000b95d */ /* 0x010fea0003900000 */
[----:B------:R-:W4:Y:S02]  /*234a0*/  @!P3 SYNCS.PHASECHK.TRANS64 P3, [R188+URZ+0x38850], R203 ;  /* 0x038850cbbc00b5a7 */ /* 0x000f24000806007f */
[----:B----4-:R-:W-:Y:S05]  /*234b0*/  @!P3 BRA `(.L_x_2842) ;  /* 0xfffffffc00f0b947 */ /* 0x010fea000383ffff */
[----:B------:R-:W-:Y:S05]  /*234c0*/  BRA `(.L_x_2841) ;  /* 0xfffffee400a87947 */ /* 0x000fea000383ffff */
.L_x_2850:
[----:B-1----:R1:W2:Y:S02]  /*234d0*/  SYNCS.PHASECHK.TRANS64.TRYWAIT P2, [R189+URZ+0x38830], R204 ;  /* 0x038830ccbd0075a7 */ /* 0x0022a4000804017f */
[----:B--2---:R-:W-:Y:S05]  /*234e0*/  @!P2 NANOSLEEP.SYNCS 0x989680 ;  /* 0x009896800000a95d */ /* 0x004fea0003900000 */
[----:B------:R-:W2:Y:S02]  /*234f0*/  @!P2 SYNCS.PHASECHK.TRANS64 P2, [R189+URZ+0x38830], R204 ;  /* 0x038830ccbd00a5a7 */ /* 0x000ea4000804007f */
[----:B--2---:R-:W-:Y:S05]  /*23500*/  @!P2 BRA `(.L_x_2850) ;  /* 0xfffffffc00f0a947 */ /* 0x004fea000383ffff */
[----:B------:R-:W-:Y:S05]  /*23510*/  BRA `(.L_x_2849) ;  /* 0xffffff1400987947 */ /* 0x000fea000383ffff */
.L_x_2855:
[----:B---3--:R3:W4:Y:S02]  /*23520*/  SYNCS.PHASECHK.TRANS64.TRYWAIT P2, [R189+URZ+0x38850], R204 ;  /* 0x038850ccbd0075a7 */ /* 0x008724000804017f */
[----:B----4-:R-:W-:Y:S05]  /*23530*/  @!P2 NANOSLEEP.SYNCS 0x989680 ;  /* 0x009896800000a95d */ /* 0x010fea0003900000 */
[----:B------:R-:W4:Y:S02]  /*23540*/  @!P2 SYNCS.PHASECHK.TRANS64 P2, [R189+URZ+0x38850], R204 ;  /* 0x038850ccbd00a5a7 */ /* 0x000f24000804007f */
[----:B----4-:R-:W-:Y:S05]  /*23550*/  @!P2 BRA `(.L_x_2855) ;  /* 0xfffffffc00f0a947 */ /* 0x010fea000383ffff */
[----:B------:R-:W-:Y:S05]  /*23560*/  BRA `(.L_x_2854) ;  /* 0xffffff1800347947 */ /* 0x000fea000383ffff */
.L_x_2899:
[----:B------:R-:W1:Y:S01]  /*23570*/  S2R R11, SR_TID.X ;  /* 0x00000000000b7919 */ /* 0x000e620000002100 */
[----:B------:R-:W-:Y:S01]  /*23580*/  BSSY B1, `(.L_x_3050) ;  /* 0x000000a000017945 */ /* 0x000fe20003800000 */
[----:B------:R-:W-:Y:S02]  /*23590*/  IMAD.MOV.U32 R12, RZ, RZ, RZ ;  /* 0x000000ffff0c7224 */ /* 0x000fe400078e00ff */
        /* <DEDUP_REMOVED lines=8> */
.L_x_3051:
[----:B------:R-:W-:Y:S05]  /*23620*/  BSYNC B1 ;  /* 0x0000000000017941 */ /* 0x000fea0003800000 */
.L_x_3050:
[----:B------:R-:W-:Y:S05]  /*23630*/  BRA `(.L_x_3052) ;  /* 0xffffff9800607947 */ /* 0x000fea000383ffff */
.L_x_2900:
[----:B------:R-:W-:Y:S01]  /*23640*/  BSSY B1, `(.L_x_3053) ;  /* 0x0000006000017945 */ /* 0x000fe20003800000 */
[----:B------:R-:W-:-:S07]  /*23650*/  IMAD.MOV.U32 R15, RZ, RZ, -0x1 ;  /* 0xffffffffff0f7424 */ /* 0x000fce00078e00ff */
[----:B0-----:R-:W-:Y:S05]  /*23660*/  WARPSYNC.COLLECTIVE R15, `(.L_x_3054) ;  /* 0x000000000f0c7348 */ /* 0x001fea0003c00000 */
[----:B------:R-:W-:Y:S02]  /*23670*/  ELECT P6, UR62, PT ;  /* 0x00000000003e782f */ /* 0x000fe400038c0000 */
[----:B------:R-:W-:Y:S01]  /*23680*/  MOV R14, UR62 ;  /* 0x0000003e000e7c02 */ /* 0x000fe20008000f00 */
[----:B0-----:R-:W-:Y:S10]  /*23690*/  ENDCOLLECTIVE ;  /* 0x000000000000791b */ /* 0x001ff40003800000 */
.L_x_3054:
[----:B------:R-:W-:Y:S05]  /*236a0*/  BSYNC B1 ;  /* 0x0000000000017941 */ /* 0x000fea0003800000 */
.L_x_3053:
[----:B------:R-:W-:Y:S05]  /*236b0*/  BRA `(.L_x_3055) ;  /* 0xffffff98004c7947 */ /* 0x000fea000383ffff */
.L_x_2901:
[----:B-1----:R1:W2:Y:S02]  /*236c0*/  SYNCS.PHASECHK.TRANS64.TRYWAIT P0, [R7+URZ+0x38820], R8 ;  /* 0x03882008070075a7 */ /* 0x0022a4000800017f */
[----:B--2---:R-:W-:Y:S05]  /*236d0*/  @!P0 NANOSLEEP.SYNCS 0x989680 ;  /* 0x009896800000895d */ /* 0x004fea0003900000 */
[----:B------:R-:W2:Y:S02]  /*236e0*/  @!P0 SYNCS.PHASECHK.TRANS64 P0, [R7+URZ+0x38820], R8 ;  /* 0x03882008070085a7 */ /* 0x000ea4000800007f */
[----:B--2---:R-:W-:Y:S05]  /*236f0*/  @!P0 BRA `(.L_x_2901) ;  /* 0xfffffffc00f08947 */ /* 0x004fea000383ffff */
[----:B------:R-:W-:Y:S05]  /*23700*/  BRA `(.L_x_3056) ;  /* 0xffffff98006c7947 */ /* 0x000fea000383ffff */
.L_x_2904:
[----:B-1----:R1:W2:Y:S02]  /*23710*/  SYNCS.PHASECHK.TRANS64.TRYWAIT P0, [R8+URZ+0x388a0], R9 ;  /* 0x0388a009080075a7 */ /* 0x0022a4000800017f */
[----:B--2---:R-:W-:Y:S05]  /*23720*/  @!P0 NANOSLEEP.SYNCS 0x989680 ;  /* 0x009896800000895d */ /* 0x004fea0003900000 */
[----:B------:R-:W2:Y:S02]  /*23730*/  @!P0 SYNCS.PHASECHK.TRANS64 P0, [R8+URZ+0x388a0], R9 ;  /* 0x0388a009080085a7 */ /* 0x000ea4000800007f */
[----:B--2---:R-:W-:Y:S05]  /*23740*/  @!P0 BRA `(.L_x_2904) ;  /* 0xfffffffc00f08947 */ /* 0x004fea000383ffff */
[----:B------:R-:W-:Y:S05]  /*23750*/  BRA `(.L_x_3057) ;  /* 0xffffff9800787947 */ /* 0x000fea000383ffff */
.L_x_2906:
[----:B--2---:R2:W3:Y:S02]  /*23760*/  SYNCS.PHASECHK.TRANS64.TRYWAIT P0, [R8+URZ+0x388c0], R9 ;  /* 0x0388c009080075a7 */ /* 0x0044e4000800017f */
[----:B---3--:R-:W-:Y:S05]  /*23770*/  @!P0 NANOSLEEP.SYNCS 0x989680 ;  /* 0x009896800000895d */ /* 0x008fea0003900000 */
[----:B------:R-:W3:Y:S02]  /*23780*/  @!P0 SYNCS.PHASECHK.TRANS64 P0, [R8+URZ+0x388c0], R9 ;  /* 0x0388c009080085a7 */ /* 0x000ee4000800007f */
[----:B---3--:R-:W-:Y:S05]  /*23790*/  @!P0 BRA `(.L_x_2906) ;  /* 0xfffffffc00f08947 */ /* 0x008fea000383ffff */
[----:B------:R-:W-:Y:S05]  /*237a0*/  BRA `(.L_x_3058) ;  /* 0xffffff9800e07947 */ /* 0x000fea000383ffff */
.L_x_2910:
[----:B-1----:R1:W2:Y:S02]  /*237b0*/  SYNCS.PHASECHK.TRANS64.TRYWAIT P0, [R9+URZ+0x388a0], R10 ;  /* 0x0388a00a090075a7 */ /* 0x0022a4000800017f */
[----:B--2---:R-:W-:Y:S05]  /*237c0*/  @!P0 NANOSLEEP.SYNCS 0x989680 ;  /* 0x009896800000895d */ /* 0x004fea0003900000 */
[----:B------:R-:W2:Y:S02]  /*237d0*/  @!P0 SYNCS.PHASECHK.TRANS64 P0, [R9+URZ+0x388a0], R10 ;  /* 0x0388a00a090085a7 */ /* 0x000ea4000800007f */
[----:B--2---:R-:W-:Y:S05]  /*237e0*/  @!P0 BRA `(.L_x_2910) ;  /* 0xfffffffc00f08947 */ /* 0x004fea000383ffff */
[----:B------:R-:W-:Y:S05]  /*237f0*/  BRA `(.L_x_3059) ;  /* 0xffffffa000247947 */ /* 0x000fea000383ffff */
.L_x_2912:
[----:B--2---:R2:W3:Y:S02]  /*23800*/  SYNCS.PHASECHK.TRANS64.TRYWAIT P1, [R9+URZ+0x388c0], R10 ;  /* 0x0388c00a090075a7 */ /* 0x0044e4000802017f */
[----:B---3--:R-:W-:Y:S05]  /*23810*/  @!P1 NANOSLEEP.SYNCS 0x989680 ;  /* 0x009896800000995d */ /* 0x008fea0003900000 */
[----:B------:R-:W3:Y:S02]  /*23820*/  @!P1 SYNCS.PHASECHK.TRANS64 P1, [R9+URZ+0x388c0], R10 ;  /* 0x0388c00a090095a7 */ /* 0x000ee4000802007f */
[----:B---3--:R-:W-:Y:S05]  /*23830*/  @!P1 BRA `(.L_x_2912) ;  /* 0xfffffffc00f09947 */ /* 0x008fea000383ffff */
[----:B------:R-:W-:Y:S05]  /*23840*/  BRA `(.L_x_3060) ;  /* 0xffffffa000847947 */ /* 0x000fea000383ffff */
.L_x_2930:
[----:B------:R-:W0:Y:S01]  /*23850*/  S2R R5, SR_TID.X ;  /* 0x0000000000057919 */ /* 0x000e220000002100 */
[----:B------:R-:W-:Y:S01]  /*23860*/  BSSY B0, `(.L_x_3061) ;  /* 0x000000a000007945 */ /* 0x000fe20003800000 */
[----:B------:R-:W-:Y:S01]  /*23870*/  IMAD.MOV.U32 R12, RZ, RZ, RZ ;  /* 0x000000ffff0c7224 */ /* 0x000fe200078e00ff */
[----:B------:R-:W-:Y:S01]  /*23880*/  MOV R15, 0xffffffff ;  /* 0xffffffff000f7802 */ /* 0x000fe20000000f00 */
[----:B-1----:R-:W-:Y:S01]  /*23890*/  IMAD.MOV.U32 R11, RZ, RZ, 0x1f ;  /* 0x0000001fff0b7424 */ /* 0x002fe200078e00ff */
[----:B0-----:R-:W-:-:S04]  /*238a0*/  SHF.R.U32.HI R5, RZ, 0x5, R5 ;  /* 0x00000005ff057819 */ /* 0x001fc80000011605 */
[----:B------:R-:W-:-:S05]  /*238b0*/  LOP3.LUT R5, R5, 0x3, RZ, 0xc0, !PT ;  /* 0x0000000305057812 */ /* 0x000fca00078ec0ff */
[----:B------:R-:W-:-:S07]  /*238c0*/  IMAD.MOV.U32 R13, RZ, RZ, R5 ;  /* 0x000000ffff0d7224 */ /* 0x000fce00078e0005 */
[----:B------:R-:W-:Y:S05]  /*238d0*/  WARPSYNC.COLLECTIVE R15, `(.L_x_3062) ;  /* 0x000000000f087348 */ /* 0x000fea0003c00000 */
[----:B------:R0:W1:Y:S02]  /*238e0*/  SHFL.IDX P6, R14, R13, R12, R11 ;  /* 0x0000000c0d0e7389 */ /* 0x00006400000c000b */
[----:B01----:R-:W-:Y:S01]  /*238f0*/  ENDCOLLECTIVE ;  /* 0x000000000000791b */ /* 0x003fe20003800000 */
.L_x_3062:
[----:B------:R-:W-:Y:S05]  /*23900*/  BSYNC B0 ;  /* 0x0000000000007941 */ /* 0x000fea0003800000 */
.L_x_3061:
[----:B------:R-:W-:Y:S05]  /*23910*/  BRA `(.L_x_3063) ;  /* 0xffffffb0005c7947 */ /* 0x000fea000383ffff */
.L_x_2931:
[----:B------:R-:W-:Y:S01]  /*23920*/  BSSY B0, `(.L_x_3064) ;  /* 0x0000006000007945 */ /* 0x000fe20003800000 */
[----:B------:R-:W-:-:S07]  /*23930*/  IMAD.MOV.U32 R15, RZ, RZ, -0x1 ;  /* 0xffffffffff0f7424 */ /* 0x000fce00078e00ff */
[----:B-1----:R-:W-:Y:S05]  /*23940*/  WARPSYNC.COLLECTIVE R15, `(.L_x_3065) ;  /* 0x000000000f0c7348 */ /* 0x002fea0003c00000 */
[----:B------:R-:W-:Y:S02]  /*23950*/  ELECT P6, UR62, PT ;  /* 0x00000000003e782f */ /* 0x000fe400038c0000 */
[----:B------:R-:W-:Y:S01]  /*23960*/  MOV R14, UR62 ;  /* 0x0000003e000e7c02 */ /* 0x000fe20008000f00 */
[----:B-1----:R-:W-:Y:S10]  /*23970*/  ENDCOLLECTIVE ;  /* 0x000000000000791b */ /* 0x002ff40003800000 */
.L_x_3065:
[----:B------:R-:W-:Y:S05]  /*23980*/  BSYNC B0 ;  /* 0x0000000000007941 */ /* 0x000fea0003800000 */
.L_x_3064:
[----:B------:R-:W-:Y:S05]  /*23990*/  BRA `(.L_x_3066) ;  /* 0xffffffb0004c7947 */ /* 0x000fea000383ffff */
.L_x_2934:
[----:B0-----:R0:W1:Y:S02]  /*239a0*/  SYNCS.PHASECHK.TRANS64.TRYWAIT P0, [R5+URZ+0x38840], R7 ;  /* 0x03884007050075a7 */ /* 0x001064000800017f */
[----:B-1----:R-:W-:Y:S05]  /*239b0*/  @!P0 NANOSLEEP.SYNCS 0x989680 ;  /* 0x009896800000895d */ /* 0x002fea0003900000 */
[----:B------:R-:W1:Y:S02]  /*239c0*/  @!P0 SYNCS.PHASECHK.TRANS64 P0, [R5+URZ+0x38840], R7 ;  /* 0x03884007050085a7 */ /* 0x000e64000800007f */
[----:B-1----:R-:W-:Y:S05]  /*239d0*/  @!P0 BRA `(.L_x_2934) ;  /* 0xfffffffc00f08947 */ /* 0x002fea000383ffff */
[----:B------:R-:W-:Y:S05]  /*239e0*/  BRA `(.L_x_3067) ;  /* 0xffffffb000b47947 */ /* 0x000fea000383ffff */
.L_x_2938:
        /* <DEDUP_REMOVED lines=8> */
.L_x_2941:
[----:B0-----:R0:W1:Y:S02]  /*23a70*/  SYNCS.PHASECHK.TRANS64.TRYWAIT P0, [R2+URZ+0x38860], R5 ;  /* 0x03886005020075a7 */ /* 0x001064000800017f */
[----:B-1----:R-:W-:Y:S05]  /*23a80*/  @!P0 NANOSLEEP.SYNCS 0x989680 ;  /* 0x009896800000895d */ /* 0x002fea0003900000 */
[----:B------:R-:W1:Y:S02]  /*23a90*/  @!P0 SYNCS.PHASECHK.TRANS64 P0, [R2+URZ+0x38860], R5 ;  /* 0x03886005020085a7 */ /* 0x000e64000800007f */
[----:B-1----:R-:W-:Y:S05]  /*23aa0*/  @!P0 BRA `(.L_x_2941) ;  /* 0xfffffffc00f08947 */ /* 0x002fea000383ffff */
[----:B------:R-:W-:Y:S05]  /*23ab0*/  BRA `(.L_x_3069) ;  /* 0xffffffb800b87947 */ /* 0x000fea000383ffff */
.L_x_2950:
[----:B--2---:R2:W3:Y:S02]  /*23ac0*/  SYNCS.PHASECHK.TRANS64.TRYWAIT P0, [R2+URZ+0x38840], R3 ;  /* 0x03884003020075a7 */ /* 0x0044e4000800017f */
[----:B---3--:R-:W-:Y:S05]  /*23ad0*/  @!P0 NANOSLEEP.SYNCS 0x989680 ;  /* 0x009896800000895d */ /* 0x008fea0003900000 */
[----:B------:R-:W3:Y:S02]  /*23ae0*/  @!P0 SYNCS.PHASECHK.TRANS64 P0, [R2+URZ+0x38840], R3 ;  /* 0x03884003020085a7 */ /* 0x000ee4000800007f */
[----:B---3--:R-:W-:Y:S05]  /*23af0*/  @!P0 BRA `(.L_x_2950) ;  /* 0xfffffffc00f08947 */ /* 0x008fea000383ffff */
[----:B------:R-:W-:Y:S05]  /*23b00*/  BRA `(.L_x_3070) ;  /* 0xffffffc0008c7947 */ /* 0x000fea000383ffff */
.L_x_2952:
[----:B0-----:R0:W3:Y:S02]  /*23b10*/  SYNCS.PHASECHK.TRANS64.TRYWAIT P0, [R2+URZ+0x38860], R3 ;  /* 0x03886003020075a7 */ /* 0x0010e4000800017f */
[----:B---3--:R-:W-:Y:S05]  /*23b20*/  @!P0 NANOSLEEP.SYNCS 0x989680 ;  /* 0x009896800000895d */ /* 0x008fea0003900000 */
[----:B------:R-:W3:Y:S02]  /*23b30*/  @!P0 SYNCS.PHASECHK.TRANS64 P0, [R2+URZ+0x38860], R3 ;  /* 0x03886003020085a7 */ /* 0x000ee4000800007f */
[----:B---3--:R-:W-:Y:S05]  /*23b40*/  @!P0 BRA `(.L_x_2952) ;  /* 0xfffffffc00f08947 */ /* 0x008fea000383ffff */
[----:B------:R-:W-:Y:S05]  /*23b50*/  BRA `(.L_x_3071) ;  /* 0xffffffc400007947 */ /* 0x000fea000383ffff */
.L_x_2957:
[----:B---3--:R3:W4:Y:S02]  /*23b60*/  SYNCS.PHASECHK.TRANS64.TRYWAIT P0, [R2+URZ+0x38840], R3 ;  /* 0x03884003020075a7 */ /* 0x008724000800017f */
[----:B----4-:R-:W-:Y:S05]  /*23b70*/  @!P0 NANOSLEEP.SYNCS 0x989680 ;  /* 0x009896800000895d */ /* 0x010fea0003900000 */
[----:B------:R-:W4:Y:S02]  /*23b80*/  @!P0 SYNCS.PHASECHK.TRANS64 P0, [R2+URZ+0x38840], R3 ;  /* 0x03884003020085a7 */ /* 0x000f24000800007f */
[----:B----4-:R-:W-:Y:S05]  /*23b90*/  @!P0 BRA `(.L_x_2957) ;  /* 0xfffffffc00f08947 */ /* 0x010fea000383ffff */
[----:B------:R-:W-:Y:S05]  /*23ba0*/  BRA `(.L_x_3072) ;  /* 0xffffffc800a07947 */ /* 0x000fea000383ffff */
.L_x_2959:
[----:B0-----:R0:W2:Y:S02]  /*23bb0*/  SYNCS.PHASECHK.TRANS64.TRYWAIT P1, [R2+URZ+0x38860], R3 ;  /* 0x03886003020075a7 */ /* 0x0010a4000802017f */
[----:B--2---:R-:W-:Y:S05]  /*23bc0*/  @!P1 NANOSLEEP.SYNCS 0x989680 ;  /* 0x009896800000995d */ /* 0x004fea0003900000 */
[----:B------:R-:W2:Y:S02]  /*23bd0*/  @!P1 SYNCS.PHASECHK.TRANS64 P1, [R2+URZ+0x38860], R3 ;  /* 0x03886003020095a7 */ /* 0x000ea4000802007f */
[----:B--2---:R-:W-:Y:S05]  /*23be0*/  @!P1 BRA `(.L_x_2959) ;  /* 0xfffffffc00f09947 */ /* 0x004fea000383ffff */
[----:B------:R-:W-:Y:S05]  /*23bf0*/  BRA `(.L_x_3073) ;  /* 0xffffffcc00107947 */ /* 0x000fea000383ffff */
.L_x_2964:
[----:B---3--:R3:W4:Y:S02]  /*23c00*/  SYNCS.PHASECHK.TRANS64.TRYWAIT P0, [R2+URZ+0x38840], R3 ;  /* 0x03884003020075a7 */ /* 0x008724000800017f */
[----:B----4-:R-:W-:Y:S05]  /*23c10*/  @!P0 NANOSLEEP.SYNCS 0x989680 ;  /* 0x009896800000895d */ /* 0x010fea0003900000 */
[----:B------:R-:W4:Y:S02]  /*23c20*/  @!P0 SYNCS.PHASECHK.TRANS64 P0, [R2+URZ+0x38840], R3 ;  /* 0x03884003020085a7 */ /* 0x000f24000800007f */
[----:B----4-:R-:W-:Y:S05]  /*23c30*/  @!P0 BRA `(.L_x_2964) ;  /* 0xfffffffc00f08947 */ /* 0x010fea000383ffff */
[----:B------:R-:W-:Y:S05]  /*23c40*/  BRA `(.L_x_3074) ;  /* 0xffffffd0008c7947 */ /* 0x000fea000383ffff */
.L_x_2966:
[----:B0-----:R0:W2:Y:S02]  /*23c50*/  SYNCS.PHASECHK.TRANS64.TRYWAIT P1, [R2+URZ+0x38860], R3 ;  /* 0x03886003020075a7 */ /* 0x0010a4000802017f */
[----:B--2---:R-:W-:Y:S05]  /*23c60*/  @!P1 NANOSLEEP.SYNCS 0x989680 ;  /* 0x009896800000995d */ /* 0x004fea0003900000 */
[----:B------:R-:W2:Y:S02]  /*23c70*/  @!P1 SYNCS.PHASECHK.TRANS64 P1, [R2+URZ+0x38860], R3 ;  /* 0x03886003020095a7 */ /* 0x000ea4000802007f */
[----:B--2---:R-:W-:Y:S05]  /*23c80*/  @!P1 BRA `(.L_x_2966) ;  /* 0xfffffffc00f09947 */ /* 0x004fea000383ffff */
[----:B------:R-:W-:Y:S05]  /*23c90*/  BRA `(.L_x_3075) ;  /* 0xffffffd400007947 */ /* 0x000fea000383ffff */
.L_x_2971:
[----:B------:R-:W-:Y:S01]  /*23ca0*/  BSSY B0, `(.L_x_3076) ;  /* 0x0000008000007945 */ /* 0x000fe20003800000 */
[----:B0-----:R-:W-:Y:S02]  /*23cb0*/  IMAD.MOV.U32 R13, RZ, RZ, R16 ;  /* 0x000000ffff0d7224 */ /* 0x001fe400078e0010 */
[----:B------:R-:W-:Y:S02]  /*23cc0*/  IMAD.MOV.U32 R12, RZ, RZ, RZ ;  /* 0x000000ffff0c7224 */ /* 0x000fe400078e00ff */
[----:B-1----:R-:W-:Y:S02]  /*23cd0*/  IMAD.MOV.U32 R11, RZ, RZ, 0x1f ;  /* 0x0000001fff0b7424 */ /* 0x002fe400078e00ff */
[----:B------:R-:W-:-:S07]  /*23ce0*/  IMAD.MOV.U32 R15, RZ, RZ, -0x1 ;  /* 0xffffffffff0f7424 */ /* 0x000fce00078e00ff */
[----:B--23--:R-:W-:Y:S05]  /*23cf0*/  WARPSYNC.COLLECTIVE R15, `(.L_x_3077) ;  /* 0x000000000f087348 */ /* 0x00cfea0003c00000 */
[----:B------:R0:W1:Y:S02]  /*23d00*/  SHFL.IDX P6, R14, R13, R12, R11 ;  /* 0x0000000c0d0e7389 */ /* 0x00006400000c000b */
[----:B0123--:R-:W-:Y:S01]  /*23d10*/  ENDCOLLECTIVE ;  /* 0x000000000000791b */ /* 0x00ffe20003800000 */
.L_x_3077:
[----:B------:R-:W-:Y:S05]  /*23d20*/  BSYNC B0 ;  /* 0x0000000000007941 */ /* 0x000fea0003800000 */
.L_x_3076:
        /* <DEDUP_REMOVED lines=8> */
.L_x_3078:
[----:B------:R-:W-:Y:S01]  /*23db0*/  IMAD.MOV.U32 R16, RZ, RZ, R14 ;  /* 0x000000ffff107224 */ /* 0x000fe200078e000e */
[----:B------:R-:W-:Y:S06]  /*23dc0*/  BRA `(.L_x_3079) ;  /* 0xffffffd800507947 */ /* 0x000fec000383ffff */
.L_x_2974:
[----:B------:R-:W-:Y:S01]  /*23dd0*/  BSSY B0, `(.L_x_3080) ;  /* 0x0000008000007945 */ /* 0x000fe20003800000 */
[----:B0----5:R-:W-:Y:S01]  /*23de0*/  MOV R13, R17 ;  /* 0x00000011000d7202 */ /* 0x021fe20000000f00 */
[----:B------:R-:W-:Y:S02]  /*23df0*/  IMAD.MOV.U32 R12, RZ, RZ, 0x1 ;  /* 0x00000001ff0c7424 */ /* 0x000fe400078e00ff */
[----:B-1----:R-:W-:Y:S02]  /*23e00*/  IMAD.MOV.U32 R11, RZ, RZ, RZ ;  /* 0x000000ffff0b7224 */ /* 0x002fe400078e00ff */
[----:B------:R-:W-:-:S07]  /*23e10*/  IMAD.MOV.U32 R15, RZ, RZ, -0x1 ;  /* 0xffffffffff0f7424 */ /* 0x000fce00078e00ff */
[----:B--234-:R-:W-:Y:S05]  /*23e20*/  WARPSYNC.COLLECTIVE R15, `(.L_x_3081) ;  /* 0x000000000f087348 */ /* 0x01cfea0003c00000 */
[----:B------:R0:W1:Y:S02]  /*23e30*/  SHFL.UP P6, R14, R13, R12, R11 ;  /* 0x0400000c0d0e7389 */ /* 0x00006400000c000b */
[----:B01234-:R-:W-:Y:S01]  /*23e40*/  ENDCOLLECTIVE ;  /* 0x000000000000791b */ /* 0x01ffe20003800000 */
.L_x_3081:
[----:B------:R-:W-:Y:S05]  /*23e50*/  BSYNC B0 ;  /* 0x0000000000007941 */ /* 0x000fea0003800000 */
.L_x_3080:
        /* <DEDUP_REMOVED lines=10> */
.L_x_3082:
        /* <DEDUP_REMOVED lines=8> */
.L_x_3083:
        /* <DEDUP_REMOVED lines=8> */
.L_x_3084:
        /* <DEDUP_REMOVED lines=8> */
.L_x_3085:
        /* <DEDUP_REMOVED lines=8> */
.L_x_3086:
[----:B------:R-:W-:Y:S05]  /*24100*/  BRA `(.L_x_3087) ;  /* 0xffffffd800147947 */ /* 0x000fea000383ffff */
.L_x_2979:
[----:B------:R-:W-:Y:S01]  /*24110*/  BSSY B0, `(.L_x_3088) ;  /* 0x0000008000007945 */ /* 0x000fe20003800000 */
[----:B-----5:R-:W-:Y:S01]  /*24120*/  IMAD.MOV.U32 R13, RZ, RZ, R17 ;  /* 0x000000ffff0d7224 */ /* 0x020fe200078e0011 */
[----:B------:R-:W-:Y:S01]  /*24130*/  MOV R15, 0xffffffff ;  /* 0xffffffff000f7802 */ /* 0x000fe20000000f00 */
[----:B------:R-:W-:Y:S02]  /*24140*/  IMAD.MOV.U32 R12, RZ, RZ, 0x1 ;  /* 0x00000001ff0c7424 */ /* 0x000fe400078e00ff */
[----:B-1----:R-:W-:-:S07]  /*24150*/  IMAD.MOV.U32 R11, RZ, RZ, RZ ;  /* 0x000000ffff0b7224 */ /* 0x002fce00078e00ff */
[----:B0-2---:R-:W-:Y:S05]  /*24160*/  WARPSYNC.COLLECTIVE R15, `(.L_x_3089) ;  /* 0x000000000f087348 */ /* 0x005fea0003c00000 */
[----:B------:R1:W3:Y:S02]  /*24170*/  SHFL.UP P6, R14, R13, R12, R11 ;  /* 0x0400000c0d0e7389 */ /* 0x0002e400000c000b */
[----:B0123--:R-:W-:Y:S01]  /*24180*/  ENDCOLLECTIVE ;  /* 0x000000000000791b */ /* 0x00ffe20003800000 */
.L_x_3089:
[----:B------:R-:W-:Y:S05]  /*24190*/  BSYNC B0 ;  /* 0x0000000000007941 */ /* 0x000fea0003800000 */
.L_x_3088:
[----:B------:R-:W-:Y:S01]  /*241a0*/  ISETP.NE.AND P0, PT, R6, RZ, PT ;  /* 0x000000ff0600720c */ /* 0x000fe20003f05270 */
[----:B------:R-:W-:Y:S02]  /*241b0*/  IMAD.MOV.U32 R12, RZ, RZ, 0x2 ;  /* 0x00000002ff0c7424 */ /* 0x000fe400078e00ff */
[----:B------:R-:W-:Y:S01]  /*241c0*/  IMAD.MOV.U32 R11, RZ, RZ, RZ ;  /* 0x000000ffff0b7224 */ /* 0x000fe200078e00ff */
[----:B------:R-:W-:Y:S01]  /*241d0*/  SEL R2, R14, RZ, P0 ;  /* 0x000000ff0e027207 */ /* 0x000fe20000000000 */
[----:B------:R-:W-:Y:S01]  /*241e0*/  IMAD.MOV.U32 R15, RZ, RZ, -0x1 ;  /* 0xffffffffff0f7424 */ /* 0x000fe200078e00ff */
[----:B------:R-:W-:-:S03]  /*241f0*/  ISETP.GE.U32.AND P0, PT, R6, 0x2, PT ;  /* 0x000000020600780c */ /* 0x000fc60003f06070 */
[----:B------:R-:W-:-:S04]  /*24200*/  IMAD.IADD R2, R17, 0x1, R2 ;  /* 0x0000000111027824 */ /* 0x000fc800078e0202 */
[----:B------:R-:W-:-:S07]  /*24210*/  IMAD.MOV.U32 R13, RZ, RZ, R2 ;  /* 0x000000ffff0d7224 */ /* 0x000fce00078e0002 */
[----:B------:R-:W-:Y:S05]  /*24220*/  WARPSYNC.COLLECTIVE R15, `(.L_x_3090) ;  /* 0x000000000f087348 */ /* 0x000fea0003c00000 */
[----:B------:R0:W1:Y:S02]  /*24230*/  SHFL.UP P6, R14, R13, R12, R11 ;  /* 0x0400000c0d0e7389 */ /* 0x00006400000c000b */
[----:B01----:R-:W-:Y:S01]  /*24240*/  ENDCOLLECTIVE ;  /* 0x000000000000791b */ /* 0x003fe20003800000 */
.L_x_3090:
        /* <DEDUP_REMOVED lines=8> */
.L_x_3091:
        /* <DEDUP_REMOVED lines=8> */
.L_x_3092:
        /* <DEDUP_REMOVED lines=8> */
.L_x_3093:
        /* <DEDUP_REMOVED lines=8> */
.L_x_3094:
[----:B------:R-:W-:Y:S05]  /*24450*/  BRA `(.L_x_3095) ;  /* 0xffffffd400f47947 */ /* 0x000fea000383ffff */
.L_x_2981:
[----:B------:R-:W-:Y:S01]  /*24460*/  BSSY B0, `(.L_x_3096) ;  /* 0x0000006000007945 */ /* 0x000fe20003800000 */
[----:B------:R-:W-:Y:S01]  /*24470*/  PLOP3.LUT P6, PT, P6, PT, PT, 0x8, 0x0 ;  /* 0x000000000000781c */ /* 0x000fe200037ce170 */
[----:B------:R-:W-:-:S12]  /*24480*/  IMAD.MOV.U32 R15, RZ, RZ, -0x1 ;  /* 0xffffffffff0f7424 */ /* 0x000fd800078e00ff */
[----:B01----:R-:W-:Y:S05]  /*24490*/  WARPSYNC.COLLECTIVE R15, `(.L_x_3097) ;  /* 0x000000000f087348 */ /* 0x003fea0003c00000 */
[----:B------:R-:W-:Y:S01]  /*244a0*/  VOTE.ANY R14, PT, P6 ;  /* 0x00000000000e7806 */ /* 0x000fe200030e0100 */
[----:B01----:R-:W-:Y:S06]  /*244b0*/  ENDCOLLECTIVE ;  /* 0x000000000000791b */ /* 0x003fec0003800000 */
.L_x_3097:
[----:B------:R-:W-:Y:S05]  /*244c0*/  BSYNC B0 ;  /* 0x0000000000007941 */ /* 0x000fea0003800000 */
.L_x_3096:
        /* <DEDUP_REMOVED lines=9> */
.L_x_3098:
[----:B------:R-:W-:Y:S01]  /*24560*/  IMAD.MOV.U32 R17, RZ, RZ, R14 ;  /* 0x000000ffff117224 */ /* 0x000fe200078e000e */
[----:B------:R-:W-:Y:S06]  /*24570*/  BRA `(.L_x_3099) ;  /* 0xffffffd400e47947 */ /* 0x000fec000383ffff */
.L_x_2983:
[----:B------:R-:W-:Y:S01]  /*24580*/  BSSY B0, `(.L_x_3100) ;  /* 0x0000007000007945 */ /* 0x000fe20003800000 */
[----:B------:R-:W-:Y:S02]  /*24590*/  IMAD.MOV.U32 R13, RZ, RZ, R2 ;  /* 0x000000ffff0d7224 */ /* 0x000fe400078e0002 */
[----:B-1----:R-:W-:Y:S02]  /*245a0*/  IMAD.MOV.U32 R11, RZ, RZ, 0x1f ;  /* 0x0000001fff0b7424 */ /* 0x002fe400078e00ff */
[----:B------:R-:W-:-:S07]  /*245b0*/  IMAD.MOV.U32 R15, RZ, RZ, -0x1 ;  /* 0xffffffffff0f7424 */ /* 0x000fce00078e00ff */
[----:B0-23--:R-:W-:Y:S05]  /*245c0*/  WARPSYNC.COLLECTIVE R15, `(.L_x_3101) ;  /* 0x000000000f087348 */ /* 0x00dfea0003c00000 */
[----:B------:R1:W4:Y:S02]  /*245d0*/  SHFL.IDX P6, R14, R13, R12, R11 ;  /* 0x0000000c0d0e7389 */ /* 0x00032400000c000b */
[----:B01234-:R-:W-:Y:S01]  /*245e0*/  ENDCOLLECTIVE ;  /* 0x000000000000791b */ /* 0x01ffe20003800000 */
.L_x_3101:
[----:B------:R-:W-:Y:S05]  /*245f0*/  BSYNC B0 ;  /* 0x0000000000007941 */ /* 0x000fea0003800000 */
.L_x_3100:
[----:B------:R-:W-:Y:S01]  /*24600*/  IMAD.MOV.U32 R7, RZ, RZ, R14 ;  /* 0x000000ffff077224 */ /* 0x000fe200078e000e */
[----:B------:R-:W-:Y:S06]  /*24610*/  BRA `(.L_x_2982) ;  /* 0xffffffd400d87947 */ /* 0x000fec000383ffff */
.L_x_2986:
[----:B-1----:R1:W2:Y:S02]  /*24620*/  SYNCS.PHASECHK.TRANS64.TRYWAIT P0, [R0+URZ+0x38820], R3 ;  /* 0x03882003000075a7 */ /* 0x0022a4000800017f */
[----:B--2---:R-:W-:Y:S05]  /*24630*/  @!P0 NANOSLEEP.SYNCS 0x989680 ;  /* 0x009896800000895d */ /* 0x004fea0003900000 */
[----:B------:R-:W2:Y:S02]  /*24640*/  @!P0 SYNCS.PHASECHK.TRANS64 P0, [R0+URZ+0x38820], R3 ;  /* 0x03882003000085a7 */ /* 0x000ea4000800007f */
[----:B--2---:R-:W-:Y:S05]  /*24650*/  @!P0 BRA `(.L_x_2986) ;  /* 0xfffffffc00f08947 */ /* 0x004fea000383ffff */
[----:B------:R-:W-:Y:S05]  /*24660*/  BRA `(.L_x_3102) ;  /* 0xffffffdc00507947 */ /* 0x000fea000383ffff */
.L_x_2987:
[----:B---3--:R-:W2:Y:S01]  /*24670*/  S2R R2, SR_TID.X ;  /* 0x0000000000027919 */ /* 0x008ea20000002100 */
        /* <DEDUP_REMOVED lines=10> */
.L_x_3104:
[----:B------:R-:W-:Y:S05]  /*24720*/  BSYNC B0 ;  /* 0x0000000000007941 */ /* 0x000fea0003800000 */
.L_x_3103:
[----:B------:R-:W-:Y:S05]  /*24730*/  BRA `(.L_x_3105) ;  /* 0xffffffdc00347947 */ /* 0x000fea000383ffff */
.L_x_2988:
[----:B------:R-:W-:Y:S01]  /*24740*/  BSSY B0, `(.L_x_3106) ;  /* 0x0000006000007945 */ /* 0x000fe20003800000 */
[----:B------:R-:W-:-:S07]  /*24750*/  IMAD.MOV.U32 R15, RZ, RZ, -0x1 ;  /* 0xffffffffff0f7424 */ /* 0x000fce00078e00ff */
[----:B012---:R-:W-:Y:S05]  /*24760*/  WARPSYNC.COLLECTIVE R15, `(.L_x_3107) ;  /* 0x000000000f0c7348 */ /* 0x007fea0003c00000 */
[----:B------:R-:W-:Y:S02]  /*24770*/  ELECT P6, UR62, PT ;  /* 0x00000000003e782f */ /* 0x000fe400038c0000 */
[----:B------:R-:W-:Y:S01]  /*24780*/  MOV R14, UR62 ;  /* 0x0000003e000e7c02 */ /* 0x000fe20008000f00 */
[----:B012---:R-:W-:Y:S10]  /*24790*/  ENDCOLLECTIVE ;  /* 0x000000000000791b */ /* 0x007ff40003800000 */
.L_x_3107:
[----:B------:R-:W-:Y:S05]  /*247a0*/  BSYNC B0 ;  /* 0x0000000000007941 */ /* 0x000fea0003800000 */
.L_x_3106:
[----:B------:R-:W-:Y:S05]  /*247b0*/  BRA `(.L_x_3108) ;  /* 0xffffffdc00287947 */ /* 0x000fea000383ffff */
.L_x_2990:
[----:B-1----:R1:W2:Y:S02]  /*247c0*/  SYNCS.PHASECHK.TRANS64.TRYWAIT P0, [R6+URZ], R5 ;  /* 0x00000005060075a7 */ /* 0x0022a4000800017f */
[----:B--2---:R-:W-:Y:S05]  /*247d0*/  @!P0 NANOSLEEP.SYNCS 0x989680 ;  /* 0x009896800000895d */ /* 0x004fea0003900000 */
[----:B------:R-:W2:Y:S02]  /*247e0*/  @!P0 SYNCS.PHASECHK.TRANS64 P0, [R6+URZ], R5 ;  /* 0x00000005060085a7 */ /* 0x000ea4000800007f */
[----:B--2---:R-:W-:Y:S05]  /*247f0*/  @!P0 BRA `(.L_x_2990) ;  /* 0xfffffffc00f08947 */ /* 0x004fea000383ffff */
[----:B------:R-:W-:Y:S05]  /*24800*/  BRA `(.L_x_3109) ;  /* 0xffffffdc006c7947 */ /* 0x000fea000383ffff */
.L_x_2991:
[----:B--2---:R2:W3:Y:S02]  /*24810*/  SYNCS.PHASECHK.TRANS64.TRYWAIT P0, [R7+URZ], R2 ;  /* 0x00000002070075a7 */ /* 0x0044e4000800017f */
[----:B---3--:R-:W-:Y:S05]  /*24820*/  @!P0 NANOSLEEP.SYNCS 0x989680 ;  /* 0x009896800000895d */ /* 0x008fea0003900000 */
[----:B------:R-:W3:Y:S02]  /*24830*/  @!P0 SYNCS.PHASECHK.TRANS64 P0, [R7+URZ], R2 ;  /* 0x00000002070085a7 */ /* 0x000ee4000800007f */
[----:B---3--:R-:W-:Y:S05]  /*24840*/  @!P0 BRA `(.L_x_2991) ;  /* 0xfffffffc00f08947 */ /* 0x008fea000383ffff */
[----:B------:R-:W-:Y:S05]  /*24850*/  BRA `(.L_x_3110) ;  /* 0xffffffdc00607947 */ /* 0x000fea000383ffff */
.L_x_2993:
[----:B---3--:R3:W4:Y:S02]  /*24860*/  SYNCS.PHASECHK.TRANS64.TRYWAIT P0, [R4+URZ], R5 ;  /* 0x00000005040075a7 */ /* 0x008724000800017f */
[----:B----4-:R-:W-:Y:S05]  /*24870*/  @!P0 NANOSLEEP.SYNCS 0x989680 ;  /* 0x009896800000895d */ /* 0x010fea0003900000 */
[----:B------:R-:W4:Y:S02]  /*24880*/  @!P0 SYNCS.PHASECHK.TRANS64 P0, [R4+URZ], R5 ;  /* 0x00000005040085a7 */ /* 0x000f24000800007f */
[----:B----4-:R-:W-:Y:S05]  /*24890*/  @!P0 BRA `(.L_x_2993) ;  /* 0xfffffffc00f08947 */ /* 0x010fea000383ffff */
[----:B------:R-:W-:Y:S05]  /*248a0*/  BRA `(.L_x_3111) ;  /* 0xffffffdc00687947 */ /* 0x000fea000383ffff */
.L_x_3112:
        /* <DEDUP_REMOVED lines=13> */
.L_x_4560:


//--------------------- .text._ZN7cutlass13device_kernelIN5flash11enable_sm90INS1_16FlashAttnFwdSm90INS1_25CollectiveMainloopFwdSm90ILi2EN4cute5tupleIJNS5_1CILi1EEES8_S8_EEENS6_IJNS7_ILi64EEESA_SA_EEELi512ENS_6half_tEfNS_4arch4Sm90ELb1ELb0ELb0ELb0ELb0ELb0ELb0ELb0ELb0ELb0ELb0ELb0EEENS1_21CollectiveEpilogueFwdINS6_IJSA_NS7_ILi512EEESA_EEES9_SC_SE_Li256ELb0ELb0ELb0ELb0EEENS1_30DynamicPersistentTileSchedulerILi256ELi32ELb0ELb0ELb1EEEEEEEEEvNT_6ParamsE --------------------------
	.section	.text._ZN7cutlass13device_kernelIN5flash11enable_sm90INS1_16FlashAttnFwdSm90INS1_25CollectiveMainloopFwdSm90ILi2EN4cute5tupleIJNS5_1CILi1EEES8_S8_EEENS6_IJNS7_ILi64EEESA_SA_EEELi512ENS_6half_tEfNS_4arch4Sm90ELb1ELb0ELb0ELb0ELb0ELb0ELb0ELb0ELb0ELb0ELb0ELb0EEENS1_21CollectiveEpilogueFwdINS6_IJSA_NS7_ILi512EEESA_EEES9_SC_SE_Li256ELb0ELb0ELb0ELb0EEENS1_30DynamicPersistentTileSchedulerILi256ELi32ELb0ELb0ELb1EEEEEEEEEvNT_6ParamsE,"ax",@progbits
	.align	128
.text._ZN7cutlass13device_kernelIN5flash11enable_sm90INS1_16FlashAttnFwdSm90INS1_25CollectiveMainloopFwdSm90ILi2EN4cute5tupleIJNS5_1CILi1EEES8_S8_EEENS6_IJNS7_ILi64EEESA_SA_EEELi512ENS_6half_tEfNS_4arch4Sm90ELb1ELb0ELb0ELb0ELb0ELb0ELb0ELb0ELb0ELb0ELb0ELb0EEENS1_21CollectiveEpilogueFwdINS6_IJSA_NS7_ILi512EEESA_EEES9_SC_SE_Li256ELb0ELb0ELb0ELb0EEENS1_30DynamicPersistentTileSchedulerILi256ELi32ELb0ELb0ELb1EEEEEEEEEvNT_6ParamsE:
        .type           _ZN7cutlass13device_kernelIN5flash11enable_sm90INS1_16FlashAttnFwdSm90INS1_25CollectiveMainloopFwdSm90ILi2EN4cute5tupleIJNS5_1CILi1EEES8_S8_EEENS6_IJNS7_ILi64EEESA_SA_EEELi512ENS_6half_tEfNS_4arch4Sm90ELb1ELb0ELb0ELb0ELb0ELb0ELb0ELb0ELb0ELb0ELb0ELb0EEENS1_21CollectiveEpilogueFwdINS6_IJSA_NS7_ILi512EEESA_EEES9_SC_SE_Li256ELb0ELb0ELb0ELb0EEENS1_30DynamicPersistentTileSchedulerILi256ELi32ELb0ELb0ELb1EEEEEEEEEvNT_6ParamsE,@function
        .size           _ZN7cutlass13device_kernelIN5flash11enable_sm90INS1_16FlashAttnFwdSm90INS1_25CollectiveMainloopFwdSm90ILi2EN4cute5tupleIJNS5_1CILi1EEES8_S8_EEENS6_IJNS7_ILi64EEESA_SA_EEELi512ENS_6half_tEfNS_4arch4Sm90ELb1ELb0ELb0ELb0ELb0ELb0ELb0ELb0ELb0ELb0ELb0ELb0EEENS1_21CollectiveEpilogueFwdINS6_IJSA_NS7_ILi512EEESA_EEES9_SC_SE_Li256ELb0ELb0ELb0ELb0EEENS1_30DynamicPersistentTileSchedulerILi256ELi32ELb0ELb0ELb1EEEEEEEEEvNT_6ParamsE,(.L_x_4561 - _ZN7cutlass13device_kernelIN5flash11enable_sm90INS1_16FlashAttnFwdSm90INS1_25CollectiveMainloopFwdSm90ILi2EN4cute5tupleIJNS5_1CILi1EEES8_S8_EEENS6_IJNS7_ILi64EEESA_SA_EEELi512ENS_6half_tEfNS_4arch4Sm90ELb1ELb0ELb0ELb0ELb0ELb0ELb0ELb0ELb0ELb0ELb0ELb0EEENS1_21CollectiveEpilogueFwdINS6_IJSA_NS7_ILi512EEESA_EEES9_SC_SE_Li256ELb0ELb0ELb0ELb0EEENS1_30DynamicPersistentTileSchedulerILi256ELi32ELb0ELb0ELb1EEEEEEEEEvNT_6ParamsE)
        .other          _ZN7cutlass13device_kernelIN5flash11enable_sm90INS1_16FlashAttnFwdSm90INS1_25CollectiveMainloopFwdSm90ILi2EN4cute5tupleIJNS5_1CILi1EEES8_S8_EEENS6_IJNS7_ILi64EEESA_SA_EEELi512ENS_6half_tEfNS_4arch4Sm90ELb1ELb0ELb0ELb0ELb0ELb0ELb0ELb0ELb0ELb0ELb0ELb0EEENS1_21CollectiveEpilogueFwdINS6_IJSA_NS7_ILi512EEESA_EEES9_SC_SE_Li256ELb0ELb0ELb0ELb0EEENS1_30DynamicPersistentTileSchedulerILi256ELi32ELb0ELb0ELb1EEEEEEEEEvNT_6ParamsE,@"STO_CUDA_ENTRY STV_DEFAULT"
_ZN7cutlass13device_kernelIN5flash11enable_sm90INS1_16FlashAttnFwdSm90INS1_25CollectiveMainloopFwdSm90ILi2EN4cute5tupleIJNS5_1CILi1EEES8_S8_EEENS6_IJNS7_ILi64EEESA_SA_EEELi512ENS_6half_tEfNS_4arch4Sm90ELb1ELb0ELb0ELb0ELb0ELb0ELb0ELb0ELb0ELb0ELb0ELb0EEENS1_21CollectiveEpilogueFwdINS6_IJSA_NS7_ILi512EEESA_EEES9_SC_SE_Li256ELb0ELb0ELb0ELb0EEENS1_30DynamicPersistentTileSchedulerILi256ELi32ELb0ELb0ELb1EEEEEEEEEvNT_6ParamsE:
        /* <DEDUP_REMOVED lines=23> */
.L_x_3114:
[----:B------:R-:W-:Y:S05]  /*0170*/  BSYNC B0 ;  /* 0x0000000000007941 */ /* 0x000fea0003800000 */
.L_x_3113:
        /* <DEDUP_REMOVED lines=33> */
.L_x_3115:
        /* <DEDUP_REMOVED lines=22> */
.L_x_3116:
        /* <DEDUP_REMOVED lines=18> */
.L_x_3117:
        /* <DEDUP_REMOVED lines=22> */
.L_x_3118:
        /* <DEDUP_REMOVED lines=22> */
.L_x_3119:
[----:B------:R-:W-:Y:S01]  /*08d0*/  PLOP3.LUT P0, PT, PT, PT, UP0, 0x80, 0x0 ;  /* 0x000000000000781c */ /* 0x000fe20003f0f008 */
[----:B------:R-:W-:Y:S01]  /*08e0*/  UMOV UR36, 0x1 ;  /* 0x0000000100247882 */ /* 0x000fe20000000000 */
[----:B------:R-:W-:Y:S01]  /*08f0*/  NOP ;  /* 0x0000000000007918 */ /* 0x000fe20000000000 */
[----:B------:R-:W-:Y:S01]  /*0900*/  USEL UR36, UR36, 0x2, !UP0 ;  /* 0x0000000224247887 */ /* 0x000fe2000c000000 */
[----:B------:R-:W-:Y:S01]  /*0910*/  ULDC.64 UR50, c[0x0][0x208] ;  /* 0x0000820000327ab9 */ /* 0x000fe20000000a00 */
[----:B-123--:R-:W-:Y:S08]  /*0920*/  BAR.SYNC.DEFER_BLOCKING 0x0 ;  /* 0x0000000000007b1d */ /* 0x00eff00000010000 */
[----:B------:R-:W-:Y:S05]  /*0930*/  @!P0 BRA `(.L_x_3120) ;  /* 0x0000009800ec8947 */ /* 0x000fea0003800000 */
.L_x_3121:
[----:B------:R-:W-:-:S08]  /*0940*/  NOP ;  /* 0x0000000000007918 */ /* 0x000fd00000000000 */
[----:B------:R-:W1:Y:S02]  /*0950*/  USETMAXREG.TRY_ALLOC.CTAPOOL UP0, 0xf0 ;  /* 0x000000f0000079c8 */ /* 0x000e640008000600 */
[----:B-1----:R-:W-:-:S13]  /*0960*/  PLOP3.LUT P0, PT, PT, PT, UP0, 0x80, 0x0 ;  /* 0x000000000000781c */ /* 0x002fda0003f0f008 */
[----:B------:R-:W-:Y:S05]  /*0970*/  @!P0 BRA `(.L_x_3121) ;  /* 0xfffffffc00f08947 */ /* 0x000fea000383ffff */
[----:B------:R-:W1:Y:S01]  /*0980*/  S2R R2, SR_TID.X ;  /* 0x0000000000027919 */ /* 0x000e620000002100 */
[----:B------:R-:W2:Y:S08]  /*0990*/  S2UR UR4, SR_CTAID.X ;  /* 0x00000000000479c3 */ /* 0x000eb00000002500 */
[----:B------:R-:W-:Y:S06]  /*09a0*/  BAR.ARV 0x4, 0x120 ;  /* 0x0104800000007b1d */ /* 0x000fec0000002000 */
[----:B-1----:R-:W-:-:S04]  /*09b0*/  LOP3.LUT R0, R2, 0xffffff80, RZ, 0xc0, !PT ;  /* 0xffffff8002007812 */ /* 0x002fc800078ec0ff */
[----:B------:R-:W-:Y:S02]  /*09c0*/  ISETP.NE.AND P0, PT, R0, 0x80, PT ;  /* 0x000000800000780c */ /* 0x000fe40003f05270 */
[----:B------:R-:W2:Y:S11]  /*09d0*/  LDC R0, c[0x0][0xda8] ;  /* 0x00036a00ff007b82 */ /* 0x000eb60000000800 */
[----:B------:R-:W-:Y:S06]  /*09e0*/  @!P0 BAR.ARV 0x8, 0xa0 ;  /* 0x0202800000008b1d */ /* 0x000fec0000002000 */
[----:B------:R-:W-:-:S13]  /*09f0*/  ISETP.GE.U32.AND P0, PT, R2, 0x100, PT ;  /* 0x000001000200780c */ /* 0x000fda0003f06070 */
[----:B------:R-:W-:Y:S06]  /*0a00*/  @P0 BAR.ARV 0xf, 0x100 ;  /* 0x03c4000000000b1d */ /* 0x000fec0000002000 */
[----:B--2---:R-:W-:-:S13]  /*0a10*/  ISETP.LE.AND P0, PT, R0, UR4, PT ;  /* 0x0000000400007c0c */ /* 0x004fda000bf03270 */
[----:B------:R-:W-:Y:S05]  /*0a20*/  @P0 EXIT ;  /* 0x000000000000094d */ /* 0x000fea0003800000 */
[----:B------:R-:W-:Y:S01]  /*0a30*/  IADD3 R191, R2, -0x80, RZ ;  /* 0xffffff8002bf7810 */ /* 0x000fe20007ffe0ff */
[----:B------:R-:W1:Y:S01]  /*0a40*/  S2UR UR5, SR_CgaCtaId ;  /* 0x00000000000579c3 */ /* 0x000e620000008800 */
[----:B------:R-:W-:Y:S01]  /*0a50*/  UMOV UR48, 0x400 ;  /* 0x0000040000307882 */ /* 0x000fe20000000000 */
[----:B------:R-:W-:Y:S01]  /*0a60*/  IMAD.MOV.U32 R22, RZ, RZ, 0x40 ;  /* 0x00000040ff167424 */ /* 0x000fe200078e00ff */
[----:B------:R-:W-:Y:S01]  /*0a70*/  SHF.R.S32.HI R0, RZ, 0x1f, R191 ;  /* 0x0000001fff007819 */ /* 0x000fe200000114bf */
[----:B------:R-:W-:Y:S01]  /*0a80*/  ULOP3.LUT UR47, UR36, 0x1, URZ, 0xfc, !UPT ;  /* 0x00000001242f7892 */ /* 0x000fe2000f8efc3f */
[----:B------:R-:W-:Y:S02]  /*0a90*/  ULDC.64 UR52, c[0x0][0x198] ;  /* 0x0000660000347ab9 */ /* 0x000fe40000000a00 */
[CC--:B------:R-:W-:Y:S01]  /*0aa0*/  LEA.HI R4, R0.reuse, R191.reuse, RZ, 0x4 ;  /* 0x000000bf00047211 */ /* 0x0c0fe200078f20ff */
[----:B------:R-:W-:Y:S01]  /*0ab0*/  UMOV UR37, URZ ;  /* 0x0000003f00257c82 */ /* 0x000fe20008000000 */
[-C--:B------:R-:W-:Y:S01]  /*0ac0*/  LEA.HI R2, R0, R191.reuse, RZ, 0x5 ;  /* 0x000000bf00027211 */ /* 0x080fe200078f28ff */
[----:B------:R-:W-:Y:S01]  /*0ad0*/  UMOV UR38, URZ ;  /* 0x0000003f00267c82 */ /* 0x000fe20008000000 */
[----:B------:R-:W-:Y:S01]  /*0ae0*/  LOP3.LUT R6, R4, 0xfffffff0, RZ, 0xc0, !PT ;  /* 0xfffffff004067812 */ /* 0x000fe200078ec0ff */
[----:B------:R-:W-:Y:S01]  /*0af0*/  UMOV UR39, URZ ;  /* 0x0000003f00277c82 */ /* 0x000fe20008000000 */
[----:B------:R-:W-:-:S02]  /*0b00*/  LEA.HI R3, R0, R191, RZ, 0x7 ;  /* 0x000000bf00037211 */ /* 0x000fc400078f38ff */
[--C-:B------:R-:W-:Y:S02]  /*0b10*/  SHF.R.S32.HI R189, RZ, 0x5, R2.reuse ;  /* 0x00000005ffbd7819 */ /* 0x100fe40000011402 */
[----:B------:R-:W-:Y:S02]  /*0b20*/  SHF.R.S32.HI R8, RZ, 0x1f, R2 ;  /* 0x0000001fff087819 */ /* 0x000fe40000011402 */
[----:B------:R-:W-:Y:S02]  /*0b30*/  IADD3 R9, R191, -R6, RZ ;  /* 0x80000006bf097210 */ /* 0x000fe40007ffe0ff */
[----:B------:R-:W-:Y:S02]  /*0b40*/  LOP3.LUT R2, R3, 0xffffff80, RZ, 0xc0, !PT ;  /* 0xffffff8003027812 */ /* 0x000fe400078ec0ff */
[----:B------:R-:W-:Y:S01]  /*0b50*/  LEA.HI R8, R8, R189, RZ, 0x2 ;  /* 0x000000bd08087211 */ /* 0x000fe200078f10ff */
[----:B-1----:R-:W-:Y:S01]  /*0b60*/  ULEA UR48, UR5, UR48, 0x18 ;  /* 0x0000003005307291 */ /* 0x002fe2000f8ec03f */
[----:B------:R-:W-:Y:S01]  /*0b70*/  SHF.R.S32.HI R6, RZ, 0x1f, R9 ;  /* 0x0000001fff067819 */ /* 0x000fe20000011409 */
[----:B------:R-:W-:Y:S01]  /*0b80*/  IMAD.IADD R2, R191, 0x1, -R2 ;  /* 0x00000001bf027824 */ /* 0x000fe200078e0a02 */
[----:B------:R-:W-:-:S02]  /*0b90*/  SHF.R.S32.HI R11, RZ, 0x4, R4 ;  /* 0x00000004ff0b7819 */ /* 0x000fc40000011404 */
[----:B------:R-:W-:Y:S02]  /*0ba0*/  LOP3.LUT R10, R8, 0x3ffffc, RZ, 0xc0, !PT ;  /* 0x003ffffc080a7812 */ /* 0x000fe400078ec0ff */
[----:B------:R-:W-:Y:S02]  /*0bb0*/  LEA.HI R8, R6, R9, RZ, 0x3 ;  /* 0x0000000906087211 */ /* 0x000fe400078f18ff */
[----:B------:R-:W-:Y:S02]  /*0bc0*/  LEA.HI R4, R4, R11, RZ, 0x1 ;  /* 0x0000000b04047211 */ /* 0x000fe400078f08ff */
[----:B------:R-:W-:Y:S02]  /*0bd0*/  SHF.R.S32.HI R5, RZ, 0x1f, R2 ;  /* 0x0000001fff057819 */ /* 0x000fe40000011402 */
[----:B------:R-:W-:Y:S02]  /*0be0*/  IADD3 R13, R189, -R10, RZ ;  /* 0x8000000abd0d7210 */ /* 0x000fe40007ffe0ff */
[----:B------:R-:W-:-:S02]  /*0bf0*/  LOP3.LUT R10, R8, 0xfffffff8, RZ, 0xc0, !PT ;  /* 0xfffffff8080a7812 */ /* 0x000fc400078ec0ff */
[----:B------:R-:W-:Y:S02]  /*0c00*/  SHF.R.S32.HI R188, RZ, 0x7, R3 ;  /* 0x00000007ffbc7819 */ /* 0x000fe40000011403 */
[----:B------:R-:W-:Y:S01]  /*0c10*/  LOP3.LUT R12, R4, 0x1ffffffe, RZ, 0xc0, !PT ;  /* 0x1ffffffe040c7812 */ /* 0x000fe200078ec0ff */
[----:B------:R-:W-:Y:S01]  /*0c20*/  IMAD.IADD R10, R9, 0x1, -R10 ;  /* 0x00000001090a7824 */ /* 0x000fe200078e0a0a */
[----:B------:R-:W-:Y:S01]  /*0c30*/  LEA.HI R4, R5, R2, RZ, 0x2 ;  /* 0x0000000205047211 */ /* 0x000fe200078f10ff */
[----:B------:R-:W-:Y:S01]  /*0c40*/  IMAD R14, R188, 0x100, R9 ;  /* 0x00000100bc0e7824 */ /* 0x000fe200078e0209 */
[----:B------:R-:W-:Y:S01]  /*0c50*/  SHF.L.U32 R8, R8, 0x6, RZ ;  /* 0x0000000608087819 */ /* 0x000fe200000006ff */
[----:B------:R-:W-:Y:S01]  /*0c60*/  IMAD.IADD R12, R11, 0x1, -R12 ;  /* 0x000000010b0c7824 */ /* 0x000fe200078e0a0c */
[----:B------:R-:W-:Y:S02]  /*0c70*/  LOP3.LUT R9, R4, 0x7ffffffc, RZ, 0xc0, !PT ;  /* 0x7ffffffc04097812 */ /* 0x000fe400078ec0ff */
[----:B------:R-:W-:-:S02]  /*0c80*/  SHF.R.S32.HI R6, RZ, 0x2, R4 ;  /* 0x00000002ff067819 */ /* 0x000fc40000011404 */
[----:B------:R-:W-:Y:S01]  /*0c90*/  SHF.R.S32.HI R7, RZ, 0x1f, R4 ;  /* 0x0000001fff077819 */ /* 0x000fe20000011404 */
[----:B------:R-:W-:Y:S01]  /*0ca0*/  IMAD.IADD R16, R2, 0x1, -R9 ;  /* 0x0000000102107824 */ /* 0x000fe200078e0a09 */
[----:B------:R-:W-:Y:S01]  /*0cb0*/  SHF.L.U32 R4, R10, 0x6, RZ ;  /* 0x000000060a047819 */ /* 0x000fe200000006ff */
[----:B------:R-:W-:Y:S01]  /*0cc0*/  IMAD.SHL.U32 R9, R12, 0x8, RZ ;  /* 0x000000080c097824 */ /* 0x000fe200078e00ff */
[----:B------:R-:W-:Y:S01]  /*0cd0*/  LEA R14, R13, R14, 0x4 ;  /* 0x0000000e0d0e7211 */ /* 0x000fe200078e20ff */
[----:B------:R-:W-:Y:S01]  /*0ce0*/  IMAD.SHL.U32 R16, R16, 0x2, RZ ;  /* 0x0000000210107824 */ /* 0x000fe200078e00ff */
[----:B------:R-:W-:Y:S02]  /*0cf0*/  LOP3.LUT R4, R4, 0x1c0, RZ, 0xc0, !PT ;  /* 0x000001c004047812 */ /* 0x000fe400078ec0ff */
[----:B------:R-:W-:Y:S01]  /*0d00*/  LOP3.LUT R8, R8, 0x7ffffe00, RZ, 0xc0, !PT ;  /* 0x7ffffe0008087812 */ /* 0x000fe200078ec0ff */
[--C-:B------:R-:W-:Y:S01]  /*0d10*/  IMAD.U32 R190, R14, 0x40, R9.reuse ;  /* 0x000000400ebe7824 */ /* 0x100fe200078e0009 */
[----:B------:R-:W-:-:S02]  /*0d20*/  LOP3.LUT R9, R4, 0x8, R9, 0xf8, !PT ;  /* 0x0000000804097812 */ /* 0x000fc400078ef809 */
[----:B------:R-:W-:Y:S01]  /*0d30*/  SHF.R.U32.HI R4, RZ, 0x3, R4 ;  /* 0x00000003ff047819 */ /* 0x000fe20000011604 */
[----:B------:R-:W-:Y:S01]  /*0d40*/  IMAD R8, R189, 0x400, R8 ;  /* 0x00000400bd087824 */ /* 0x000fe200078e0208 */
[----:B------:R-:W-:Y:S02]  /*0d50*/  R2P PR, R10, 0x6 ;  /* 0x000000060a007804 */ /* 0x000fe40000000000 */
[----:B------:R-:W-:Y:S02]  /*0d60*/  LOP3.LUT R9, R9, R4, RZ, 0x3c, !PT ;  /* 0x0000000409097212 */ /* 0x000fe400078e3cff */
[----:B------:R-:W-:Y:S02]  /*0d70*/  LEA.HI R3, R3, R188, RZ, 0x1 ;  /* 0x000000bc03037211 */ /* 0x000fe400078f08ff */
[----:B------:R-:W-:Y:S02]  /*0d80*/  IADD3 R8, R8, R9, RZ ;  /* 0x0000000908087210 */ /* 0x000fe40007ffe0ff */
[----:B------:R-:W-:-:S02]  /*0d90*/  LEA.HI R7, R7, R6, RZ, 0x3 ;  /* 0x0000000607077211 */ /* 0x000fc400078f18ff */
[----:B------:R-:W-:Y:S02]  /*0da0*/  LEA R18, R8, UR48, 0x1 ;  /* 0x0000003008127c11 */ /* 0x000fe4000f8e08ff */
[----:B------:R-:W-:Y:S02]  /*0db0*/  LEA.HI R0, R0, R191, RZ, 0x3 ;  /* 0x000000bf00007211 */ /* 0x000fe400078f18ff */
[----:B------:R-:W-:Y:S01]  /*0dc0*/  LOP3.LUT R3, R3, 0xfffffe, RZ, 0xc0, !PT ;  /* 0x00fffffe03037812 */ /* 0x000fe200078ec0ff */
[----:B------:R-:W-:Y:S01]  /*0dd0*/  VIADD R23, R18, 0x26800 ;  /* 0x0002680012177836 */ /* 0x000fe20000000000 */
[----:B------:R-:W-:Y:S02]  /*0de0*/  LOP3.LUT R7, R7, 0xfffffff8, RZ, 0xc0, !PT ;  /* 0xfffffff807077812 */ /* 0x000fe400078ec0ff */
[----:B------:R-:W-:Y:S01]  /*0df0*/  LEA.HI R5, R5, R2, RZ, 0x5 ;  /* 0x0000000205057211 */ /* 0x000fe200078f28ff */
[----:B------:R-:W-:Y:S01]  /*0e00*/  IMAD.IADD R3, R188, 0x1, -R3 ;  /* 0x00000001bc037824 */ /* 0x000fe200078e0a03 */
[----:B------:R-:W-:-:S02]  /*0e10*/  LOP3.LUT R4, R0, 0x1ffffff8, RZ, 0xc0, !PT ;  /* 0x1ffffff800047812 */ /* 0x000fc400078ec0ff */
[----:B------:R-:W-:Y:S01]  /*0e20*/  IADD3 R19, R18, 0x26820, RZ ;  /* 0x0002682012137810 */ /* 0x000fe20007ffe0ff */
[----:B------:R-:W-:Y:S01]  /*0e30*/  @P1 VIADD R19, R23, 0xffffffe0 ;  /* 0xffffffe017131836 */ /* 0x000fe20000000000 */
[----:B------:R-:W-:Y:S02]  /*0e40*/  SEL R22, R22, 0xffffffc0, !P2 ;  /* 0xffffffc016167807 */ /* 0x000fe40005000000 */
[----:B------:R-:W-:Y:S02]  /*0e50*/  IADD3 R7, R6, -R7, RZ ;  /* 0x8000000706077210 */ /* 0x000fe40007ffe0ff */
[----:B------:R-:W-:Y:S02]  /*0e60*/  SHF.R.S32.HI R2, RZ, 0x5, R5 ;  /* 0x00000005ff027819 */ /* 0x000fe40000011405 */
[----:B------:R-:W-:Y:S02]  /*0e70*/  IADD3 R4, R191, -R4, RZ ;  /* 0x80000004bf047210 */ /* 0x000fe40007ffe0ff */
[----:B------:R-:W-:Y:S01]  /*0e80*/  IADD3 R23, R23, R22, RZ ;  /* 0x0000001617177210 */ /* 0x000fe20007ffe0ff */
[----:B------:R-:W-:Y:S01]  /*0e90*/  IMAD.IADD R22, R22, 0x1, R19 ;  /* 0x0000000116167824 */ /* 0x000fe200078e0213 */
[----:B------:R-:W-:-:S02]  /*0ea0*/  LEA R2, R2, R7, 0x4 ;  /* 0x0000000702027211 */ /* 0x000fc400078e20ff */
[----:B------:R-:W-:Y:S02]  /*0eb0*/  SHF.R.S32.HI R186, RZ, 0x3, R0 ;  /* 0x00000003ffba7819 */ /* 0x000fe40000011400 */
[----:B------:R-:W-:Y:S02]  /*0ec0*/  SHF.L.U32 R184, R4, 0x3, RZ ;  /* 0x0000000304b87819 */ /* 0x000fe400000006ff */
[----:B------:R-:W-:-:S07]  /*0ed0*/  SHF.L.U32 R17, R3, 0x8, RZ ;  /* 0x0000000803117819 */ /* 0x000fce00000006ff */
.L_x_3174:
        /* <DEDUP_REMOVED lines=20> */
.L_x_3122:
[----:B------:R-:W-:Y:S01]  /*1020*/  ULDC UR6, c[0x0][0xdc4] ;  /* 0x0003710000067ab9 */ /* 0x000fe20000000800 */
[----:B------:R-:W-:Y:S01]  /*1030*/  UMOV UR40, UR7 ;  /* 0x0000000700287c82 */ /* 0x000fe20008000000 */
[----:B------:R-:W-:-:S11]  /*1040*/  UISETP.NE.AND UP0, UPT, UR6, 0x1, UPT ;  /* 0x000000010600788c */ /* 0x000fd6000bf05270 */
[----:B------:R-:W-:Y:S02]  /*1050*/  @UP0 ULDC.64 UR10, c[0x0][0xdc8] ;  /* 0x00037200000a0ab9 */ /* 0x000fe40000000a00 */
[----:B------:R-:W-:-:S04]  /*1060*/  UIMAD.WIDE.U32 UR4, UR7, UR10, URZ ;  /* 0x0000000a070472a5 */ /* 0x000fc8000f8e003f */
[----:B------:R-:W-:-:S04]  /*1070*/  @UP0 USHF.R.U32.HI UR40, URZ, UR11, UR5 ;  /* 0x0000000b3f280299 */ /* 0x000fc80008011605 */
[----:B------:R-:W-:-:S12]  /*1080*/  UIMAD UR4, UR40, UR6, URZ ;  /* 0x00000006280472a4 */ /* 0x000fd8000f8e023f */
.L_x_3123:
[----:B------:R-:W-:Y:S01]  /*1090*/  ULOP3.LUT UR5, URZ, UR40, URZ, 0x33, !UPT ;  /* 0x000000283f057292 */ /* 0x000fe2000f8e333f */
[----:B------:R-:W-:Y:S01]  /*10a0*/  CS2R R154, SRZ ;  /* 0x00000000009a7805 */ /* 0x000fe2000001ff00 */
[----:B------:R-:W-:Y:S01]  /*10b0*/  ULDC.64 UR10, c[0x0][0x3f8] ;  /* 0x0000fe00000a7ab9 */ /* 0x000fe20000000a00 */
[----:B------:R-:W-:Y:S01]  /*10c0*/  ULDC UR6, c[0x0][0xdac] ;  /* 0x00036b0000067ab9 */ /* 0x000fe20000000800 */
[----:B------:R-:W-:Y:S01]  /*10d0*/  UISETP.NE.U32.AND UP0, UPT, UR10, URZ, UPT ;  /* 0x0000003f0a00728c */ /* 0x000fe2000bf05070 */
[----:B------:R-:W-:Y:S01]  /*10e0*/  CS2R R156, SRZ ;  /* 0x00000000009c7805 */ /* 0x000fe2000001ff00 */
[----:B------:R-:W-:Y:S01]  /*10f0*/  UIADD3 UR5, UR5, UR6, URZ ;  /* 0x0000000605057290 */ /* 0x000fe2000fffe03f */
[----:B------:R-:W-:Y:S01]  /*1100*/  CS2R R150, SRZ ;  /* 0x0000000000967805 */ /* 0x000fe2000001ff00 */
[----:B------:R-:W-:Y:S01]  /*1110*/  UISETP.NE.AND.EX UP0, UPT, UR11, URZ, UPT, UP0 ;  /* 0x0000003f0b00728c */ /* 0x000fe2000bf05300 */
[----:B------:R-:W-:Y:S01]  /*1120*/  CS2R R148, SRZ ;  /* 0x0000000000947805 */ /* 0x000fe2000001ff00 */
[----:B------:R-:W-:Y:S01]  /*1130*/  USHF.L.U32 UR42, UR5, 0x6, URZ ;  /* 0x00000006052a7899 */ /* 0x000fe2000800063f */
[----:B------:R-:W-:Y:S01]  /*1140*/  CS2R R146, SRZ ;  /* 0x0000000000927805 */ /* 0x000fe2000001ff00 */
[----:B------:R-:W-:Y:S01]  /*1150*/  UIADD3 UR4, UR7, -UR4, URZ ;  /* 0x8000000407047290 */ /* 0x000fe2000fffe03f */
[----:B------:R-:W-:Y:S01]  /*1160*/  CS2R R144, SRZ ;  /* 0x0000000000907805 */ /* 0x000fe2000001ff00 */
[----:B------:R-:W-:Y:S01]  /*1170*/  ULDC UR43, c[0x0][0xdb8] ;  /* 0x00036e00002b7ab9 */ /* 0x000fe20000000800 */
[----:B------:R-:W-:Y:S01]  /*1180*/  ULDC UR49, c[0x0][0x404] ;  /* 0x0001010000317ab9 */ /* 0x000fe20000000800 */
[----:B------:R-:W-:Y:S01]  /*1190*/  ULDC UR7, c[0x0][0x288] ;  /* 0x0000a20000077ab9 */ /* 0x000fe20000000800 */
[----:B------:R-:W-:Y:S01]  /*11a0*/  UISETP.NE.AND UP1, UPT, UR43, 0x1, UPT ;  /* 0x000000012b00788c */ /* 0x000fe2000bf25270 */
[----:B------:R-:W-:Y:S01]  /*11b0*/  CS2R R142, SRZ ;  /* 0x00000000008e7805 */ /* 0x000fe2000001ff00 */
[----:B------:R-:W-:Y:S01]  /*11c0*/  USEL UR49, UR49, 0x1, UP0 ;  /* 0x0000000131317887 */ /* 0x000fe20008000000 */
[----:B------:R-:W-:Y:S01]  /*11d0*/  CS2R R140, SRZ ;  /* 0x00000000008c7805 */ /* 0x000fe2000001ff00 */
[----:B------:R-:W-:Y:S01]  /*11e0*/  UIADD3 UR7, UR42, 0x7f, -UR7 ;  /* 0x0000007f2a077890 */ /* 0x000fe2000fffe807 */
[----:B------:R-:W-:Y:S01]  /*11f0*/  CS2R R138, SRZ ;  /* 0x00000000008a7805 */ /* 0x000fe2000001ff00 */
[----:B------:R-:W-:Y:S01]  /*1200*/  ULDC UR10, c[0x0][0xdc4] ;  /* 0x00037100000a7ab9 */ /* 0x000fe20000000800 */
[----:B------:R-:W-:Y:S01]  /*1210*/  ULDC UR9, c[0x0][0x2e0] ;  /* 0x0000b80000097ab9 */ /* 0x000fe20000000800 */
[----:B------:R-:W-:Y:S01]  /*1220*/  UIMAD UR10, UR8, UR10, UR4 ;  /* 0x0000000a080a72a4 */ /* 0x000fe2000f8e0204 */
[----:B------:R-:W-:Y:S01]  /*1230*/  CS2R R136, SRZ ;  /* 0x0000000000887805 */ /* 0x000fe2000001ff00 */
[----:B------:R-:W-:Y:S01]  /*1240*/  UIMAD UR6, UR49, UR9, 0x3f ;  /* 0x0000003f310674a4 */ /* 0x000fe2000f8e0209 */
[----:B------:R-:W-:Y:S01]  /*1250*/  CS2R R134, SRZ ;  /* 0x0000000000867805 */ /* 0x000fe2000001ff00 */
[----:B------:R-:W-:Y:S01]  /*1260*/  UIMAD UR8, UR49, UR9, UR7 ;  /* 0x00000009310872a4 */ /* 0x000fe2000f8e0207 */
[----:B------:R-:W-:Y:S01]  /*1270*/  CS2R R132, SRZ ;  /* 0x0000000000847805 */ /* 0x000fe2000001ff00 */
[----:B------:R-:W-:Y:S01]  /*1280*/  UISETP.NE.AND UP2, UPT, UR46, 0x1, UPT ;  /* 0x000000012e00788c */ /* 0x000fe2000bf45270 */
[----:B------:R-:W-:Y:S01]  /*1290*/  CS2R R130, SRZ ;  /* 0x0000000000827805 */ /* 0x000fe2000001ff00 */
[----:B------:R-:W-:Y:S01]  /*12a0*/  USHF.R.S32.HI UR7, URZ, 0x1f, UR6 ;  /* 0x0000001f3f077899 */ /* 0x000fe20008011406 */
[----:B------:R-:W-:Y:S01]  /*12b0*/  CS2R R128, SRZ ;  /* 0x0000000000807805 */ /* 0x000fe2000001ff00 */
[----:B------:R-:W-:Y:S01]  /*12c0*/  USHF.R.S32.HI UR9, URZ, 0x1f, UR8 ;  /* 0x0000001f3f097899 */ /* 0x000fe20008011408 */
[----:B------:R-:W-:Y:S01]  /*12d0*/  CS2R R126, SRZ ;  /* 0x00000000007e7805 */ /* 0x000fe2000001ff00 */
[----:B------:R-:W-:Y:S01]  /*12e0*/  @UP1 ULDC UR4, c[0x0][0xdbc] ;  /* 0x00036f0000041ab9 */ /* 0x000fe20000000800 */
[----:B------:R-:W-:Y:S01]  /*12f0*/  ULEA.HI UR7, UR7, UR6, URZ, 0x6 ;  /* 0x0000000607077291 */ /* 0x000fe2000f8f303f */
[----:B------:R-:W-:Y:S01]  /*1300*/  PLOP3.LUT P0, PT, PT, PT, UP2, 0x80, 0x0 ;  /* 0x000000000000781c */ /* 0x000fe20003f0f028 */
[----:B------:R-:W-:Y:S01]  /*1310*/  UIMAD.WIDE.U32 UR4, UR10, UR4, URZ ;  /* 0x000000040a0472a5 */ /* 0x000fe2000f8e003f */
[----:B------:R-:W-:Y:S01]  /*1320*/  CS2R R124, SRZ ;  /* 0x00000000007c7805 */ /* 0x000fe2000001ff00 */
[----:B------:R-:W-:Y:S01]  /*1330*/  ULEA.HI UR9, UR9, UR8, URZ, 0x6 ;  /* 0x0000000809097291 */ /* 0x000fe2000f8f303f */
[----:B------:R-:W-:Y:S01]  /*1340*/  CS2R R122, SRZ ;  /* 0x00000000007a7805 */ /* 0x000fe2000001ff00 */
[----:B------:R-:W-:Y:S01]  /*1350*/  @UP1 ULDC UR11, c[0x0][0xdc0] ;  /* 0x00037000000b1ab9 */ /* 0x000fe20000000800 */
[----:B------:R-:W-:Y:S01]  /*1360*/  UMOV UR44, UR10 ;  /* 0x0000000a002c7c82 */ /* 0x000fe20008000000 */
[----:B------:R-:W-:Y:S01]  /*1370*/  @UP1 USHF.R.U32.HI UR44, URZ, UR11, UR5 ;  /* 0x0000000b3f2c1299 */ /* 0x000fe20008011605 */
[----:B------:R-:W-:Y:S01]  /*1380*/  CS2R R120, SRZ ;  /* 0x0000000000787805 */ /* 0x000fe2000001ff00 */
[----:B------:R-:W-:Y:S01]  /*1390*/  USHF.R.S32.HI UR7, URZ, 0x6, UR7 ;  /* 0x000000063f077899 */ /* 0x000fe20008011407 */
[----:B------:R-:W-:Y:S01]  /*13a0*/  CS2R R118, SRZ ;  /* 0x0000000000767805 */ /* 0x000fe2000001ff00 */
[----:B------:R-:W-:Y:S01]  /*13b0*/  USHF.R.S32.HI UR9, URZ, 0x6, UR9 ;  /* 0x000000063f097899 */ /* 0x000fe20008011409 */
[----:B------:R-:W-:Y:S01]  /*13c0*/  CS2R R116, SRZ ;  /* 0x0000000000747805 */ /* 0x000fe2000001ff00 */
[----:B------:R-:W-:Y:S01]  /*13d0*/  UIADD3 UR4, -UR44, URZ, URZ ;  /* 0x0000003f2c047290 */ /* 0x000fe2000fffe13f */
[----:B------:R-:W-:Y:S01]  /*13e0*/  CS2R R170, SRZ ;  /* 0x0000000000aa7805 */ /* 0x000fe2000001ff00 */
[----:B------:R-:W-:Y:S01]  /*13f0*/  UISETP.LT.AND UP0, UPT, UR7, UR9, UPT ;  /* 0x000000090700728c */ /* 0x000fe2000bf01270 */
[----:B------:R-:W-:Y:S01]  /*1400*/  CS2R R112, SRZ ;  /* 0x0000000000707805 */ /* 0x000fe2000001ff00 */
[----:B------:R-:W-:Y:S01]  /*1410*/  UIMAD UR43, UR43, UR4, UR10 ;  /* 0x000000042b2b72a4 */ /* 0x000fe2000f8e020a */
[----:B------:R-:W-:Y:S01]  /*1420*/  CS2R R168, SRZ ;  /* 0x0000000000a87805 */ /* 0x000fe2000001ff00 */
[----:B------:R-:W-:Y:S01]  /*1430*/  USEL UR45, UR7, UR9, UP0 ;  /* 0x00000009072d7287 */ /* 0x000fe20008000000 */
        /* <DEDUP_REMOVED lines=42> */
[----:B------:R-:W-:Y:S06]  /*16e0*/  @!P0 BRA `(.L_x_3124) ;  /* 0x00000018005c8947 */ /* 0x000fec0003800000 */
[----:B------:R-:W-:Y:S01]  /*16f0*/  UISETP.GE.AND UP0, UPT, UR45, 0x1, UPT ;  /* 0x000000012d00788c */ /* 0x000fe2000bf06270 */
[----:B------:R-:W-:-:S05]  /*1700*/  PLOP3.LUT P0, PT, PT, PT, PT, 0x80, 0x0 ;  /* 0x000000000000781c */ /* 0x000fca0003f0f070 */
[----:B------:R-:W-:-:S13]  /*1710*/  PLOP3.LUT P1, PT, PT, PT, UP0, 0x80, 0x0 ;  /* 0x000000000000781c */ /* 0x000fda0003f2f008 */
[----:B------:R-:W-:Y:S05]  /*1720*/  @!P1 BRA `(.L_x_3125) ;  /* 0x0000007000cc9947 */ /* 0x000fea0003800000 */
        /* <DEDUP_REMOVED lines=14> */
.L_x_3126:
[----:B------:R-:W-:Y:S01]  /*1810*/  ULEA UR16, UR39, UR48, 0x3 ;  /* 0x0000003027107291 */ /* 0x000fe2000f8e183f */
[----:B------:R-:W-:-:S04]  /*1820*/  MOV R0, UR38 ;  /* 0x0000002600007c02 */ /* 0x000fc80008000f00 */
[----:B------:R-:W-:-:S04]  /*1830*/  SHF.L.U32 R0, R0, 0x1f, RZ ;  /* 0x0000001f00007819 */ /* 0x000fc800000006ff */
[----:B------:R-:W1:Y:S02]  /*1840*/  SYNCS.PHASECHK.TRANS64.TRYWAIT P0, [UR16+0x28c50], R0 ;  /* 0x028c5000ff0075a7 */ /* 0x000e640008000150 */
[----:B-1----:R-:W-:Y:S05]  /*1850*/  @!P0 BRA `(.L_x_3127) ;  /* 0x000000bc00708947 */ /* 0x002fea0003800000 */
.L_x_3233:
[----:B------:R-:W-:Y:S01]  /*1860*/  BAR.SYNC.DEFER_BLOCKING 0xe, 0x100 ;  /* 0x0384000000007b1d */ /* 0x000fe20000010000 */
[----:B------:R-:W-:Y:S01]  /*1870*/  UIADD3 UR4, UR48, 0x26800, URZ ;  /* 0x0002680030047890 */ /* 0x000fe2000fffe03f */
[----:B-1----:R-:W-:Y:S01]  /*1880*/  IMAD.U32 R0, RZ, RZ, UR16 ;  /* 0x00000010ff007e24 */ /* 0x002fe2000f8e00ff */
        /* <DEDUP_REMOVED lines=46> */
.L_x_3133:
[----:B------:R-:W-:Y:S01]  /*1b70*/  BAR.SYNC.DEFER_BLOCKING 0xe, 0x100 ;  /* 0x0384000000007b1d */ /* 0x000fe20000010000 */
[----:B-1----:R-:W-:Y:S01]  /*1b80*/  MOV R3, UR39 ;  /* 0x0000002700037c02 */ /* 0x002fe20008000f00 */
[----:B------:R-:W-:Y:S01]  /*1b90*/  UISETP.NE.AND UP1, UPT, UR47, 0x3, UPT ;  /* 0x000000032f00788c */ /* 0x000fe2000bf25270 */
[C---:B------:R-:W-:Y:S01]  /*1ba0*/  ISETP.GT.AND P1, PT, R0.reuse, RZ, PT ;  /* 0x000000ff0000720c */ /* 0x040fe20003f24270 */
[----:B------:R-:W-:Y:S01]  /*1bb0*/  UIADD3 UR39, UR39, 0x1, URZ ;  /* 0x0000000127277890 */ /* 0x000fe2000fffe03f */
[----:B------:R-:W-:Y:S01]  /*1bc0*/  IADD3 R0, R0, -0x1, RZ ;  /* 0xffffffff00007810 */ /* 0x000fe20007ffe0ff */
[----:B------:R-:W-:Y:S02]  /*1bd0*/  IMAD R3, R3, 0x40, R2 ;  /* 0x0000004003037824 */ /* 0x000fe400078e0202 */
[----:B------:R-:W-:Y:S01]  /*1be0*/  PLOP3.LUT P2, PT, PT, PT, UP1, 0x80, 0x0 ;  /* 0x000000000000781c */ /* 0x000fe20003f4f018 */
[----:B------:R-:W-:Y:S02]  /*1bf0*/  UISETP.NE.AND UP0, UPT, UR39, 0x2, UPT ;  /* 0x000000022700788c */ /* 0x000fe4000bf05270 */
[----:B------:R-:W-:-:S02]  /*1c00*/  LEA R3, R3, UR48, 0x2 ;  /* 0x0000003003037c11 */ /* 0x000fc4000f8e10ff */
        /* <DEDUP_REMOVED lines=135> */
.L_x_3129:
[----:B------:R-:W-:Y:S01]  /*2480*/  ULEA UR6, UR39, UR48, 0x3 ;  /* 0x0000003027067291 */ /* 0x000fe2000f8e183f */
[----:B------:R-:W-:-:S05]  /*2490*/  IMAD.U32 R3, RZ, RZ, UR38 ;  /* 0x00000026ff037e24 */ /* 0x000fca000f8e00ff */
[----:B------:R-:W-:-:S04]  /*24a0*/  SHF.L.U32 R3, R3, 0x1f, RZ ;  /* 0x0000001f03037819 */ /* 0x000fc800000006ff */
[----:B------:R1:W2:Y:S01]  /*24b0*/  SYNCS.PHASECHK.TRANS64.TRYWAIT P0, [UR6+0x28c50], R3 ;  /* 0x028c5003ff0075a7 */ /* 0x0002a20008000146 */
[----:B------:R-:W-:Y:S05]  /*24c0*/  @!P2 BRA `(.L_x_3130) ;  /* 0x000000000004a947 */ /* 0x000fea0003800000 */
[----:B------:R-:W-:Y:S01]  /*24d0*/  BPT.TRAP 0x1 ;  /* 0x000000040000795c */ /* 0x000fe20000300000 */
.L_x_3130:
[----:B--2---:R-:W-:Y:S05]  /*24e0*/  @P0 BRA `(.L_x_3131) ;  /* 0x0000000000080947 */ /* 0x004fea0003800000 */
[----:B------:R-:W2:Y:S02]  /*24f0*/  SYNCS.PHASECHK.TRANS64.TRYWAIT P0, [UR6+0x28c50], R3 ;  /* 0x028c5003ff0075a7 */ /* 0x000ea40008000146 */
[----:B--2---:R-:W-:Y:S05]  /*2500*/  @!P0 BRA `(.L_x_3132) ;  /* 0x000000b0005c8947 */ /* 0x004fea0003800000 */
.L_x_3131:
        /* <DEDUP_REMOVED lines=37> */
.L_x_3128:
[----:B------:R-:W-:Y:S01]  /*2760*/  BAR.SYNC.DEFER_BLOCKING 0xe, 0x100 ;  /* 0x0384000000007b1d */ /* 0x000fe20000010000 */
[----:B-1----:R-:W-:Y:S01]  /*2770*/  MOV R3, UR39 ;  /* 0x0000002700037c02 */ /* 0x002fe20008000f00 */
[----:B------:R-:W-:Y:S01]  /*2780*/  UIADD3 UR39, UR39, 0x1, URZ ;  /* 0x0000000127277890 */ /* 0x000fe2000fffe03f */
[----:B------:R-:W-:Y:S01]  /*2790*/  PLOP3.LUT P0, PT, PT, PT, PT, 0x8, 0x0 ;  /* 0x000000000000781c */ /* 0x000fe20003f0e170 */
[----:B------:R-:W-:Y:S01]  /*27a0*/  IMAD.MOV.U32 R155, RZ, RZ, RZ ;  /* 0x000000ffff9b7224 */ /* 0x000fe200078e00ff */
[----:B------:R-:W-:Y:S01]  /*27b0*/  MOV R156, RZ ;  /* 0x000000ff009c7202 */ /* 0x000fe20000000f00 */
[----:B------:R-:W-:Y:S01]  /*27c0*/  IMAD R0, R3, 0x40, R2 ;  /* 0x0000004003007824 */ /* 0x000fe200078e0202 */
[----:B------:R-:W-:-:S04]  /*27d0*/  UISETP.NE.AND UP0, UPT, UR39, 0x2, UPT ;  /* 0x000000022700788c */ /* 0x000fc8000bf05270 */
        /* <DEDUP_REMOVED lines=136> */
.L_x_3124:
[----:B------:R-:W-:Y:S01]  /*3060*/  UISETP.GE.AND UP0, UPT, UR45, 0x1, UPT ;  /* 0x000000012d00788c */ /* 0x000fe2000bf06270 */
[----:B------:R-:W-:-:S05]  /*3070*/  PLOP3.LUT P0, PT, PT, PT, PT, 0x80, 0x0 ;  /* 0x000000000000781c */ /* 0x000fca0003f0f070 */
[----:B------:R-:W-:-:S13]  /*3080*/  PLOP3.LUT P1, PT, PT, PT, UP0, 0x80, 0x0 ;  /* 0x000000000000781c */ /* 0x000fda0003f2f008 */
[----:B------:R-:W-:Y:S05]  /*3090*/  @!P1 BRA `(.L_x_3125) ;  /* 0x0000005800709947 */ /* 0x000fea0003800000 */
        /* <DEDUP_REMOVED lines=18> */
[----:B------:R1:W2:Y:S01]  /*31c0*/  LDC.64 R14, c[0x4][R0] ;  /* 0x01000000000e7b82 */ /* 0x0002a20000000a00 */
[----:B------:R-:W-:Y:S01]  /*31d0*/  IMAD.U32 R5, RZ, RZ, UR5 ;  /* 0x00000005ff057e24 */ /* 0x000fe2000f8e00ff */
[----:B------:R-:W-:Y:S01]  /*31e0*/  ULDC.64 UR4, c[0x4][0x90] ;  /* 0x0100240000047ab9 */ /* 0x000fe20000000a00 */
[----:B------:R-:W-:Y:S01]  /*31f0*/  MOV R10, UR6 ;  /* 0x00000006000a7c02 */ /* 0x000fe20008000f00 */
[----:B------:R-:W-:Y:S01]  /*3200*/  IMAD.U32 R7, RZ, RZ, UR5 ;  /* 0x00000005ff077e24 */ /* 0x000fe2000f8e00ff */
[----:B------:R-:W-:Y:S01]  /*3210*/  MOV R6, UR4 ;  /* 0x0000000400067c02 */ /* 0x000fe20008000f00 */
[----:B------:R-:W-:Y:S01]  /*3220*/  IMAD.U32 R11, RZ, RZ, UR7 ;  /* 0x00000007ff0b7e24 */ /* 0x000fe2000f8e00ff */
[----:B------:R-:W-:Y:S01]  /*3230*/  MOV R8, 0x70 ;  /* 0x0000007000087802 */ /* 0x000fe20000000f00 */
[----:B------:R-:W-:Y:S01]  /*3240*/  IMAD.MOV.U32 R12, RZ, RZ, 0x1 ;  /* 0x00000001ff0c7424 */ /* 0x000fe200078e00ff */
[----:B-1----:R-:W-:-:S07]  /*3250*/  MOV R13, RZ ;  /* 0x000000ff000d7202 */ /* 0x002fce0000000f00 */
[----:B------:R-:W-:-:S07]  /*3260*/  LEPC R20, `(.L_x_3134) ;  /* 0x000000001014794e */ /* 0x000fce0000000000 */
[----:B--2---:R-:W-:Y:S05]  /*3270*/  CALL.ABS.NOINC R14 ;  /* 0x000000000e007343 */ /* 0x004fea0003c00000 */
.L_x_3134:
        /* <DEDUP_REMOVED lines=9> */
.L_x_3234:
[----:B------:R-:W-:Y:S05]  /*3310*/  @!P0 BRA `(.L_x_3136) ;  /* 0x0000000000048947 */ /* 0x000fea0003800000 */
[----:B------:R-:W-:Y:S01]  /*3320*/  BPT.TRAP 0x1 ;  /* 0x000000040000795c */ /* 0x000fe20000300000 */
.L_x_3136:
[----:B------:R-:W-:Y:S01]  /*3330*/  IMAD.U32 R7, RZ, RZ, UR39 ;  /* 0x00000027ff077e24 */ /* 0x000fe2000f8e00ff */
[----:B------:R-:W-:-:S04]  /*3340*/  MOV R8, UR38 ;  /* 0x0000002600087c02 */ /* 0x000fc80008000f00 */
[----:B------:R-:W-:Y:S02]  /*3350*/  LEA R7, R7, UR48, 0x3 ;  /* 0x0000003007077c11 */ /* 0x000fe4000f8e18ff */
[----:B------:R-:W-:-:S04]  /*3360*/  SHF.L.U32 R8, R8, 0x1f, RZ ;  /* 0x0000001f08087819 */ /* 0x000fc800000006ff */
[----:B------:R2:W3:Y:S01]  /*3370*/  SYNCS.PHASECHK.TRANS64.TRYWAIT P1, [R7+URZ+0x28c30], R8 ;  /* 0x028c3008070075a7 */ /* 0x0004e2000802017f */
[----:B------:R-:W-:Y:S05]  /*3380*/  @!P0 BRA `(.L_x_3137) ;  /* 0x0000000000048947 */ /* 0x000fea0003800000 */
[----:B------:R-:W-:Y:S01]  /*3390*/  BPT.TRAP 0x1 ;  /* 0x000000040000795c */ /* 0x000fe20000300000 */
.L_x_3137:
[----:B---3--:R-:W-:Y:S05]  /*33a0*/  @P1 BRA `(.L_x_3138) ;  /* 0x0000000000081947 */ /* 0x008fea0003800000 */
[----:B------:R-:W3:Y:S02]  /*33b0*/  SYNCS.PHASECHK.TRANS64.TRYWAIT P1, [R7+URZ+0x28c30], R8 ;  /* 0x028c3008070075a7 */ /* 0x000ee4000802017f */
[----:B---3--:R-:W-:Y:S05]  /*33c0*/  @!P1 BRA `(.L_x_3139) ;  /* 0x000000a000dc9947 */ /* 0x008fea0003800000 */
.L_x_3138:
[----:B-1----:R-:W1:Y:S01]  /*33d0*/  S2R R0, SR_TID.X ;  /* 0x0000000000007919 */ /* 0x002e620000002100 */
[----:B------:R-:W-:-:S04]  /*33e0*/  UIADD3 UR4, UR48, 0x22400, URZ ;  /* 0x0002240030047890 */ /* 0x000fc8000fffe03f */
[----:B------:R-:W-:-:S04]  /*33f0*/  USHF.R.U32.HI UR4, URZ, 0x4, UR4 ;  /* 0x000000043f047899 */ /* 0x000fc80008011604 */
[----:B------:R-:W-:Y:S01]  /*3400*/  ULOP3.LUT UR4, UR4, 0x3fff, URZ, 0xc0, !UPT ;  /* 0x00003fff04047892 */ /* 0x000fe2000f8ec03f */
[----:B-1----:R-:W-:-:S05]  /*3410*/  LOP3.LUT R3, R0, 0x7f, RZ, 0xc0, !PT ;  /* 0x0000007f00037812 */ /* 0x002fca00078ec0ff */
[----:B------:R-:W-:Y:S01]  /*3420*/  IMAD.U32 R0, RZ, RZ, UR4 ;  /* 0x00000004ff007e24 */ /* 0x000fe2000f8e00ff */
[----:B------:R-:W-:Y:S05]  /*3430*/  WARPSYNC.ALL ;  /* 0x0000000000007948 */ /* 0x000fea0003800000 */
[----:B------:R-:W-:Y:S02]  /*3440*/  ISETP.NE.AND P1, PT, R3, RZ, PT ;  /* 0x000000ff0300720c */ /* 0x000fe40003f25270 */
[----:B------:R-:W-:-:S04]  /*3450*/  LOP3.LUT R0, R0, 0x10000, RZ, 0xfc, !PT ;  /* 0x0001000000007812 */ /* 0x000fc800078efcff */
[----:B------:R-:W-:Y:S01]  /*3460*/  R2UR UR18, R0 ;  /* 0x00000000001272ca */ /* 0x000fe200000e0000 */
[----:B------:R-:W-:Y:S01]  /*3470*/  UIADD3 UR4, UR48, 0x20400, URZ ;  /* 0x0002040030047890 */ /* 0x000fe2000fffe03f */
[----:B------:R-:W-:Y:S01]  /*3480*/  WARPGROUP.ARRIVE ;  /* 0x00000000000079c5 */ /* 0x000fe20000000000 */
[----:B------:R-:W-:Y:S01]  /*3490*/  UMOV UR19, 0x40000040 ;  /* 0x4000004000137882 */ /* 0x000fe20000000000 */
[----:B------:R-:W-:Y:S01]  /*34a0*/  UMOV UR17, 0x40000040 ;  /* 0x4000004000117882 */ /* 0x000fe20000000000 */
[----:B------:R-:W-:Y:S01]  /*34b0*/  USHF.R.U32.HI UR4, URZ, 0x4, UR4 ;  /* 0x000000043f047899 */ /* 0x000fe20008011604 */
[----:B------:R-:W-:Y:S01]  /*34c0*/  VIADD R5, R2, UR42 ;  /* 0x0000002a02057c36 */ /* 0x000fe20008000000 */
[----:B------:R-:W-:Y:S01]  /*34d0*/  UMOV UR7, 0x40000040 ;  /* 0x4000004000077882 */ /* 0x000fe20000000000 */
[----:B------:R-:W-:Y:S01]  /*34e0*/  UMOV UR5, 0x40000040 ;  /* 0x4000004000057882 */ /* 0x000fe20000000000 */
        /* <DEDUP_REMOVED lines=16> */
[----:B------:R-:W-:Y:S01]  /*35f0*/  HGMMA.64x64x16.F32 R24, gdesc[UR4], R24, gsb0 ;  /* 0x00e00000041879f0 */ /* 0x000fe20008000818 */
[----:B------:R-:W-:Y:S02]  /*3600*/  UMOV UR6, 0xffffffc0 ;  /* 0xffffffc000067882 */ /* 0x000fe40000000000 */
[----:B------:R-:W-:-:S04]  /*3610*/  UIMAD UR6, UR45, UR6, 0x40 ;  /* 0x000000402d0674a4 */ /* 0x000fc8000f8e0206 */
[----:B------:R-:W-:Y:S01]  /*3620*/  UIADD3 UR7, UR6, 0x1, URZ ;  /* 0x0000000106077890 */ /* 0x000fe2000fffe03f */
[----:B------:R-:W-:Y:S02]  /*3630*/  WARPGROUP.DEPBAR.LE gsb0, 0x0 ;  /* 0x00008000000079c5 */ /* 0x000fe40000010000 */
[----:B------:R-:W-:-:S06]  /*3640*/  WARPGROUP.ARRIVE ;  /* 0x00000000000079c5 */ /* 0x000fcc0000000000 */
[----:B------:R-:W-:Y:S01]  /*3650*/  HGMMA.64x64x16.F32 R24, gdesc[UR8], R24, gsb0 ;  /* 0x00e00000081879f0 */ /* 0x000fe20008000818 */
[----:B------:R-:W-:Y:S02]  /*3660*/  ULDC UR10, c[0x0][0x988] ;  /* 0x00026200000a7ab9 */ /* 0x000fe40000000800 */
[----:B------:R-:W-:Y:S02]  /*3670*/  WARPGROUP.DEPBAR.LE gsb0, 0x0 ;  /* 0x00008000000079c5 */ /* 0x000fe40000010000 */
[----:B------:R-:W-:-:S06]  /*3680*/  WARPGROUP.ARRIVE ;  /* 0x00000000000079c5 */ /* 0x000fcc0000000000 */
[----:B------:R-:W-:Y:S01]  /*3690*/  HGMMA.64x64x16.F32 R24, gdesc[UR12], R24, gsb0 ;  /* 0x00e000000c1879f0 */ /* 0x000fe20008000818 */
[----:B------:R-:W-:Y:S01]  /*36a0*/  ULDC UR14, c[0x0][0x2e0] ;  /* 0x0000b800000e7ab9 */ /* 0x000fe20000000800 */
[----:B------:R-:W-:Y:S01]  /*36b0*/  ULDC UR15, c[0x0][0x288] ;  /* 0x0000a200000f7ab9 */ /* 0x000fe20000000800 */
[----:B------:R-:W-:Y:S01]  /*36c0*/  UIMAD UR7, UR49, UR14, UR7 ;  /* 0x0000000e310772a4 */ /* 0x000fe2000f8e0207 */
[----:B------:R-:W-:Y:S01]  /*36d0*/  MOV R3, UR15 ;  /* 0x0000000f00037c02 */ /* 0x000fe20008000f00 */
[----:B------:R-:W-:-:S04]  /*36e0*/  UIMAD UR6, UR49, UR14, UR6 ;  /* 0x0000000e310672a4 */ /* 0x000fc8000f8e0206 */
[----:B------:R-:W-:Y:S02]  /*36f0*/  IADD3 R4, -R3, UR7, -R16 ;  /* 0x0000000703047c10 */ /* 0x000fe4000fffe910 */
[----:B------:R-:W-:Y:S02]  /*3700*/  IADD3 R3, -R16, UR6, RZ ;  /* 0x0000000610037c10 */ /* 0x000fe4000fffe1ff */
[----:B------:R-:W-:-:S04]  /*3710*/  IADD3 R6, R4, 0x8, R5 ;  /* 0x0000000804067810 */ /* 0x000fc80007ffe005 */
[----:B------:R-:W-:Y:S02]  /*3720*/  VIMNMX R6, R3, R6, PT ;  /* 0x0000000603067248 */ /* 0x000fe40003fe0100 */
[----:B------:R-:W-:Y:S02]  /*3730*/  VIADDMNMX R3, R5, R4, R3, PT ;  /* 0x0000000405037246 */ /* 0x000fe40003800103 */
[C---:B------:R-:W-:Y:S02]  /*3740*/  ISETP.GT.AND P2, PT, R6.reuse, RZ, PT ;  /* 0x000000ff0600720c */ /* 0x040fe40003f44270 */
[C---:B------:R-:W-:Y:S02]  /*3750*/  ISETP.GT.AND P3, PT, R6.reuse, 0x1, PT ;  /* 0x000000010600780c */ /* 0x040fe40003f64270 */
[----:B------:R-:W-:Y:S01]  /*3760*/  ISETP.GT.AND P4, PT, R6, 0x8, PT ;  /* 0x000000080600780c */ /* 0x000fe20003f84270 */
[----:B------:R-:W-:Y:S02]  /*3770*/  WARPGROUP.DEPBAR.LE gsb0, 0x0 ;  /* 0x00008000000079c5 */ /* 0x000fe40000010000 */
[----:B------:R-:W-:-:S02]  /*3780*/  FSEL R26, R26, -INF , P2 ;  /* 0xff8000001a1a7808 */ /* 0x000fc40001000000 */
[----:B------:R-:W-:Y:S02]  /*3790*/  FSEL R27, R27, -INF , P3 ;  /* 0xff8000001b1b7808 */ /* 0x000fe40001800000 */
[----:B------:R-:W-:Y:S02]  /*37a0*/  ISETP.GT.AND P2, PT, R6, 0x9, PT ;  /* 0x000000090600780c */ /* 0x000fe40003f44270 */
[----:B------:R-:W-:Y:S02]  /*37b0*/  FSEL R30, R30, -INF , P4 ;  /* 0xff8000001e1e7808 */ /* 0x000fe40002000000 */
[----:B------:R-:W-:Y:S02]  /*37c0*/  FMNMX.FTZ R9, R26, R27, !PT ;  /* 0x0000001b1a097209 */ /* 0x000fe40007810000 */
[----:B------:R-:W-:Y:S02]  /*37d0*/  ISETP.GT.AND P3, PT, R6, 0x10, PT ;  /* 0x000000100600780c */ /* 0x000fe40003f64270 */
[----:B------:R-:W-:-:S02]  /*37e0*/  FSEL R31, R31, -INF , P2 ;  /* 0xff8000001f1f7808 */ /* 0x000fc40001000000 */
[----:B------:R-:W-:Y:S02]  /*37f0*/  FMNMX.FTZ R10, R30, R9, !PT ;  /* 0x000000091e0a7209 */ /* 0x000fe40007810000 */
        /* <DEDUP_REMOVED lines=33> */
[----:B------:R-:W-:Y:S02]  /*3a10*/  FSEL R55, R55, -INF , P2 ;  /* 0xff80000037377808 */ /* 0x000fe40001000000 */
[----:B------:R-:W-:-:S02]  /*3a20*/  FMNMX.FTZ R6, R54, R9, !PT ;  /* 0x0000000936067209 */ /* 0x000fc40007810000 */
[----:B------:R-:W-:Y:S02]  /*3a30*/  ISETP.GT.AND P2, PT, R3, RZ, PT ;  /* 0x000000ff0300720c */ /* 0x000fe40003f44270 */
[----:B------:R-:W-:Y:S02]  /*3a40*/  FMNMX.FTZ R6, R55, R6, !PT ;  /* 0x0000000637067209 */ /* 0x000fe40007810000 */
[C---:B------:R-:W-:Y:S02]  /*3a50*/  ISETP.GT.AND P3, PT, R3.reuse, 0x1, PT ;  /* 0x000000010300780c */ /* 0x040fe40003f64270 */
[----:B------:R-:W-:Y:S01]  /*3a60*/  ISETP.GT.AND P4, PT, R3, 0x8, PT ;  /* 0x000000080300780c */ /* 0x000fe20003f84270 */
[----:B------:R-:W1:Y:S01]  /*3a70*/  SHFL.BFLY PT, R9, R6, 0x2, 0x1f ;  /* 0x0c401f0006097f89 */ /* 0x000e6200000e0000 */
[----:B------:R-:W-:Y:S02]  /*3a80*/  FSEL R24, R24, -INF , P2 ;  /* 0xff80000018187808 */ /* 0x000fe40001000000 */
[----:B------:R-:W-:-:S02]  /*3a90*/  FSEL R25, R25, -INF , P3 ;  /* 0xff80000019197808 */ /* 0x000fc40001800000 */
[C---:B------:R-:W-:Y:S02]  /*3aa0*/  ISETP.GT.AND P2, PT, R3.reuse, 0x9, PT ;  /* 0x000000090300780c */ /* 0x040fe40003f44270 */
[----:B------:R-:W-:Y:S02]  /*3ab0*/  FSEL R28, R28, -INF , P4 ;  /* 0xff8000001c1c7808 */ /* 0x000fe40002000000 */
[----:B------:R-:W-:Y:S02]  /*3ac0*/  FMNMX.FTZ R5, R24, R25, !PT ;  /* 0x0000001918057209 */ /* 0x000fe40007810000 */
[----:B------:R-:W-:Y:S02]  /*3ad0*/  ISETP.GT.AND P3, PT, R3, 0x10, PT ;  /* 0x000000100300780c */ /* 0x000fe40003f64270 */
[----:B------:R-:W-:Y:S02]  /*3ae0*/  FSEL R29, R29, -INF , P2 ;  /* 0xff8000001d1d7808 */ /* 0x000fe40001000000 */
[----:B------:R-:W-:-:S02]  /*3af0*/  FMNMX.FTZ R4, R28, R5, !PT ;  /* 0x000000051c047209 */ /* 0x000fc40007810000 */
[----:B------:R-:W-:Y:S02]  /*3b00*/  ISETP.GT.AND P2, PT, R3, 0x11, PT ;  /* 0x000000110300780c */ /* 0x000fe40003f44270 */
        /* <DEDUP_REMOVED lines=8> */
[----:B-1----:R-:W-:Y:S02]  /*3b90*/  FMNMX.FTZ R9, R6, R9, !PT ;  /* 0x0000000906097209 */ /* 0x002fe40007810000 */
[----:B------:R-:W-:Y:S02]  /*3ba0*/  ISETP.GT.AND P3, PT, R3, 0x20, PT ;  /* 0x000000200300780c */ /* 0x000fe40003f64270 */
[----:B------:R-:W-:Y:S01]  /*3bb0*/  FSEL R37, R37, -INF , P2 ;  /* 0xff80000025257808 */ /* 0x000fe20001000000 */
[----:B------:R-:W1:Y:S01]  /*3bc0*/  SHFL.BFLY PT, R10, R9, 0x1, 0x1f ;  /* 0x0c201f00090a7f89 */ /* 0x000e6200000e0000 */
        /* <DEDUP_REMOVED lines=22> */
[----:B------:R-:W-:Y:S02]  /*3d30*/  FSEL R53, R53, -INF , P3 ;  /* 0xff80000035357808 */ /* 0x000fe40001800000 */
[----:B------:R-:W-:Y:S02]  /*3d40*/  FMNMX.FTZ R6, R52, R3, !PT ;  /* 0x0000000334067209 */ /* 0x000fe40007810000 */
[----:B-1----:R-:W-:-:S02]  /*3d50*/  FMNMX.FTZ R4, R9, R10, !PT ;  /* 0x0000000a09047209 */ /* 0x002fc40007810000 */
[----:B------:R-:W-:Y:S02]  /*3d60*/  FMNMX.FTZ R6, R53, R6, !PT ;  /* 0x0000000635067209 */ /* 0x000fe40007810000 */
[C---:B------:R-:W-:Y:S01]  /*3d70*/  FSETP.NEU.FTZ.AND P5, PT, R4.reuse, -INF , PT ;  /* 0xff8000000400780b */ /* 0x040fe20003fbd000 */
[----:B------:R-:W-:Y:S02]  /*3d80*/  FMUL.FTZ R9, R4, UR10 ;  /* 0x0000000a04097c20 */ /* 0x000fe40008410000 */
[----:B------:R-:W1:Y:S03]  /*3d90*/  SHFL.BFLY PT, R3, R6, 0x2, 0x1f ;  /* 0x0c401f0006037f89 */ /* 0x000e6600000e0000 */
        /* <DEDUP_REMOVED lines=15> */
[----:B------:R-:W4:Y:S01]  /*3e90*/  MUFU.EX2 R27, R27 ;  /* 0x0000001b001b7308 */ /* 0x000f220000000800 */
[--C-:B------:R-:W-:Y:S01]  /*3ea0*/  FFMA.FTZ R51, R51, UR10, -R9.reuse ;  /* 0x0000000a33337c23 */ /* 0x100fe20008010809 */
[----:B-1----:R-:W-:Y:S01]  /*3eb0*/  FMNMX.FTZ R5, R6, R3, !PT ;  /* 0x0000000306057209 */ /* 0x002fe20007810000 */
[--C-:B------:R-:W-:Y:S01]  /*3ec0*/  FFMA.FTZ R54, R54, UR10, -R9.reuse ;  /* 0x0000000a36367c23 */ /* 0x100fe20008010809 */
[----:B------:R-:W-:-:S03]  /*3ed0*/  FFMA.FTZ R9, R55, UR10, -R9 ;  /* 0x0000000a37097c23 */ /* 0x000fc60008010809 */
[----:B------:R-:W1:Y:S01]  /*3ee0*/  SHFL.BFLY PT, R6, R5, 0x1, 0x1f ;  /* 0x0c201f0005067f89 */ /* 0x000e6200000e0000 */
[----:B------:R-:W-:Y:S08]  /*3ef0*/  MUFU.EX2 R30, R30 ;  /* 0x0000001e001e7308 */ /* 0x000ff00000000800 */
[----:B------:R-:W5:Y:S01]  /*3f00*/  MUFU.EX2 R31, R31 ;  /* 0x0000001f001f7308 */ /* 0x000f620000000800 */
[----:B----4-:R-:W-:-:S07]  /*3f10*/  F2FP.F16.F32.PACK_AB R153, R27, R26 ;  /* 0x0000001a1b99723e */ /* 0x010fce00000000ff */
[----:B------:R-:W4:Y:S01]  /*3f20*/  MUFU.EX2 R34, R34 ;  /* 0x0000002200227308 */ /* 0x000f220000000800 */
[----:B-1----:R-:W-:-:S07]  /*3f30*/  FMNMX.FTZ R3, R5, R6, !PT ;  /* 0x0000000605037209 */ /* 0x002fce0007810000 */
[----:B------:R-:W1:Y:S01]  /*3f40*/  MUFU.EX2 R35, R35 ;  /* 0x0000002300237308 */ /* 0x000e620000000800 */
[----:B-----5:R-:W-:Y:S02]  /*3f50*/  F2FP.F16.F32.PACK_AB R155, R31, R30 ;  /* 0x0000001e1f9b723e */ /* 0x020fe400000000ff */
[C---:B------:R-:W-:Y:S01]  /*3f60*/  FSETP.NEU.FTZ.AND P2, PT, R3.reuse, -INF , PT ;  /* 0xff8000000300780b */ /* 0x040fe20003f5d000 */
[----:B------:R-:W-:-:S04]  /*3f70*/  FMUL.FTZ R5, R3, UR10 ;  /* 0x0000000a03057c20 */ /* 0x000fc80008410000 */
[----:B------:R-:W-:Y:S01]  /*3f80*/  MUFU.EX2 R38, R38 ;  /* 0x0000002600267308 */ /* 0x000fe20000000800 */
[----:B------:R-:W-:Y:S01]  /*3f90*/  FSEL R6, R5, RZ, P2 ;  /* 0x000000ff05067208 */ /* 0x000fe20001000000 */
[----:B------:R-:W-:-:S04]  /*3fa0*/  FADD.FTZ R5, R26, R27 ;  /* 0x0000001b1a057221 */ /* 0x000fc80000010000 */
        /* <DEDUP_REMOVED lines=8> */
[----:B------:R-:W-:Y:S01]  /*4030*/  FADD.FTZ R10, R30, R5 ;  /* 0x000000051e0a7221 */ /* 0x000fe20000010000 */
[----:B------:R-:W-:Y:S01]  /*4040*/  @!P1 IADD3 R5, R7, 0x28c40, RZ ;  /* 0x00028c4007059810 */ /* 0x000fe20007ffe0ff */
[--C-:B------:R-:W-:Y:S01]  /*4050*/  FFMA.FTZ R37, R37, UR10, -R6.reuse ;  /* 0x0000000a25257c23 */ /* 0x100fe20008010806 */
[----:B------:R-:W-:Y:S01]  /*4060*/  FFMA.FTZ R40, R40, UR10, -R6 ;  /* 0x0000000a28287c23 */ /* 0x000fe20008010806 */
[----:B------:R-:W-:Y:S01]  /*4070*/  FADD.FTZ R13, R31, R10 ;  /* 0x0000000a1f0d7221 */ /* 0x000fe20000010000 */
[----:B------:R-:W-:Y:S01]  /*4080*/  @!P1 PRMT R5, RZ, 0x654, R5 ;  /* 0x00000654ff059816 */ /* 0x000fe20000000005 */
[----:B------:R-:W5:Y:S01]  /*4090*/  MUFU.EX2 R25, R25 ;  /* 0x0000001900197308 */ /* 0x000f620000000800 */
[--C-:B------:R-:W-:Y:S01]  /*40a0*/  FFMA.FTZ R41, R41, UR10, -R6.reuse ;  /* 0x0000000a29297c23 */ /* 0x100fe20008010806 */
[----:B----4-:R-:W-:Y:S01]  /*40b0*/  FADD.FTZ R12, R34, R13 ;  /* 0x0000000d220c7221 */ /* 0x010fe20000010000 */
[----:B------:R4:W-:Y:S01]  /*40c0*/  @!P1 SYNCS.ARRIVE.TRANS64.RED.A1T0 RZ, [R5+URZ], RZ ;  /* 0x000000ff05ff99a7 */ /* 0x0009e2000810043f */
[--C-:B------:R-:W-:Y:S01]  /*40d0*/  FFMA.FTZ R44, R44, UR10, -R6.reuse ;  /* 0x0000000a2c2c7c23 */ /* 0x100fe20008010806 */
[--C-:B------:R-:W-:Y:S01]  /*40e0*/  FFMA.FTZ R45, R45, UR10, -R6.reuse ;  /* 0x0000000a2d2d7c23 */ /* 0x100fe20008010806 */
[--C-:B------:R-:W-:Y:S01]  /*40f0*/  FFMA.FTZ R48, R48, UR10, -R6.reuse ;  /* 0x0000000a30307c23 */ /* 0x100fe20008010806 */
[--C-:B------:R-:W-:Y:S01]  /*4100*/  FFMA.FTZ R49, R49, UR10, -R6.reuse ;  /* 0x0000000a31317c23 */ /* 0x100fe20008010806 */
[----:B------:R-:W2:Y:S01]  /*4110*/  MUFU.EX2 R28, R28 ;  /* 0x0000001c001c7308 */ /* 0x000ea20000000800 */
[--C-:B------:R-:W-:Y:S01]  /*4120*/  FFMA.FTZ R52, R52, UR10, -R6.reuse ;  /* 0x0000000a34347c23 */ /* 0x100fe20008010806 */
[----:B------:R-:W-:Y:S01]  /*4130*/  FFMA.FTZ R6, R53, UR10, -R6 ;  /* 0x0000000a35067c23 */ /* 0x000fe20008010806 */
[----:B-1----:R-:W-:-:S05]  /*4140*/  F2FP.F16.F32.PACK_AB R157, R35, R34 ;  /* 0x00000022239d723e */ /* 0x002fca00000000ff */
[----:B------:R-:W4:Y:S01]  /*4150*/  MUFU.EX2 R29, R29 ;  /* 0x0000001d001d7308 */ /* 0x000f220000000800 */
[----:B-----5:R-:W-:Y:S01]  /*4160*/  FADD.FTZ R11, R24, R25 ;  /* 0x00000019180b7221 */ /* 0x020fe20000010000 */
[----:B------:R-:W-:-:S06]  /*4170*/  F2FP.F16.F32.PACK_AB R152, R25, R24 ;  /* 0x000000181998723e */ /* 0x000fcc00000000ff */
[----:B------:R-:W1:Y:S01]  /*4180*/  MUFU.EX2 R32, R32 ;  /* 0x0000002000207308 */ /* 0x000e620000000800 */
[----:B--2---:R-:W-:Y:S01]  /*4190*/  FADD.FTZ R10, R28, R11 ;  /* 0x0000000b1c0a7221 */ /* 0x004fe20000010000 */
[----:B------:R-:W-:-:S04]  /*41a0*/  FADD.FTZ R11, R35, R12 ;  /* 0x0000000c230b7221 */ /* 0x000fc80000010000 */
[----:B------:R-:W-:Y:S02]  /*41b0*/  FADD.FTZ R12, R38, R11 ;  /* 0x0000000b260c7221 */ /* 0x000fe40000010000 */
[----:B------:R-:W2:Y:S01]  /*41c0*/  MUFU.EX2 R33, R33 ;  /* 0x0000002100217308 */ /* 0x000ea20000000800 */
[C---:B----4-:R-:W-:Y:S01]  /*41d0*/  FADD.FTZ R5, R29.reuse, R10 ;  /* 0x0000000a1d057221 */ /* 0x050fe20000010000 */
[----:B------:R-:W-:Y:S01]  /*41e0*/  F2FP.F16.F32.PACK_AB R154, R29, R28 ;  /* 0x0000001c1d9a723e */ /* 0x000fe200000000ff */
[----:B------:R-:W-:Y:S06]  /*41f0*/  BAR.SYNC.DEFER_BLOCKING 0xf, 0x100 ;  /* 0x03c4000000007b1d */ /* 0x000fec0000010000 */
[----:B------:R-:W4:Y:S01]  /*4200*/  MUFU.EX2 R39, R39 ;  /* 0x0000002700277308 */ /* 0x000f220000000800 */
[----:B-1----:R-:W-:-:S07]  /*4210*/  FADD.FTZ R10, R32, R5 ;  /* 0x00000005200a7221 */ /* 0x002fce0000010000 */
[----:B------:R-:W1:Y:S01]  /*4220*/  MUFU.EX2 R36, R36 ;  /* 0x0000002400247308 */ /* 0x000e620000000800 */
[C---:B--2---:R-:W-:Y:S01]  /*4230*/  FADD.FTZ R5, R33.reuse, R10 ;  /* 0x0000000a21057221 */ /* 0x044fe20000010000 */
[----:B------:R-:W-:-:S06]  /*4240*/  F2FP.F16.F32.PACK_AB R156, R33, R32 ;  /* 0x00000020219c723e */ /* 0x000fcc00000000ff */
[----:B------:R-:W2:Y:S01]  /*4250*/  MUFU.EX2 R42, R42 ;  /* 0x0000002a002a7308 */ /* 0x000ea20000000800 */
[C---:B----4-:R-:W-:Y:S01]  /*4260*/  FADD.FTZ R11, R39.reuse, R12 ;  /* 0x0000000c270b7221 */ /* 0x050fe20000010000 */
[----:B------:R-:W-:Y:S01]  /*4270*/  F2FP.F16.F32.PACK_AB R159, R39, R38 ;  /* 0x00000026279f723e */ /* 0x000fe200000000ff */
[----:B------:R4:W-:Y:S05]  /*4280*/  STSM.16.M88.4 [R18+0x26800], R152 ;  /* 0x0268009812007844 */ /* 0x0009ea0000000200 */
[----:B------:R-:W5:Y:S01]  /*4290*/  MUFU.EX2 R37, R37 ;  /* 0x0000002500257308 */ /* 0x000f620000000800 */
[----:B-1----:R-:W-:-:S07]  /*42a0*/  FADD.FTZ R10, R36, R5 ;  /* 0x00000005240a7221 */ /* 0x002fce0000010000 */
[----:B------:R-:W1:Y:S01]  /*42b0*/  MUFU.EX2 R40, R40 ;  /* 0x0000002800287308 */ /* 0x000e620000000800 */
[----:B--2---:R-:W-:-:S07]  /*42c0*/  FADD.FTZ R12, R42, R11 ;  /* 0x0000000b2a0c7221 */ /* 0x004fce0000010000 */
[----:B------:R-:W2:Y:S01]  /*42d0*/  MUFU.EX2 R43, R43 ;  /* 0x0000002b002b7308 */ /* 0x000ea20000000800 */
[C---:B-----5:R-:W-:Y:S01]  /*42e0*/  FADD.FTZ R11, R37.reuse, R10 ;  /* 0x0000000a250b7221 */ /* 0x060fe20000010000 */
[----:B------:R-:W-:-:S05]  /*42f0*/  F2FP.F16.F32.PACK_AB R158, R37, R36 ;  /* 0x00000024259e723e */ /* 0x000fca00000000ff */
[----:B------:R4:W-:Y:S01]  /*4300*/  STSM.16.M88.4 [R19], R156 ;  /* 0x0000009c13007844 */ /* 0x0009e20000000200 */
[----:B------:R-:W5:Y:S01]  /*4310*/  MUFU.EX2 R41, R41 ;  /* 0x0000002900297308 */ /* 0x000f620000000800 */
[----:B-1----:R-:W-:-:S07]  /*4320*/  FADD.FTZ R10, R40, R11 ;  /* 0x0000000b280a7221 */ /* 0x002fce0000010000 */
[----:B------:R-:W1:Y:S01]  /*4330*/  MUFU.EX2 R46, R46 ;  /* 0x0000002e002e7308 */ /* 0x000e620000000800 */
[C---:B--2---:R-:W-:Y:S01]  /*4340*/  FADD.FTZ R13, R43.reuse, R12 ;  /* 0x0000000c2b0d7221 */ /* 0x044fe20000010000 */
[----:B------:R-:W-:-:S06]  /*4350*/  F2FP.F16.F32.PACK_AB R161, R43, R42 ;  /* 0x0000002a2ba1723e */ /* 0x000fcc00000000ff */
[----:B------:R-:W-:Y:S01]  /*4360*/  MUFU.EX2 R44, R44 ;  /* 0x0000002c002c7308 */ /* 0x000fe20000000800 */
[C---:B-----5:R-:W-:Y:S01]  /*4370*/  FADD.FTZ R11, R41.reuse, R10 ;  /* 0x0000000a290b7221 */ /* 0x060fe20000010000 */
[----:B------:R-:W-:-:S06]  /*4380*/  F2FP.F16.F32.PACK_AB R160, R41, R40 ;  /* 0x0000002829a0723e */ /* 0x000fcc00000000ff */
[----:B------:R-:W2:Y:S01]  /*4390*/  MUFU.EX2 R47, R47 ;  /* 0x0000002f002f7308 */ /* 0x000ea20000000800 */
[----:B-1----:R-:W-:-:S07]  /*43a0*/  FADD.FTZ R10, R46, R13 ;  /* 0x0000000d2e0a7221 */ /* 0x002fce0000010000 */
[----:B------:R-:W1:Y:S08]  /*43b0*/  MUFU.EX2 R45, R45 ;  /* 0x0000002d002d7308 */ /* 0x000e700000000800 */
[----:B------:R-:W-:Y:S01]  /*43c0*/  MUFU.EX2 R50, R50 ;  /* 0x0000003200327308 */ /* 0x000fe20000000800 */
[C---:B--2---:R-:W-:Y:S01]  /*43d0*/  F2FP.F16.F32.PACK_AB R163, R47.reuse, R46 ;  /* 0x0000002e2fa3723e */ /* 0x044fe200000000ff */
[----:B------:R-:W-:-:S06]  /*43e0*/  FADD.FTZ R47, R47, R10 ;  /* 0x0000000a2f2f7221 */ /* 0x000fcc0000010000 */
[----:B------:R-:W2:Y:S01]  /*43f0*/  MUFU.EX2 R51, R51 ;  /* 0x0000003300337308 */ /* 0x000ea20000000800 */
[----:B-1----:R-:W-:-:S05]  /*4400*/  F2FP.F16.F32.PACK_AB R162, R45, R44 ;  /* 0x0000002c2da2723e */ /* 0x002fca00000000ff */
[----:B------:R4:W-:Y:S02]  /*4410*/  STSM.16.M88.4 [R23], R160 ;  /* 0x000000a017007844 */ /* 0x0009e40000000200 */
[----:B------:R-:W-:Y:S08]  /*4420*/  MUFU.EX2 R48, R48 ;  /* 0x0000003000307308 */ /* 0x000ff00000000800 */
[----:B------:R-:W1:Y:S01]  /*4430*/  MUFU.EX2 R49, R49 ;  /* 0x0000003100317308 */ /* 0x000e620000000800 */
[----:B--2---:R-:W-:Y:S01]  /*4440*/  F2FP.F16.F32.PACK_AB R165, R51, R50 ;  /* 0x0000003233a5723e */ /* 0x004fe200000000ff */
[----:B------:R-:W-:-:S04]  /*4450*/  FADD.FTZ R50, R50, R47 ;  /* 0x0000002f32327221 */ /* 0x000fc80000010000 */
[----:B------:R-:W-:Y:S02]  /*4460*/  FADD.FTZ R51, R51, R50 ;  /* 0x0000003233337221 */ /* 0x000fe40000010000 */
[----:B------:R-:W-:Y:S08]  /*4470*/  MUFU.EX2 R54, R54 ;  /* 0x0000003600367308 */ /* 0x000ff00000000800 */
[----:B------:R-:W2:Y:S01]  /*4480*/  MUFU.EX2 R9, R9 ;  /* 0x0000000900097308 */ /* 0x000ea20000000800 */
[----:B-1----:R-:W-:-:S07]  /*4490*/  F2FP.F16.F32.PACK_AB R164, R49, R48 ;  /* 0x0000003031a4723e */ /* 0x002fce00000000ff */
[----:B------:R-:W-:Y:S08]  /*44a0*/  MUFU.EX2 R52, R52 ;  /* 0x0000003400347308 */ /* 0x000ff00000000800 */
[----:B------:R1:W5:Y:S01]  /*44b0*/  MUFU.EX2 R5, R6 ;  /* 0x0000000600057308 */ /* 0x0003620000000800 */
[----:B--2---:R-:W-:Y:S01]  /*44c0*/  F2FP.F16.F32.PACK_AB R167, R9, R54 ;  /* 0x0000003609a7723e */ /* 0x004fe200000000ff */
[----:B-1----:R-:W-:-:S04]  /*44d0*/  FADD.FTZ R6, R44, R11 ;  /* 0x0000000b2c067221 */ /* 0x002fc80000010000 */
[----:B------:R-:W-:Y:S01]  /*44e0*/  FADD.FTZ R45, R45, R6 ;  /* 0x000000062d2d7221 */ /* 0x000fe20000010000 */
[----:B------:R-:W-:-:S03]  /*44f0*/  FADD.FTZ R6, R54, R51 ;  /* 0x0000003336067221 */ /* 0x000fc60000010000 */
[----:B------:R-:W-:Y:S01]  /*4500*/  FADD.FTZ R48, R48, R45 ;  /* 0x0000002d30307221 */ /* 0x000fe20000010000 */
[----:B-----5:R-:W-:Y:S01]  /*4510*/  F2FP.F16.F32.PACK_AB R166, R5, R52 ;  /* 0x0000003405a6723e */ /* 0x020fe200000000ff */
[----:B------:R-:W-:Y:S02]  /*4520*/  FADD.FTZ R6, R9, R6 ;  /* 0x0000000609067221 */ /* 0x000fe40000010000 */
[----:B------:R-:W-:Y:S02]  /*4530*/  FADD.FTZ R49, R49, R48 ;  /* 0x0000003031317221 */ /* 0x000fe40000010000 */
[----:B------:R4:W-:Y:S02]  /*4540*/  STSM.16.M88.4 [R22], R164 ;  /* 0x000000a416007844 */ /* 0x0009e40000000200 */
[----:B------:R-:W-:-:S04]  /*4550*/  FADD.FTZ R52, R52, R49 ;  /* 0x0000003134347221 */ /* 0x000fc80000010000 */
[----:B------:R-:W-:Y:S01]  /*4560*/  FADD.FTZ R5, R5, R52 ;  /* 0x0000003405057221 */ /* 0x000fe20000010000 */
[----:B------:R-:W-:Y:S06]  /*4570*/  @!P0 BRA `(.L_x_3140) ;  /* 0x0000000000048947 */ /* 0x000fec0003800000 */
[----:B------:R-:W-:Y:S01]  /*4580*/  BPT.TRAP 0x1 ;  /* 0x000000040000795c */ /* 0x000fe20000300000 */
.L_x_3140:
[----:B------:R1:W2:Y:S01]  /*4590*/  SYNCS.PHASECHK.TRANS64.TRYWAIT P2, [R7+URZ+0x28c50], R8 ;  /* 0x028c5008070075a7 */ /* 0x0002a2000804017f */
[----:B------:R-:W-:Y:S05]  /*45a0*/  @!P0 BRA `(.L_x_3141) ;  /* 0x0000000000048947 */ /* 0x000fea0003800000 */
[----:B------:R-:W-:Y:S01]  /*45b0*/  BPT.TRAP 0x1 ;  /* 0x000000040000795c */ /* 0x000fe20000300000 */
.L_x_3141:
[----:B--2---:R-:W-:Y:S05]  /*45c0*/  @P2 BRA `(.L_x_3142) ;  /* 0x0000000000082947 */ /* 0x004fea0003800000 */
[----:B------:R-:W2:Y:S02]  /*45d0*/  SYNCS.PHASECHK.TRANS64.TRYWAIT P2, [R7+URZ+0x28c50], R8 ;  /* 0x028c5008070075a7 */ /* 0x000ea4000804017f */
[----:B--2---:R-:W-:Y:S05]  /*45e0*/  @!P2 BRA `(.L_x_3143) ;  /* 0x000000900068a947 */ /* 0x004fea0003800000 */
.L_x_3142:
[----:B------:R-:W-:Y:S01]  /*45f0*/  ULEA UR11, UR39, UR41, 0xc ;  /* 0x00000029270b7291 */ /* 0x000fe2000f8e603f */
[----:B------:R-:W-:Y:S01]  /*4600*/  WARPGROUP.ARRIVE ;  /* 0x00000000000079c5 */ /* 0x000fe20000000000 */
[----:B------:R-:W-:Y:S01]  /*4610*/  UMOV UR7, 0x40000040 ;  /* 0x4000004000077882 */ /* 0x000fe20000000000 */
[----:B------:R-:W-:Y:S01]  /*4620*/  UIMAD UR49, UR49, UR14, -UR15 ;  /* 0x0000000e313172a4 */ /* 0x000fe2000f8e0a0f */
[----:B-123--:R-:W-:Y:S01]  /*4630*/  @!P1 VIADD R7, R7, 0x28c60 ;  /* 0x00028c6007079836 */ /* 0x00efe20000000000 */
[----:B------:R-:W-:Y:S02]  /*4640*/  UIADD3 UR23, UR45, -0x2, URZ ;  /* 0xfffffffe2d177890 */ /* 0x000fe4000fffe03f */
[----:B------:R-:W-:Y:S01]  /*4650*/  UMOV UR6, UR11 ;  /* 0x0000000b00067c82 */ /* 0x000fe20008000000 */
[----:B------:R-:W-:Y:S01]  /*4660*/  UIADD3 UR49, UR42, UR49, URZ ;  /* 0x000000312a317290 */ /* 0x000fe2000fffe03f */
        /* <DEDUP_REMOVED lines=20> */
[----:B------:R-:W-:-:S04]  /*47b0*/  USHF.R.S32.HI UR6, URZ, 0x1f, UR49 ;  /* 0x0000001f3f067899 */ /* 0x000fc80008011431 */
[----:B------:R-:W-:-:S04]  /*47c0*/  ULEA.HI UR6, UR6, UR49, URZ, 0x6 ;  /* 0x0000003106067291 */ /* 0x000fc8000f8f303f */
[----:B------:R-:W-:-:S04]  /*47d0*/  USHF.R.S32.HI UR6, URZ, 0x6, UR6 ;  /* 0x000000063f067899 */ /* 0x000fc80008011406 */
[----:B------:R-:W-:-:S04]  /*47e0*/  UISETP.LT.AND UP0, UPT, URZ, UR6, UPT ;  /* 0x000000063f00728c */ /* 0x000fc8000bf01270 */
[----:B------:R-:W-:-:S04]  /*47f0*/  USEL UR22, URZ, UR6, !UP0 ;  /* 0x000000063f167287 */ /* 0x000fc8000c000000 */
[----:B------:R-:W-:-:S06]  /*4800*/  UISETP.GE.AND UP0, UPT, UR23, UR22, UPT ;  /* 0x000000161700728c */ /* 0x000fcc000bf06270 */
[----:B------:R-:W-:Y:S01]  /*4810*/  PLOP3.LUT P2, PT, PT, PT, UP0, 0x80, 0x0 ;  /* 0x000000000000781c */ /* 0x000fe20003f4f008 */
        /* <DEDUP_REMOVED lines=11> */
[----:B------:R-:W-:Y:S01]  /*48d0*/  MOV R8, R4 ;  /* 0x0000000400087202 */ /* 0x000fe20000000f00 */
[----:B------:R-:W-:Y:S01]  /*48e0*/  IMAD.MOV.U32 R9, RZ, RZ, R3 ;  /* 0x000000ffff097224 */ /* 0x000fe200078e0003 */
[----:B------:R-:W-:Y:S01]  /*48f0*/  UMOV UR25, UR39 ;  /* 0x0000002700197c82 */ /* 0x000fe20008000000 */
[----:B------:R-:W-:Y:S01]  /*4900*/  ULDC UR26, c[0x0][0x2e0] ;  /* 0x0000b800001a7ab9 */ /* 0x000fe20000000800 */
[----:B------:R-:W-:Y:S01]  /*4910*/  ULDC UR27, c[0x0][0x288] ;  /* 0x0000a200001b7ab9 */ /* 0x000fe20000000800 */
[----:B------:R-:W-:Y:S01]  /*4920*/  ULDC UR28, c[0x0][0x404] ;  /* 0x00010100001c7ab9 */ /* 0x000fe20000000800 */
[----:B------:R-:W-:Y:S01]  /*4930*/  ULDC UR24, c[0x0][0x988] ;  /* 0x0002620000187ab9 */ /* 0x000fe20000000800 */
[----:B------:R-:W-:-:S05]  /*4940*/  ULDC.64 UR20, c[0x0][0x3f8] ;  /* 0x0000fe0000147ab9 */ /* 0x000fca0000000a00 */
.L_x_3153:
[----:B------:R-:W-:-:S04]  /*4950*/  UIADD3 UR39, UR25, 0x1, URZ ;  /* 0x0000000119277890 */ /* 0x000fc8000fffe03f */
[----:B------:R-:W-:-:S04]  /*4960*/  UISETP.NE.AND UP0, UPT, UR39, 0x2, UPT ;  /* 0x000000022700788c */ /* 0x000fc8000bf05270 */
[----:B------:R-:W-:Y:S02]  /*4970*/  USEL UR6, URZ, 0x1, UP0 ;  /* 0x000000013f067887 */ /* 0x000fe40008000000 */
[----:B------:R-:W-:Y:S02]  /*4980*/  USEL UR39, UR39, URZ, UP0 ;  /* 0x0000003f27277287 */ /* 0x000fe40008000000 */
[----:B------:R-:W-:Y:S01]  /*4990*/  ULOP3.LUT UR38, UR38, UR6, URZ, 0x3c, !UPT ;  /* 0x0000000626267292 */ /* 0x000fe2000f8e3c3f */
[----:B--23--:R-:W-:Y:S11]  /*49a0*/  @!P0 BRA `(.L_x_3145) ;  /* 0x0000000000048947 */ /* 0x00cff60003800000 */
[----:B------:R-:W-:Y:S01]  /*49b0*/  BPT.TRAP 0x1 ;  /* 0x000000040000795c */ /* 0x000fe20000300000 */
.L_x_3145:
[----:B------:R-:W-:Y:S01]  /*49c0*/  ULEA UR29, UR39, UR48, 0x3 ;  /* 0x00000030271d7291 */ /* 0x000fe2000f8e183f */
[----:B-1----:R-:W-:-:S04]  /*49d0*/  MOV R7, UR38 ;  /* 0x0000002600077c02 */ /* 0x002fc80008000f00 */
[----:B------:R-:W-:-:S04]  /*49e0*/  SHF.L.U32 R7, R7, 0x1f, RZ ;  /* 0x0000001f07077819 */ /* 0x000fc800000006ff */
[----:B------:R1:W2:Y:S01]  /*49f0*/  SYNCS.PHASECHK.TRANS64.TRYWAIT P2, [UR29+0x28c30], R7 ;  /* 0x028c3007ff0075a7 */ /* 0x0002a2000804015d */
[----:B------:R-:W-:Y:S05]  /*4a00*/  @!P0 BRA `(.L_x_3146) ;  /* 0x0000000000048947 */ /* 0x000fea0003800000 */
[----:B------:R-:W-:Y:S01]  /*4a10*/  BPT.TRAP 0x1 ;  /* 0x000000040000795c */ /* 0x000fe20000300000 */
.L_x_3146:
[----:B--2---:R-:W-:Y:S05]  /*4a20*/  @P2 BRA `(.L_x_3147) ;  /* 0x0000000000082947 */ /* 0x004fea0003800000 */
[----:B------:R-:W2:Y:S02]  /*4a30*/  SYNCS.PHASECHK.TRANS64.TRYWAIT P2, [UR29+0x28c30], R7 ;  /* 0x028c3007ff0075a7 */ /* 0x000ea4000804015d */
[----:B--2---:R-:W-:Y:S05]  /*4a40*/  @!P2 BRA `(.L_x_3148) ;  /* 0x0000008c0064a947 */ /* 0x004fea0003800000 */
.L_x_3147:
[----:B------:R-:W-:Y:S01]  /*4a50*/  R2UR UR18, R0 ;  /* 0x00000000001272ca */ /* 0x000fe200000e0000 */
[----:B----4-:R-:W-:Y:S01]  /*4a60*/  WARPGROUP.ARRIVE ;  /* 0x00000000000079c5 */ /* 0x010fe20000000000 */
[----:B------:R-:W-:Y:S01]  /*4a70*/  UMOV UR19, 0x40000040 ;  /* 0x4000004000137882 */ /* 0x000fe20000000000 */
[----:B------:R-:W-:Y:S01]  /*4a80*/  UMOV UR7, 0x40000040 ;  /* 0x4000004000077882 */ /* 0x000fe20000000000 */
[----:B------:R-:W-:Y:S01]  /*4a90*/  UMOV UR11, 0x40000040 ;  /* 0x40000040000b7882 */ /* 0x000fe20000000000 */
[----:B------:R-:W-:Y:S01]  /*4aa0*/  UMOV UR15, 0x40000040 ;  /* 0x40000040000f7882 */ /* 0x000fe20000000000 */
[----:B------:R-:W-:Y:S01]  /*4ab0*/  UISETP.NE.U32.AND UP0, UPT, UR20, URZ, UPT ;  /* 0x0000003f1400728c */ /* 0x000fe2000bf05070 */
[----:B------:R-:W-:-:S03]  /*4ac0*/  IMAD.U32 R3, RZ, RZ, UR27 ;  /* 0x0000001bff037e24 */ /* 0x000fc6000f8e00ff */
[----:B------:R-:W-:-:S03]  /*4ad0*/  UISETP.NE.AND.EX UP0, UPT, UR21, URZ, UPT, UP0 ;  /* 0x0000003f1500728c */ /* 0x000fc6000bf05300 */
[----:B------:R-:W-:-:S04]  /*4ae0*/  ULEA UR18, UR39, UR18, 0x9 ;  /* 0x0000001227127291 */ /* 0x000fc8000f8e483f */
[----:B------:R-:W-:Y:S02]  /*4af0*/  UIADD3 UR6, UR18, 0x2, URZ ;  /* 0x0000000212067890 */ /* 0x000fe4000fffe03f */
[----:B------:R-:W-:Y:S02]  /*4b00*/  UIADD3 UR10, UR18, 0x4, URZ ;  /* 0x00000004120a7890 */ /* 0x000fe4000fffe03f */
[----:B------:R-:W-:Y:S02]  /*4b10*/  UIADD3 UR14, UR18, 0x6, URZ ;  /* 0x00000006120e7890 */ /* 0x000fe4000fffe03f */
[----:B------:R-:W-:Y:S03]  /*4b20*/  HGMMA.64x64x16.F32 R152, gdesc[UR16], RZ, !UPT, gsb0 ;  /* 0x00e00000109879f0 */ /* 0x000fe6000c0008ff */
[----:B------:R-:W-:Y:S02]  /*4b30*/  WARPGROUP.DEPBAR.LE gsb0, 0x0 ;  /* 0x00008000000079c5 */ /* 0x000fe40000010000 */
[----:B------:R-:W-:-:S06]  /*4b40*/  WARPGROUP.ARRIVE ;  /* 0x00000000000079c5 */ /* 0x000fcc0000000000 */
[----:B------:R-:W-:Y:S01]  /*4b50*/  HGMMA.64x64x16.F32 R152, gdesc[UR4], R152, gsb0 ;  /* 0x00e00000049879f0 */ /* 0x000fe20008000898 */
[----:B------:R-:W-:Y:S01]  /*4b60*/  UMOV UR6, 0xffffffc0 ;  /* 0xffffffc000067882 */ /* 0x000fe20000000000 */
[----:B------:R-:W-:Y:S02]  /*4b70*/  USEL UR7, UR28, 0x1, UP0 ;  /* 0x000000011c077887 */ /* 0x000fe40008000000 */
[----:B------:R-:W-:-:S04]  /*4b80*/  UIMAD UR6, UR23, UR6, 0x1 ;  /* 0x00000001170674a4 */ /* 0x000fc8000f8e0206 */
[----:B------:R-:W-:-:S04]  /*4b90*/  UIADD3 UR6, UR42, UR6, URZ ;  /* 0x000000062a067290 */ /* 0x000fc8000fffe03f */
[----:B------:R-:W-:-:S06]  /*4ba0*/  UIMAD UR6, UR7, UR26, UR6 ;  /* 0x0000001a070672a4 */ /* 0x000fcc000f8e0206 */
[----:B------:R-:W-:-:S04]  /*4bb0*/  IADD3 R3, -R3, UR6, -R16 ;  /* 0x0000000603037c10 */ /* 0x000fc8000fffe910 */
[----:B------:R-:W-:-:S04]  /*4bc0*/  IADD3 R3, R2, R3, RZ ;  /* 0x0000000302037210 */ /* 0x000fc80007ffe0ff */
[C---:B------:R-:W-:Y:S02]  /*4bd0*/  ISETP.GT.AND P2, PT, R3.reuse, RZ, PT ;  /* 0x000000ff0300720c */ /* 0x040fe40003f44270 */
[----:B------:R-:W-:Y:S01]  /*4be0*/  ISETP.GT.AND P3, PT, R3, 0x1, PT ;  /* 0x000000010300780c */ /* 0x000fe20003f64270 */
        /* <DEDUP_REMOVED lines=8> */
[----:B------:R-:W-:Y:S02]  /*4c70*/  FSEL R152, R152, -INF , P2 ;  /* 0xff80000098987808 */ /* 0x000fe40001000000 */
[----:B------:R-:W-:Y:S02]  /*4c80*/  ISETP.GT.AND P2, PT, R3, 0x8, PT ;  /* 0x000000080300780c */ /* 0x000fe40003f44270 */
[----:B------:R-:W-:Y:S02]  /*4c90*/  FSEL R153, R153, -INF , P3 ;  /* 0xff80000099997808 */ /* 0x000fe40001800000 */
[----:B--2---:R-:W-:-:S02]  /*4ca0*/  FMNMX.FTZ R4, R152, R9, !PT ;  /* 0x0000000998047209 */ /* 0x004fc40007810000 */
        /* <DEDUP_REMOVED lines=40> */
[----:B------:R-:W-:-:S04]  /*4f30*/  FMNMX.FTZ R4, R180, R11, !PT ;  /* 0x0000000bb4047209 */ /* 0x000fc80007810000 */
[----:B------:R-:W-:Y:S01]  /*4f40*/  FMNMX.FTZ R12, R181, R4, !PT ;  /* 0x00000004b50c7209 */ /* 0x000fe20007810000 */
[----:B------:R-:W-:-:S04]  /*4f50*/  VIADD R4, R3, 0x8 ;  /* 0x0000000803047836 */ /* 0x000fc80000000000 */
[----:B------:R-:W2:Y:S01]  /*4f60*/  SHFL.BFLY PT, R11, R12, 0x2, 0x1f ;  /* 0x0c401f000c0b7f89 */ /* 0x000ea200000e0000 */
[C---:B------:R-:W-:Y:S02]  /*4f70*/  ISETP.GT.AND P2, PT, R4.reuse, RZ, PT ;  /* 0x000000ff0400720c */ /* 0x040fe40003f44270 */
[C---:B------:R-:W-:Y:S02]  /*4f80*/  ISETP.GT.AND P3, PT, R4.reuse, 0x1, PT ;  /* 0x000000010400780c */ /* 0x040fe40003f64270 */
[C---:B------:R-:W-:Y:S02]  /*4f90*/  ISETP.GT.AND P4, PT, R4.reuse, 0x20, PT ;  /* 0x000000200400780c */ /* 0x040fe40003f84270 */
[----:B------:R-:W-:Y:S02]  /*4fa0*/  FSEL R155, R155, -INF , P3 ;  /* 0xff8000009b9b7808 */ /* 0x000fe40001800000 */
[C---:B------:R-:W-:Y:S02]  /*4fb0*/  ISETP.GT.AND P3, PT, R4.reuse, 0x9, PT ;  /* 0x000000090400780c */ /* 0x040fe40003f64270 */
[----:B------:R-:W-:-:S02]  /*4fc0*/  ISETP.GT.AND P5, PT, R4, 0x21, PT ;  /* 0x000000210400780c */ /* 0x000fc40003fa4270 */
[----:B------:R-:W-:Y:S02]  /*4fd0*/  FSEL R159, R159, -INF , P3 ;  /* 0xff8000009f9f7808 */ /* 0x000fe40001800000 */
[----:B------:R-:W-:Y:S02]  /*4fe0*/  ISETP.GT.AND P3, PT, R4, 0x11, PT ;  /* 0x000000110400780c */ /* 0x000fe40003f64270 */
[----:B------:R-:W-:Y:S02]  /*4ff0*/  FSEL R170, R170, -INF , P4 ;  /* 0xff800000aaaa7808 */ /* 0x000fe40002000000 */
[----:B------:R-:W-:Y:S02]  /*5000*/  FSEL R163, R163, -INF , P3 ;  /* 0xff800000a3a37808 */ /* 0x000fe40001800000 */
[----:B------:R-:W-:Y:S02]  /*5010*/  ISETP.GT.AND P3, PT, R4, 0x19, PT ;  /* 0x000000190400780c */ /* 0x000fe40003f64270 */
[----:B------:R-:W-:-:S02]  /*5020*/  FSEL R171, R171, -INF , P5 ;  /* 0xff800000abab7808 */ /* 0x000fc40002800000 */
[----:B--2---:R-:W-:Y:S02]  /*5030*/  FMNMX.FTZ R14, R12, R11, !PT ;  /* 0x0000000b0c0e7209 */ /* 0x004fe40007810000 */
[----:B------:R-:W-:Y:S02]  /*5040*/  FSEL R11, R154, -INF , P2 ;  /* 0xff8000009a0b7808 */ /* 0x000fe40001000000 */
[----:B------:R-:W-:Y:S01]  /*5050*/  ISETP.GT.AND P2, PT, R4, 0x8, PT ;  /* 0x000000080400780c */ /* 0x000fe20003f44270 */
[----:B------:R-:W2:Y:S01]  /*5060*/  SHFL.BFLY PT, R15, R14, 0x1, 0x1f ;  /* 0x0c201f000e0f7f89 */ /* 0x000ea200000e0000 */
[----:B------:R-:W-:Y:S02]  /*5070*/  FMNMX.FTZ R10, R11, R8, !PT ;  /* 0x000000080b0a7209 */ /* 0x000fe40007810000 */
[----:B------:R-:W-:Y:S02]  /*5080*/  FSEL R158, R158, -INF , P2 ;  /* 0xff8000009e9e7808 */ /* 0x000fe40001000000 */
[----:B------:R-:W-:-:S02]  /*5090*/  FMNMX.FTZ R3, R155, R10, !PT ;  /* 0x0000000a9b037209 */ /* 0x000fc40007810000 */
[----:B------:R-:W-:Y:S02]  /*50a0*/  ISETP.GT.AND P2, PT, R4, 0x10, PT ;  /* 0x000000100400780c */ /* 0x000fe40003f44270 */
[----:B------:R-:W-:Y:S02]  /*50b0*/  FMNMX.FTZ R10, R158, R3, !PT ;  /* 0x000000039e0a7209 */ /* 0x000fe40007810000 */
[----:B------:R-:W-:Y:S02]  /*50c0*/  FSEL R162, R162, -INF , P2 ;  /* 0xff800000a2a27808 */ /* 0x000fe40001000000 */
[----:B------:R-:W-:Y:S02]  /*50d0*/  FMNMX.FTZ R13, R159, R10, !PT ;  /* 0x0000000a9f0d7209 */ /* 0x000fe40007810000 */
[----:B------:R-:W-:Y:S02]  /*50e0*/  ISETP.GT.AND P2, PT, R4, 0x18, PT ;  /* 0x000000180400780c */ /* 0x000fe40003f44270 */
[----:B------:R-:W-:-:S02]  /*50f0*/  FMNMX.FTZ R10, R162, R13, !PT ;  /* 0x0000000da20a7209 */ /* 0x000fc40007810000 */
[----:B------:R-:W-:Y:S02]  /*5100*/  FSEL R166, R166, -INF , P2 ;  /* 0xff800000a6a67808 */ /* 0x000fe40001000000 */
[----:B------:R-:W-:Y:S02]  /*5110*/  FMNMX.FTZ R13, R163, R10, !PT ;  /* 0x0000000aa30d7209 */ /* 0x000fe40007810000 */
[----:B------:R-:W-:Y:S02]  /*5120*/  FSEL R167, R167, -INF , P3 ;  /* 0xff800000a7a77808 */ /* 0x000fe40001800000 */
[----:B------:R-:W-:Y:S02]  /*5130*/  FMNMX.FTZ R10, R166, R13, !PT ;  /* 0x0000000da60a7209 */ /* 0x000fe40007810000 */
[----:B------:R-:W-:Y:S02]  /*5140*/  ISETP.GT.AND P3, PT, R4, 0x28, PT ;  /* 0x000000280400780c */ /* 0x000fe40003f64270 */
[----:B------:R-:W-:-:S02]  /*5150*/  FMNMX.FTZ R13, R167, R10, !PT ;  /* 0x0000000aa70d7209 */ /* 0x000fc40007810000 */
[----:B------:R-:W-:Y:S02]  /*5160*/  ISETP.GT.AND P4, PT, R4, 0x29, PT ;  /* 0x000000290400780c */ /* 0x000fe40003f84270 */
[----:B------:R-:W-:Y:S02]  /*5170*/  FMNMX.FTZ R10, R170, R13, !PT ;  /* 0x0000000daa0a7209 */ /* 0x000fe40007810000 */
[----:B------:R-:W-:Y:S02]  /*5180*/  FSEL R174, R174, -INF , P3 ;  /* 0xff800000aeae7808 */ /* 0x000fe40001800000 */
[----:B------:R-:W-:Y:S02]  /*5190*/  FMNMX.FTZ R13, R171, R10, !PT ;  /* 0x0000000aab0d7209 */ /* 0x000fe40007810000 */
[----:B------:R-:W-:Y:S02]  /*51a0*/  ISETP.GT.AND P3, PT, R4, 0x30, PT ;  /* 0x000000300400780c */ /* 0x000fe40003f64270 */
[----:B------:R-:W-:-:S02]  /*51b0*/  FSEL R175, R175, -INF , P4 ;  /* 0xff800000afaf7808 */ /* 0x000fc40002000000 */
[----:B------:R-:W-:Y:S02]  /*51c0*/  FMNMX.FTZ R10, R174, R13, !PT ;  /* 0x0000000dae0a7209 */ /* 0x000fe40007810000 */
[----:B--2---:R-:W-:Y:S02]  /*51d0*/  FMNMX.FTZ R3, R14, R15, !PT ;  /* 0x0000000f0e037209 */ /* 0x004fe40007810000 */
[----:B------:R-:W-:Y:S02]  /*51e0*/  ISETP.GT.AND P4, PT, R4, 0x31, PT ;  /* 0x000000310400780c */ /* 0x000fe40003f84270 */
[----:B------:R-:W-:Y:S01]  /*51f0*/  FSEL R178, R178, -INF , P3 ;  /* 0xff800000b2b27808 */ /* 0x000fe20001800000 */
[----:B------:R-:W-:Y:S01]  /*5200*/  FMUL.FTZ R12, R3, UR10 ;  /* 0x0000000a030c7c20 */ /* 0x000fe20008410000 */
[----:B------:R-:W-:Y:S02]  /*5210*/  FMNMX.FTZ R15, R175, R10, !PT ;  /* 0x0000000aaf0f7209 */ /* 0x000fe40007810000 */
[----:B------:R-:W-:-:S02]  /*5220*/  ISETP.GT.AND P3, PT, R4, 0x38, PT ;  /* 0x000000380400780c */ /* 0x000fc40003f64270 */
[----:B------:R-:W-:Y:S02]  /*5230*/  FSEL R179, R179, -INF , P4 ;  /* 0xff800000b3b37808 */ /* 0x000fe40002000000 */
[----:B------:R-:W-:Y:S02]  /*5240*/  FMNMX.FTZ R10, R178, R15, !PT ;  /* 0x0000000fb20a7209 */ /* 0x000fe40007810000 */
[----:B------:R-:W-:Y:S02]  /*5250*/  ISETP.GT.AND P4, PT, R4, 0x39, PT ;  /* 0x000000390400780c */ /* 0x000fe40003f84270 */
[----:B------:R-:W-:Y:S02]  /*5260*/  FSEL R182, R182, -INF , P3 ;  /* 0xff800000b6b67808 */ /* 0x000fe40001800000 */
[----:B------:R-:W-:Y:S02]  /*5270*/  FMNMX.FTZ R15, R179, R10, !PT ;  /* 0x0000000ab30f7209 */ /* 0x000fe40007810000 */
[----:B------:R-:W-:-:S02]  /*5280*/  FSETP.NEU.FTZ.AND P2, PT, R3, -INF , PT ;  /* 0xff8000000300780b */ /* 0x000fc40003f5d000 */
[----:B------:R-:W-:Y:S02]  /*5290*/  FSEL R183, R183, -INF , P4 ;  /* 0xff800000b7b77808 */ /* 0x000fe40002000000 */
[----:B------:R-:W-:Y:S02]  /*52a0*/  FMNMX.FTZ R4, R182, R15, !PT ;  /* 0x0000000fb6047209 */ /* 0x000fe40007810000 */
[----:B------:R-:W-:Y:S02]  /*52b0*/  FSEL R192, R12, RZ, P2 ;  /* 0x000000ff0cc07208 */ /* 0x000fe40001000000 */
[----:B------:R-:W-:Y:S02]  /*52c0*/  FMNMX.FTZ R4, R183, R4, !PT ;  /* 0x00000004b7047209 */ /* 0x000fe40007810000 */
[----:B------:R-:W-:Y:S01]  /*52d0*/  FSEL R20, R3, RZ, P2 ;  /* 0x000000ff03147208 */ /* 0x000fe20001000000 */
[--C-:B------:R-:W-:Y:S01]  /*52e0*/  FFMA.FTZ R15, R157, UR10, -R192.reuse ;  /* 0x0000000a9d0f7c23 */ /* 0x100fe200080108c0 */
[--C-:B------:R-:W-:Y:S01]  /*52f0*/  FFMA.FTZ R21, R161, UR10, -R192.reuse ;  /* 0x0000000aa1157c23 */ /* 0x100fe200080108c0 */
[----:B------:R-:W2:Y:S01]  /*5300*/  SHFL.BFLY PT, R157, R4, 0x2, 0x1f ;  /* 0x0c401f00049d7f89 */ /* 0x000ea200000e0000 */
[--C-:B------:R-:W-:Y:S01]  /*5310*/  FFMA.FTZ R12, R172, UR10, -R192.reuse ;  /* 0x0000000aac0c7c23 */ /* 0x100fe200080108c0 */
[----:B------:R-:W-:Y:S01]  /*5320*/  FADD.FTZ R20, -R20, R9 ;  /* 0x0000000914147221 */ /* 0x000fe20000010100 */
[--C-:B------:R-:W-:Y:S01]  /*5330*/  FFMA.FTZ R161, R173, UR10, -R192.reuse ;  /* 0x0000000aada17c23 */ /* 0x100fe200080108c0 */
[--C-:B------:R-:W-:Y:S01]  /*5340*/  FFMA.FTZ R152, R152, UR10, -R192.reuse ;  /* 0x0000000a98987c23 */ /* 0x100fe200080108c0 */
[--C-:B------:R-:W-:Y:S01]  /*5350*/  FFMA.FTZ R13, R153, UR10, -R192.reuse ;  /* 0x0000000a990d7c23 */ /* 0x100fe200080108c0 */
[----:B------:R-:W-:Y:S01]  /*5360*/  FMUL.FTZ R9, R20, UR10 ;  /* 0x0000000a14097c20 */ /* 0x000fe20008410000 */
        /* <DEDUP_REMOVED lines=10> */
[----:B--2---:R-:W-:Y:S01]  /*5410*/  FMNMX.FTZ R14, R4, R157, !PT ;  /* 0x0000009d040e7209 */ /* 0x004fe20007810000 */
[----:B------:R-:W-:-:S06]  /*5420*/  FFMA.FTZ R157, R169, UR10, -R192 ;  /* 0x0000000aa99d7c23 */ /* 0x000fcc00080108c0 */
[----:B------:R-:W2:Y:S01]  /*5430*/  MUFU.EX2 R9, R9 ;  /* 0x0000000900097308 */ /* 0x000ea20000000800 */
[----:B------:R-:W3:Y:S07]  /*5440*/  SHFL.BFLY PT, R169, R14, 0x1, 0x1f ;  /* 0x0c201f000ea97f89 */ /* 0x000eee00000e0000 */
        /* <DEDUP_REMOVED lines=11> */
[----:B------:R-:W-:Y:S01]  /*5500*/  FMUL.FTZ R40, R40, R9 ;  /* 0x0000000928287220 */ /* 0x000fe20000410000 */
[----:B---3--:R-:W-:Y:S01]  /*5510*/  FMNMX.FTZ R4, R14, R169, !PT ;  /* 0x000000a90e047209 */ /* 0x008fe20007810000 */
[----:B------:R-:W-:Y:S01]  /*5520*/  FFMA.FTZ R169, R181, UR10, -R192 ;  /* 0x0000000ab5a97c23 */ /* 0x000fe200080108c0 */
[-C--:B------:R-:W-:Y:S01]  /*5530*/  FMUL.FTZ R41, R41, R9.reuse ;  /* 0x0000000929297220 */ /* 0x080fe20000410000 */
[-C--:B------:R-:W-:Y:S01]  /*5540*/  FMUL.FTZ R44, R44, R9.reuse ;  /* 0x000000092c2c7220 */ /* 0x080fe20000410000 */
[C---:B------:R-:W-:Y:S01]  /*5550*/  FSETP.NEU.FTZ.AND P2, PT, R4.reuse, -INF , PT ;  /* 0xff8000000400780b */ /* 0x040fe20003f5d000 */
[C---:B------:R-:W-:Y:S01]  /*5560*/  FMUL.FTZ R172, R4.reuse, UR10 ;  /* 0x0000000a04ac7c20 */ /* 0x040fe20008410000 */
[----:B------:R-:W3:Y:S01]  /*5570*/  MUFU.EX2 R21, R21 ;  /* 0x0000001500157308 */ /* 0x000ee20000000800 */
[-C--:B------:R-:W-:Y:S01]  /*5580*/  FMUL.FTZ R45, R45, R9.reuse ;  /* 0x000000092d2d7220 */ /* 0x080fe20000410000 */
[----:B------:R-:W-:Y:S01]  /*5590*/  FSEL R173, R4, RZ, P2 ;  /* 0x000000ff04ad7208 */ /* 0x000fe20001000000 */
[-C--:B------:R-:W-:Y:S01]  /*55a0*/  FMUL.FTZ R48, R48, R9.reuse ;  /* 0x0000000930307220 */ /* 0x080fe20000410000 */
[----:B------:R-:W-:Y:S01]  /*55b0*/  FSEL R172, R172, RZ, P2 ;  /* 0x000000ffacac7208 */ /* 0x000fe20001000000 */
[-C--:B------:R-:W-:Y:S01]  /*55c0*/  FMUL.FTZ R49, R49, R9.reuse ;  /* 0x0000000931317220 */ /* 0x080fe20000410000 */
[----:B------:R-:W-:Y:S01]  /*55d0*/  FMUL.FTZ R52, R52, R9 ;  /* 0x0000000934347220 */ /* 0x000fe20000410000 */
[----:B------:R-:W-:Y:S01]  /*55e0*/  FADD.FTZ R173, -R173, R8 ;  /* 0x00000008adad7221 */ /* 0x000fe20000010100 */
[----:B------:R1:W-:Y:S01]  /*55f0*/  MUFU.EX2 R14, R180 ;  /* 0x000000b4000e7308 */ /* 0x0003e20000000800 */
[--C-:B------:R-:W-:Y:S01]  /*5600*/  FFMA.FTZ R11, R11, UR10, -R172.reuse ;  /* 0x0000000a0b0b7c23 */ /* 0x100fe200080108ac */
[--C-:B------:R-:W-:Y:S01]  /*5610*/  FFMA.FTZ R20, R155, UR10, -R172.reuse ;  /* 0x0000000a9b147c23 */ /* 0x100fe200080108ac */
[----:B------:R-:W-:Y:S01]  /*5620*/  FMUL.FTZ R8, R173, UR10 ;  /* 0x0000000aad087c20 */ /* 0x000fe20008410000 */
[--C-:B------:R-:W-:Y:S01]  /*5630*/  FFMA.FTZ R155, R158, UR10, -R172.reuse ;  /* 0x0000000a9e9b7c23 */ /* 0x100fe200080108ac */
[----:B------:R-:W-:Y:S01]  /*5640*/  FFMA.FTZ R168, R159, UR10, -R172 ;  /* 0x0000000a9fa87c23 */ /* 0x000fe200080108ac */
[----:B------:R-:W-:Y:S01]  /*5650*/  FFMA.FTZ R158, R9, R5, R152 ;  /* 0x00000005099e7223 */ /* 0x000fe20000010098 */
[--C-:B------:R-:W-:Y:S01]  /*5660*/  FFMA.FTZ R159, R162, UR10, -R172.reuse ;  /* 0x0000000aa29f7c23 */ /* 0x100fe200080108ac */
[----:B------:R-:W-:Y:S01]  /*5670*/  MUFU.EX2 R11, R11 ;  /* 0x0000000b000b7308 */ /* 0x000fe20000000800 */
[----:B------:R-:W-:Y:S01]  /*5680*/  FFMA.FTZ R192, R171, UR10, -R172 ;  /* 0x0000000aabc07c23 */ /* 0x000fe200080108ac */
[----:B----4-:R-:W-:Y:S01]  /*5690*/  FADD.FTZ R171, R13, R158 ;  /* 0x0000009e0dab7221 */ /* 0x010fe20000010000 */
[----:B------:R-:W-:Y:S01]  /*56a0*/  FFMA.FTZ R176, R163, UR10, -R172 ;  /* 0x0000000aa3b07c23 */ /* 0x000fe200080108ac */
[----:B------:R-:W-:-:S02]  /*56b0*/  IMAD.MOV R173, RZ, RZ, -R17 ;  /* 0x000000ffffad7224 */ /* 0x000fc400078e0a11 */
[--C-:B------:R-:W-:Y:S01]  /*56c0*/  FFMA.FTZ R163, R166, UR10, -R172.reuse ;  /* 0x0000000aa6a37c23 */ /* 0x100fe200080108ac */
[----:B-----5:R-:W-:Y:S01]  /*56d0*/  FADD.FTZ R158, R154, R171 ;  /* 0x000000ab9a9e7221 */ /* 0x020fe20000010000 */
[----:B-1----:R-:W-:Y:S01]  /*56e0*/  FFMA.FTZ R180, R167, UR10, -R172 ;  /* 0x0000000aa7b47c23 */ /* 0x002fe200080108ac */
[----:B------:R-:W1:Y:S01]  /*56f0*/  MUFU.EX2 R8, R8 ;  /* 0x0000000800087308 */ /* 0x000e620000000800 */
[----:B------:R-:W-:Y:S01]  /*5700*/  ISETP.NE.AND P2, PT, R16, R173, PT ;  /* 0x000000ad1000720c */ /* 0x000fe20003f45270 */
[----:B------:R-:W-:Y:S01]  /*5710*/  FADD.FTZ R173, R15, R158 ;  /* 0x0000009e0fad7221 */ /* 0x000fe20000010000 */
[--C-:B------:R-:W-:Y:S01]  /*5720*/  FFMA.FTZ R167, R170, UR10, -R172.reuse ;  /* 0x0000000aaaa77c23 */ /* 0x100fe200080108ac */
[----:B------:R-:W-:Y:S01]  /*5730*/  MOV R170, UR29 ;  /* 0x0000001d00aa7c02 */ /* 0x000fe20008000f00 */
[--C-:B------:R-:W-:Y:S01]  /*5740*/  FFMA.FTZ R174, R174, UR10, -R172.reuse ;  /* 0x0000000aaeae7c23 */ /* 0x100fe200080108ac */
[----:B--2---:R-:W-:Y:S01]  /*5750*/  FADD.FTZ R162, R156, R173 ;  /* 0x000000ad9ca27221 */ /* 0x004fe20000010000 */
[----:B------:R-:W-:Y:S01]  /*5760*/  FFMA.FTZ R175, R175, UR10, -R172 ;  /* 0x0000000aafaf7c23 */ /* 0x000fe200080108ac */
[----:B------:R-:W2:Y:S01]  /*5770*/  MUFU.EX2 R20, R20 ;  /* 0x0000001400147308 */ /* 0x000ea20000000800 */
[----:B------:R-:W-:Y:S01]  /*5780*/  @!P1 IADD3 R5, R170, 0x28c40, RZ ;  /* 0x00028c40aa059810 */ /* 0x000fe20007ffe0ff */
[----:B---3--:R-:W-:Y:S01]  /*5790*/  FADD.FTZ R173, R21, R162 ;  /* 0x000000a215ad7221 */ /* 0x008fe20000010000 */
[----:B------:R-:W-:Y:S01]  /*57a0*/  F2FP.F16.F32.PACK_AB R152, R13, R152 ;  /* 0x000000980d98723e */ /* 0x000fe200000000ff */
[--C-:B------:R-:W-:Y:S01]  /*57b0*/  FFMA.FTZ R178, R178, UR10, -R172.reuse ;  /* 0x0000000ab2b27c23 */ /* 0x100fe200080108ac */
[----:B------:R-:W-:Y:S01]  /*57c0*/  @!P1 PRMT R5, RZ, 0x654, R5 ;  /* 0x00000654ff059816 */ /* 0x000fe20000000005 */
[--C-:B------:R-:W-:Y:S01]  /*57d0*/  FFMA.FTZ R179, R179, UR10, -R172.reuse ;  /* 0x0000000ab3b37c23 */ /* 0x100fe200080108ac */
[--C-:B------:R-:W-:Y:S01]  /*57e0*/  FFMA.FTZ R182, R182, UR10, -R172.reuse ;  /* 0x0000000ab6b67c23 */ /* 0x100fe200080108ac */
[----:B------:R-:W3:Y:S01]  /*57f0*/  MUFU.EX2 R155, R155 ;  /* 0x0000009b009b7308 */ /* 0x000ee20000000800 */
[----:B-1----:R-:W-:Y:S01]  /*5800*/  FFMA.FTZ R171, R8, R6, R11 ;  /* 0x0000000608ab7223 */ /* 0x002fe2000001000b */
[----:B------:R1:W-:Y:S01]  /*5810*/  @!P1 SYNCS.ARRIVE.TRANS64.RED.A1T0 RZ, [R5+URZ], RZ ;  /* 0x000000ff05ff99a7 */ /* 0x0003e2000810043f */
[----:B------:R-:W-:Y:S01]  /*5820*/  FFMA.FTZ R172, R183, UR10, -R172 ;  /* 0x0000000ab7ac7c23 */ /* 0x000fe200080108ac */
[----:B------:R-:W-:Y:S01]  /*5830*/  F2FP.F16.F32.PACK_AB R154, R15, R154 ;  /* 0x0000009a0f9a723e */ /* 0x000fe200000000ff */
[-C--:B------:R-:W-:Y:S01]  /*5840*/  FMUL.FTZ R53, R53, R9.reuse ;  /* 0x0000000935357220 */ /* 0x080fe20000410000 */
[----:B------:R-:W-:Y:S01]  /*5850*/  F2FP.F16.F32.PACK_AB R156, R21, R156 ;  /* 0x0000009c159c723e */ /* 0x000fe200000000ff */
[----:B------:R-:W-:Y:S01]  /*5860*/  FMUL.FTZ R56, R56, R9 ;  /* 0x0000000938387220 */ /* 0x000fe20000410000 */
[----:B------:R-:W4:Y:S01]  /*5870*/  MUFU.EX2 R168, R168 ;  /* 0x000000a800a87308 */ /* 0x000f220000000800 */
[----:B--2---:R-:W-:Y:S01]  /*5880*/  FADD.FTZ R158, R20, R171 ;  /* 0x000000ab149e7221 */ /* 0x004fe20000010000 */
[----:B-1----:R-:W-:-:S02]  /*5890*/  IMAD.U32 R5, RZ, RZ, UR25 ;  /* 0x00000019ff057e24 */ /* 0x002fc4000f8e00ff */
[-C--:B------:R-:W-:Y:S01]  /*58a0*/  FMUL.FTZ R57, R57, R9.reuse ;  /* 0x0000000939397220 */ /* 0x080fe20000410000 */
[-C--:B------:R-:W-:Y:S01]  /*58b0*/  FMUL.FTZ R60, R60, R9.reuse ;  /* 0x000000093c3c7220 */ /* 0x080fe20000410000 */
[-C--:B------:R-:W-:Y:S01]  /*58c0*/  FMUL.FTZ R61, R61, R9.reuse ;  /* 0x000000093d3d7220 */ /* 0x080fe20000410000 */
[-C--:B------:R-:W-:Y:S01]  /*58d0*/  FMUL.FTZ R64, R64, R9.reuse ;  /* 0x0000000940407220 */ /* 0x080fe20000410000 */
[----:B------:R-:W-:Y:S01]  /*58e0*/  @!P2 LEA R5, R5, R2, 0x6 ;  /* 0x000000020505a211 */ /* 0x000fe200078e30ff */
[----:B------:R-:W1:Y:S01]  /*58f0*/  MUFU.EX2 R159, R159 ;  /* 0x0000009f009f7308 */ /* 0x000e620000000800 */
[----:B---3--:R-:W-:Y:S01]  /*5900*/  FADD.FTZ R171, R155, R158 ;  /* 0x0000009e9bab7221 */ /* 0x008fe20000010000 */
[-C--:B------:R-:W-:Y:S01]  /*5910*/  FMUL.FTZ R65, R65, R9.reuse ;  /* 0x0000000941417220 */ /* 0x080fe20000410000 */
[----:B------:R-:W-:Y:S01]  /*5920*/  @!P2 LEA R5, R5, UR48, 0x2 ;  /* 0x000000300505ac11 */ /* 0x000fe2000f8e10ff */
[-C--:B------:R-:W-:Y:S01]  /*5930*/  FMUL.FTZ R68, R68, R9.reuse ;  /* 0x0000000944447220 */ /* 0x080fe20000410000 */
[-C--:B------:R-:W-:Y:S01]  /*5940*/  FMUL.FTZ R69, R69, R9.reuse ;  /* 0x0000000945457220 */ /* 0x080fe20000410000 */
[-C--:B------:R-:W-:Y:S01]  /*5950*/  FMUL.FTZ R72, R72, R9.reuse ;  /* 0x0000000948487220 */ /* 0x080fe20000410000 */
[----:B------:R-:W-:Y:S01]  /*5960*/  FMUL.FTZ R73, R73, R9 ;  /* 0x0000000949497220 */ /* 0x000fe20000410000 */
[----:B------:R-:W2:Y:S01]  /*5970*/  MUFU.EX2 R176, R176 ;  /* 0x000000b000b07308 */ /* 0x000ea20000000800 */
[C---:B----4-:R-:W-:Y:S01]  /*5980*/  FADD.FTZ R158, R168.reuse, R171 ;  /* 0x000000aba89e7221 */ /* 0x050fe20000010000 */
[----:B------:R-:W-:Y:S01]  /*5990*/  @!P2 STS [R5+0x28800], R9 ;  /* 0x028800090500a388 */ /* 0x000fe20000000800 */
[----:B------:R-:W-:Y:S01]  /*59a0*/  F2FP.F16.F32.PACK_AB R155, R168, R155 ;  /* 0x0000009ba89b723e */ /* 0x000fe200000000ff */
[-C--:B------:R-:W-:Y:S01]  /*59b0*/  FMUL.FTZ R76, R76, R9.reuse ;  /* 0x000000094c4c7220 */ /* 0x080fe20000410000 */
[-C--:B------:R-:W-:Y:S01]  /*59c0*/  FMUL.FTZ R77, R77, R9.reuse ;  /* 0x000000094d4d7220 */ /* 0x080fe20000410000 */
[----:B------:R3:W-:Y:S01]  /*59d0*/  @!P2 STS [R5+0x28820], R8 ;  /* 0x028820080500a388 */ /* 0x0007e20000000800 */
        /* <DEDUP_REMOVED lines=47> */
[----:B------:R-:W-:Y:S01]  /*5cd0*/  FMUL.FTZ R149, R149, R9 ;  /* 0x0000000995957220 */ /* 0x000fe20000410000 */
        /* <DEDUP_REMOVED lines=10> */
[----:B--2---:R-:W-:Y:S01]  /*5d80*/  FADD.FTZ R13, R167, R158 ;  /* 0x0000009ea70d7221 */ /* 0x004fe20000010000 */
[----:B------:R-:W-:Y:S01]  /*5d90*/  F2FP.F16.F32.PACK_AB R158, R153, R10 ;  /* 0x0000000a999e723e */ /* 0x000fe200000000ff */
[-C--:B------:R-:W-:Y:S01]  /*5da0*/  FMUL.FTZ R39, R39, R8.reuse ;  /* 0x0000000827277220 */ /* 0x080fe20000410000 */
[----:B------:R-:W-:Y:S01]  /*5db0*/  F2FP.F16.F32.PACK_AB R153, R20, R11 ;  /* 0x0000000b1499723e */ /* 0x000fe200000000ff */
[----:B------:R-:W-:Y:S01]  /*5dc0*/  BAR.SYNC.DEFER_BLOCKING 0xf, 0x100 ;  /* 0x03c4000000007b1d */ /* 0x000fe20000010000 */
[-C--:B------:R-:W-:Y:S01]  /*5dd0*/  FMUL.FTZ R42, R42, R8.reuse ;  /* 0x000000082a2a7220 */ /* 0x080fe20000410000 */
[-C--:B------:R-:W-:Y:S01]  /*5de0*/  FMUL.FTZ R43, R43, R8.reuse ;  /* 0x000000082b2b7220 */ /* 0x080fe20000410000 */
[----:B------:R-:W-:Y:S01]  /*5df0*/  FMUL.FTZ R46, R46, R8 ;  /* 0x000000082e2e7220 */ /* 0x000fe20000410000 */
[C---:B----4-:R-:W-:Y:S01]  /*5e00*/  FADD.FTZ R173, R157.reuse, R162 ;  /* 0x000000a29dad7221 */ /* 0x050fe20000010000 */
[----:B------:R-:W-:Y:S01]  /*5e10*/  F2FP.F16.F32.PACK_AB R160, R157, R160 ;  /* 0x000000a09da0723e */ /* 0x000fe200000000ff */
[----:B------:R-:W2:Y:S01]  /*5e20*/  MUFU.EX2 R12, R12 ;  /* 0x0000000c000c7308 */ /* 0x000ea20000000800 */
[----:B------:R-:W-:Y:S01]  /*5e30*/  F2FP.F16.F32.PACK_AB R157, R176, R159 ;  /* 0x0000009fb09d723e */ /* 0x000fe200000000ff */
[-C--:B------:R-:W-:Y:S01]  /*5e40*/  FMUL.FTZ R47, R47, R8.reuse ;  /* 0x000000082f2f7220 */ /* 0x080fe20000410000 */
[----:B------:R-:W-:Y:S01]  /*5e50*/  F2FP.F16.F32.PACK_AB R159, R180, R163 ;  /* 0x000000a3b49f723e */ /* 0x000fe200000000ff */
[-C--:B------:R-:W-:Y:S01]  /*5e60*/  FMUL.FTZ R50, R50, R8.reuse ;  /* 0x0000000832327220 */ /* 0x080fe20000410000 */
[-C--:B------:R-:W-:Y:S01]  /*5e70*/  FMUL.FTZ R51, R51, R8.reuse ;  /* 0x0000000833337220 */ /* 0x080fe20000410000 */
[----:B-1----:R-:W-:Y:S01]  /*5e80*/  FADD.FTZ R13, R192, R13 ;  /* 0x0000000dc00d7221 */ /* 0x002fe20000010000 */
        /* <DEDUP_REMOVED lines=11> */
[----:B------:R2:W-:Y:S01]  /*5f40*/  STSM.16.M88.4 [R18+0x26800], R152 ;  /* 0x0268009812007844 */ /* 0x0005e20000000200 */
[-C--:B------:R-:W-:Y:S01]  /*5f50*/  FMUL.FTZ R70, R70, R8.reuse ;  /* 0x0000000846467220 */ /* 0x080fe20000410000 */
[-C--:B------:R-:W-:Y:S01]  /*5f60*/  FMUL.FTZ R71, R71, R8.reuse ;  /* 0x0000000847477220 */ /* 0x080fe20000410000 */
[-C--:B------:R-:W-:Y:S01]  /*5f70*/  FMUL.FTZ R74, R74, R8.reuse ;  /* 0x000000084a4a7220 */ /* 0x080fe20000410000 */
[----:B------:R2:W-:Y:S01]  /*5f80*/  STSM.16.M88.4 [R19], R156 ;  /* 0x0000009c13007844 */ /* 0x0005e20000000200 */
[-C--:B------:R-:W-:Y:S01]  /*5f90*/  FMUL.FTZ R75, R75, R8.reuse ;  /* 0x000000084b4b7220 */ /* 0x080fe20000410000 */
[----:B------:R-:W5:Y:S01]  /*5fa0*/  MUFU.EX2 R164, R164 ;  /* 0x000000a400a47308 */ /* 0x000f620000000800 */
        /* <DEDUP_REMOVED lines=22> */
[----:B------:R-:W-:Y:S01]  /*6110*/  FMUL.FTZ R111, R111, R8 ;  /* 0x000000086f6f7220 */ /* 0x000fe20000410000 */
[----:B------:R-:W4:Y:S01]  /*6120*/  MUFU.EX2 R178, R178 ;  /* 0x000000b200b27308 */ /* 0x000f220000000800 */
[----:B-1----:R-:W-:Y:S01]  /*6130*/  FADD.FTZ R15, R165, R162 ;  /* 0x000000a2a50f7221 */ /* 0x002fe20000010000 */
[----:B------:R-:W-:Y:S01]  /*6140*/  F2FP.F16.F32.PACK_AB R162, R161, R12 ;  /* 0x0000000ca1a2723e */ /* 0x000fe200000000ff */
[----:B------:R-:W-:Y:S01]  /*6150*/  FMUL.FTZ R114, R114, R8 ;  /* 0x0000000872727220 */ /* 0x000fe20000410000 */
[----:B------:R-:W-:Y:S01]  /*6160*/  F2FP.F16.F32.PACK_AB R164, R165, R164 ;  /* 0x000000a4a5a4723e */ /* 0x000fe200000000ff */
[----:B------:R-:W-:Y:S01]  /*6170*/  FADD.FTZ R166, R14, R15 ;  /* 0x0000000f0ea67221 */ /* 0x000fe20000010000 */
[----:B------:R-:W-:Y:S01]  /*6180*/  F2FP.F16.F32.PACK_AB R161, R192, R167 ;  /* 0x000000a7c0a1723e */ /* 0x000fe200000000ff */
[----:B------:R-:W-:Y:S01]  /*6190*/  FMUL.FTZ R115, R115, R8 ;  /* 0x0000000873737220 */ /* 0x000fe20000410000 */
[----:B------:R-:W1:Y:S01]  /*61a0*/  MUFU.EX2 R169, R169 ;  /* 0x000000a900a97308 */ /* 0x000e620000000800 */
[C---:B---3--:R-:W-:Y:S01]  /*61b0*/  FADD.FTZ R5, R175.reuse, R10 ;  /* 0x0000000aaf057221 */ /* 0x048fe20000010000 */
[----:B------:R-:W-:Y:S01]  /*61c0*/  F2FP.F16.F32.PACK_AB R163, R175, R6 ;  /* 0x00000006afa3723e */ /* 0x000fe200000000ff */
[-C--:B------:R-:W-:Y:S01]  /*61d0*/  FMUL.FTZ R118, R118, R8.reuse ;  /* 0x0000000876767220 */ /* 0x080fe20000410000 */
[-C--:B------:R-:W-:Y:S01]  /*61e0*/  FMUL.FTZ R119, R119, R8.reuse ;  /* 0x0000000877777220 */ /* 0x080fe20000410000 */
[-C--:B------:R-:W-:Y:S01]  /*61f0*/  FMUL.FTZ R122, R122, R8.reuse ;  /* 0x000000087a7a7220 */ /* 0x080fe20000410000 */
[-C--:B------:R-:W-:Y:S01]  /*6200*/  FMUL.FTZ R123, R123, R8.reuse ;  /* 0x000000087b7b7220 */ /* 0x080fe20000410000 */
[----:B------:R2:W-:Y:S01]  /*6210*/  STSM.16.M88.4 [R23], R160 ;  /* 0x000000a017007844 */ /* 0x0005e20000000200 */
[----:B------:R-:W3:Y:S01]  /*6220*/  MUFU.EX2 R179, R179 ;  /* 0x000000b300b37308 */ /* 0x000ee20000000800 */
[----:B----4-:R-:W-:Y:S01]  /*6230*/  FADD.FTZ R10, R178, R5 ;  /* 0x00000005b20a7221 */ /* 0x010fe20000010000 */
[-C--:B------:R-:W-:Y:S01]  /*6240*/  FMUL.FTZ R126, R126, R8.reuse ;  /* 0x000000087e7e7220 */ /* 0x080fe20000410000 */
[-C--:B------:R-:W-:Y:S01]  /*6250*/  FMUL.FTZ R127, R127, R8.reuse ;  /* 0x000000087f7f7220 */ /* 0x080fe20000410000 */
[-C--:B------:R-:W-:Y:S01]  /*6260*/  FMUL.FTZ R130, R130, R8.reuse ;  /* 0x0000000882827220 */ /* 0x080fe20000410000 */
[-C--:B------:R-:W-:Y:S01]  /*6270*/  FMUL.FTZ R131, R131, R8.reuse ;  /* 0x0000000883837220 */ /* 0x080fe20000410000 */
[-C--:B------:R-:W-:Y:S01]  /*6280*/  FMUL.FTZ R134, R134, R8.reuse ;  /* 0x0000000886867220 */ /* 0x080fe20000410000 */
[----:B------:R-:W-:Y:S01]  /*6290*/  FMUL.FTZ R135, R135, R8 ;  /* 0x0000000887877220 */ /* 0x000fe20000410000 */
[----:B------:R-:W4:Y:S01]  /*62a0*/  MUFU.EX2 R182, R182 ;  /* 0x000000b600b67308 */ /* 0x000f220000000800 */
[C---:B-1----:R-:W-:Y:S01]  /*62b0*/  FADD.FTZ R5, R169.reuse, R166 ;  /* 0x000000a6a9057221 */ /* 0x042fe20000010000 */
[----:B------:R-:W-:Y:S01]  /*62c0*/  F2FP.F16.F32.PACK_AB R166, R169, R14 ;  /* 0x0000000ea9a6723e */ /* 0x000fe200000000ff */
        /* <DEDUP_REMOVED lines=8> */
[-C--:B------:R-:W-:Y:S01]  /*6350*/  FMUL.FTZ R147, R147, R8.reuse ;  /* 0x0000000893937220 */ /* 0x080fe20000410000 */
[-C--:B------:R-:W-:Y:S01]  /*6360*/  FMUL.FTZ R150, R150, R8.reuse ;  /* 0x0000000896967220 */ /* 0x080fe20000410000 */
[----:B------:R-:W-:Y:S01]  /*6370*/  FMUL.FTZ R151, R151, R8 ;  /* 0x0000000897977220 */ /* 0x000fe20000410000 */
[----:B----4-:R-:W-:Y:S01]  /*6380*/  FADD.FTZ R10, R182, R11 ;  /* 0x0000000bb60a7221 */ /* 0x010fe20000010000 */
[----:B-1----:R-:W-:-:S03]  /*6390*/  F2FP.F16.F32.PACK_AB R167, R13, R182 ;  /* 0x000000b60da7723e */ /* 0x002fc600000000ff */
[----:B------:R-:W-:Y:S02]  /*63a0*/  FADD.FTZ R6, R13, R10 ;  /* 0x0000000a0d067221 */ /* 0x000fe40000010000 */
[----:B------:R2:W-:Y:S01]  /*63b0*/  STSM.16.M88.4 [R22], R164 ;  /* 0x000000a416007844 */ /* 0x0005e20000000200 */
[----:B------:R-:W-:Y:S05]  /*63c0*/  @!P0 BRA `(.L_x_3149) ;  /* 0x0000000000048947 */ /* 0x000fea0003800000 */
[----:B------:R-:W-:Y:S01]  /*63d0*/  BPT.TRAP 0x1 ;  /* 0x000000040000795c */ /* 0x000fe20000300000 */
.L_x_3149:
[----:B------:R1:W3:Y:S01]  /*63e0*/  SYNCS.PHASECHK.TRANS64.TRYWAIT P2, [UR29+0x28c50], R7 ;  /* 0x028c5007ff0075a7 */ /* 0x0002e2000804015d */
[----:B------:R-:W-:Y:S05]  /*63f0*/  @!P0 BRA `(.L_x_3150) ;  /* 0x0000000000048947 */ /* 0x000fea0003800000 */
[----:B------:R-:W-:Y:S01]  /*6400*/  BPT.TRAP 0x1 ;  /* 0x000000040000795c */ /* 0x000fe20000300000 */
.L_x_3150:
[----:B---3--:R-:W-:Y:S05]  /*6410*/  @P2 BRA `(.L_x_3151) ;  /* 0x0000000000082947 */ /* 0x008fea0003800000 */
[----:B------:R-:W3:Y:S02]  /*6420*/  SYNCS.PHASECHK.TRANS64.TRYWAIT P2, [UR29+0x28c50], R7 ;  /* 0x028c5007ff0075a7 */ /* 0x000ee4000804015d */
[----:B---3--:R-:W-:Y:S05]  /*6430*/  @!P2 BRA `(.L_x_3152) ;  /* 0x000000740000a947 */ /* 0x008fea0003800000 */
.L_x_3151:
[----:B------:R-:W-:Y:S01]  /*6440*/  ULEA UR11, UR39, UR41, 0xc ;  /* 0x00000029270b7291 */ /* 0x000fe2000f8e603f */
[----:B------:R-:W-:Y:S01]  /*6450*/  WARPGROUP.ARRIVE ;  /* 0x00000000000079c5 */ /* 0x000fe20000000000 */
[----:B------:R-:W-:Y:S01]  /*6460*/  UMOV UR7, 0x40000040 ;  /* 0x4000004000077882 */ /* 0x000fe20000000000 */
[----:B------:R-:W-:Y:S01]  /*6470*/  UISETP.GT.AND UP0, UPT, UR23, UR22, UPT ;  /* 0x000000161700728c */ /* 0x000fe2000bf04270 */
[----:B---3--:R-:W-:Y:S01]  /*6480*/  @!P1 VIADD R170, R170, 0x28c60 ;  /* 0x00028c60aaaa9836 */ /* 0x008fe20000000000 */
[----:B------:R-:W-:Y:S01]  /*6490*/  UIADD3 UR23, UR23, -0x1, URZ ;  /* 0xffffffff17177890 */ /* 0x000fe2000fffe03f */
[----:B------:R-:W-:Y:S01]  /*64a0*/  MOV R8, R4 ;  /* 0x0000000400087202 */ /* 0x000fe20000000f00 */
[----:B------:R-:W-:Y:S01]  /*64b0*/  UMOV UR6, UR11 ;  /* 0x0000000b00067c82 */ /* 0x000fe20008000000 */
[----:B------:R-:W-:Y:S01]  /*64c0*/  UMOV UR25, UR39 ;  /* 0x0000002700197c82 */ /* 0x000fe20008000000 */
[----:B------:R-:W-:Y:S01]  /*64d0*/  HGMMA.64x256x16.F32 R24, R152, gdesc[UR4].tnspB, R24, gsb0 ;  /* 0x43e0000498187df0 */ /* 0x000fe20008000818 */
[----:B------:R-:W-:Y:S01]  /*64e0*/  UIADD3 UR6, UR11, 0x80, URZ ;  /* 0x000000800b067890 */ /* 0x000fe2000fffe03f */
[----:B------:R-:W-:Y:S01]  /*64f0*/  PLOP3.LUT P2, PT, PT, PT, UP0, 0x80, 0x0 ;  /* 0x000000000000781c */ /* 0x000fe20003f4f008 */
[----:B------:R-:W-:Y:S01]  /*6500*/  UMOV UR7, 0x40000040 ;  /* 0x4000004000077882 */ /* 0x000fe20000000000 */
[----:B------:R-:W-:Y:S01]  /*6510*/  @!P1 PRMT R170, RZ, 0x654, R170 ;  /* 0x00000654ffaa9816 */ /* 0x000fe200000000aa */
[----:B------:R-:W-:Y:S01]  /*6520*/  IMAD.MOV.U32 R9, RZ, RZ, R3 ;  /* 0x000000ffff097224 */ /* 0x000fe200078e0003 */
[----:B------:R-:W-:-:S02]  /*6530*/  WARPGROUP.DEPBAR.LE gsb0, 0x0 ;  /* 0x00008000000079c5 */ /* 0x000fc40000010000 */
[----:B------:R-:W-:-:S15]  /*6540*/  WARPGROUP.ARRIVE ;  /* 0x00000000000079c5 */ /* 0x000fde0000000000 */
[----:B------:R-:W-:-:S05]  /*6550*/  NOP ;  /* 0x0000000000007918 */ /* 0x000fca0000000000 */
        /* <DEDUP_REMOVED lines=24> */
.L_x_3144:
[----:B------:R-:W-:-:S13]  /*66e0*/  ISETP.LE.AND P2, PT, RZ, UR23, PT ;  /* 0x00000017ff007c0c */ /* 0x000fda000bf43270 */
[----:B------:R-:W-:Y:S05]  /*66f0*/  @!P2 BRA `(.L_x_3154) ;  /* 0x00000018002ca947 */ /* 0x000fea0003800000 */
[----:B------:R-:W-:Y:S01]  /*6700*/  MOV R9, R4 ;  /* 0x0000000400097202 */ /* 0x000fe20000000f00 */
[----:B------:R-:W-:Y:S01]  /*6710*/  IMAD.MOV.U32 R8, RZ, RZ, R3 ;  /* 0x000000ffff087224 */ /* 0x000fe200078e0003 */
[----:B------:R-:W-:Y:S01]  /*6720*/  UMOV UR21, UR39 ;  /* 0x0000002700157c82 */ /* 0x000fe20008000000 */
[----:B------:R-:W-:-:S05]  /*6730*/  ULDC UR20, c[0x0][0x988] ;  /* 0x0002620000147ab9 */ /* 0x000fca0000000800 */
.L_x_3163:
[----:B------:R-:W-:-:S04]  /*6740*/  UIADD3 UR39, UR21, 0x1, URZ ;  /* 0x0000000115277890 */ /* 0x000fc8000fffe03f */
[----:B------:R-:W-:-:S04]  /*6750*/  UISETP.NE.AND UP0, UPT, UR39, 0x2, UPT ;  /* 0x000000022700788c */ /* 0x000fc8000bf05270 */
[----:B------:R-:W-:Y:S02]  /*6760*/  USEL UR6, URZ, 0x1, UP0 ;  /* 0x000000013f067887 */ /* 0x000fe40008000000 */
[----:B------:R-:W-:Y:S02]  /*6770*/  USEL UR39, UR39, URZ, UP0 ;  /* 0x0000003f27277287 */ /* 0x000fe40008000000 */
[----:B------:R-:W-:Y:S01]  /*6780*/  ULOP3.LUT UR38, UR38, UR6, URZ, 0x3c, !UPT ;  /* 0x0000000626267292 */ /* 0x000fe2000f8e3c3f */
[----:B-12---:R-:W-:Y:S11]  /*6790*/  @!P0 BRA `(.L_x_3155) ;  /* 0x0000000000048947 */ /* 0x006ff60003800000 */
[----:B------:R-:W-:Y:S01]  /*67a0*/  BPT.TRAP 0x1 ;  /* 0x000000040000795c */ /* 0x000fe20000300000 */
.L_x_3155:
[----:B------:R-:W-:Y:S01]  /*67b0*/  ULEA UR22, UR39, UR48, 0x3 ;  /* 0x0000003027167291 */ /* 0x000fe2000f8e183f */
[----:B-1----:R-:W-:-:S04]  /*67c0*/  MOV R7, UR38 ;  /* 0x0000002600077c02 */ /* 0x002fc80008000f00 */
[----:B------:R-:W-:-:S04]  /*67d0*/  SHF.L.U32 R7, R7, 0x1f, RZ ;  /* 0x0000001f07077819 */ /* 0x000fc800000006ff */
[----:B------:R1:W1:Y:S01]  /*67e0*/  SYNCS.PHASECHK.TRANS64.TRYWAIT P2, [UR22+0x28c30], R7 ;  /* 0x028c3007ff0075a7 */ /* 0x0002620008040156 */
[----:B------:R-:W-:Y:S05]  /*67f0*/  @!P0 BRA `(.L_x_3156) ;  /* 0x0000000000048947 */ /* 0x000fea0003800000 */
[----:B------:R-:W-:Y:S01]  /*6800*/  BPT.TRAP 0x1 ;  /* 0x000000040000795c */ /* 0x000fe20000300000 */
.L_x_3156:
[----:B-1----:R-:W-:Y:S05]  /*6810*/  @P2 BRA `(.L_x_3157) ;  /* 0x0000000000082947 */ /* 0x002fea0003800000 */
[----:B------:R-:W1:Y:S02]  /*6820*/  SYNCS.PHASECHK.TRANS64.TRYWAIT P2, [UR22+0x28c30], R7 ;  /* 0x028c3007ff0075a7 */ /* 0x000e640008040156 */
[----:B-1----:R-:W-:Y:S05]  /*6830*/  @!P2 BRA `(.L_x_3158) ;  /* 0x000000700014a947 */ /* 0x002fea0003800000 */
.L_x_3157:
[----:B------:R-:W-:Y:S01]  /*6840*/  R2UR UR18, R0 ;  /* 0x00000000001272ca */ /* 0x000fe200000e0000 */
[----:B--234-:R-:W-:Y:S01]  /*6850*/  WARPGROUP.ARRIVE ;  /* 0x00000000000079c5 */ /* 0x01cfe20000000000 */
        /* <DEDUP_REMOVED lines=57> */
[----:B------:R-:W1:Y:S01]  /*6bf0*/  MUFU.EX2 R8, R8 ;  /* 0x0000000800087308 */ /* 0x000e620000000800 */
        /* <DEDUP_REMOVED lines=10> */
[----:B------:R-:W-:-:S02]  /*6ca0*/  FFMA.FTZ R164, R176, UR10, -R192 ;  /* 0x0000000ab0a47c23 */ /* 0x000fc400080108c0 */
[----:B------:R-:W-:-:S03]  /*6cb0*/  FMNMX.FTZ R4, R178, R13, !PT ;  /* 0x0000000db2047209 */ /* 0x000fc60007810000 */
[----:B------:R-:W3:Y:S01]  /*6cc0*/  MUFU.EX2 R152, R152 ;  /* 0x0000009800987308 */ /* 0x000ee20000000800 */
[----:B------:R-:W-:Y:S01]  /*6cd0*/  FMNMX.FTZ R13, R179, R4, !PT ;  /* 0x00000004b30d7209 */ /* 0x000fe20007810000 */
[-C--:B-1----:R-:W-:Y:S01]  /*6ce0*/  FMUL.FTZ R24, R24, R8.reuse ;  /* 0x0000000818187220 */ /* 0x082fe20000410000 */
[-C--:B------:R-:W-:Y:S01]  /*6cf0*/  FMUL.FTZ R25, R25, R8.reuse ;  /* 0x0000000819197220 */ /* 0x080fe20000410000 */
[----:B------:R-:W-:Y:S01]  /*6d00*/  FMUL.FTZ R28, R28, R8 ;  /* 0x000000081c1c7220 */ /* 0x000fe20000410000 */
[----:B------:R-:W-:Y:S01]  /*6d10*/  FMNMX.FTZ R4, R182, R13, !PT ;  /* 0x0000000db6047209 */ /* 0x000fe20007810000 */
[--C-:B------:R-:W-:Y:S01]  /*6d20*/  FFMA.FTZ R13, R157, UR10, -R192.reuse ;  /* 0x0000000a9d0d7c23 */ /* 0x100fe200080108c0 */
[----:B------:R-:W-:Y:S01]  /*6d30*/  FFMA.FTZ R157, R173, UR10, -R192 ;  /* 0x0000000aad9d7c23 */ /* 0x000fe200080108c0 */
[----:B------:R-:W1:Y:S01]  /*6d40*/  MUFU.EX2 R10, R10 ;  /* 0x0000000a000a7308 */ /* 0x000e620000000800 */
[----:B------:R-:W-:Y:S01]  /*6d50*/  FMNMX.FTZ R4, R183, R4, !PT ;  /* 0x00000004b7047209 */ /* 0x000fe20007810000 */
[----:B--2---:R-:W-:Y:S01]  /*6d60*/  FFMA.FTZ R5, R8, R5, R11 ;  /* 0x0000000508057223 */ /* 0x004fe2000001000b */
[----:B------:R-:W-:-:S02]  /*6d70*/  IMAD.MOV R173, RZ, RZ, -R17 ;  /* 0x000000ffffad7224 */ /* 0x000fc400078e0a11 */
[-C--:B------:R-:W-:Y:S01]  /*6d80*/  FMUL.FTZ R29, R29, R8.reuse ;  /* 0x000000081d1d7220 */ /* 0x080fe20000410000 */
[-C--:B------:R-:W-:Y:S01]  /*6d90*/  FMUL.FTZ R32, R32, R8.reuse ;  /* 0x0000000820207220 */ /* 0x080fe20000410000 */
[----:B------:R-:W2:Y:S01]  /*6da0*/  SHFL.BFLY PT, R153, R4, 0x2, 0x1f ;  /* 0x0c401f0004997f89 */ /* 0x000ea200000e0000 */
[-C--:B------:R-:W-:Y:S01]  /*6db0*/  FMUL.FTZ R33, R33, R8.reuse ;  /* 0x0000000821217220 */ /* 0x080fe20000410000 */
[----:B------:R-:W-:Y:S01]  /*6dc0*/  MUFU.EX2 R13, R13 ;  /* 0x0000000d000d7308 */ /* 0x000fe20000000800 */
[----:B---3--:R-:W-:Y:S01]  /*6dd0*/  FADD.FTZ R5, R152, R5 ;  /* 0x0000000598057221 */ /* 0x008fe20000010000 */
[----:B------:R-:W-:Y:S01]  /*6de0*/  ISETP.NE.AND P2, PT, R16, R173, PT ;  /* 0x000000ad1000720c */ /* 0x000fe20003f45270 */
[-C--:B------:R-:W-:Y:S01]  /*6df0*/  FMUL.FTZ R36, R36, R8.reuse ;  /* 0x0000000824247220 */ /* 0x080fe20000410000 */
[----:B------:R-:W-:Y:S01]  /*6e00*/  F2FP.F16.F32.PACK_AB R152, R152, R11 ;  /* 0x0000000b9898723e */ /* 0x000fe200000000ff */
        /* <DEDUP_REMOVED lines=17> */
[----:B--2---:R-:W-:Y:S01]  /*6f20*/  FMNMX.FTZ R20, R4, R153, !PT ;  /* 0x0000009904147209 */ /* 0x004fe20007810000 */
[--C-:B------:R-:W-:Y:S01]  /*6f30*/  FFMA.FTZ R153, R169, UR10, -R192.reuse ;  /* 0x0000000aa9997c23 */ /* 0x100fe200080108c0 */
[----:B------:R-:W-:Y:S01]  /*6f40*/  MUFU.EX2 R12, R12 ;  /* 0x0000000c000c7308 */ /* 0x000fe20000000800 */
[-C--:B------:R-:W-:Y:S01]  /*6f50*/  FMUL.FTZ R68, R68, R8.reuse ;  /* 0x0000000844447220 */ /* 0x080fe20000410000 */
[-C--:B------:R-:W-:Y:S01]  /*6f60*/  FMUL.FTZ R69, R69, R8.reuse ;  /* 0x0000000845457220 */ /* 0x080fe20000410000 */
[----:B------:R-:W2:Y:S01]  /*6f70*/  SHFL.BFLY PT, R165, R20, 0x1, 0x1f ;  /* 0x0c201f0014a57f89 */ /* 0x000ea200000e0000 */
        /* <DEDUP_REMOVED lines=23> */
[----:B--2---:R-:W-:Y:S01]  /*70f0*/  FMNMX.FTZ R4, R20, R165, !PT ;  /* 0x000000a514047209 */ /* 0x004fe20007810000 */
[----:B------:R-:W-:Y:S01]  /*7100*/  FFMA.FTZ R165, R181, UR10, -R192 ;  /* 0x0000000ab5a57c23 */ /* 0x000fe200080108c0 */
        /* <DEDUP_REMOVED lines=14> */
[--C-:B--2---:R-:W-:Y:S01]  /*71f0*/  FFMA.FTZ R180, R167, UR10, -R177.reuse ;  /* 0x0000000aa7b47c23 */ /* 0x104fe200080108b1 */
[--C-:B------:R-:W-:Y:S01]  /*7200*/  FFMA.FTZ R167, R170, UR10, -R177.reuse ;  /* 0x0000000aaaa77c23 */ /* 0x100fe200080108b1 */
[----:B------:R-:W-:Y:S01]  /*7210*/  MOV R170, UR22 ;  /* 0x0000001600aa7c02 */ /* 0x000fe20008000f00 */
[--C-:B------:R-:W-:Y:S01]  /*7220*/  FFMA.FTZ R176, R163, UR10, -R177.reuse ;  /* 0x0000000aa3b07c23 */ /* 0x100fe200080108b1 */
[--C-:B------:R-:W-:Y:S01]  /*7230*/  FFMA.FTZ R163, R166, UR10, -R177.reuse ;  /* 0x0000000aa6a37c23 */ /* 0x100fe200080108b1 */
[--C-:B------:R-:W-:Y:S01]  /*7240*/  FFMA.FTZ R192, R171, UR10, -R177.reuse ;  /* 0x0000000aabc07c23 */ /* 0x100fe200080108b1 */
[----:B------:R-:W-:Y:S01]  /*7250*/  @!P1 IADD3 R154, R170, 0x28c40, RZ ;  /* 0x00028c40aa9a9810 */ /* 0x000fe20007ffe0ff */
[----:B------:R-:W2:Y:S01]  /*7260*/  MUFU.EX2 R168, R168 ;  /* 0x000000a800a87308 */ /* 0x000ea20000000800 */
[--C-:B------:R-:W-:Y:S01]  /*7270*/  FFMA.FTZ R171, R174, UR10, -R177.reuse ;  /* 0x0000000aaeab7c23 */ /* 0x100fe200080108b1 */
[----:B------:R-:W-:Y:S01]  /*7280*/  FFMA.FTZ R174, R175, UR10, -R177 ;  /* 0x0000000aafae7c23 */ /* 0x000fe200080108b1 */
[----:B------:R-:W-:Y:S01]  /*7290*/  @!P1 PRMT R154, RZ, 0x654, R154 ;  /* 0x00000654ff9a9816 */ /* 0x000fe2000000009a */
[----:B------:R-:W-:-:S02]  /*72a0*/  IMAD.U32 R175, RZ, RZ, UR21 ;  /* 0x00000015ffaf7e24 */ /* 0x000fc4000f8e00ff */
[--C-:B------:R-:W-:Y:S01]  /*72b0*/  FFMA.FTZ R173, R178, UR10, -R177.reuse ;  /* 0x0000000ab2ad7c23 */ /* 0x100fe200080108b1 */
[--C-:B------:R-:W-:Y:S01]  /*72c0*/  FFMA.FTZ R182, R182, UR10, -R177.reuse ;  /* 0x0000000ab6b67c23 */ /* 0x100fe200080108b1 */
[----:B------:R1:W-:Y:S01]  /*72d0*/  @!P1 SYNCS.ARRIVE.TRANS64.RED.A1T0 RZ, [R154+URZ], RZ ;  /* 0x000000ff9aff99a7 */ /* 0x0003e2000810043f */
[----:B------:R-:W3:Y:S01]  /*72e0*/  MUFU.EX2 R155, R155 ;  /* 0x0000009b009b7308 */ /* 0x000ee20000000800 */
[----:B------:R-:W-:Y:S02]  /*72f0*/  @!P2 IMAD R158, R175, 0x40, R2 ;  /* 0x00000040af9ea824 */ /* 0x000fe400078e0202 */
[--C-:B------:R-:W-:Y:S01]  /*7300*/  FFMA.FTZ R183, R183, UR10, -R177.reuse ;  /* 0x0000000ab7b77c23 */ /* 0x100fe200080108b1 */
[----:B------:R-:W-:Y:S01]  /*7310*/  FFMA.FTZ R179, R179, UR10, -R177 ;  /* 0x0000000ab3b37c23 */ /* 0x000fe200080108b1 */
[-C--:B------:R-:W-:Y:S01]  /*7320*/  FMUL.FTZ R120, R120, R8.reuse ;  /* 0x0000000878787220 */ /* 0x080fe20000410000 */
[----:B------:R-:W-:Y:S01]  /*7330*/  FMUL.FTZ R121, R121, R8 ;  /* 0x0000000879797220 */ /* 0x000fe20000410000 */
[----:B------:R-:W-:Y:S01]  /*7340*/  @!P2 LEA R158, R158, UR48, 0x2 ;  /* 0x000000309e9eac11 */ /* 0x000fe2000f8e10ff */
[----:B-1----:R-:W-:Y:S01]  /*7350*/  FADD.FTZ R154, R10, R5 ;  /* 0x000000050a9a7221 */ /* 0x002fe20000010000 */
[----:B------:R-:W1:Y:S01]  /*7360*/  MUFU.EX2 R169, R169 ;  /* 0x000000a900a97308 */ /* 0x000e620000000800 */
[----:B--2---:R-:W-:Y:S01]  /*7370*/  FFMA.FTZ R6, R9, R6, R168 ;  /* 0x0000000609067223 */ /* 0x004fe200000100a8 */
[-C--:B------:R-:W-:Y:S01]  /*7380*/  FMUL.FTZ R124, R124, R8.reuse ;  /* 0x000000087c7c7220 */ /* 0x080fe20000410000 */
[----:B------:R-:W-:Y:S01]  /*7390*/  FADD.FTZ R5, R13, R154 ;  /* 0x0000009a0d057221 */ /* 0x000fe20000010000 */
[----:B------:R-:W-:Y:S01]  /*73a0*/  @!P2 STS [R158+0x28800], R8 ;  /* 0x028800089e00a388 */ /* 0x000fe20000000800 */
[-C--:B------:R-:W-:Y:S01]  /*73b0*/  FMUL.FTZ R125, R125, R8.reuse ;  /* 0x000000087d7d7220 */ /* 0x080fe20000410000 */
[-C--:B------:R-:W-:Y:S01]  /*73c0*/  FMUL.FTZ R128, R128, R8.reuse ;  /* 0x0000000880807220 */ /* 0x080fe20000410000 */
[----:B------:R-:W-:Y:S01]  /*73d0*/  FADD.FTZ R154, R156, R5 ;  /* 0x000000059c9a7221 */ /* 0x000fe20000010000 */
[----:B------:R-:W2:Y:S01]  /*73e0*/  MUFU.EX2 R172, R172 ;  /* 0x000000ac00ac7308 */ /* 0x000ea20000000800 */
[----:B---3--:R-:W-:Y:S01]  /*73f0*/  FADD.FTZ R6, R155, R6 ;  /* 0x000000069b067221 */ /* 0x008fe20000010000 */
[----:B------:R3:W-:Y:S01]  /*7400*/  @!P2 STS [R158+0x28820], R9 ;  /* 0x028820099e00a388 */ /* 0x0007e20000000800 */
[----:B------:R-:W-:Y:S01]  /*7410*/  FADD.FTZ R175, R15, R154 ;  /* 0x0000009a0faf7221 */ /* 0x000fe20000010000 */
[-C--:B------:R-:W-:Y:S01]  /*7420*/  FMUL.FTZ R129, R129, R8.reuse ;  /* 0x0000000881817220 */ /* 0x080fe20000410000 */
[-C--:B------:R-:W-:Y:S01]  /*7430*/  FMUL.FTZ R132, R132, R8.reuse ;  /* 0x0000000884847220 */ /* 0x080fe20000410000 */
[-C--:B------:R-:W-:Y:S01]  /*7440*/  FMUL.FTZ R133, R133, R8.reuse ;  /* 0x0000000885857220 */ /* 0x080fe20000410000 */
[----:B------:R-:W-:Y:S01]  /*7450*/  FADD.FTZ R154, R12, R175 ;  /* 0x000000af0c9a7221 */ /* 0x000fe20000010000 */
[----:B------:R-:W4:Y:S01]  /*7460*/  MUFU.EX2 R159, R159 ;  /* 0x0000009f009f7308 */ /* 0x000f220000000800 */
[----:B-1----:R-:W-:Y:S01]  /*7470*/  FADD.FTZ R5, R169, R6 ;  /* 0x00000006a9057221 */ /* 0x002fe20000010000 */
[-C--:B------:R-:W-:Y:S01]  /*7480*/  FMUL.FTZ R136, R136, R8.reuse ;  /* 0x0000000888887220 */ /* 0x080fe20000410000 */
[----:B------:R-:W-:Y:S01]  /*7490*/  FADD.FTZ R175, R21, R154 ;  /* 0x0000009a15af7221 */ /* 0x000fe20000010000 */
[-C--:B------:R-:W-:Y:S01]  /*74a0*/  FMUL.FTZ R137, R137, R8.reuse ;  /* 0x0000000889897220 */ /* 0x080fe20000410000 */
[-C--:B------:R-:W-:Y:S01]  /*74b0*/  FMUL.FTZ R140, R140, R8.reuse ;  /* 0x000000088c8c7220 */ /* 0x080fe20000410000 */
[-C--:B------:R-:W-:Y:S01]  /*74c0*/  FMUL.FTZ R141, R141, R8.reuse ;  /* 0x000000088d8d7220 */ /* 0x080fe20000410000 */
[----:B------:R-:W-:Y:S01]  /*74d0*/  FADD.FTZ R154, R160, R175 ;  /* 0x000000afa09a7221 */ /* 0x000fe20000010000 */
[----:B------:R-:W1:Y:S01]  /*74e0*/  MUFU.EX2 R176, R176 ;  /* 0x000000b000b07308 */ /* 0x000e620000000800 */
[----:B--2---:R-:W-:Y:S01]  /*74f0*/  FADD.FTZ R6, R172, R5 ;  /* 0x00000005ac067221 */ /* 0x004fe20000010000 */
[-C--:B------:R-:W-:Y:S01]  /*7500*/  FMUL.FTZ R144, R144, R8.reuse ;  /* 0x0000000890907220 */ /* 0x080fe20000410000 */
[----:B------:R-:W-:Y:S01]  /*7510*/  FADD.FTZ R175, R153, R154 ;  /* 0x0000009a99af7221 */ /* 0x000fe20000010000 */
[-C--:B------:R-:W-:Y:S01]  /*7520*/  FMUL.FTZ R145, R145, R8.reuse ;  /* 0x0000000891917220 */ /* 0x080fe20000410000 */
[-C--:B------:R-:W-:Y:S01]  /*7530*/  FMUL.FTZ R148, R148, R8.reuse ;  /* 0x0000000894947220 */ /* 0x080fe20000410000 */
[----:B------:R-:W-:Y:S01]  /*7540*/  FMUL.FTZ R149, R149, R8 ;  /* 0x0000000895957220 */ /* 0x000fe20000410000 */
[----:B------:R-:W-:Y:S01]  /*7550*/  F2FP.F16.F32.PACK_AB R160, R153, R160 ;  /* 0x000000a099a0723e */ /* 0x000fe200000000ff */
[----:B------:R-:W2:Y:S01]  /*7560*/  MUFU.EX2 R163, R163 ;  /* 0x000000a300a37308 */ /* 0x000ea20000000800 */
[----:B----4-:R-:W-:Y:S01]  /*7570*/  FADD.FTZ R5, R159, R6 ;  /* 0x000000069f057221 */ /* 0x010fe20000010000 */
[----:B------:R-:W-:Y:S01]  /*7580*/  F2FP.F16.F32.PACK_AB R153, R155, R168 ;  /* 0x000000a89b99723e */ /* 0x000fe200000000ff */
[----:B------:R-:W-:Y:S01]  /*7590*/  FMUL.FTZ R26, R26, R9 ;  /* 0x000000091a1a7220 */ /* 0x000fe20000410000 */
[----:B------:R-:W-:Y:S01]  /*75a0*/  F2FP.F16.F32.PACK_AB R155, R172, R169 ;  /* 0x000000a9ac9b723e */ /* 0x000fe200000000ff */
[-C--:B------:R-:W-:Y:S01]  /*75b0*/  FMUL.FTZ R27, R27, R9.reuse ;  /* 0x000000091b1b7220 */ /* 0x080fe20000410000 */
[----:B------:R-:W-:Y:S01]  /*75c0*/  F2FP.F16.F32.PACK_AB R156, R15, R156 ;  /* 0x0000009c0f9c723e */ /* 0x000fe200000000ff */
[-C--:B------:R-:W-:Y:S01]  /*75d0*/  FMUL.FTZ R30, R30, R9.reuse ;  /* 0x000000091e1e7220 */ /* 0x080fe20000410000 */
[----:B------:R-:W4:Y:S01]  /*75e0*/  MUFU.EX2 R180, R180 ;  /* 0x000000b400b47308 */ /* 0x000f220000000800 */
[----:B-1----:R-:W-:Y:S01]  /*75f0*/  FADD.FTZ R6, R176, R5 ;  /* 0x00000005b0067221 */ /* 0x002fe20000010000 */
[----:B---3--:R-:W-:Y:S01]  /*7600*/  F2FP.F16.F32.PACK_AB R158, R21, R12 ;  /* 0x0000000c159e723e */ /* 0x008fe200000000ff */
        /* <DEDUP_REMOVED lines=38> */
[C---:B---3--:R-:W-:Y:S01]  /*7870*/  FADD.FTZ R11, R157.reuse, R154 ;  /* 0x0000009a9d0b7221 */ /* 0x048fe20000010000 */
[----:B------:R-:W-:Y:S01]  /*7880*/  F2FP.F16.F32.PACK_AB R162, R157, R14 ;  /* 0x0000000e9da2723e */ /* 0x000fe200000000ff */
[----:B------:R-:W-:Y:S01]  /*7890*/  FMUL.FTZ R90, R90, R9 ;  /* 0x000000095a5a7220 */ /* 0x000fe20000410000 */
[----:B------:R-:W-:Y:S01]  /*78a0*/  F2FP.F16.F32.PACK_AB R154, R13, R10 ;  /* 0x0000000a0d9a723e */ /* 0x000fe200000000ff */
[----:B------:R-:W-:Y:S01]  /*78b0*/  BAR.SYNC.DEFER_BLOCKING 0xf, 0x100 ;  /* 0x03c4000000007b1d */ /* 0x000fe20000010000 */
[----:B------:R-:W-:Y:S01]  /*78c0*/  F2FP.F16.F32.PACK_AB R157, R176, R159 ;  /* 0x0000009fb09d723e */ /* 0x000fe200000000ff */
[----:B------:R-:W-:Y:S01]  /*78d0*/  FMUL.FTZ R91, R91, R9 ;  /* 0x000000095b5b7220 */ /* 0x000fe20000410000 */
[----:B------:R-:W-:Y:S01]  /*78e0*/  F2FP.F16.F32.PACK_AB R159, R180, R163 ;  /* 0x000000a3b49f723e */ /* 0x000fe200000000ff */
        /* <DEDUP_REMOVED lines=20> */
[----:B------:R1:W-:Y:S01]  /*7a30*/  STSM.16.M88.4 [R18+0x26800], R152 ;  /* 0x0268009812007844 */ /* 0x0003e20000000200 */
[-C--:B------:R-:W-:Y:S01]  /*7a40*/  FMUL.FTZ R122, R122, R9.reuse ;  /* 0x000000097a7a7220 */ /* 0x080fe20000410000 */
[-C--:B------:R-:W-:Y:S01]  /*7a50*/  FMUL.FTZ R123, R123, R9.reuse ;  /* 0x000000097b7b7220 */ /* 0x080fe20000410000 */
[-C--:B------:R-:W-:Y:S01]  /*7a60*/  FMUL.FTZ R126, R126, R9.reuse ;  /* 0x000000097e7e7220 */ /* 0x080fe20000410000 */
[----:B------:R1:W-:Y:S01]  /*7a70*/  STSM.16.M88.4 [R19], R156 ;  /* 0x0000009c13007844 */ /* 0x0003e20000000200 */
[-C--:B------:R-:W-:Y:S01]  /*7a80*/  FMUL.FTZ R127, R127, R9.reuse ;  /* 0x000000097f7f7220 */ /* 0x080fe20000410000 */
[----:B------:R-:W4:Y:S01]  /*7a90*/  MUFU.EX2 R173, R173 ;  /* 0x000000ad00ad7308 */ /* 0x000f220000000800 */
[C---:B--2---:R-:W-:Y:S01]  /*7aa0*/  FADD.FTZ R11, R161.reuse, R8 ;  /* 0x00000008a10b7221 */ /* 0x044fe20000010000 */
[----:B------:R-:W-:Y:S01]  /*7ab0*/  F2FP.F16.F32.PACK_AB R164, R161, R164 ;  /* 0x000000a4a1a4723e */ /* 0x000fe200000000ff */
[----:B------:R-:W-:Y:S01]  /*7ac0*/  FMUL.FTZ R130, R130, R9 ;  /* 0x0000000982827220 */ /* 0x000fe20000410000 */
[----:B------:R-:W-:Y:S01]  /*7ad0*/  F2FP.F16.F32.PACK_AB R161, R192, R167 ;  /* 0x000000a7c0a1723e */ /* 0x000fe200000000ff */
[----:B------:R-:W-:Y:S01]  /*7ae0*/  FADD.FTZ R8, R20, R11 ;  /* 0x0000000b14087221 */ /* 0x000fe20000010000 */
[-C--:B------:R-:W-:Y:S01]  /*7af0*/  FMUL.FTZ R131, R131, R9.reuse ;  /* 0x0000000983837220 */ /* 0x080fe20000410000 */
[----:B------:R-:W-:Y:S01]  /*7b00*/  FMUL.FTZ R134, R134, R9 ;  /* 0x0000000986867220 */ /* 0x000fe20000410000 */
[----:B------:R-:W2:Y:S01]  /*7b10*/  MUFU.EX2 R165, R165 ;  /* 0x000000a500a57308 */ /* 0x000ea20000000800 */
        /* <DEDUP_REMOVED lines=13> */
[----:B------:R-:W-:-:S02]  /*7bf0*/  FMUL.FTZ R151, R151, R9 ;  /* 0x0000000997977220 */ /* 0x000fc40000410000 */
[----:B------:R-:W4:Y:S01]  /*7c00*/  MUFU.EX2 R182, R182 ;  /* 0x000000b600b67308 */ /* 0x000f220000000800 */
[C---:B--2---:R-:W-:Y:S01]  /*7c10*/  FADD.FTZ R5, R165.reuse, R8 ;  /* 0x00000008a5057221 */ /* 0x044fe20000010000 */
[----:B------:R-:W-:-:S06]  /*7c20*/  F2FP.F16.F32.PACK_AB R166, R165, R20 ;  /* 0x00000014a5a6723e */ /* 0x000fcc00000000ff */
[----:B------:R-:W2:Y:S01]  /*7c30*/  MUFU.EX2 R183, R183 ;  /* 0x000000b700b77308 */ /* 0x000ea20000000800 */
[C---:B---3--:R-:W-:Y:S01]  /*7c40*/  FADD.FTZ R11, R178.reuse, R11 ;  /* 0x0000000bb20b7221 */ /* 0x048fe20000010000 */
[----:B------:R-:W-:-:S03]  /*7c50*/  F2FP.F16.F32.PACK_AB R165, R178, R173 ;  /* 0x000000adb2a5723e */ /* 0x000fc600000000ff */
[----:B----4-:R-:W-:Y:S01]  /*7c60*/  FADD.FTZ R6, R182, R11 ;  /* 0x0000000bb6067221 */ /* 0x010fe20000010000 */
[----:B--2---:R-:W-:-:S03]  /*7c70*/  F2FP.F16.F32.PACK_AB R167, R183, R182 ;  /* 0x000000b6b7a7723e */ /* 0x004fc600000000ff */
[----:B------:R-:W-:Y:S02]  /*7c80*/  FADD.FTZ R6, R183, R6 ;  /* 0x00000006b7067221 */ /* 0x000fe40000010000 */
[----:B------:R1:W-:Y:S01]  /*7c90*/  STSM.16.M88.4 [R22], R164 ;  /* 0x000000a416007844 */ /* 0x0003e20000000200 */
[----:B------:R-:W-:Y:S05]  /*7ca0*/  @!P0 BRA `(.L_x_3159) ;  /* 0x0000000000048947 */ /* 0x000fea0003800000 */
[----:B------:R-:W-:Y:S01]  /*7cb0*/  BPT.TRAP 0x1 ;  /* 0x000000040000795c */ /* 0x000fe20000300000 */
.L_x_3159:
[----:B------:R2:W3:Y:S01]  /*7cc0*/  SYNCS.PHASECHK.TRANS64.TRYWAIT P2, [UR22+0x28c50], R7 ;  /* 0x028c5007ff0075a7 */ /* 0x0004e20008040156 */
[----:B------:R-:W-:Y:S05]  /*7cd0*/  @!P0 BRA `(.L_x_3160) ;  /* 0x0000000000048947 */ /* 0x000fea0003800000 */
[----:B------:R-:W-:Y:S01]  /*7ce0*/  BPT.TRAP 0x1 ;  /* 0x000000040000795c */ /* 0x000fe20000300000 */
.L_x_3160:
[----:B---3--:R-:W-:Y:S05]  /*7cf0*/  @P2 BRA `(.L_x_3161) ;  /* 0x0000000000082947 */ /* 0x008fea0003800000 */
[----:B------:R-:W3:Y:S02]  /*7d00*/  SYNCS.PHASECHK.TRANS64.TRYWAIT P2, [UR22+0x28c50], R7 ;  /* 0x028c5007ff0075a7 */ /* 0x000ee40008040156 */
[----:B---3--:R-:W-:Y:S05]  /*7d10*/  @!P2 BRA `(.L_x_3162) ;  /* 0x0000005800f4a947 */ /* 0x008fea0003800000 */
.L_x_3161:
[----:B------:R-:W-:Y:S01]  /*7d20*/  ULEA UR11, UR39, UR41, 0xc ;  /* 0x00000029270b7291 */ /* 0x000fe2000f8e603f */
[----:B------:R-:W-:Y:S01]  /*7d30*/  WARPGROUP.ARRIVE ;  /* 0x00000000000079c5 */ /* 0x000fe20000000000 */
[----:B------:R-:W-:Y:S01]  /*7d40*/  UMOV UR7, 0x40000040 ;  /* 0x4000004000077882 */ /* 0x000fe20000000000 */
[----:B------:R-:W-:Y:S01]  /*7d50*/  ISETP.LT.AND P2, PT, RZ, UR23, PT ;  /* 0x00000017ff007c0c */ /* 0x000fe2000bf41270 */
[----:B------:R-:W-:Y:S01]  /*7d60*/  UIADD3 UR23, UR23, -0x1, URZ ;  /* 0xffffffff17177890 */ /* 0x000fe2000fffe03f */
[----:B---3--:R-:W-:Y:S01]  /*7d70*/  @!P1 IADD3 R170, R170, 0x28c60, RZ ;  /* 0x00028c60aaaa9810 */ /* 0x008fe20007ffe0ff */
[----:B------:R-:W-:Y:S01]  /*7d80*/  UMOV UR21, UR39 ;  /* 0x0000002700157c82 */ /* 0x000fe20008000000 */
[----:B------:R-:W-:Y:S01]  /*7d90*/  UMOV UR6, UR11 ;  /* 0x0000000b00067c82 */ /* 0x000fe20008000000 */
[----:B------:R-:W-:Y:S01]  /*7da0*/  IMAD.MOV.U32 R9, RZ, RZ, R4 ;  /* 0x000000ffff097224 */ /* 0x000fe200078e0004 */
[----:B------:R-:W-:Y:S01]  /*7db0*/  HGMMA.64x256x16.F32 R24, R152, gdesc[UR4].tnspB, R24, gsb0 ;  /* 0x43e0000498187df0 */ /* 0x000fe20008000818 */
[----:B------:R-:W-:Y:S01]  /*7dc0*/  UIADD3 UR6, UR11, 0x80, URZ ;  /* 0x000000800b067890 */ /* 0x000fe2000fffe03f */
[----:B------:R-:W-:Y:S01]  /*7dd0*/  @!P1 PRMT R170, RZ, 0x654, R170 ;  /* 0x00000654ffaa9816 */ /* 0x000fe200000000aa */
[----:B------:R-:W-:Y:S01]  /*7de0*/  UMOV UR7, 0x40000040 ;  /* 0x4000004000077882 */ /* 0x000fe20000000000 */
[----:B------:R-:W-:Y:S01]  /*7df0*/  MOV R8, R3 ;  /* 0x0000000300087202 */ /* 0x000fe20000000f00 */
        /* <DEDUP_REMOVED lines=27> */
.L_x_3154:
[----:B------:R-:W5:Y:S01]  /*7fb0*/  SHFL.BFLY PT, R0, R5, 0x2, 0x1f ;  /* 0x0c401f0005007f89 */ /* 0x000f6200000e0000 */
[----:B------:R-:W-:Y:S01]  /*7fc0*/  MOV R12, UR10 ;  /* 0x0000000a000c7c02 */ /* 0x000fe20008000f00 */
[----:B-12-4-:R-:W-:Y:S01]  /*7fd0*/  IMAD.MOV.U32 R156, RZ, RZ, -0x800000 ;  /* 0xff800000ff9c7424 */ /* 0x016fe200078e00ff */
[----:B------:R-:W-:Y:S01]  /*7fe0*/  UIADD3 UR37, UR37, 0x1, URZ ;  /* 0x0000000125257890 */ /* 0x000fe2000fffe03f */
[----:B------:R-:W1:Y:S01]  /*7ff0*/  SHFL.BFLY PT, R9, R6, 0x2, 0x1f ;  /* 0x0c401f0006097f89 */ /* 0x000e6200000e0000 */
[----:B------:R-:W-:Y:S01]  /*8000*/  IMAD.MOV.U32 R155, RZ, RZ, -0x800000 ;  /* 0xff800000ff9b7424 */ /* 0x000fe200078e00ff */
[----:B------:R-:W-:Y:S08]  /*8010*/  BAR.ARV 0x8, 0xa0 ;  /* 0x0202800000007b1d */ /* 0x000ff00000002000 */
[----:B------:R-:W-:Y:S01]  /*8020*/  BAR.SYNC.DEFER_BLOCKING 0xf, 0x100 ;  /* 0x03c4000000007b1d */ /* 0x000fe20000010000 */
[----:B-----5:R-:W-:Y:S01]  /*8030*/  FADD.FTZ R0, R0, R5 ;  /* 0x0000000500007221 */ /* 0x020fe20000010000 */
[----:B------:R-:W-:Y:S01]  /*8040*/  IMAD.U32 R5, RZ, RZ, UR39 ;  /* 0x00000027ff057e24 */ /* 0x000fe2000f8e00ff */
[----:B------:R-:W-:Y:S01]  /*8050*/  UIADD3 UR39, UR39, 0x1, URZ ;  /* 0x0000000127277890 */ /* 0x000fe2000fffe03f */
[----:B-1----:R-:W-:-:S02]  /*8060*/  FADD.FTZ R9, R9, R6 ;  /* 0x0000000609097221 */ /* 0x002fc40000010000 */
[----:B------:R-:W1:Y:S01]  /*8070*/  SHFL.BFLY PT, R7, R0, 0x1, 0x1f ;  /* 0x0c201f0000077f89 */ /* 0x000e6200000e0000 */
[----:B------:R-:W-:-:S03]  /*8080*/  UISETP.NE.AND UP0, UPT, UR39, 0x2, UPT ;  /* 0x000000022700788c */ /* 0x000fc6000bf05270 */
[----:B------:R-:W2:Y:S01]  /*8090*/  SHFL.BFLY PT, R8, R9, 0x1, 0x1f ;  /* 0x0c201f0009087f89 */ /* 0x000ea200000e0000 */
[----:B------:R-:W-:Y:S02]  /*80a0*/  USEL UR4, URZ, 0x1, UP0 ;  /* 0x000000013f047887 */ /* 0x000fe40008000000 */
[----:B------:R-:W-:Y:S02]  /*80b0*/  USEL UR39, UR39, URZ, UP0 ;  /* 0x0000003f27277287 */ /* 0x000fe40008000000 */
[----:B------:R-:W-:Y:S01]  /*80c0*/  ULOP3.LUT UR38, UR38, UR4, URZ, 0x3c, !UPT ;  /* 0x0000000426267292 */ /* 0x000fe2000f8e3c3f */
[----:B-1----:R-:W-:Y:S01]  /*80d0*/  FADD.FTZ R10, R0, R7 ;  /* 0x00000007000a7221 */ /* 0x002fe20000010000 */
[----:B------:R-:W-:Y:S01]  /*80e0*/  IMAD.MOV R7, RZ, RZ, -R17 ;  /* 0x000000ffff077224 */ /* 0x000fe200078e0a11 */
[----:B------:R-:W-:Y:S01]  /*80f0*/  MOV R0, RZ ;  /* 0x000000ff00007202 */ /* 0x000fe20000000f00 */
[----:B--2---:R-:W-:Y:S02]  /*8100*/  FADD.FTZ R8, R9, R8 ;  /* 0x0000000809087221 */ /* 0x004fe40000010000 */
[----:B------:R-:W-:-:S02]  /*8110*/  FSETP.NE.FTZ.AND P1, PT, R10, RZ, PT ;  /* 0x000000ff0a00720b */ /* 0x000fc40003f35000 */
[----:B------:R-:W-:Y:S02]  /*8120*/  ISETP.NE.AND P0, PT, R16, R7, PT ;  /* 0x000000071000720c */ /* 0x000fe40003f05270 */
[----:B------:R-:W-:Y:S02]  /*8130*/  FSETP.NE.FTZ.AND P2, PT, R8, RZ, PT ;  /* 0x000000ff0800720b */ /* 0x000fe40003f55000 */
[----:B------:R-:W-:Y:S02]  /*8140*/  MOV R7, RZ ;  /* 0x000000ff00077202 */ /* 0x000fe40000000f00 */
[----:B------:R-:W-:-:S05]  /*8150*/  MOV R9, UR10 ;  /* 0x0000000a00097c02 */ /* 0x000fca0008000f00 */
[----:B------:R-:W1:Y:S02]  /*8160*/  @P1 MUFU.RCP R7, R10 ;  /* 0x0000000a00071308 */ /* 0x000e640000001000 */
[----:B------:R-:W-:Y:S02]  /*8170*/  @!P0 IMAD R5, R5, 0x40, R2 ;  /* 0x0000004005058824 */ /* 0x000fe400078e0202 */
[----:B------:R-:W-:-:S03]  /*8180*/  @P2 FMUL.FTZ R12, R12, 0.69314718246459960938 ;  /* 0x3f3172180c0c2820 */ /* 0x000fc60000410000 */
[----:B------:R-:W-:Y:S01]  /*8190*/  @!P0 LEA R6, R5, UR48, 0x2 ;  /* 0x0000003005068c11 */ /* 0x000fe2000f8e10ff */
        /* <DEDUP_REMOVED lines=76> */
[----:B-1----:R-:W1:Y:S01]  /*8660*/  @P2 MUFU.LG2 R7, R8 ;  /* 0x0000000800072308 */ /* 0x002e620000000c00 */
        /* <DEDUP_REMOVED lines=63> */
.L_x_3125:
        /* <DEDUP_REMOVED lines=38> */
[C---:B------:R-:W-:Y:S02]  /*8cc0*/  IADD3 R14, P1, R114.reuse, 0x2040, RZ ;  /* 0x00002040720e7810 */ /* 0x040fe40007f3e0ff */
[-C--:B------:R-:W-:Y:S01]  /*8cd0*/  IADD3.X R5, RZ, R115.reuse, RZ, P2, !PT ;  /* 0x00000073ff057210 */ /* 0x080fe200017fe4ff */
[--C-:B------:R-:W-:Y:S01]  /*8ce0*/  IMAD.X R11, RZ, RZ, R115.reuse, P5 ;  /* 0x000000ffff0b7224 */ /* 0x100fe200028e0673 */
[C---:B------:R-:W-:Y:S01]  /*8cf0*/  IADD3 R183, P3, R114.reuse, 0x4000, RZ ;  /* 0x0000400072b77810 */ /* 0x040fe20007f7e0ff */
[--C-:B------:R-:W-:Y:S01]  /*8d00*/  IMAD.X R15, RZ, RZ, R115.reuse, P1 ;  /* 0x000000ffff0f7224 */ /* 0x100fe200008e0673 */
[----:B------:R-:W-:Y:S02]  /*8d10*/  IADD3.X R9, RZ, R115, RZ, P4, !PT ;  /* 0x00000073ff097210 */ /* 0x000fe400027fe4ff */
[C---:B------:R-:W-:Y:S01]  /*8d20*/  IADD3 R179, P6, R114.reuse, 0x2020, RZ ;  /* 0x0000202072b37810 */ /* 0x040fe20007fde0ff */
[----:B------:R-:W-:Y:S01]  /*8d30*/  IMAD.X R83, RZ, RZ, R115, P3 ;  /* 0x000000ffff537224 */ /* 0x000fe200018e0673 */
[----:B------:R-:W-:-:S02]  /*8d40*/  IADD3 R181, P2, R114, 0x2060, RZ ;  /* 0x0000206072b57810 */ /* 0x000fc40007f5e0ff */
[C---:B------:R-:W-:Y:S02]  /*8d50*/  IADD3 R193, P4, R114.reuse, 0x4020, RZ ;  /* 0x0000402072c17810 */ /* 0x040fe40007f9e0ff */
[----:B------:R-:W-:Y:S02]  /*8d60*/  SHF.R.U64 R3, R3, 0x3, RZ ;  /* 0x0000000303037819 */ /* 0x000fe400000012ff */
[-C--:B------:R-:W-:Y:S02]  /*8d70*/  IADD3.X R13, RZ, R115.reuse, RZ, P6, !PT ;  /* 0x00000073ff0d7210 */ /* 0x080fe400037fe4ff */
[-C--:B------:R-:W-:Y:S02]  /*8d80*/  IADD3.X R21, RZ, R115.reuse, RZ, P2, !PT ;  /* 0x00000073ff157210 */ /* 0x080fe400017fe4ff */
[----:B------:R-:W-:Y:S02]  /*8d90*/  IADD3.X R87, RZ, R115, RZ, P4, !PT ;  /* 0x00000073ff577210 */ /* 0x000fe400027fe4ff */
[----:B------:R-:W-:-:S02]  /*8da0*/  IADD3 R90, P5, R114, 0x4040, RZ ;  /* 0x00004040725a7810 */ /* 0x000fc40007fbe0ff */
[C---:B------:R-:W-:Y:S02]  /*8db0*/  IADD3 R195, P6, R114.reuse, 0x4060, RZ ;  /* 0x0000406072c37810 */ /* 0x040fe40007fde0ff */
[C---:B------:R-:W-:Y:S01]  /*8dc0*/  IADD3 R197, P1, R114.reuse, 0x6000, RZ ;  /* 0x0000600072c57810 */ /* 0x040fe20007f3e0ff */
[--C-:B------:R-:W-:Y:S01]  /*8dd0*/  IMAD.X R91, RZ, RZ, R115.reuse, P5 ;  /* 0x000000ffff5b7224 */ /* 0x100fe200028e0673 */
[C---:B------:R-:W-:Y:S02]  /*8de0*/  IADD3 R199, P2, R114.reuse, 0x6020, RZ ;  /* 0x0000602072c77810 */ /* 0x040fe40007f5e0ff */
[C---:B------:R-:W-:Y:S01]  /*8df0*/  IADD3 R106, P3, R114.reuse, 0x6040, RZ ;  /* 0x00006040726a7810 */ /* 0x040fe20007f7e0ff */
[----:B------:R-:W-:Y:S01]  /*8e00*/  IMAD.X R99, RZ, RZ, R115, P1 ;  /* 0x000000ffff637224 */ /* 0x000fe200008e0673 */
[----:B------:R-:W-:Y:S02]  /*8e10*/  IADD3 R201, P4, R114, 0x6060, RZ ;  /* 0x0000606072c97810 */ /* 0x000fe40007f9e0ff */
[----:B------:R-:W-:-:S02]  /*8e20*/  LOP3.LUT R114, R3, R114, RZ, 0x3c, !PT ;  /* 0x0000007203727212 */ /* 0x000fc400078e3cff */
[----:B------:R-:W-:Y:S01]  /*8e30*/  LOP3.LUT R3, R6, 0x380, RZ, 0xc0, !PT ;  /* 0x0000038006037812 */ /* 0x000fe200078ec0ff */
[----:B------:R-:W-:Y:S01]  /*8e40*/  IMAD.X R111, RZ, RZ, R115, P4 ;  /* 0x000000ffff6f7224 */ /* 0x000fe200020e0673 */
[----:B------:R-:W-:Y:S02]  /*8e50*/  LOP3.LUT R0, R173, 0x380, RZ, 0xc0, !PT ;  /* 0x00000380ad007812 */ /* 0x000fe400078ec0ff */
[----:B------:R-:W-:Y:S02]  /*8e60*/  SHF.R.U64 R3, R3, 0x3, RZ ;  /* 0x0000000303037819 */ /* 0x000fe400000012ff */
[----:B------:R-:W-:Y:S02]  /*8e70*/  SHF.R.U64 R0, R0, 0x3, RZ ;  /* 0x0000000300007819 */ /* 0x000fe400000012ff */
[----:B------:R-:W-:Y:S02]  /*8e80*/  LOP3.LUT R6, R3, R6, RZ, 0x3c, !PT ;  /* 0x0000000603067212 */ /* 0x000fe400078e3cff */
[----:B------:R-:W-:-:S02]  /*8e90*/  LOP3.LUT R3, R14, 0x380, RZ, 0xc0, !PT ;  /* 0x000003800e037812 */ /* 0x000fc400078ec0ff */
[----:B------:R-:W-:Y:S02]  /*8ea0*/  LOP3.LUT R4, R0, R173, RZ, 0x3c, !PT ;  /* 0x000000ad00047212 */ /* 0x000fe400078e3cff */
[----:B------:R-:W-:Y:S02]  /*8eb0*/  LOP3.LUT R0, R179, 0x380, RZ, 0xc0, !PT ;  /* 0x00000380b3007812 */ /* 0x000fe400078ec0ff */
[----:B------:R-:W-:Y:S02]  /*8ec0*/  SHF.R.U64 R3, R3, 0x3, RZ ;  /* 0x0000000303037819 */ /* 0x000fe400000012ff */
[----:B------:R-:W-:Y:S02]  /*8ed0*/  SHF.R.U64 R0, R0, 0x3, RZ ;  /* 0x0000000300007819 */ /* 0x000fe400000012ff */
[----:B------:R-:W-:Y:S02]  /*8ee0*/  LOP3.LUT R14, R3, R14, RZ, 0x3c, !PT ;  /* 0x0000000e030e7212 */ /* 0x000fe400078e3cff */
[----:B------:R-:W-:-:S02]  /*8ef0*/  LOP3.LUT R3, R90, 0x380, RZ, 0xc0, !PT ;  /* 0x000003805a037812 */ /* 0x000fc400078ec0ff */
[----:B------:R-:W-:Y:S02]  /*8f00*/  LOP3.LUT R12, R0, R179, RZ, 0x3c, !PT ;  /* 0x000000b3000c7212 */ /* 0x000fe400078e3cff */
[----:B------:R-:W-:Y:S02]  /*8f10*/  LOP3.LUT R8, R175, 0x380, RZ, 0xc0, !PT ;  /* 0x00000380af087812 */ /* 0x000fe400078ec0ff */
[----:B------:R-:W-:Y:S02]  /*8f20*/  LOP3.LUT R0, R193, 0x380, RZ, 0xc0, !PT ;  /* 0x00000380c1007812 */ /* 0x000fe400078ec0ff */
[----:B------:R-:W-:Y:S02]  /*8f30*/  LOP3.LUT R10, R177, 0x380, RZ, 0xc0, !PT ;  /* 0x00000380b10a7812 */ /* 0x000fe400078ec0ff */
[----:B------:R-:W-:Y:S02]  /*8f40*/  SHF.R.U64 R3, R3, 0x3, RZ ;  /* 0x0000000303037819 */ /* 0x000fe400000012ff */
[----:B------:R-:W-:-:S02]  /*8f50*/  LOP3.LUT R27, R201, 0x380, RZ, 0xc0, !PT ;  /* 0x00000380c91b7812 */ /* 0x000fc400078ec0ff */
[----:B------:R-:W-:Y:S02]  /*8f60*/  LOP3.LUT R82, R183, 0x380, RZ, 0xc0, !PT ;  /* 0x00000380b7527812 */ /* 0x000fe400078ec0ff */
[----:B------:R-:W-:Y:S02]  /*8f70*/  SHF.R.U64 R8, R8, 0x3, RZ ;  /* 0x0000000308087819 */ /* 0x000fe400000012ff */
[----:B------:R-:W-:Y:S02]  /*8f80*/  LOP3.LUT R20, R181, 0x380, RZ, 0xc0, !PT ;  /* 0x00000380b5147812 */ /* 0x000fe400078ec0ff */
[----:B------:R-:W-:Y:S02]  /*8f90*/  SHF.R.U64 R0, R0, 0x3, RZ ;  /* 0x0000000300007819 */ /* 0x000fe400000012ff */
[----:B------:R-:W-:Y:S02]  /*8fa0*/  SHF.R.U64 R10, R10, 0x3, RZ ;  /* 0x000000030a0a7819 */ /* 0x000fe400000012ff */
[----:B------:R-:W-:-:S02]  /*8fb0*/  LOP3.LUT R98, R197, 0x380, RZ, 0xc0, !PT ;  /* 0x00000380c5627812 */ /* 0x000fc400078ec0ff */
[----:B------:R-:W-:Y:S02]  /*8fc0*/  LOP3.LUT R90, R3, R90, RZ, 0x3c, !PT ;  /* 0x0000005a035a7212 */ /* 0x000fe400078e3cff */
[----:B------:R-:W-:Y:S02]  /*8fd0*/  SHF.R.U64 R28, R27, 0x3, RZ ;  /* 0x000000031b1c7819 */ /* 0x000fe400000012ff */
[----:B------:R-:W-:Y:S02]  /*8fe0*/  LOP3.LUT R3, R106, 0x380, RZ, 0xc0, !PT ;  /* 0x000003806a037812 */ /* 0x000fe400078ec0ff */
[----:B------:R-:W-:Y:S02]  /*8ff0*/  SHF.R.U64 R82, R82, 0x3, RZ ;  /* 0x0000000352527819 */ /* 0x000fe400000012ff */
[----:B------:R-:W-:Y:S02]  /*9000*/  LOP3.LUT R8, R8, R175, RZ, 0x3c, !PT ;  /* 0x000000af08087212 */ /* 0x000fe400078e3cff */
[----:B------:R-:W-:-:S02]  /*9010*/  SHF.R.U64 R20, R20, 0x3, RZ ;  /* 0x0000000314147819 */ /* 0x000fc400000012ff */
[----:B------:R-:W-:Y:S02]  /*9020*/  LOP3.LUT R94, R195, 0x380, RZ, 0xc0, !PT ;  /* 0x00000380c35e7812 */ /* 0x000fe400078ec0ff */
[----:B------:R-:W-:Y:S02]  /*9030*/  LOP3.LUT R86, R0, R193, RZ, 0x3c, !PT ;  /* 0x000000c100567212 */ /* 0x000fe400078e3cff */
[----:B------:R-:W-:Y:S02]  /*9040*/  LOP3.LUT R10, R10, R177, RZ, 0x3c, !PT ;  /* 0x000000b10a0a7212 */ /* 0x000fe400078e3cff */
[----:B------:R-:W-:Y:S02]  /*9050*/  SHF.R.U64 R98, R98, 0x3, RZ ;  /* 0x0000000362627819 */ /* 0x000fe400000012ff */
[----:B------:R-:W-:Y:S02]  /*9060*/  MOV R114, R114 ;  /* 0x0000007200727202 */ /* 0x000fe40000000f00 */
[----:B------:R-:W-:-:S02]  /*9070*/  LOP3.LUT R0, R199, 0x380, RZ, 0xc0, !PT ;  /* 0x00000380c7007812 */ /* 0x000fc400078ec0ff */
[----:B------:R-:W-:Y:S02]  /*9080*/  F2FP.F16.F32.PACK_AB R27, R31, R30 ;  /* 0x0000001e1f1b723e */ /* 0x000fe400000000ff */
[----:B------:R-:W-:Y:S02]  /*9090*/  LOP3.LUT R110, R28, R201, RZ, 0x3c, !PT ;  /* 0x000000c91c6e7212 */ /* 0x000fe400078e3cff */
[----:B------:R-:W-:Y:S01]  /*90a0*/  SHF.R.U64 R3, R3, 0x3, RZ ;  /* 0x0000000303037819 */ /* 0x000fe200000012ff */
[----:B------:R1:W-:Y:S01]  /*90b0*/  STSM.16.M88.4 [R114], R24 ;  /* 0x0000001872007844 */ /* 0x0003e20000000200 */
[----:B------:R-:W-:Y:S02]  /*90c0*/  MOV R28, R4 ;  /* 0x00000004001c7202 */ /* 0x000fe40000000f00 */
[----:B------:R-:W-:Y:S02]  /*90d0*/  LOP3.LUT R82, R82, R183, RZ, 0x3c, !PT ;  /* 0x000000b752527212 */ /* 0x000fe400078e3cff */
[----:B------:R-:W-:Y:S01]  /*90e0*/  MOV R6, R6 ;  /* 0x0000000600067202 */ /* 0x000fe20000000f00 */
[----:B------:R2:W-:Y:S01]  /*90f0*/  STSM.16.M88.4 [R28], R32 ;  /* 0x000000201c007844 */ /* 0x0005e20000000200 */
[----:B------:R-:W-:-:S02]  /*9100*/  LOP3.LUT R20, R20, R181, RZ, 0x3c, !PT ;  /* 0x000000b514147212 */ /* 0x000fc400078e3cff */
[----:B------:R-:W-:Y:S01]  /*9110*/  SHF.R.U64 R94, R94, 0x3, RZ ;  /* 0x000000035e5e7819 */ /* 0x000fe200000012ff */
[----:B------:R2:W-:Y:S01]  /*9120*/  STSM.16.M88.4 [R6], R40 ;  /* 0x0000002806007844 */ /* 0x0005e20000000200 */
[----:B------:R-:W-:Y:S02]  /*9130*/  MOV R8, R8 ;  /* 0x0000000800087202 */ /* 0x000fe40000000f00 */
[----:B------:R-:W-:Y:S02]  /*9140*/  F2FP.F16.F32.PACK_AB R51, R55, R54 ;  /* 0x000000363733723e */ /* 0x000fe400000000ff */
[----:B------:R-:W-:Y:S02]  /*9150*/  F2FP.F16.F32.PACK_AB R57, R59, R58 ;  /* 0x0000003a3b39723e */ /* 0x000fe400000000ff */
[----:B------:R-:W-:Y:S01]  /*9160*/  F2FP.F16.F32.PACK_AB R64, R65, R64 ;  /* 0x000000404140723e */ /* 0x000fe200000000ff */
[----:B------:R2:W-:Y:S01]  /*9170*/  STSM.16.M88.4 [R8], R48 ;  /* 0x0000003008007844 */ /* 0x0005e20000000200 */
[----:B------:R-:W-:-:S02]  /*9180*/  LOP3.LUT R98, R98, R197, RZ, 0x3c, !PT ;  /* 0x000000c562627212 */ /* 0x000fc400078e3cff */
[----:B------:R-:W-:Y:S02]  /*9190*/  SHF.R.U64 R0, R0, 0x3, RZ ;  /* 0x0000000300007819 */ /* 0x000fe400000012ff */
[----:B------:R-:W-:Y:S02]  /*91a0*/  MOV R10, R10 ;  /* 0x0000000a000a7202 */ /* 0x000fe40000000f00 */
[----:B------:R-:W-:Y:S02]  /*91b0*/  F2FP.F16.F32.PACK_AB R58, R61, R60 ;  /* 0x0000003c3d3a723e */ /* 0x000fe400000000ff */
[----:B------:R-:W-:Y:S02]  /*91c0*/  F2FP.F16.F32.PACK_AB R59, R63, R62 ;  /* 0x0000003e3f3b723e */ /* 0x000fe400000000ff */
[----:B------:R-:W-:Y:S02]  /*91d0*/  F2FP.F16.F32.PACK_AB R65, R67, R66 ;  /* 0x000000424341723e */ /* 0x000fe400000000ff */
[----:B------:R-:W-:Y:S01]  /*91e0*/  F2FP.F16.F32.PACK_AB R72, R73, R72 ;  /* 0x000000484948723e */ /* 0x000fe200000000ff */
[----:B------:R2:W-:Y:S01]  /*91f0*/  STSM.16.M88.4 [R10], R56 ;  /* 0x000000380a007844 */ /* 0x0005e20000000200 */
[----:B------:R-:W-:-:S02]  /*9200*/  IADD3.X R107, RZ, R115, RZ, P3, !PT ;  /* 0x00000073ff6b7210 */ /* 0x000fc40001ffe4ff */
[----:B------:R-:W-:Y:S02]  /*9210*/  LOP3.LUT R106, R3, R106, RZ, 0x3c, !PT ;  /* 0x0000006a036a7212 */ /* 0x000fe400078e3cff */
[----:B------:R-:W-:Y:S02]  /*9220*/  MOV R12, R12 ;  /* 0x0000000c000c7202 */ /* 0x000fe40000000f00 */
[----:B------:R-:W-:Y:S02]  /*9230*/  F2FP.F16.F32.PACK_AB R66, R69, R68 ;  /* 0x000000444542723e */ /* 0x000fe400000000ff */
[----:B------:R-:W-:Y:S02]  /*9240*/  F2FP.F16.F32.PACK_AB R67, R71, R70 ;  /* 0x000000464743723e */ /* 0x000fe400000000ff */
[----:B------:R-:W-:Y:S02]  /*9250*/  F2FP.F16.F32.PACK_AB R73, R75, R74 ;  /* 0x0000004a4b49723e */ /* 0x000fe400000000ff */
[----:B------:R-:W-:Y:S01]  /*9260*/  MOV R14, R14 ;  /* 0x0000000e000e7202 */ /* 0x000fe20000000f00 */
[----:B------:R2:W-:Y:S01]  /*9270*/  STSM.16.M88.4 [R12], R64 ;  /* 0x000000400c007844 */ /* 0x0005e20000000200 */
[----:B------:R-:W-:-:S02]  /*9280*/  MOV R5, R82 ;  /* 0x0000005200057202 */ /* 0x000fc40000000f00 */
[----:B------:R-:W-:Y:S02]  /*9290*/  F2FP.F16.F32.PACK_AB R74, R77, R76 ;  /* 0x0000004c4d4a723e */ /* 0x000fe400000000ff */
[----:B------:R-:W-:Y:S02]  /*92a0*/  F2FP.F16.F32.PACK_AB R75, R79, R78 ;  /* 0x0000004e4f4b723e */ /* 0x000fe400000000ff */
[----:B------:R-:W-:Y:S02]  /*92b0*/  F2FP.F16.F32.PACK_AB R80, R81, R80 ;  /* 0x000000505150723e */ /* 0x000fe400000000ff */
[----:B------:R-:W-:Y:S01]  /*92c0*/  IADD3.X R95, RZ, R115, RZ, P6, !PT ;  /* 0x00000073ff5f7210 */ /* 0x000fe200037fe4ff */
[----:B------:R2:W-:Y:S01]  /*92d0*/  STSM.16.M88.4 [R14], R72 ;  /* 0x000000480e007844 */ /* 0x0005e20000000200 */
[----:B------:R-:W-:Y:S02]  /*92e0*/  LOP3.LUT R94, R94, R195, RZ, 0x3c, !PT ;  /* 0x000000c35e5e7212 */ /* 0x000fe400078e3cff */
[----:B------:R-:W-:-:S02]  /*92f0*/  MOV R20, R20 ;  /* 0x0000001400147202 */ /* 0x000fc40000000f00 */
[----:B------:R-:W-:Y:S02]  /*9300*/  MOV R4, R90 ;  /* 0x0000005a00047202 */ /* 0x000fe40000000f00 */
        /* <DEDUP_REMOVED lines=60> */
[----:B--2---:R-:W1:Y:S01]  /*96d0*/  LDC.64 R6, c[0x0][0xb78] ;  /* 0x0002de00ff067b82 */ /* 0x004e620000000a00 */
[----:B------:R-:W-:Y:S01]  /*96e0*/  USHF.R.S32.HI UR5, URZ, 0x1f, UR43 ;  /* 0x0000001f3f057899 */ /* 0x000fe2000801142b */
[----:B------:R-:W-:Y:S01]  /*96f0*/  IADD3 R9, R2, UR42, RZ ;  /* 0x0000002a02097c10 */ /* 0x000fe2000fffe0ff */
[----:B------:R-:W-:Y:S01]  /*9700*/  ULDC.64 UR8, c[0x0][0xb70] ;  /* 0x0002dc0000087ab9 */ /* 0x000fe20000000a00 */
[----:B------:R-:W-:Y:S01]  /*9710*/  IADD3 R3, -R17, RZ, RZ ;  /* 0x000000ff11037210 */ /* 0x000fe20007ffe1ff */
[----:B------:R-:W-:Y:S02]  /*9720*/  UIMAD UR5, UR5, UR8, URZ ;  /* 0x00000008050572a4 */ /* 0x000fe4000f8e023f */
[----:B------:R-:W-:Y:S01]  /*9730*/  UIMAD.WIDE.U32 UR6, UR43, UR8, URZ ;  /* 0x000000082b0672a5 */ /* 0x000fe2000f8e003f */
[----:B------:R-:W-:Y:S01]  /*9740*/  ISETP.NE.AND P0, PT, R16, R3, PT ;  /* 0x000000031000720c */ /* 0x000fe20003f05270 */
[----:B------:R-:W-:Y:S01]  /*9750*/  UIMAD UR5, UR43, UR9, UR5 ;  /* 0x000000092b0572a4 */ /* 0x000fe2000f8e0205 */
[----:B------:R-:W-:Y:S01]  /*9760*/  SHF.R.S32.HI R3, RZ, 0x1f, R9 ;  /* 0x0000001fff037819 */ /* 0x000fe20000011409 */
[----:B------:R-:W-:-:S02]  /*9770*/  USHF.R.S32.HI UR8, URZ, 0x1f, UR44 ;  /* 0x0000001f3f087899 */ /* 0x000fc4000801142c */
[----:B------:R-:W-:Y:S02]  /*9780*/  UIADD3 UR5, UR7, UR5, URZ ;  /* 0x0000000507057290 */ /* 0x000fe4000fffe03f */
[----:B------:R-:W-:Y:S01]  /*9790*/  IMAD.U32 R5, RZ, RZ, UR7 ;  /* 0x00000007ff057e24 */ /* 0x000fe2000f8e00ff */
[----:B------:R-:W-:Y:S01]  /*97a0*/  MOV R4, UR6 ;  /* 0x0000000600047c02 */ /* 0x000fe20008000f00 */
[----:B------:R-:W-:Y:S02]  /*97b0*/  ULDC.64 UR6, c[0x0][0xb40] ;  /* 0x0002d00000067ab9 */ /* 0x000fe40000000a00 */
[----:B------:R-:W-:Y:S01]  /*97c0*/  MOV R5, UR5 ;  /* 0x0000000500057c02 */ /* 0x000fe20008000f00 */
[----:B------:R-:W-:Y:S02]  /*97d0*/  ULDC UR5, c[0x0][0xa88] ;  /* 0x0002a20000057ab9 */ /* 0x000fe40000000800 */
[----:B------:R-:W-:Y:S01]  /*97e0*/  ISETP.GE.OR P1, PT, R9, UR5, P0 ;  /* 0x0000000509007c0c */ /* 0x000fe20008726670 */
[----:B-1----:R-:W-:-:S02]  /*97f0*/  IMAD R0, R6, UR8, RZ ;  /* 0x0000000806007c24 */ /* 0x002fc4000f8e02ff */
[----:B------:R-:W-:-:S04]  /*9800*/  IMAD.WIDE.U32 R4, R6, UR44, R4 ;  /* 0x0000002c06047c25 */ /* 0x000fc8000f8e0004 */
[----:B------:R-:W-:Y:S01]  /*9810*/  IMAD R6, R7, UR44, R0 ;  /* 0x0000002c07067c24 */ /* 0x000fe2000f8e0200 */
[C---:B------:R-:W-:Y:S01]  /*9820*/  IADD3 R0, P2, R9.reuse, R4, RZ ;  /* 0x0000000409007210 */ /* 0x040fe20007f5e0ff */
[----:B------:R-:W-:-:S03]  /*9830*/  VIADD R7, R9, 0x8 ;  /* 0x0000000809077836 */ /* 0x000fc60000000000 */
[----:B------:R-:W-:Y:S02]  /*9840*/  IADD3.X R3, R3, R5, R6, P2, !PT ;  /* 0x0000000503037210 */ /* 0x000fe400017fe406 */
[----:B------:R-:W-:Y:S02]  /*9850*/  ISETP.GE.OR P0, PT, R7, UR5, P0 ;  /* 0x0000000507007c0c */ /* 0x000fe40008706670 */
[----:B------:R-:W-:-:S04]  /*9860*/  LEA R4, P2, R0, UR6, 0x2 ;  /* 0x0000000600047c11 */ /* 0x000fc8000f8410ff */
[----:B------:R-:W-:-:S05]  /*9870*/  LEA.HI.X R5, R0, UR7, R3, 0x2, P2 ;  /* 0x0000000700057c11 */ /* 0x000fca00090f1403 */
[----:B------:R1:W-:Y:S04]  /*9880*/  @!P1 STG.E desc[UR50][R4.64], R156 ;  /* 0x0000009c04009986 */ /* 0x0003e8000c101932 */
[----:B------:R1:W-:Y:S02]  /*9890*/  @!P0 STG.E desc[UR50][R4.64+0x20], R155 ;  /* 0x0000209b04008986 */ /* 0x0003e4000c101932 */
.L_x_3165:
        /* <DEDUP_REMOVED lines=53> */
.L_x_3168:
[----:B------:R-:W-:Y:S05]  /*9bf0*/  BSYNC B0 ;  /* 0x0000000000007941 */ /* 0x000fea0003800000 */
.L_x_3167:
[----:B------:R-:W-:Y:S05]  /*9c00*/  BRA `(.L_x_3166) ;  /* 0x0000000800287947 */ /* 0x000fea0003800000 */
.L_x_3164:
[----:B------:R-:W1:Y:S01]  /*9c10*/  LDC.64 R8, c[0x0][0xae0] ;  /* 0x0002b800ff087b82 */ /* 0x000e620000000a00 */
[----:B------:R-:W-:Y:S01]  /*9c20*/  ISETP.GT.AND P0, PT, R191, 0x3f, PT ;  /* 0x0000003fbf00780c */ /* 0x000fe20003f04270 */
[----:B------:R-:W-:Y:S01]  /*9c30*/  USHF.R.S32.HI UR5, URZ, 0x1f, UR43 ;  /* 0x0000001f3f057899 */ /* 0x000fe2000801142b */
[----:B------:R-:W-:Y:S01]  /*9c40*/  BSSY B0, `(.L_x_3169) ;  /* 0x000001a000007945 */ /* 0x000fe20003800000 */
[----:B------:R-:W-:Y:S01]  /*9c50*/  USHF.R.S32.HI UR8, URZ, 0x1f, UR44 ;  /* 0x0000001f3f087899 */ /* 0x000fe2000801142c */
[----:B------:R-:W-:-:S09]  /*9c60*/  IADD3 R12, R184, 0x40, RZ ;  /* 0x00000040b80c7810 */ /* 0x000fd20007ffe0ff */
[----:B------:R-:W-:Y:S05]  /*9c70*/  @P0 BRA `(.L_x_3170) ;  /* 0x0000000000580947 */ /* 0x000fea0003800000 */
[----:B------:R-:W2:Y:S01]  /*9c80*/  S2R R0, SR_TID.X ;  /* 0x0000000000007919 */ /* 0x000ea20000002100 */
[----:B------:R-:W-:Y:S01]  /*9c90*/  MOV R4, UR42 ;  /* 0x0000002a00047c02 */ /* 0x000fe20008000f00 */
[----:B------:R-:W-:-:S03]  /*9ca0*/  ULDC UR6, c[0x0][0xa88] ;  /* 0x0002a20000067ab9 */ /* 0x000fc60000000800 */
        /* <DEDUP_REMOVED lines=13> */
[----:B------:R-:W-:-:S05]  /*9d80*/  IMAD.WIDE.U32 R4, R10, UR44, R4 ;  /* 0x0000002c0a047c25 */ /* 0x000fca000f8e0004 */
[----:B------:R-:W-:Y:S02]  /*9d90*/  IADD3 R3, R5, R3, RZ ;  /* 0x0000000305037210 */ /* 0x000fe40007ffe0ff */
[----:B------:R-:W-:-:S04]  /*9da0*/  LEA R6, P0, R4, UR6, 0x2 ;  /* 0x0000000604067c11 */ /* 0x000fc8000f8010ff */
[----:B------:R-:W-:Y:S02]  /*9db0*/  LEA.HI.X R7, R4, UR7, R3, 0x2, P0 ;  /* 0x0000000704077c11 */ /* 0x000fe400080f1403 */
[----:B------:R-:W-:-:S05]  /*9dc0*/  MOV R3, 0xff800000 ;  /* 0xff80000000037802 */ /* 0x000fca0000000f00 */
[----:B------:R2:W-:Y:S02]  /*9dd0*/  STG.E desc[UR50][R6.64], R3 ;  /* 0x0000000306007986 */ /* 0x0005e4000c101932 */
.L_x_3170:
[----:B------:R-:W-:Y:S05]  /*9de0*/  BSYNC B0 ;  /* 0x0000000000007941 */ /* 0x000fea0003800000 */
.L_x_3169:
[----:B------:R-:W-:Y:S01]  /*9df0*/  ULDC.64 UR6, c[0x0][0xa88] ;  /* 0x0002a20000067ab9 */ /* 0x000fe20000000a00 */
[----:B-12---:R-:W-:Y:S01]  /*9e00*/  IMAD R6, R8, UR5, RZ ;  /* 0x0000000508067c24 */ /* 0x006fe2000f8e02ff */
[----:B------:R-:W-:Y:S01]  /*9e10*/  ISETP.GE.AND P1, PT, R12, UR7, PT ;  /* 0x000000070c007c0c */ /* 0x000fe2000bf26270 */
[----:B------:R-:W1:Y:S01]  /*9e20*/  LDC.64 R10, c[0x0][0xae8] ;  /* 0x0002ba00ff0a7b82 */ /* 0x000e620000000a00 */
[C---:B------:R-:W-:Y:S01]  /*9e30*/  ISETP.GE.AND P0, PT, R184.reuse, UR7, PT ;  /* 0x00000007b8007c0c */ /* 0x040fe2000bf06270 */
[----:B------:R-:W-:Y:S01]  /*9e40*/  IMAD R7, R9, UR43, R6 ;  /* 0x0000002b09077c24 */ /* 0x000fe2000f8e0206 */
[----:B------:R-:W-:Y:S01]  /*9e50*/  SEL R3, RZ, 0xffffffff, P1 ;  /* 0xffffffffff037807 */ /* 0x000fe20000800000 */
[C---:B------:R-:W-:Y:S01]  /*9e60*/  VIADD R14, R184.reuse, 0x80 ;  /* 0x00000080b80e7836 */ /* 0x040fe20000000000 */
[C---:B------:R-:W-:Y:S01]  /*9e70*/  IADD3 R15, R184.reuse, 0xc0, RZ ;  /* 0x000000c0b80f7810 */ /* 0x040fe20007ffe0ff */
[C---:B------:R-:W-:Y:S01]  /*9e80*/  VIADD R21, R184.reuse, 0x140 ;  /* 0x00000140b8157836 */ /* 0x040fe20000000000 */
[----:B------:R-:W-:Y:S01]  /*9e90*/  SEL R0, RZ, 0x1, P0 ;  /* 0x00000001ff007807 */ /* 0x000fe20000000000 */
[----:B------:R-:W2:Y:S01]  /*9ea0*/  LDC R9, c[0x0][0xdac] ;  /* 0x00036b00ff097b82 */ /* 0x000ea20000000800 */
[----:B------:R-:W-:Y:S01]  /*9eb0*/  SHF.L.U32 R3, R3, 0x1, RZ ;  /* 0x0000000103037819 */ /* 0x000fe200000006ff */
[----:B------:R-:W-:Y:S01]  /*9ec0*/  VIADD R4, R184, 0x180 ;  /* 0x00000180b8047836 */ /* 0x000fe20000000000 */
[----:B------:R-:W-:Y:S01]  /*9ed0*/  ISETP.GE.AND P0, PT, R14, UR7, PT ;  /* 0x000000070e007c0c */ /* 0x000fe2000bf06270 */
[----:B------:R-:W-:Y:S01]  /*9ee0*/  UIADD3 UR42, -UR42, UR6, URZ ;  /* 0x000000062a2a7290 */ /* 0x000fe2000fffe13f */
[----:B------:R-:W-:Y:S01]  /*9ef0*/  ISETP.GE.AND P2, PT, R15, UR7, PT ;  /* 0x000000070f007c0c */ /* 0x000fe2000bf46270 */
[----:B------:R-:W-:Y:S01]  /*9f00*/  ULOP3.LUT UR40, URZ, UR40, URZ, 0x33, !UPT ;  /* 0x000000283f287292 */ /* 0x000fe2000f8e333f */
[----:B------:R-:W-:Y:S01]  /*9f10*/  LOP3.LUT R0, R3, 0x2, R0, 0xe2, !PT ;  /* 0x0000000203007812 */ /* 0x000fe200078ee200 */
[----:B------:R-:W-:Y:S01]  /*9f20*/  BSSY B0, `(.L_x_3171) ;  /* 0x0000039000007945 */ /* 0x000fe20003800000 */
[----:B------:R-:W-:-:S02]  /*9f30*/  IADD3 R20, R184, 0x100, RZ ;  /* 0x00000100b8147810 */ /* 0x000fc40007ffe0ff */
[----:B------:R-:W-:Y:S02]  /*9f40*/  SHF.R.S32.HI R185, RZ, 0x1f, R184 ;  /* 0x0000001fffb97819 */ /* 0x000fe400000114b8 */
[----:B------:R-:W-:Y:S02]  /*9f50*/  IADD3 R5, R184, 0x1c0, RZ ;  /* 0x000001c0b8057810 */ /* 0x000fe40007ffe0ff */
[----:B------:R-:W-:Y:S02]  /*9f60*/  SEL R3, RZ, 0x4, P0 ;  /* 0x00000004ff037807 */ /* 0x000fe40000000000 */
[----:B------:R-:W-:Y:S02]  /*9f70*/  SEL R6, RZ, 0x8, P2 ;  /* 0x00000008ff067807 */ /* 0x000fe40001000000 */
[----:B------:R-:W-:Y:S02]  /*9f80*/  ISETP.GE.AND P2, PT, R21, UR7, PT ;  /* 0x0000000715007c0c */ /* 0x000fe4000bf46270 */
[----:B------:R-:W-:-:S02]  /*9f90*/  ISETP.GE.AND P0, PT, R20, UR7, PT ;  /* 0x0000000714007c0c */ /* 0x000fc4000bf06270 */
[----:B------:R-:W-:Y:S02]  /*9fa0*/  ISETP.GE.AND P3, PT, R4, UR7, PT ;  /* 0x0000000704007c0c */ /* 0x000fe4000bf66270 */
[----:B------:R-:W-:Y:S01]  /*9fb0*/  ISETP.GE.AND P1, PT, R5, UR7, PT ;  /* 0x0000000705007c0c */ /* 0x000fe2000bf26270 */
[----:B------:R-:W-:Y:S01]  /*9fc0*/  IMAD.WIDE.U32 R4, R8, UR43, R184 ;  /* 0x0000002b08047c25 */ /* 0x000fe2000f8e00b8 */
[----:B------:R-:W-:Y:S02]  /*9fd0*/  LOP3.LUT R0, R6, R0, R3, 0xfe, !PT ;  /* 0x0000000006007212 */ /* 0x000fe400078efe03 */
[----:B------:R-:W-:Y:S02]  /*9fe0*/  SEL R6, RZ, 0x20, P2 ;  /* 0x00000020ff067807 */ /* 0x000fe40001000000 */
[C---:B------:R-:W-:Y:S02]  /*9ff0*/  IADD3 R8, R186.reuse, 0x20, RZ ;  /* 0x00000020ba087810 */ /* 0x040fe40007ffe0ff */
[----:B------:R-:W-:-:S02]  /*a000*/  ISETP.GE.AND P2, PT, R186, UR42, PT ;  /* 0x0000002aba007c0c */ /* 0x000fc4000bf46270 */
[----:B------:R-:W-:Y:S02]  /*a010*/  SEL R3, RZ, 0x10, P0 ;  /* 0x00000010ff037807 */ /* 0x000fe40000000000 */
[----:B------:R-:W-:Y:S01]  /*a020*/  ISETP.GE.AND P0, PT, R8, UR42, PT ;  /* 0x0000002a08007c0c */ /* 0x000fe2000bf06270 */
[----:B-1----:R-:W-:Y:S01]  /*a030*/  IMAD R8, R10, UR8, RZ ;  /* 0x000000080a087c24 */ /* 0x002fe2000f8e02ff */
[----:B------:R-:W-:Y:S01]  /*a040*/  IADD3 R5, R5, R7, RZ ;  /* 0x0000000705057210 */ /* 0x000fe20007ffe0ff */
[----:B--2---:R-:W-:Y:S01]  /*a050*/  VIADD R7, R9, UR40 ;  /* 0x0000002809077c36 */ /* 0x004fe20008000000 */
[----:B------:R-:W-:Y:S01]  /*a060*/  LOP3.LUT R3, R6, R0, R3, 0xfe, !PT ;  /* 0x0000000006037212 */ /* 0x000fe200078efe03 */
[----:B------:R-:W-:Y:S01]  /*a070*/  IMAD R11, R11, UR44, R8 ;  /* 0x0000002c0b0b7c24 */ /* 0x000fe2000f8e0208 */
[----:B------:R-:W-:Y:S01]  /*a080*/  SEL R0, RZ, 0x40, P3 ;  /* 0x00000040ff007807 */ /* 0x000fe20001800000 */
[----:B------:R-:W-:Y:S01]  /*a090*/  IMAD.WIDE.U32 R8, R10, UR44, R4 ;  /* 0x0000002c0a087c25 */ /* 0x000fe2000f8e0004 */
[----:B------:R-:W-:-:S02]  /*a0a0*/  SHF.R.S32.HI R187, RZ, 0x1f, R186 ;  /* 0x0000001fffbb7819 */ /* 0x000fc400000114ba */
[----:B------:R-:W-:Y:S02]  /*a0b0*/  LOP3.LUT R3, R3, R0, RZ, 0xfc, !PT ;  /* 0x0000000003037212 */ /* 0x000fe400078efcff */
[----:B------:R-:W-:Y:S01]  /*a0c0*/  SEL R0, RZ, 0x80, P1 ;  /* 0x00000080ff007807 */ /* 0x000fe20000800000 */
[----:B------:R-:W-:Y:S01]  /*a0d0*/  IMAD.WIDE R6, R7, 0x40, R186 ;  /* 0x0000004007067825 */ /* 0x000fe200078e02ba */
[----:B------:R-:W-:Y:S02]  /*a0e0*/  IADD3 R13, R9, R11, RZ ;  /* 0x0000000b090d7210 */ /* 0x000fe40007ffe0ff */
[----:B------:R-:W-:Y:S01]  /*a0f0*/  LOP3.LUT R0, R3, R0, RZ, 0xfc, !PT ;  /* 0x0000000003007212 */ /* 0x000fe200078efcff */
        /* <DEDUP_REMOVED lines=12> */
[----:B------:R-:W-:Y:S02]  /*a1c0*/  ISETP.GE.AND P5, PT, R21, UR7, PT ;  /* 0x0000000715007c0c */ /* 0x000fe4000bfa6270 */
        /* <DEDUP_REMOVED lines=14> */
.L_x_3172:
[----:B------:R-:W-:Y:S05]  /*a2b0*/  BSYNC B0 ;  /* 0x0000000000007941 */ /* 0x000fea0003800000 */
.L_x_3171:
[----:B------:R-:W-:Y:S04]  /*a2c0*/  BSSY B0, `(.L_x_3166) ;  /* 0x000001e000007945 */ /* 0x000fe80003800000 */
[----:B------:R-:W-:Y:S05]  /*a2d0*/  @P0 BRA `(.L_x_3173) ;  /* 0x0000000000700947 */ /* 0x000fea0003800000 */
[----:B------:R-:W-:Y:S01]  /*a2e0*/  IADD3 R9, P0, R6, 0x20, RZ ;  /* 0x0000002006097810 */ /* 0x000fe20007f1e0ff */
[----:B------:R-:W-:Y:S01]  /*a2f0*/  ULDC.64 UR8, c[0x0][0xad8] ;  /* 0x0002b60000087ab9 */ /* 0x000fe20000000a00 */
[----:B------:R-:W-:Y:S01]  /*a300*/  MOV R5, R13 ;  /* 0x0000000d00057202 */ /* 0x000fe20000000f00 */
[----:B------:R-:W-:Y:S01]  /*a310*/  IMAD.MOV.U32 R4, RZ, RZ, R8 ;  /* 0x000000ffff047224 */ /* 0x000fe200078e0008 */
[----:B------:R-:W-:Y:S02]  /*a320*/  IADD3.X R6, RZ, R7, RZ, P0, !PT ;  /* 0x00000007ff067210 */ /* 0x000fe400007fe4ff */
        /* <DEDUP_REMOVED lines=23> */
.L_x_3173:
[----:B------:R-:W-:Y:S05]  /*a4a0*/  BSYNC B0 ;  /* 0x0000000000007941 */ /* 0x000fea0003800000 */
.L_x_3166:
[----:B------:R-:W3:Y:S02]  /*a4b0*/  LDC R0, c[0x0][0xda8] ;  /* 0x00036a00ff007b82 */ /* 0x000ee40000000800 */
[----:B---3--:R-:W-:-:S13]  /*a4c0*/  ISETP.LE.AND P0, PT, R0, UR4, PT ;  /* 0x0000000400007c0c */ /* 0x008fda000bf03270 */
[----:B------:R-:W-:Y:S05]  /*a4d0*/  @!P0 BRA `(.L_x_3174) ;  /* 0xffffff6800808947 */ /* 0x000fea000383ffff */
[----:B------:R-:W-:Y:S05]  /*a4e0*/  EXIT ;  /* 0x000000000000794d */ /* 0x000fea0003800000 */
.L_x_3120:
        /* <DEDUP_REMOVED lines=8> */
[----:B------:R-:W-:Y:S01]  /*a570*/  IMAD.MOV.U32 R17, RZ, RZ, 0x1 ;  /* 0x00000001ff117424 */ /* 0x000fe200078e00ff */
[----:B------:R-:W-:-:S05]  /*a580*/  MOV R16, RZ ;  /* 0x000000ff00107202 */ /* 0x000fca0000000f00 */
[----:B------:R-:W1:Y:S02]  /*a590*/  LDC R0, c[0x0][0xda8] ;  /* 0x00036a00ff007b82 */ /* 0x000e640000000800 */
[----:B-1----:R-:W-:-:S13]  /*a5a0*/  ISETP.LE.AND P0, PT, R0, UR4, PT ;  /* 0x0000000400007c0c */ /* 0x002fda000bf03270 */
[----:B------:R-:W-:Y:S05]  /*a5b0*/  @P0 BRA `(.L_x_3175) ;  /* 0x0000002c00480947 */ /* 0x000fea0003800000 */
[----:B------:R-:W1:Y:S01]  /*a5c0*/  S2R R2, SR_TID.X ;  /* 0x0000000000027919 */ /* 0x000e620000002100 */
[----:B------:R-:W-:Y:S01]  /*a5d0*/  MOV R18, UR4 ;  /* 0x0000000400127c02 */ /* 0x000fe20008000f00 */
[----:B------:R-:W-:Y:S01]  /*a5e0*/  IMAD.MOV.U32 R16, RZ, RZ, RZ ;  /* 0x000000ffff107224 */ /* 0x000fe200078e00ff */
[----:B------:R-:W-:Y:S01]  /*a5f0*/  MOV R17, 0x1 ;  /* 0x0000000100117802 */ /* 0x000fe20000000f00 */
[----:B------:R-:W-:Y:S01]  /*a600*/  ULDC UR39, c[0x0][0xc] ;  /* 0x0000030000277ab9 */ /* 0x000fe20000000800 */
[----:B------:R-:W-:Y:S01]  /*a610*/  ULDC.64 UR46, c[0x0][0x198] ;  /* 0x00006600002e7ab9 */ /* 0x000fe20000000a00 */
[----:B------:R-:W-:Y:S01]  /*a620*/  UMOV UR44, URZ ;  /* 0x0000003f002c7c82 */ /* 0x000fe20008000000 */
[----:B-1----:R-:W-:-:S07]  /*a630*/  LOP3.LUT R19, R2, 0x1f, RZ, 0xc0, !PT ;  /* 0x0000001f02137812 */ /* 0x002fce00078ec0ff */
.L_x_3223:
        /* <DEDUP_REMOVED lines=21> */
.L_x_3176:
[----:B------:R-:W-:Y:S01]  /*a790*/  ULDC UR11, c[0x0][0xdc4] ;  /* 0x00037100000b7ab9 */ /* 0x000fe20000000800 */
[----:B------:R-:W-:Y:S01]  /*a7a0*/  UMOV UR9, UR10 ;  /* 0x0000000a00097c82 */ /* 0x000fe20008000000 */
[----:B------:R-:W-:-:S11]  /*a7b0*/  UISETP.NE.AND UP0, UPT, UR11, 0x1, UPT ;  /* 0x000000010b00788c */ /* 0x000fd6000bf05270 */
[----:B------:R-:W-:Y:S02]  /*a7c0*/  @UP0 ULDC.64 UR12, c[0x0][0xdc8] ;  /* 0x00037200000c0ab9 */ /* 0x000fe40000000a00 */
[----:B------:R-:W-:-:S04]  /*a7d0*/  UIMAD.WIDE.U32 UR6, UR10, UR12, URZ ;  /* 0x0000000c0a0672a5 */ /* 0x000fc8000f8e003f */
[----:B------:R-:W-:-:S04]  /*a7e0*/  @UP0 USHF.R.U32.HI UR9, URZ, UR13, UR7 ;  /* 0x0000000d3f090299 */ /* 0x000fc80008011607 */
[----:B------:R-:W-:-:S12]  /*a7f0*/  UIMAD UR6, UR9, UR11, URZ ;  /* 0x0000000b090672a4 */ /* 0x000fd8000f8e023f */
.L_x_3177:
[----:B------:R-:W-:Y:S01]  /*a800*/  ULOP3.LUT UR7, URZ, UR9, URZ, 0x33, !UPT ;  /* 0x000000093f077292 */ /* 0x000fe2000f8e333f */
[----:B------:R-:W-:Y:S01]  /*a810*/  BSSY B6, `(.L_x_3178) ;  /* 0x000029d000067945 */ /* 0x000fe20003800000 */
[----:B------:R-:W-:Y:S01]  /*a820*/  ULDC.64 UR12, c[0x0][0x3f8] ;  /* 0x0000fe00000c7ab9 */ /* 0x000fe20000000a00 */
[----:B------:R-:W-:Y:S01]  /*a830*/  ULDC UR9, c[0x0][0xdac] ;  /* 0x00036b0000097ab9 */ /* 0x000fe20000000800 */
[----:B------:R-:W-:Y:S02]  /*a840*/  UISETP.NE.U32.AND UP0, UPT, UR12, URZ, UPT ;  /* 0x0000003f0c00728c */ /* 0x000fe4000bf05070 */
[----:B------:R-:W-:Y:S02]  /*a850*/  UIADD3 UR7, UR7, UR9, URZ ;  /* 0x0000000907077290 */ /* 0x000fe4000fffe03f */
[----:B------:R-:W-:Y:S02]  /*a860*/  UISETP.NE.AND.EX UP0, UPT, UR13, URZ, UPT, UP0 ;  /* 0x0000003f0d00728c */ /* 0x000fe4000bf05300 */
[----:B------:R-:W-:Y:S01]  /*a870*/  USHF.L.U32 UR41, UR7, 0x6, URZ ;  /* 0x0000000607297899 */ /* 0x000fe2000800063f */
[----:B------:R-:W-:Y:S01]  /*a880*/  ULDC UR9, c[0x0][0x404] ;  /* 0x0001010000097ab9 */ /* 0x000fe20000000800 */
[----:B------:R-:W-:Y:S01]  /*a890*/  ULDC UR12, c[0x0][0x288] ;  /* 0x0000a200000c7ab9 */ /* 0x000fe20000000800 */
[----:B------:R-:W-:-:S02]  /*a8a0*/  USEL UR9, UR9, 0x1, UP0 ;  /* 0x0000000109097887 */ /* 0x000fc40008000000 */
[----:B------:R-:W-:Y:S01]  /*a8b0*/  UIADD3 UR7, UR41, 0x7f, -UR12 ;  /* 0x0000007f29077890 */ /* 0x000fe2000fffe80c */
[----:B------:R-:W-:Y:S02]  /*a8c0*/  ULDC UR11, c[0x0][0xdb8] ;  /* 0x00036e00000b7ab9 */ /* 0x000fe40000000800 */
[----:B------:R-:W-:Y:S01]  /*a8d0*/  ULDC UR12, c[0x0][0x2e0] ;  /* 0x0000b800000c7ab9 */ /* 0x000fe20000000800 */
[----:B------:R-:W-:Y:S02]  /*a8e0*/  UISETP.NE.AND UP1, UPT, UR11, 0x1, UPT ;  /* 0x000000010b00788c */ /* 0x000fe4000bf25270 */
[----:B------:R-:W-:Y:S02]  /*a8f0*/  UIMAD UR13, UR9, UR12, 0x3f ;  /* 0x0000003f090d74a4 */ /* 0x000fe4000f8e020c */
[----:B------:R-:W-:Y:S02]  /*a900*/  UIMAD UR7, UR9, UR12, UR7 ;  /* 0x0000000c090772a4 */ /* 0x000fe4000f8e0207 */
[----:B------:R-:W-:-:S02]  /*a910*/  USHF.R.S32.HI UR12, URZ, 0x1f, UR13 ;  /* 0x0000001f3f0c7899 */ /* 0x000fc4000801140d */
[----:B------:R-:W-:Y:S02]  /*a920*/  USHF.R.S32.HI UR9, URZ, 0x1f, UR7 ;  /* 0x0000001f3f097899 */ /* 0x000fe40008011407 */
[----:B------:R-:W-:Y:S02]  /*a930*/  ULEA.HI UR12, UR12, UR13, URZ, 0x6 ;  /* 0x0000000d0c0c7291 */ /* 0x000fe4000f8f303f */
[----:B------:R-:W-:Y:S02]  /*a940*/  ULEA.HI UR9, UR9, UR7, URZ, 0x6 ;  /* 0x0000000709097291 */ /* 0x000fe4000f8f303f */
[----:B------:R-:W-:Y:S02]  /*a950*/  USHF.R.S32.HI UR12, URZ, 0x6, UR12 ;  /* 0x000000063f0c7899 */ /* 0x000fe4000801140c */
[----:B------:R-:W-:Y:S02]  /*a960*/  USHF.R.S32.HI UR9, URZ, 0x6, UR9 ;  /* 0x000000063f097899 */ /* 0x000fe40008011409 */
[----:B------:R-:W-:-:S02]  /*a970*/  UIADD3 UR6, UR10, -UR6, URZ ;  /* 0x800000060a067290 */ /* 0x000fc4000fffe03f */
[----:B------:R-:W-:Y:S01]  /*a980*/  UISETP.LT.AND UP0, UPT, UR12, UR9, UPT ;  /* 0x000000090c00728c */ /* 0x000fe2000bf01270 */
[----:B------:R-:W-:-:S03]  /*a990*/  ULDC UR10, c[0x0][0xdc4] ;  /* 0x00037100000a7ab9 */ /* 0x000fc60000000800 */
[----:B------:R-:W-:Y:S02]  /*a9a0*/  USEL UR38, UR12, UR9, UP0 ;  /* 0x000000090c267287 */ /* 0x000fe40008000000 */
[----:B------:R-:W-:-:S03]  /*a9b0*/  UIMAD UR8, UR8, UR10, UR6 ;  /* 0x0000000a080872a4 */ /* 0x000fc6000f8e0206 */
[----:B------:R-:W-:Y:S01]  /*a9c0*/  @UP1 ULDC UR6, c[0x0][0xdbc] ;  /* 0x00036f0000061ab9 */ /* 0x000fe20000000800 */
[----:B------:R-:W-:Y:S01]  /*a9d0*/  ISETP.LT.AND P0, PT, RZ, UR38, PT ;  /* 0x00000026ff007c0c */ /* 0x000fe2000bf01270 */
[----:B------:R-:W-:Y:S01]  /*a9e0*/  UIMAD.WIDE.U32 UR6, UR8, UR6, URZ ;  /* 0x00000006080672a5 */ /* 0x000fe2000f8e003f */
[----:B------:R-:W-:Y:S01]  /*a9f0*/  @UP1 ULDC UR10, c[0x0][0xdc0] ;  /* 0x00037000000a1ab9 */ /* 0x000fe20000000800 */
[----:B------:R-:W-:Y:S02]  /*aa00*/  UMOV UR43, UR8 ;  /* 0x00000008002b7c82 */ /* 0x000fe40008000000 */
[----:B------:R-:W-:-:S04]  /*aa10*/  @UP1 USHF.R.U32.HI UR43, URZ, UR10, UR7 ;  /* 0x0000000a3f2b1299 */ /* 0x000fc80008011607 */
[----:B------:R-:W-:-:S04]  /*aa20*/  UIADD3 UR42, -UR43, URZ, URZ ;  /* 0x0000003f2b2a7290 */ /* 0x000fc8000fffe13f */
[----:B------:R-:W-:Y:S01]  /*aa30*/  UIMAD UR42, UR11, UR42, UR8 ;  /* 0x0000002a0b2a72a4 */ /* 0x000fe2000f8e0208 */
[----:B------:R-:W-:Y:S11]  /*aa40*/  @P0 BRA `(.L_x_3179) ;  /* 0x0000000000400947 */ /* 0x000ff60003800000 */
[----:B------:R-:W-:Y:S02]  /*aa50*/  ISETP.NE.AND P0, PT, R19, RZ, PT ;  /* 0x000000ff1300720c */ /* 0x000fe40003f05270 */
[----:B------:R-:W-:-:S11]  /*aa60*/  MOV R13, R18 ;  /* 0x00000012000d7202 */ /* 0x000fd60000000f00 */
        /* <DEDUP_REMOVED lines=14> */
.L_x_3179:
        /* <DEDUP_REMOVED lines=23> */
.L_x_3181:
        /* <DEDUP_REMOVED lines=13> */
[----:B------:R-:W-:Y:S01]  /*ad90*/  IMAD.MOV.U32 R8, RZ, RZ, 0x70 ;  /* 0x00000070ff087424 */ /* 0x000fe200078e00ff */
[----:B------:R-:W-:-:S02]  /*ada0*/  MOV R10, UR4 ;  /* 0x00000004000a7c02 */ /* 0x000fc40008000f00 */
[----:B------:R-:W-:Y:S02]  /*adb0*/  MOV R11, UR5 ;  /* 0x00000005000b7c02 */ /* 0x000fe40008000f00 */
[----:B------:R-:W-:Y:S02]  /*adc0*/  MOV R12, 0x1 ;  /* 0x00000001000c7802 */ /* 0x000fe40000000f00 */
[----:B-1----:R-:W-:-:S07]  /*add0*/  MOV R13, RZ ;  /* 0x000000ff000d7202 */ /* 0x002fce0000000f00 */
[----:B------:R-:W-:-:S07]  /*ade0*/  LEPC R20, `(.L_x_3183) ;  /* 0x000000001014794e */ /* 0x000fce0000000000 */
[----:B--2---:R-:W-:Y:S05]  /*adf0*/  CALL.ABS.NOINC R2 ;  /* 0x0000000002007343 */ /* 0x004fea0003c00000 */
.L_x_3183:
        /* <DEDUP_REMOVED lines=16> */
.L_x_3182:
[----:B------:R-:W-:Y:S01]  /*af00*/  ULDC.64 UR4, c[0x0][0x9f8] ;  /* 0x00027e0000047ab9 */ /* 0x000fe20000000a00 */
[----:B------:R-:W-:Y:S01]  /*af10*/  IMAD.U32 R5, RZ, RZ, UR43 ;  /* 0x0000002bff057e24 */ /* 0x000fe2000f8e00ff */
[----:B------:R-:W-:Y:S01]  /*af20*/  ISETP.NE.U32.AND P0, PT, RZ, UR4, PT ;  /* 0x00000004ff007c0c */ /* 0x000fe2000bf05070 */
[----:B------:R-:W1:Y:S01]  /*af30*/  LDC R0, c[0x0][0x428] ;  /* 0x00010a00ff007b82 */ /* 0x000e620000000800 */
[----:B------:R-:W-:Y:S02]  /*af40*/  MOV R6, UR43 ;  /* 0x0000002b00067c02 */ /* 0x000fe40008000f00 */
[----:B------:R-:W-:-:S13]  /*af50*/  ISETP.NE.AND.EX P0, PT, RZ, UR5, PT, P0 ;  /* 0x00000005ff007c0c */ /* 0x000fda000bf05300 */
[----:B------:R-:W2:Y:S02]  /*af60*/  @P0 LDC.64 R2, c[0x0][0x9f8] ;  /* 0x00027e00ff020b82 */ /* 0x000ea40000000a00 */
[----:B--2---:R-:W-:-:S05]  /*af70*/  @P0 IMAD.WIDE R2, R5, 0x4, R2 ;  /* 0x0000000405020825 */ /* 0x004fca00078e0202 */
[----:B------:R2:W3:Y:S01]  /*af80*/  @P0 LDG.E R6, desc[UR50][R2.64] ;  /* 0x0000003202060981 */ /* 0x0004e2000c1e1900 */
[----:B-1----:R-:W-:Y:S01]  /*af90*/  ISETP.NE.AND P0, PT, R0, 0x1, PT ;  /* 0x000000010000780c */ /* 0x002fe20003f05270 */
[----:B------:R-:W-:Y:S01]  /*afa0*/  UMOV UR40, URZ ;  /* 0x0000003f00287c82 */ /* 0x000fe20008000000 */
[----:B------:R-:W-:Y:S01]  /*afb0*/  ISETP.NE.AND P1, PT, R19, RZ, PT ;  /* 0x000000ff1300720c */ /* 0x000fe20003f25270 */
[----:B------:R-:W-:Y:S01]  /*afc0*/  IMAD.U32 R10, RZ, RZ, UR38 ;  /* 0x00000026ff0a7e24 */ /* 0x000fe2000f8e00ff */
[----:B------:R-:W-:Y:S01]  /*afd0*/  MOV R0, UR42 ;  /* 0x0000002a00007c02 */ /* 0x000fe20008000f00 */
[----:B------:R-:W-:-:S03]  /*afe0*/  UMOV UR6, 0xffffffff ;  /* 0xffffffff00067882 */ /* 0x000fc60000000000 */
[----:B------:R-:W-:Y:S01]  /*aff0*/  IADD3 R10, R10, -0x1, RZ ;  /* 0xffffffff0a0a7810 */ /* 0x000fe20007ffe0ff */
[----:B--2---:R-:W1:Y:S06]  /*b000*/  LDC.64 R2, c[0x0][0x3f8] ;  /* 0x0000fe00ff027b82 */ /* 0x004e6c0000000a00 */
[----:B------:R-:W-:Y:S02]  /*b010*/  VOTEU.ALL UP1, P1 ;  /* 0x00000000003f7886 */ /* 0x000fe40000820000 */
[----:B------:R-:W2:Y:S03]  /*b020*/  @P0 LDC R4, c[0x0][0x42c] ;  /* 0x00010b00ff040b82 */ /* 0x000ea60000000800 */
        /* <DEDUP_REMOVED lines=10> */
.L_x_3236:
[----:B------:R-:W-:Y:S01]  /*b0d0*/  UMOV UR4, 0xffffffff ;  /* 0xffffffff00047882 */ /* 0x000fe20000000000 */
[----:B------:R-:W-:Y:S02]  /*b0e0*/  SHF.R.S32.HI R7, RZ, 0x1f, R6 ;  /* 0x0000001fff077819 */ /* 0x000fe40000011406 */
[----:B------:R-:W-:Y:S05]  /*b0f0*/  BRA.DIV UR4, `(.L_x_3185) ;  /* 0x0000002a043c7947 */ /* 0x000fea000b800000 */
[----:B------:R-:W-:-:S13]  /*b100*/  ELECT P6, URZ, PT ;  /* 0x00000000003f782f */ /* 0x000fda00038c0000 */
.L_x_3239:
[----:B------:R-:W-:Y:S05]  /*b110*/  @!P6 BRA `(.L_x_3186) ;  /* 0x0000000000c4e947 */ /* 0x000fea0003800000 */
[----:B------:R-:W-:Y:S01]  /*b120*/  MOV R4, R6 ;  /* 0x0000000600047202 */ /* 0x000fe20000000f00 */
        /* <DEDUP_REMOVED lines=10> */
[----:B------:R-:W-:Y:S02]  /*b1d0*/  SHF.R.S32.HI R5, RZ, 0x1f, R11 ;  /* 0x0000001fff057819 */ /* 0x000fe4000001140b */
[----:B------:R-:W-:-:S05]  /*b1e0*/  MOV R4, R11 ;  /* 0x0000000b00047202 */ /* 0x000fca0000000f00 */
[----:B------:R-:W-:-:S05]  /*b1f0*/  IMAD.WIDE.U32 R4, R6, UR4, R4 ;  /* 0x0000000406047c25 */ /* 0x000fca000f8e0004 */
[----:B------:R-:W-:Y:S02]  /*b200*/  IADD3 R5, R5, R9, RZ ;  /* 0x0000000905057210 */ /* 0x000fe40007ffe0ff */
[----:B------:R-:W-:-:S04]  /*b210*/  LEA R8, P2, R4, R2, 0x2 ;  /* 0x0000000204087211 */ /* 0x000fc800078410ff */
[----:B------:R-:W-:-:S05]  /*b220*/  LEA.HI.X R9, R4, R3, R5, 0x2, P2 ;  /* 0x0000000304097211 */ /* 0x000fca00010f1405 */
[----:B------:R1:W5:Y:S01]  /*b230*/  LDG.E R4, desc[UR50][R8.64] ;  /* 0x0000003208047981 */ /* 0x000362000c1e1900 */
[----:B------:R-:W-:-:S04]  /*b240*/  IMAD.MOV R5, RZ, RZ, -R11 ;  /* 0x000000ffff057224 */ /* 0x000fc800078e0a0b */
[----:B------:R-:W-:-:S07]  /*b250*/  IMAD R10, R12, R5, R10 ;  /* 0x000000050c0a7224 */ /* 0x000fce00078e020a */
.L_x_3187:
[----:B------:R-:W2:Y:S01]  /*b260*/  S2R R5, SR_TID.X ;  /* 0x0000000000057919 */ /* 0x000ea20000002100 */
[----:B-1----:R-:W-:Y:S02]  /*b270*/  LEA R8, R16, UR37, 0x3 ;  /* 0x0000002510087c11 */ /* 0x002fe4000f8e18ff */
[----:B--2---:R-:W-:Y:S02]  /*b280*/  LOP3.LUT R9, R5, 0x7f, RZ, 0xc0, !PT ;  /* 0x0000007f05097812 */ /* 0x004fe400078ec0ff */
[----:B------:R-:W-:Y:S02]  /*b290*/  SHF.L.U32 R5, R17, 0x1f, RZ ;  /* 0x0000001f11057819 */ /* 0x000fe400000006ff */
[----:B------:R-:W-:Y:S02]  /*b2a0*/  ISETP.NE.AND P3, PT, R9, RZ, PT ;  /* 0x000000ff0900720c */ /* 0x000fe40003f65270 */
[----:B------:R-:W1:Y:S02]  /*b2b0*/  SYNCS.PHASECHK.TRANS64.TRYWAIT P2, [R8+URZ+0x28c40], R5 ;  /* 0x028c4005080075a7 */ /* 0x000e64000804017f */
[----:B-1----:R-:W-:Y:S09]  /*b2c0*/  @!P2 BRA `(.L_x_3188) ;  /* 0x0000002400e8a947 */ /* 0x002ff20003800000 */
.L_x_3240:
[----:B------:R-:W-:Y:S05]  /*b2d0*/  @P3 BRA `(.L_x_3189) ;  /* 0x0000000000143947 */ /* 0x000fea0003800000 */
[----:B------:R-:W-:Y:S02]  /*b2e0*/  ISETP.NE.AND P2, PT, R19, RZ, PT ;  /* 0x000000ff1300720c */ /* 0x000fe40003f45270 */
[----:B-1----:R-:W-:-:S04]  /*b2f0*/  MOV R5, 0x2000 ;  /* 0x0000200000057802 */ /* 0x002fc80000000f00 */
[----:B------:R2:W-:Y:S07]  /*b300*/  SYNCS.ARRIVE.TRANS64 RZ, [R8+URZ+0x28c30], R5 ;  /* 0x028c300508ff79a7 */ /* 0x0005ee000800003f */
[----:B------:R-:W-:Y:S05]  /*b310*/  @!P2 BRA `(.L_x_3189) ;  /* 0x000000000004a947 */ /* 0x000fea0003800000 */
[----:B------:R-:W-:Y:S01]  /*b320*/  BPT.TRAP 0x1 ;  /* 0x000000040000795c */ /* 0x000fe20000300000 */
.L_x_3189:
        /* <DEDUP_REMOVED lines=16> */
.L_x_3186:
        /* <DEDUP_REMOVED lines=9> */
[----:B-12---:R-:W-:Y:S01]  /*b4c0*/  @P2 MOV R5, 0x2000 ;  /* 0x0000200000052802 */ /* 0x006fe20000000f00 */
        /* <DEDUP_REMOVED lines=14> */
.L_x_3241:
[----:B------:R-:W-:Y:S01]  /*b5b0*/  ULDC.64 UR4, c[0x0][0x408] ;  /* 0x0001020000047ab9 */ /* 0x000fe20000000a00 */
[----:B------:R-:W-:Y:S04]  /*b5c0*/  BSSY B0, `(.L_x_3191) ;  /* 0x0000042000007945 */ /* 0x000fe80003800000 */
[----:B------:R-:W-:Y:S05]  /*b5d0*/  @!P6 BRA `(.L_x_3192) ;  /* 0x000000040000e947 */ /* 0x000fea0003800000 */
[----:B-1----:R-:W1:Y:S01]  /*b5e0*/  S2R R8, SR_TID.X ;  /* 0x0000000000087919 */ /* 0x002e620000002100 */
[----:B------:R-:W-:Y:S02]  /*b5f0*/  SHF.L.U32 R5, R17, 0x1f, RZ ;  /* 0x0000001f11057819 */ /* 0x000fe400000006ff */
[----:B-1----:R-:W-:Y:S02]  /*b600*/  LOP3.LUT R9, R8, 0x7f, RZ, 0xc0, !PT ;  /* 0x0000007f08097812 */ /* 0x002fe400078ec0ff */
[----:B------:R-:W-:Y:S02]  /*b610*/  LEA R8, R16, UR37, 0x3 ;  /* 0x0000002510087c11 */ /* 0x000fe4000f8e18ff */
[----:B------:R-:W-:Y:S02]  /*b620*/  ISETP.NE.AND P3, PT, R9, RZ, PT ;  /* 0x000000ff0900720c */ /* 0x000fe40003f65270 */
[----:B------:R-:W1:Y:S02]  /*b630*/  SYNCS.PHASECHK.TRANS64.TRYWAIT P2, [R8+URZ+0x28c60], R5 ;  /* 0x028c6005080075a7 */ /* 0x000e64000804017f */
[----:B-1----:R-:W-:Y:S09]  /*b640*/  @!P2 BRA `(.L_x_3193) ;  /* 0x000000240034a947 */ /* 0x002ff20003800000 */
.L_x_3242:
[----:B------:R-:W-:Y:S05]  /*b650*/  @P3 BRA `(.L_x_3194) ;  /* 0x0000000000143947 */ /* 0x000fea0003800000 */
[----:B------:R-:W-:Y:S02]  /*b660*/  ISETP.NE.AND P2, PT, R19, RZ, PT ;  /* 0x000000ff1300720c */ /* 0x000fe40003f45270 */
[----:B-1----:R-:W-:-:S04]  /*b670*/  MOV R5, 0x10000 ;  /* 0x0001000000057802 */ /* 0x002fc80000000f00 */
[----:B------:R2:W-:Y:S07]  /*b680*/  SYNCS.ARRIVE.TRANS64 RZ, [R8+URZ+0x28c50], R5 ;  /* 0x028c500508ff79a7 */ /* 0x0005ee000800003f */
[----:B------:R-:W-:Y:S05]  /*b690*/  @!P2 BRA `(.L_x_3194) ;  /* 0x000000000004a947 */ /* 0x000fea0003800000 */
[----:B------:R-:W-:Y:S01]  /*b6a0*/  BPT.TRAP 0x1 ;  /* 0x000000040000795c */ /* 0x000fe20000300000 */
.L_x_3194:
        /* <DEDUP_REMOVED lines=51> */
.L_x_3192:
[----:B------:R-:W-:Y:S05]  /*b9e0*/  BSYNC B0 ;  /* 0x0000000000007941 */ /* 0x000fea0003800000 */
.L_x_3191:
[----:B------:R-:W-:-:S06]  /*b9f0*/  UISETP.GE.AND UP0, UPT, UR38, 0x2, UPT ;  /* 0x000000022600788c */ /* 0x000fcc000bf06270 */
[----:B------:R-:W-:-:S13]  /*ba00*/  PLOP3.LUT P2, PT, PT, PT, UP0, 0x80, 0x0 ;  /* 0x000000000000781c */ /* 0x000fda0003f4f008 */
[----:B------:R-:W-:Y:S05]  /*ba10*/  @!P2 BRA `(.L_x_3195) ;  /* 0x00000014009ca947 */ /* 0x000fea0003800000 */
[----:B------:R-:W-:Y:S02]  /*ba20*/  ULOP3.LUT UR6, UR38, 0x1, URZ, 0xc0, !UPT ;  /* 0x0000000126067892 */ /* 0x000fe4000f8ec03f */
[----:B------:R-:W-:Y:S02]  /*ba30*/  MOV R9, UR38 ;  /* 0x0000002600097c02 */ /* 0x000fe40008000f00 */
[----:B------:R-:W-:-:S03]  /*ba40*/  UISETP.NE.U32.AND UP0, UPT, UR6, 0x1, UPT ;  /* 0x000000010600788c */ /* 0x000fc6000bf05070 */
[----:B------:R-:W-:-:S03]  /*ba50*/  VIADD R9, R9, 0xfffffffe ;  /* 0xfffffffe09097836 */ /* 0x000fc60000000000 */
[----:B------:R-:W-:Y:S02]  /*ba60*/  PLOP3.LUT P2, PT, PT, PT, UP0, 0x80, 0x0 ;  /* 0x000000000000781c */ /* 0x000fe40003f4f008 */
[----:B-12---:R-:W-:-:S11]  /*ba70*/  MOV R8, R9 ;  /* 0x0000000900087202 */ /* 0x006fd60000000f00 */
[----:B------:R-:W-:Y:S05]  /*ba80*/  @!P2 BRA `(.L_x_3196) ;  /* 0x0000000400d0a947 */ /* 0x000fea0003800000 */
[----:B------:R-:W-:Y:S01]  /*ba90*/  IADD3 R16, R16, 0x1, RZ ;  /* 0x0000000110107810 */ /* 0x000fe20007ffe0ff */
[----:B------:R-:W-:Y:S03]  /*baa0*/  BSSY B0, `(.L_x_3197) ;  /* 0x0000070000007945 */ /* 0x000fe60003800000 */
[----:B------:R-:W-:-:S04]  /*bab0*/  ISETP.NE.AND P2, PT, R16, 0x2, PT ;  /* 0x000000021000780c */ /* 0x000fc80003f45270 */
[----:B------:R-:W-:Y:S02]  /*bac0*/  SEL R8, RZ, 0x1, P2 ;  /* 0x00000001ff087807 */ /* 0x000fe40001000000 */
[----:B------:R-:W-:Y:S02]  /*bad0*/  SEL R16, R16, RZ, P2 ;  /* 0x000000ff10107207 */ /* 0x000fe40001000000 */
[----:B------:R-:W-:Y:S01]  /*bae0*/  LOP3.LUT R17, R17, R8, RZ, 0x3c, !PT ;  /* 0x0000000811117212 */ /* 0x000fe200078e3cff */
[----:B------:R-:W-:Y:S06]  /*baf0*/  @!P6 BRA `(.L_x_3198) ;  /* 0x0000000400a8e947 */ /* 0x000fec0003800000 */
        /* <DEDUP_REMOVED lines=15> */
[----:B------:R-:W-:-:S04]  /*bbf0*/  LEA R2, P2, R4, R2, 0x2 ;  /* 0x0000000204027211 */ /* 0x000fc800078410ff */
[----:B------:R-:W-:-:S05]  /*bc00*/  LEA.HI.X R3, R4, R3, R5, 0x2, P2 ;  /* 0x0000000304037211 */ /* 0x000fca00010f1405 */
[----:B------:R1:W5:Y:S01]  /*bc10*/  LDG.E R4, desc[UR50][R2.64] ;  /* 0x0000003202047981 */ /* 0x000362000c1e1900 */
[----:B------:R-:W-:-:S05]  /*bc20*/  IADD3 R5, -R10, RZ, RZ ;  /* 0x000000ff0a057210 */ /* 0x000fca0007ffe1ff */
[----:B------:R-:W-:-:S07]  /*bc30*/  IMAD R8, R8, R5, R9 ;  /* 0x0000000508087224 */ /* 0x000fce00078e0209 */
.L_x_3199:
[----:B-1----:R-:W1:Y:S01]  /*bc40*/  S2R R2, SR_TID.X ;  /* 0x0000000000027919 */ /* 0x002e620000002100 */
[----:B------:R-:W-:Y:S02]  /*bc50*/  SHF.L.U32 R3, R17, 0x1f, RZ ;  /* 0x0000001f11037819 */ /* 0x000fe400000006ff */
[----:B-1----:R-:W-:Y:S02]  /*bc60*/  LOP3.LUT R5, R2, 0x7f, RZ, 0xc0, !PT ;  /* 0x0000007f02057812 */ /* 0x002fe400078ec0ff */
[----:B------:R-:W-:Y:S02]  /*bc70*/  LEA R2, R16, UR37, 0x3 ;  /* 0x0000002510027c11 */ /* 0x000fe4000f8e18ff */
[----:B------:R-:W-:Y:S02]  /*bc80*/  ISETP.NE.AND P2, PT, R5, RZ, PT ;  /* 0x000000ff0500720c */ /* 0x000fe40003f45270 */
[----:B------:R-:W1:Y:S02]  /*bc90*/  SYNCS.PHASECHK.TRANS64.TRYWAIT P3, [R2+URZ+0x28c40], R3 ;  /* 0x028c4003020075a7 */ /* 0x000e64000806017f */
[----:B-1----:R-:W-:Y:S09]  /*bca0*/  @!P3 BRA `(.L_x_3200) ;  /* 0x0000001c00b0b947 */ /* 0x002ff20003800000 */
.L_x_3243:
[----:B------:R-:W-:Y:S05]  /*bcb0*/  @P2 BRA `(.L_x_3201) ;  /* 0x0000000000142947 */ /* 0x000fea0003800000 */
[----:B------:R-:W-:Y:S02]  /*bcc0*/  ISETP.NE.AND P3, PT, R19, RZ, PT ;  /* 0x000000ff1300720c */ /* 0x000fe40003f65270 */
[----:B------:R-:W-:-:S04]  /*bcd0*/  MOV R5, 0x2000 ;  /* 0x0000200000057802 */ /* 0x000fc80000000f00 */
[----:B------:R2:W-:Y:S07]  /*bce0*/  SYNCS.ARRIVE.TRANS64 RZ, [R2+URZ+0x28c30], R5 ;  /* 0x028c300502ff79a7 */ /* 0x0005ee000800003f */
[----:B------:R-:W-:Y:S05]  /*bcf0*/  @!P3 BRA `(.L_x_3201) ;  /* 0x000000000004b947 */ /* 0x000fea0003800000 */
[----:B------:R-:W-:Y:S01]  /*bd00*/  BPT.TRAP 0x1 ;  /* 0x000000040000795c */ /* 0x000fe20000300000 */
.L_x_3201:
        /* <DEDUP_REMOVED lines=17> */
.L_x_3244:
[----:B------:R-:W-:Y:S05]  /*be20*/  @P2 BRA `(.L_x_3203) ;  /* 0x0000000000142947 */ /* 0x000fea0003800000 */
[----:B------:R-:W-:Y:S02]  /*be30*/  ISETP.NE.AND P2, PT, R19, RZ, PT ;  /* 0x000000ff1300720c */ /* 0x000fe40003f45270 */
[----:B-12---:R-:W-:-:S04]  /*be40*/  MOV R3, 0x10000 ;  /* 0x0001000000037802 */ /* 0x006fc80000000f00 */
[----:B------:R3:W-:Y:S07]  /*be50*/  SYNCS.ARRIVE.TRANS64 RZ, [R2+URZ+0x28c50], R3 ;  /* 0x028c500302ff79a7 */ /* 0x0007ee000800003f */
[----:B------:R-:W-:Y:S05]  /*be60*/  @!P2 BRA `(.L_x_3203) ;  /* 0x000000000004a947 */ /* 0x000fea0003800000 */
[----:B------:R-:W-:Y:S01]  /*be70*/  BPT.TRAP 0x1 ;  /* 0x000000040000795c */ /* 0x000fe20000300000 */
.L_x_3203:
        /* <DEDUP_REMOVED lines=50> */
.L_x_3198:
[----:B------:R-:W-:Y:S05]  /*c1a0*/  BSYNC B0 ;  /* 0x0000000000007941 */ /* 0x000fea0003800000 */
.L_x_3197:
[----:B------:R-:W-:-:S06]  /*c1b0*/  UIADD3 UR6, UR38, -0x3, URZ ;  /* 0xfffffffd26067890 */ /* 0x000fcc000fffe03f */
[----:B------:R-:W-:-:S07]  /*c1c0*/  MOV R8, UR6 ;  /* 0x0000000600087c02 */ /* 0x000fce0008000f00 */
.L_x_3196:
[----:B------:R-:W-:Y:S01]  /*c1d0*/  ISETP.NE.AND P2, PT, R9, RZ, PT ;  /* 0x000000ff0900720c */ /* 0x000fe20003f45270 */
[----:B------:R-:W-:-:S12]  /*c1e0*/  BSSY B0, `(.L_x_3195) ;  /* 0x00000ea000007945 */ /* 0x000fd80003800000 */
[----:B------:R-:W-:Y:S05]  /*c1f0*/  @!P2 BRA `(.L_x_3204) ;  /* 0x0000000c00a0a947 */ /* 0x000fea0003800000 */
.L_x_3219:
        /* <DEDUP_REMOVED lines=8> */
[----:B------:R-:W-:Y:S01]  /*c280*/  MOV R10, R8 ;  /* 0x00000008000a7202 */ /* 0x000fe20000000f00 */
[----:B------:R-:W-:Y:S06]  /*c290*/  @!P0 BRA `(.L_x_3207) ;  /* 0x0000000000488947 */ /* 0x000fec0003800000 */
[----:B------:R-:W1:Y:S01]  /*c2a0*/  LDC R10, c[0x0][0x41c] ;  /* 0x00010700ff0a7b82 */ /* 0x000e620000000800 */
[----:B------:R-:W-:Y:S01]  /*c2b0*/  MOV R11, R8 ;  /* 0x00000008000b7202 */ /* 0x000fe20000000f00 */
[----:B------:R-:W-:-:S04]  /*c2c0*/  IMAD R13, R7, UR4, RZ ;  /* 0x00000004070d7c24 */ /* 0x000fc8000f8e02ff */
[----:B------:R-:W-:Y:S02]  /*c2d0*/  IMAD R13, R6, UR5, R13 ;  /* 0x00000005060d7c24 */ /* 0x000fe4000f8e020d */
[----:B------:R-:W2:Y:S01]  /*c2e0*/  LDC.64 R4, c[0x0][0x3f8] ;  /* 0x0000fe00ff047b82 */ /* 0x000ea20000000a00 */
[----:B-1----:R-:W-:-:S13]  /*c2f0*/  ISETP.NE.AND P2, PT, R10, 0x1, PT ;  /* 0x000000010a00780c */ /* 0x002fda0003f45270 */
[----:B------:R-:W1:Y:S02]  /*c300*/  @P2 LDC.64 R2, c[0x0][0x420] ;  /* 0x00010800ff022b82 */ /* 0x000e640000000a00 */
[----:B-1----:R-:W-:-:S05]  /*c310*/  @P2 IMAD.HI.U32 R2, R8, R2, RZ ;  /* 0x0000000208022227 */ /* 0x002fca00078e00ff */
[----:B------:R-:W-:-:S04]  /*c320*/  @P2 SHF.R.U32.HI R11, RZ, R3, R2 ;  /* 0x00000003ff0b2219 */ /* 0x000fc80000011602 */
[--C-:B------:R-:W-:Y:S01]  /*c330*/  SHF.R.S32.HI R3, RZ, 0x1f, R11.reuse ;  /* 0x0000001fff037819 */ /* 0x100fe2000001140b */
[----:B------:R-:W-:-:S04]  /*c340*/  IMAD.MOV.U32 R2, RZ, RZ, R11 ;  /* 0x000000ffff027224 */ /* 0x000fc800078e000b */
[----:B------:R-:W-:-:S05]  /*c350*/  IMAD.WIDE.U32 R2, R6, UR4, R2 ;  /* 0x0000000406027c25 */ /* 0x000fca000f8e0002 */
[----:B------:R-:W-:Y:S02]  /*c360*/  IADD3 R3, R13, R3, RZ ;  /* 0x000000030d037210 */ /* 0x000fe40007ffe0ff */
[----:B--2---:R-:W-:-:S04]  /*c370*/  LEA R4, P2, R2, R4, 0x2 ;  /* 0x0000000402047211 */ /* 0x004fc800078410ff */
[----:B------:R-:W-:-:S05]  /*c380*/  LEA.HI.X R5, R2, R5, R3, 0x2, P2 ;  /* 0x0000000502057211 */ /* 0x000fca00010f1403 */
[----:B------:R1:W5:Y:S01]  /*c390*/  LDG.E R4, desc[UR50][R4.64] ;  /* 0x0000003204047981 */ /* 0x000362000c1e1900 */
[----:B------:R-:W-:-:S05]  /*c3a0*/  IADD3 R3, -R11, RZ, RZ ;  /* 0x000000ff0b037210 */ /* 0x000fca0007ffe1ff */
[----:B------:R-:W-:-:S07]  /*c3b0*/  IMAD R10, R10, R3, R8 ;  /* 0x000000030a0a7224 */ /* 0x000fce00078e0208 */
.L_x_3207:
[----:B------:R-:W1:Y:S01]  /*c3c0*/  S2R R2, SR_TID.X ;  /* 0x0000000000027919 */ /* 0x000e620000002100 */
[----:B------:R-:W-:Y:S02]  /*c3d0*/  LEA R3, R9, UR37, 0x3 ;  /* 0x0000002509037c11 */ /* 0x000fe4000f8e18ff */
[----:B-1----:R-:W-:Y:S02]  /*c3e0*/  LOP3.LUT R5, R2, 0x7f, RZ, 0xc0, !PT ;  /* 0x0000007f02057812 */ /* 0x002fe400078ec0ff */
[----:B------:R-:W-:Y:S02]  /*c3f0*/  SHF.L.U32 R2, R17, 0x1f, RZ ;  /* 0x0000001f11027819 */ /* 0x000fe400000006ff */
[----:B------:R-:W-:Y:S02]  /*c400*/  ISETP.NE.AND P2, PT, R5, RZ, PT ;  /* 0x000000ff0500720c */ /* 0x000fe40003f45270 */
[----:B------:R-:W1:Y:S02]  /*c410*/  SYNCS.PHASECHK.TRANS64.TRYWAIT P3, [R3+URZ+0x28c40], R2 ;  /* 0x028c4002030075a7 */ /* 0x000e64000806017f */
[----:B-1----:R-:W-:Y:S09]  /*c420*/  @!P3 BRA `(.L_x_3208) ;  /* 0x0000001400f8b947 */ /* 0x002ff20003800000 */
.L_x_3245:
[----:B------:R-:W-:Y:S05]  /*c430*/  @P2 BRA `(.L_x_3209) ;  /* 0x0000000000142947 */ /* 0x000fea0003800000 */
[----:B------:R-:W-:Y:S01]  /*c440*/  ISETP.NE.AND P3, PT, R19, RZ, PT ;  /* 0x000000ff1300720c */ /* 0x000fe20003f65270 */
[----:B------:R-:W-:-:S04]  /*c450*/  IMAD.MOV.U32 R12, RZ, RZ, 0x2000 ;  /* 0x00002000ff0c7424 */ /* 0x000fc800078e00ff */
[----:B------:R2:W-:Y:S08]  /*c460*/  SYNCS.ARRIVE.TRANS64 RZ, [R3+URZ+0x28c30], R12 ;  /* 0x028c300c03ff79a7 */ /* 0x0005f0000800003f */
[----:B------:R-:W-:Y:S05]  /*c470*/  @!P3 BRA `(.L_x_3209) ;  /* 0x000000000004b947 */ /* 0x000fea0003800000 */
[----:B------:R-:W-:Y:S01]  /*c480*/  BPT.TRAP 0x1 ;  /* 0x000000040000795c */ /* 0x000fe20000300000 */
.L_x_3209:
        /* <DEDUP_REMOVED lines=17> */
.L_x_3246:
[----:B------:R-:W-:Y:S05]  /*c5a0*/  @P2 BRA `(.L_x_3211) ;  /* 0x0000000000142947 */ /* 0x000fea0003800000 */
[----:B------:R-:W-:Y:S02]  /*c5b0*/  ISETP.NE.AND P2, PT, R19, RZ, PT ;  /* 0x000000ff1300720c */ /* 0x000fe40003f45270 */
[----:B-1-3--:R-:W-:-:S04]  /*c5c0*/  MOV R2, 0x10000 ;  /* 0x0001000000027802 */ /* 0x00afc80000000f00 */
[----:B------:R4:W-:Y:S07]  /*c5d0*/  SYNCS.ARRIVE.TRANS64 RZ, [R3+URZ+0x28c50], R2 ;  /* 0x028c500203ff79a7 */ /* 0x0009ee000800003f */
[----:B------:R-:W-:Y:S05]  /*c5e0*/  @!P2 BRA `(.L_x_3211) ;  /* 0x000000000004a947 */ /* 0x000fea0003800000 */
[----:B------:R-:W-:Y:S01]  /*c5f0*/  BPT.TRAP 0x1 ;  /* 0x000000040000795c */ /* 0x000fe20000300000 */
.L_x_3211:
        /* <DEDUP_REMOVED lines=50> */
.L_x_3206:
[----:B------:R-:W-:Y:S05]  /*c920*/  BSYNC B1 ;  /* 0x0000000000017941 */ /* 0x000fea0003800000 */
.L_x_3205:
[----:B------:R-:W-:Y:S01]  /*c930*/  VIADD R9, R9, 0x1 ;  /* 0x0000000109097836 */ /* 0x000fe20000000000 */
[----:B------:R-:W-:Y:S04]  /*c940*/  BSSY B1, `(.L_x_3212) ;  /* 0x0000070000017945 */ /* 0x000fe80003800000 */
[----:B------:R-:W-:-:S04]  /*c950*/  ISETP.NE.AND P2, PT, R9, 0x2, PT ;  /* 0x000000020900780c */ /* 0x000fc80003f45270 */
[----:B---34-:R-:W-:Y:S02]  /*c960*/  SEL R2, RZ, 0x1, P2 ;  /* 0x00000001ff027807 */ /* 0x018fe40001000000 */
[----:B------:R-:W-:Y:S02]  /*c970*/  SEL R16, R9, RZ, P2 ;  /* 0x000000ff09107207 */ /* 0x000fe40001000000 */
[----:B------:R-:W-:Y:S01]  /*c980*/  LOP3.LUT R17, R17, R2, RZ, 0x3c, !PT ;  /* 0x0000000211117212 */ /* 0x000fe200078e3cff */
[----:B------:R-:W-:Y:S06]  /*c990*/  @!P6 BRA `(.L_x_3213) ;  /* 0x0000000400a8e947 */ /* 0x000fec0003800000 */
[----:B------:R-:W-:Y:S01]  /*c9a0*/  IADD3 R10, R8, -0x1, RZ ;  /* 0xffffffff080a7810 */ /* 0x000fe20007ffe0ff */
[----:B------:R-:W-:Y:S06]  /*c9b0*/  @!P0 BRA `(.L_x_3214) ;  /* 0x0000000000488947 */ /* 0x000fec0003800000 */
[----:B------:R-:W1:Y:S01]  /*c9c0*/  LDC R9, c[0x0][0x41c] ;  /* 0x00010700ff097b82 */ /* 0x000e620000000800 */
[----:B------:R-:W-:Y:S01]  /*c9d0*/  MOV R11, R10 ;  /* 0x0000000a000b7202 */ /* 0x000fe20000000f00 */
[----:B------:R-:W-:-:S04]  /*c9e0*/  IMAD R13, R7, UR4, RZ ;  /* 0x00000004070d7c24 */ /* 0x000fc8000f8e02ff */
[----:B------:R-:W-:Y:S02]  /*c9f0*/  IMAD R13, R6, UR5, R13 ;  /* 0x00000005060d7c24 */ /* 0x000fe4000f8e020d */
[----:B------:R-:W3:Y:S01]  /*ca00*/  LDC.64 R4, c[0x0][0x3f8] ;  /* 0x0000fe00ff047b82 */ /* 0x000ee20000000a00 */
[----:B-1----:R-:W-:-:S13]  /*ca10*/  ISETP.NE.AND P2, PT, R9, 0x1, PT ;  /* 0x000000010900780c */ /* 0x002fda0003f45270 */
[----:B--2---:R-:W1:Y:S02]  /*ca20*/  @P2 LDC.64 R2, c[0x0][0x420] ;  /* 0x00010800ff022b82 */ /* 0x004e640000000a00 */
[----:B-1----:R-:W-:-:S05]  /*ca30*/  @P2 IMAD.HI.U32 R2, R10, R2, RZ ;  /* 0x000000020a022227 */ /* 0x002fca00078e00ff */
[----:B------:R-:W-:-:S04]  /*ca40*/  @P2 SHF.R.U32.HI R11, RZ, R3, R2 ;  /* 0x00000003ff0b2219 */ /* 0x000fc80000011602 */
[--C-:B------:R-:W-:Y:S01]  /*ca50*/  SHF.R.S32.HI R3, RZ, 0x1f, R11.reuse ;  /* 0x0000001fff037819 */ /* 0x100fe2000001140b */
[----:B------:R-:W-:-:S04]  /*ca60*/  IMAD.MOV.U32 R2, RZ, RZ, R11 ;  /* 0x000000ffff027224 */ /* 0x000fc800078e000b */
[----:B------:R-:W-:-:S05]  /*ca70*/  IMAD.WIDE.U32 R2, R6, UR4, R2 ;  /* 0x0000000406027c25 */ /* 0x000fca000f8e0002 */
[----:B------:R-:W-:Y:S02]  /*ca80*/  IADD3 R3, R13, R3, RZ ;  /* 0x000000030d037210 */ /* 0x000fe40007ffe0ff */
[----:B---3--:R-:W-:-:S04]  /*ca90*/  LEA R4, P2, R2, R4, 0x2 ;  /* 0x0000000402047211 */ /* 0x008fc800078410ff */
[----:B------:R-:W-:-:S05]  /*caa0*/  LEA.HI.X R5, R2, R5, R3, 0x2, P2 ;  /* 0x0000000502057211 */ /* 0x000fca00010f1403 */
[----:B------:R1:W5:Y:S01]  /*cab0*/  LDG.E R4, desc[UR50][R4.64] ;  /* 0x0000003204047981 */ /* 0x000362000c1e1900 */
[----:B------:R-:W-:-:S05]  /*cac0*/  IADD3 R2, -R11, RZ, RZ ;  /* 0x000000ff0b027210 */ /* 0x000fca0007ffe1ff */
[----:B------:R-:W-:-:S07]  /*cad0*/  IMAD R10, R9, R2, R10 ;  /* 0x00000002090a7224 */ /* 0x000fce00078e020a */
.L_x_3214:
[----:B------:R-:W1:Y:S01]  /*cae0*/  S2R R2, SR_TID.X ;  /* 0x0000000000027919 */ /* 0x000e620000002100 */
[----:B--2---:R-:W-:Y:S02]  /*caf0*/  SHF.L.U32 R3, R17, 0x1f, RZ ;  /* 0x0000001f11037819 */ /* 0x004fe400000006ff */
[----:B-1----:R-:W-:Y:S02]  /*cb00*/  LOP3.LUT R5, R2, 0x7f, RZ, 0xc0, !PT ;  /* 0x0000007f02057812 */ /* 0x002fe400078ec0ff */
[----:B------:R-:W-:Y:S02]  /*cb10*/  LEA R2, R16, UR37, 0x3 ;  /* 0x0000002510027c11 */ /* 0x000fe4000f8e18ff */
[----:B------:R-:W-:Y:S02]  /*cb20*/  ISETP.NE.AND P2, PT, R5, RZ, PT ;  /* 0x000000ff0500720c */ /* 0x000fe40003f45270 */
[----:B------:R-:W1:Y:S02]  /*cb30*/  SYNCS.PHASECHK.TRANS64.TRYWAIT P3, [R2+URZ+0x28c40], R3 ;  /* 0x028c4003020075a7 */ /* 0x000e64000806017f */
[----:B-1----:R-:W-:Y:S09]  /*cb40*/  @!P3 BRA `(.L_x_3215) ;  /* 0x000000100058b947 */ /* 0x002ff20003800000 */
.L_x_3247:
[----:B------:R-:W-:Y:S05]  /*cb50*/  @P2 BRA `(.L_x_3216) ;  /* 0x0000000000142947 */ /* 0x000fea0003800000 */
[----:B------:R-:W-:Y:S01]  /*cb60*/  ISETP.NE.AND P3, PT, R19, RZ, PT ;  /* 0x000000ff1300720c */ /* 0x000fe20003f65270 */
[----:B------:R-:W-:-:S04]  /*cb70*/  IMAD.MOV.U32 R5, RZ, RZ, 0x2000 ;  /* 0x00002000ff057424 */ /* 0x000fc800078e00ff */
[----:B------:R2:W-:Y:S08]  /*cb80*/  SYNCS.ARRIVE.TRANS64 RZ, [R2+URZ+0x28c30], R5 ;  /* 0x028c300502ff79a7 */ /* 0x0005f0000800003f */
[----:B------:R-:W-:Y:S05]  /*cb90*/  @!P3 BRA `(.L_x_3216) ;  /* 0x000000000004b947 */ /* 0x000fea0003800000 */
[----:B------:R-:W-:Y:S01]  /*cba0*/  BPT.TRAP 0x1 ;  /* 0x000000040000795c */ /* 0x000fe20000300000 */
.L_x_3216:
        /* <DEDUP_REMOVED lines=17> */
.L_x_3248:
[----:B------:R-:W-:Y:S05]  /*ccc0*/  @P2 BRA `(.L_x_3218) ;  /* 0x0000000000142947 */ /* 0x000fea0003800000 */
[----:B------:R-:W-:Y:S02]  /*ccd0*/  ISETP.NE.AND P2, PT, R19, RZ, PT ;  /* 0x000000ff1300720c */ /* 0x000fe40003f45270 */
[----:B-1-3--:R-:W-:-:S04]  /*cce0*/  MOV R3, 0x10000 ;  /* 0x0001000000037802 */ /* 0x00afc80000000f00 */
[----:B------:R4:W-:Y:S07]  /*ccf0*/  SYNCS.ARRIVE.TRANS64 RZ, [R2+URZ+0x28c50], R3 ;  /* 0x028c500302ff79a7 */ /* 0x0009ee000800003f */
[----:B------:R-:W-:Y:S05]  /*cd00*/  @!P2 BRA `(.L_x_3218) ;  /* 0x000000000004a947 */ /* 0x000fea0003800000 */
[----:B------:R-:W-:Y:S01]  /*cd10*/  BPT.TRAP 0x1 ;  /* 0x000000040000795c */ /* 0x000fe20000300000 */
.L_x_3218:
        /* <DEDUP_REMOVED lines=50> */
.L_x_3213:
[----:B------:R-:W-:Y:S05]  /*d040*/  BSYNC B1 ;  /* 0x0000000000017941 */ /* 0x000fea0003800000 */
.L_x_3212:
[C---:B------:R-:W-:Y:S01]  /*d050*/  ISETP.GT.AND P2, PT, R8.reuse, 0x1, PT ;  /* 0x000000010800780c */ /* 0x040fe20003f44270 */
[----:B------:R-:W-:-:S12]  /*d060*/  VIADD R8, R8, 0xfffffffe ;  /* 0xfffffffe08087836 */ /* 0x000fd80000000000 */
[----:B------:R-:W-:Y:S05]  /*d070*/  @P2 BRA `(.L_x_3219) ;  /* 0xfffffff000602947 */ /* 0x000fea000383ffff */
.L_x_3204:
[----:B------:R-:W-:Y:S05]  /*d080*/  BSYNC B0 ;  /* 0x0000000000007941 */ /* 0x000fea0003800000 */
.L_x_3195:
        /* <DEDUP_REMOVED lines=18> */
.L_x_3221:
[----:B------:R-:W-:Y:S05]  /*d1b0*/  BSYNC B0 ;  /* 0x0000000000007941 */ /* 0x000fea0003800000 */
.L_x_3220:
[----:B------:R-:W-:Y:S02]  /*d1c0*/  SEL R16, R16, RZ, P0 ;  /* 0x000000ff10107207 */ /* 0x000fe40000000000 */
[----:B------:R-:W-:-:S07]  /*d1d0*/  MOV R13, R18 ;  /* 0x00000012000d7202 */ /* 0x000fce0000000f00 */
.L_x_3180:
[----:B------:R-:W-:Y:S05]  /*d1e0*/  BSYNC B6 ;  /* 0x0000000000067941 */ /* 0x000fea0003800000 */
.L_x_3178:
[----:B------:R-:W-:-:S03]  /*d1f0*/  UMOV UR6, 0xffffffff ;  /* 0xffffffff00067882 */ /* 0x000fc60000000000 */
[----:B------:R-:W-:Y:S05]  /*d200*/  BRA.DIV UR6, `(.L_x_3222) ;  /* 0x0000000a06d07947 */ /* 0x000fea000b800000 */
[----:B------:R1:W1:Y:S02]  /*d210*/  SHFL.IDX PT, R14, R13, RZ, 0x1f ;  /* 0x00001fff0d0e7589 */ /* 0x00026400000e0000 */
.L_x_3251:
        /* <DEDUP_REMOVED lines=12> */
.L_x_3175:
[----:B------:R-:W1:Y:S01]  /*d2e0*/  S2R R3, SR_CgaCtaId ;  /* 0x0000000000037919 */ /* 0x000e620000008800 */
[----:B------:R-:W-:Y:S01]  /*d2f0*/  UIADD3 UR44, UR44, 0x1, URZ ;  /* 0x000000012c2c7890 */ /* 0x000fe2000fffe03f */
[----:B------:R-:W-:-:S03]  /*d300*/  MOV R0, 0x400 ;  /* 0x0000040000007802 */ /* 0x000fc60000000f00 */
[----:B------:R-:W-:-:S04]  /*d310*/  ULEA.HI UR4, UR44, UR44, URZ, 0x1 ;  /* 0x0000002c2c047291 */ /* 0x000fc8000f8f083f */
[----:B------:R-:W-:-:S04]  /*d320*/  ULOP3.LUT UR4, UR4, 0xfffffffe, URZ, 0xc0, !UPT ;  /* 0xfffffffe04047892 */ /* 0x000fc8000f8ec03f */
[----:B------:R-:W-:Y:S01]  /*d330*/  UIADD3 UR4, UR44, -UR4, URZ ;  /* 0x800000042c047290 */ /* 0x000fe2000fffe03f */
[----:B-1----:R-:W-:-:S05]  /*d340*/  LEA R7, R3, R0, 0x18 ;  /* 0x0000000003077211 */ /* 0x002fca00078ec0ff */
[----:B------:R-:W-:-:S04]  /*d350*/  MOV R0, UR4 ;  /* 0x0000000400007c02 */ /* 0x000fc80008000f00 */
[----:B------:R-:W-:-:S04]  /*d360*/  SHF.L.U32 R0, R0, 0x1f, RZ ;  /* 0x0000001f00007819 */ /* 0x000fc800000006ff */
[----:B------:R-:W1:Y:S02]  /*d370*/  SYNCS.PHASECHK.TRANS64.TRYWAIT P0, [R7+URZ+0x28c20], R0 ;  /* 0x028c2000070075a7 */ /* 0x000e64000800017f */
[----:B-1----:R-:W-:Y:S05]  /*d380*/  @!P0 BRA `(.L_x_3224) ;  /* 0x0000000800948947 */ /* 0x002fea0003800000 */
.L_x_3252:
        /* <DEDUP_REMOVED lines=14> */
.L_x_3227:
[----:B------:R-:W-:Y:S01]  /*d470*/  VIADD R3, R7, 0x28c40 ;  /* 0x00028c4007037836 */ /* 0x000fe20000000000 */
[----:B------:R-:W-:Y:S02]  /*d480*/  SHF.L.U32 R4, R17, 0x1f, RZ ;  /* 0x0000001f11047819 */ /* 0x000fe400000006ff */
[C---:B------:R-:W-:Y:S02]  /*d490*/  IADD3 R0, R16.reuse, 0x1, RZ ;  /* 0x0000000110007810 */ /* 0x040fe40007ffe0ff */
[----:B------:R-:W-:Y:S02]  /*d4a0*/  LEA R5, R16, R3, 0x3 ;  /* 0x0000000310057211 */ /* 0x000fe400078e18ff */
[----:B------:R-:W-:Y:S02]  /*d4b0*/  ISETP.NE.AND P1, PT, R0, 0x2, PT ;  /* 0x000000020000780c */ /* 0x000fe40003f25270 */
[----:B------:R-:W1:Y:S02]  /*d4c0*/  SYNCS.PHASECHK.TRANS64.TRYWAIT P0, [R5+URZ], R4 ;  /* 0x00000004050075a7 */ /* 0x000e64000800017f */
[----:B------:R-:W-:-:S04]  /*d4d0*/  SEL R2, RZ, 0x1, P1 ;  /* 0x00000001ff027807 */ /* 0x000fc80000800000 */
[----:B------:R-:W-:Y:S02]  /*d4e0*/  LOP3.LUT R17, R17, R2, RZ, 0x3c, !PT ;  /* 0x0000000211117212 */ /* 0x000fe400078e3cff */
[----:B------:R-:W-:Y:S02]  /*d4f0*/  SEL R2, R0, RZ, P1 ;  /* 0x000000ff00027207 */ /* 0x000fe40000800000 */
[----:B------:R-:W-:-:S03]  /*d500*/  SHF.L.U32 R0, R17, 0x1f, RZ ;  /* 0x0000001f11007819 */ /* 0x000fc600000006ff */
[----:B------:R-:W-:Y:S01]  /*d510*/  IMAD R3, R2, 0x8, R3 ;  /* 0x0000000802037824 */ /* 0x000fe200078e0203 */
[----:B-1----:R-:W-:Y:S06]  /*d520*/  @!P0 BRA `(.L_x_3228) ;  /* 0x0000000800408947 */ /* 0x002fec0003800000 */
.L_x_3253:
[----:B------:R-:W2:Y:S02]  /*d530*/  SYNCS.PHASECHK.TRANS64.TRYWAIT P0, [R3+URZ], R0 ;  /* 0x00000000030075a7 */ /* 0x000ea4000800017f */
[----:B--2---:R-:W-:Y:S05]  /*d540*/  @!P0 BRA `(.L_x_3229) ;  /* 0x00000008004c8947 */ /* 0x004fea0003800000 */
.L_x_3254:
[----:B------:R-:W-:Y:S05]  /*d550*/  @!P2 BRA `(.L_x_3230) ;  /* 0x000000000004a947 */ /* 0x000fea0003800000 */
[----:B------:R-:W-:Y:S01]  /*d560*/  BPT.TRAP 0x1 ;  /* 0x000000040000795c */ /* 0x000fe20000300000 */
.L_x_3230:
[----:B--2---:R-:W-:-:S04]  /*d570*/  IADD3 R3, R7, 0x28c60, RZ ;  /* 0x00028c6007037810 */ /* 0x004fc80007ffe0ff */
[----:B-1----:R-:W-:-:S04]  /*d580*/  LEA R5, R16, R3, 0x3 ;  /* 0x0000000310057211 */ /* 0x002fc800078e18ff */
[----:B------:R-:W1:Y:S02]  /*d590*/  SYNCS.PHASECHK.TRANS64.TRYWAIT P0, [R5+URZ], R4 ;  /* 0x00000004050075a7 */ /* 0x000e64000800017f */
[----:B-1----:R-:W-:Y:S05]  /*d5a0*/  @!P0 BRA `(.L_x_3231) ;  /* 0x0000000800488947 */ /* 0x002fea0003800000 */
.L_x_3255:
[----:B------:R-:W-:-:S07]  /*d5b0*/  IMAD R3, R2, 0x8, R3 ;  /* 0x0000000802037824 */ /* 0x000fce00078e0203 */
.L_x_3232:
[----:B--2---:R2:W3:Y:S02]  /*d5c0*/  SYNCS.PHASECHK.TRANS64.TRYWAIT P0, [R3+URZ], R0 ;  /* 0x00000000030075a7 */ /* 0x0044e4000800017f */
[----:B---3--:R-:W-:Y:S05]  /*d5d0*/  @!P0 NANOSLEEP.SYNCS 0x989680 ;  /* 0x009896800000895d */ /* 0x008fea0003900000 */
[----:B------:R-:W3:Y:S02]  /*d5e0*/  @!P0 SYNCS.PHASECHK.TRANS64 P0, [R3+URZ], R0 ;  /* 0x00000000030085a7 */ /* 0x000ee4000800007f */
[----:B---3--:R-:W-:Y:S05]  /*d5f0*/  @!P0 BRA `(.L_x_3232) ;  /* 0xfffffffc00f08947 */ /* 0x008fea000383ffff */
.L_x_3226:
[----:B------:R-:W-:Y:S05]  /*d600*/  BSYNC B0 ;  /* 0x0000000000007941 */ /* 0x000fea0003800000 */
.L_x_3225:
[----:B------:R-:W-:Y:S05]  /*d610*/  EXIT ;  /* 0x000000000000794d */ /* 0x000fea0003800000 */
.L_x_3127:
[----:B-1----:R-:W-:-:S04]  /*d620*/  MOV R3, UR16 ;  /* 0x0000001000037c02 */ /* 0x002fc80008000f00 */
[----:B------:R1:W2:Y:S03]  /*d630*/  SYNCS.PHASECHK.TRANS64.TRYWAIT P0, [R3+URZ+0x28c50], R0 ;  /* 0x028c5000030075a7 */ /* 0x0002a6000800017f */
[----:B--2---:R-:W-:Y:S05]  /*d640*/  @!P0 NANOSLEEP.SYNCS 0x989680 ;  /* 0x009896800000895d */ /* 0x004fea0003900000 */
[----:B------:R-:W2:Y:S02]  /*d650*/  @!P0 SYNCS.PHASECHK.TRANS64 P0, [R3+URZ+0x28c50], R0 ;  /* 0x028c5000030085a7 */ /* 0x000ea4000800007f */
[----:B--2---:R-:W-:Y:S05]  /*d660*/  @!P0 BRA `(.L_x_3127) ;  /* 0xfffffffc00ec8947 */ /* 0x004fea000383ffff */
[----:B------:R-:W-:Y:S05]  /*d670*/  BRA `(.L_x_3233) ;  /* 0xffffff4000787947 */ /* 0x000fea000383ffff */
.L_x_3132:
[----:B--2---:R-:W-:-:S04]  /*d680*/  MOV R4, UR6 ;  /* 0x0000000600047c02 */ /* 0x004fc80008000f00 */
[----:B------:R2:W3:Y:S03]  /*d690*/  SYNCS.PHASECHK.TRANS64.TRYWAIT P0, [R4+URZ+0x28c50], R3 ;  /* 0x028c5003040075a7 */ /* 0x0004e6000800017f */
[----:B---3--:R-:W-:Y:S05]  /*d6a0*/  @!P0 NANOSLEEP.SYNCS 0x989680 ;  /* 0x009896800000895d */ /* 0x008fea0003900000 */
[----:B------:R-:W3:Y:S02]  /*d6b0*/  @!P0 SYNCS.PHASECHK.TRANS64 P0, [R4+URZ+0x28c50], R3 ;  /* 0x028c5003040085a7 */ /* 0x000ee4000800007f */
[----:B---3--:R-:W-:Y:S05]  /*d6c0*/  @!P0 BRA `(.L_x_3132) ;  /* 0xfffffffc00ec8947 */ /* 0x008fea000383ffff */
[----:B------:R-:W-:Y:S05]  /*d6d0*/  BRA `(.L_x_3131) ;  /* 0xffffff4c008c7947 */ /* 0x000fea000383ffff */
.L_x_3135:
[----:B-1----:R-:W-:-:S04]  /*d6e0*/  IMAD.U32 R3, RZ, RZ, UR48 ;  /* 0x00000030ff037e24 */ /* 0x002fc8000f8e00ff */
[----:B------:R1:W2:Y:S03]  /*d6f0*/  SYNCS.PHASECHK.TRANS64.TRYWAIT P1, [R3+URZ+0x28c00], R0 ;  /* 0x028c0000030075a7 */ /* 0x0002a6000802017f */
[----:B--2---:R-:W-:Y:S05]  /*d700*/  @!P1 NANOSLEEP.SYNCS 0x989680 ;  /* 0x009896800000995d */ /* 0x004fea0003900000 */
[----:B------:R-:W2:Y:S02]  /*d710*/  @!P1 SYNCS.PHASECHK.TRANS64 P1, [R3+URZ+0x28c00], R0 ;  /* 0x028c0000030095a7 */ /* 0x000ea4000802007f */
[----:B--2---:R-:W-:Y:S05]  /*d720*/  @!P1 BRA `(.L_x_3135) ;  /* 0xfffffffc00ec9947 */ /* 0x004fea000383ffff */
[----:B------:R-:W-:Y:S05]  /*d730*/  BRA `(.L_x_3234) ;  /* 0xffffff5800f47947 */ /* 0x000fea000383ffff */
.L_x_3139:
[----:B---3--:R3:W4:Y:S02]  /*d740*/  SYNCS.PHASECHK.TRANS64.TRYWAIT P1, [R7+URZ+0x28c30], R8 ;  /* 0x028c3008070075a7 */ /* 0x008724000802017f */
[----:B----4-:R-:W-:Y:S05]  /*d750*/  @!P1 NANOSLEEP.SYNCS 0x989680 ;  /* 0x009896800000995d */ /* 0x010fea0003900000 */
[----:B------:R-:W4:Y:S02]  /*d760*/  @!P1 SYNCS.PHASECHK.TRANS64 P1, [R7+URZ+0x28c30], R8 ;  /* 0x028c3008070095a7 */ /* 0x000f24000802007f */
[----:B----4-:R-:W-:Y:S05]  /*d770*/  @!P1 BRA `(.L_x_3139) ;  /* 0xfffffffc00f09947 */ /* 0x010fea000383ffff */
[----:B------:R-:W-:Y:S05]  /*d780*/  BRA `(.L_x_3138) ;  /* 0xffffff5c00107947 */ /* 0x000fea000383ffff */
.L_x_3143:
[----:B--2---:R2:W1:Y:S02]  /*d790*/  SYNCS.PHASECHK.TRANS64.TRYWAIT P2, [R7+URZ+0x28c50], R8 ;  /* 0x028c5008070075a7 */ /* 0x004464000804017f */
[----:B-1----:R-:W-:Y:S05]  /*d7a0*/  @!P2 NANOSLEEP.SYNCS 0x989680 ;  /* 0x009896800000a95d */ /* 0x002fea0003900000 */
[----:B------:R-:W1:Y:S02]  /*d7b0*/  @!P2 SYNCS.PHASECHK.TRANS64 P2, [R7+URZ+0x28c50], R8 ;  /* 0x028c50080700a5a7 */ /* 0x000e64000804007f */
[----:B-1----:R-:W-:Y:S05]  /*d7c0*/  @!P2 BRA `(.L_x_3143) ;  /* 0xfffffffc00f0a947 */ /* 0x002fea000383ffff */
[----:B------:R-:W-:Y:S05]  /*d7d0*/  BRA `(.L_x_3142) ;  /* 0xffffff6c00847947 */ /* 0x000fea000383ffff */
.L_x_3148:
[----:B--2---:R-:W-:-:S04]  /*d7e0*/  MOV R4, UR29 ;  /* 0x0000001d00047c02 */ /* 0x004fc80008000f00 */
[----:B------:R2:W3:Y:S03]  /*d7f0*/  SYNCS.PHASECHK.TRANS64.TRYWAIT P2, [R4+URZ+0x28c30], R7 ;  /* 0x028c3007040075a7 */ /* 0x0004e6000804017f */
[----:B---3--:R-:W-:Y:S05]  /*d800*/  @!P2 NANOSLEEP.SYNCS 0x989680 ;  /* 0x009896800000a95d */ /* 0x008fea0003900000 */
[----:B------:R-:W3:Y:S02]  /*d810*/  @!P2 SYNCS.PHASECHK.TRANS64 P2, [R4+URZ+0x28c30], R7 ;  /* 0x028c30070400a5a7 */ /* 0x000ee4000804007f */
[----:B---3--:R-:W-:Y:S05]  /*d820*/  @!P2 BRA `(.L_x_3148) ;  /* 0xfffffffc00eca947 */ /* 0x008fea000383ffff */
[----:B------:R-:W-:Y:S05]  /*d830*/  BRA `(.L_x_3147) ;  /* 0xffffff7000847947 */ /* 0x000fea000383ffff */
.L_x_3152:
[----:B---3--:R3:W4:Y:S02]  /*d840*/  SYNCS.PHASECHK.TRANS64.TRYWAIT P2, [R170+URZ+0x28c50], R7 ;  /* 0x028c5007aa0075a7 */ /* 0x008724000804017f */
[----:B----4-:R-:W-:Y:S05]  /*d850*/  @!P2 NANOSLEEP.SYNCS 0x989680 ;  /* 0x009896800000a95d */ /* 0x010fea0003900000 */
[----:B------:R-:W4:Y:S02]  /*d860*/  @!P2 SYNCS.PHASECHK.TRANS64 P2, [R170+URZ+0x28c50], R7 ;  /* 0x028c5007aa00a5a7 */ /* 0x000f24000804007f */
[----:B----4-:R-:W-:Y:S05]  /*d870*/  @!P2 BRA `(.L_x_3152) ;  /* 0xfffffffc00f0a947 */ /* 0x010fea000383ffff */
[----:B------:R-:W-:Y:S05]  /*d880*/  BRA `(.L_x_3151) ;  /* 0xffffff8800ec7947 */ /* 0x000fea000383ffff */
.L_x_3158:
[----:B------:R-:W-:-:S04]  /*d890*/  MOV R4, UR22 ;  /* 0x0000001600047c02 */ /* 0x000fc80008000f00 */
[----:B------:R1:W1:Y:S03]  /*d8a0*/  SYNCS.PHASECHK.TRANS64.TRYWAIT P2, [R4+URZ+0x28c30], R7 ;  /* 0x028c3007040075a7 */ /* 0x000266000804017f */
[----:B-1----:R-:W-:Y:S05]  /*d8b0*/  @!P2 NANOSLEEP.SYNCS 0x989680 ;  /* 0x009896800000a95d */ /* 0x002fea0003900000 */
[----:B------:R-:W1:Y:S02]  /*d8c0*/  @!P2 SYNCS.PHASECHK.TRANS64 P2, [R4+URZ+0x28c30], R7 ;  /* 0x028c30070400a5a7 */ /* 0x000e64000804007f */
[----:B-1----:R-:W-:Y:S05]  /*d8d0*/  @!P2 BRA `(.L_x_3158) ;  /* 0xfffffffc00eca947 */ /* 0x002fea000383ffff */
[----:B------:R-:W-:Y:S05]  /*d8e0*/  BRA `(.L_x_3157) ;  /* 0xffffff8c00d47947 */ /* 0x000fea000383ffff */
.L_x_3162:
[----:B---3--:R3:W4:Y:S02]  /*d8f0*/  SYNCS.PHASECHK.TRANS64.TRYWAIT P2, [R170+URZ+0x28c50], R7 ;  /* 0x028c5007aa0075a7 */ /* 0x008724000804017f */
[----:B----4-:R-:W-:Y:S05]  /*d900*/  @!P2 NANOSLEEP.SYNCS 0x989680 ;  /* 0x009896800000a95d */ /* 0x010fea0003900000 */
[----:B------:R-:W4:Y:S02]  /*d910*/  @!P2 SYNCS.PHASECHK.TRANS64 P2, [R170+URZ+0x28c50], R7 ;  /* 0x028c5007aa00a5a7 */ /* 0x000f24000804007f */
[----:B----4-:R-:W-:Y:S05]  /*d920*/  @!P2 BRA `(.L_x_3162) ;  /* 0xfffffffc00f0a947 */ /* 0x010fea000383ffff */
[----:B------:R-:W-:Y:S05]  /*d930*/  BRA `(.L_x_3161) ;  /* 0xffffffa000f87947 */ /* 0x000fea000383ffff */
.L_x_3184:
[----:B------:R-:W1:Y:S01]  /*d940*/  S2R R7, SR_TID.X ;  /* 0x0000000000077919 */ /* 0x000e620000002100 */
[----:B------:R-:W-:Y:S01]  /*d950*/  MOV R12, RZ ;  /* 0x000000ff000c7202 */ /* 0x000fe20000000f00 */
[----:B------:R-:W-:Y:S01]  /*d960*/  IMAD.MOV.U32 R15, RZ, RZ, -0x1 ;  /* 0xffffffffff0f7424 */ /* 0x000fe200078e00ff */
[----:B------:R-:W-:Y:S02]  /*d970*/  MOV R11, 0x1f ;  /* 0x0000001f000b7802 */ /* 0x000fe40000000f00 */
[----:B-1----:R-:W-:-:S04]  /*d980*/  SHF.R.U32.HI R7, RZ, 0x5, R7 ;  /* 0x00000005ff077819 */ /* 0x002fc80000011607 */
[----:B------:R-:W-:-:S05]  /*d990*/  LOP3.LUT R7, R7, 0x3, RZ, 0xc0, !PT ;  /* 0x0000000307077812 */ /* 0x000fca00078ec0ff */
[----:B------:R-:W-:-:S07]  /*d9a0*/  IMAD.MOV.U32 R13, RZ, RZ, R7 ;  /* 0x000000ffff0d7224 */ /* 0x000fce00078e0007 */
[----:B------:R-:W-:Y:S05]  /*d9b0*/  WARPSYNC.COLLECTIVE R15, `(.L_x_3235) ;  /* 0x000000000f087348 */ /* 0x000fea0003c00000 */
[----:B------:R1:W2:Y:S02]  /*d9c0*/  SHFL.IDX P6, R14, R13, R12, R11 ;  /* 0x0000000c0d0e7389 */ /* 0x0002a400000c000b */
[----:B-12---:R-:W-:Y:S01]  /*d9d0*/  ENDCOLLECTIVE ;  /* 0x000000000000791b */ /* 0x006fe20003800000 */
.L_x_3235:
[----:B------:R-:W-:Y:S05]  /*d9e0*/  BRA `(.L_x_3236) ;  /* 0xffffffd400b87947 */ /* 0x000fea000383ffff */
.L_x_3185:
[----:B------:R-:W-:Y:S01]  /*d9f0*/  BSSY B0, `(.L_x_3237) ;  /* 0x0000006000007945 */ /* 0x000fe20003800000 */
[----:B------:R-:W-:-:S07]  /*da00*/  MOV R15, 0xffffffff ;  /* 0xffffffff000f7802 */ /* 0x000fce0000000f00 */
[----:B------:R-:W-:Y:S05]  /*da10*/  WARPSYNC.COLLECTIVE R15, `(.L_x_3238) ;  /* 0x000000000f0c7348 */ /* 0x000fea0003c00000 */
[----:B------:R-:W-:Y:S02]  /*da20*/  ELECT P6, UR62, PT ;  /* 0x00000000003e782f */ /* 0x000fe400038c0000 */
[----:B------:R-:W-:Y:S01]  /*da30*/  MOV R14, UR62 ;  /* 0x0000003e000e7c02 */ /* 0x000fe20008000f00 */
[----:B------:R-:W-:Y:S10]  /*da40*/  ENDCOLLECTIVE ;  /* 0x000000000000791b */ /* 0x000ff40003800000 */
.L_x_3238:
[----:B------:R-:W-:Y:S05]  /*da50*/  BSYNC B0 ;  /* 0x0000000000007941 */ /* 0x000fea0003800000 */
.L_x_3237:
[----:B------:R-:W-:Y:S05]  /*da60*/  BRA `(.L_x_3239) ;  /* 0xffffffd400a87947 */ /* 0x000fea000383ffff */
.L_x_3188:
[----:B-1----:R1:W2:Y:S02]  /*da70*/  SYNCS.PHASECHK.TRANS64.TRYWAIT P2, [R8+URZ+0x28c40], R5 ;  /* 0x028c4005080075a7 */ /* 0x0022a4000804017f */
[----:B--2---:R-:W-:Y:S05]  /*da80*/  @!P2 NANOSLEEP.SYNCS 0x989680 ;  /* 0x009896800000a95d */ /* 0x004fea0003900000 */
[----:B------:R-:W2:Y:S02]  /*da90*/  @!P2 SYNCS.PHASECHK.TRANS64 P2, [R8+URZ+0x28c40], R5 ;  /* 0x028c40050800a5a7 */ /* 0x000ea4000804007f */
[----:B--2---:R-:W-:Y:S05]  /*daa0*/  @!P2 BRA `(.L_x_3188) ;  /* 0xfffffffc00f0a947 */ /* 0x004fea000383ffff */
[----:B------:R-:W-:Y:S05]  /*dab0*/  BRA `(.L_x_3240) ;  /* 0xffffffd800047947 */ /* 0x000fea000383ffff */
.L_x_3190:
[----:B-1----:R-:W-:-:S04]  /*dac0*/  MOV R8, UR37 ;  /* 0x0000002500087c02 */ /* 0x002fc80008000f00 */
[----:B------:R1:W2:Y:S03]  /*dad0*/  SYNCS.PHASECHK.TRANS64.TRYWAIT P2, [R8+URZ+0x28c20], R5 ;  /* 0x028c2005080075a7 */ /* 0x0002a6000804017f */
[----:B--2---:R-:W-:Y:S05]  /*dae0*/  @!P2 NANOSLEEP.SYNCS 0x989680 ;  /* 0x009896800000a95d */ /* 0x004fea0003900000 */
[----:B------:R-:W2:Y:S02]  /*daf0*/  @!P2 SYNCS.PHASECHK.TRANS64 P2, [R8+URZ+0x28c20], R5 ;  /* 0x028c20050800a5a7 */ /* 0x000ea4000804007f */
[----:B--2---:R-:W-:Y:S05]  /*db00*/  @!P2 BRA `(.L_x_3190) ;  /* 0xfffffffc00eca947 */ /* 0x004fea000383ffff */
[----:B------:R-:W-:Y:S05]  /*db10*/  BRA `(.L_x_3241) ;  /* 0xffffffd800a47947 */ /* 0x000fea000383ffff */
.L_x_3193:
[----:B-1----:R1:W2:Y:S02]  /*db20*/  SYNCS.PHASECHK.TRANS64.TRYWAIT P2, [R8+URZ+0x28c60], R5 ;  /* 0x028c6005080075a7 */ /* 0x0022a4000804017f */
[----:B--2---:R-:W-:Y:S05]  /*db30*/  @!P2 NANOSLEEP.SYNCS 0x989680 ;  /* 0x009896800000a95d */ /* 0x004fea0003900000 */
[----:B------:R-:W2:Y:S02]  /*db40*/  @!P2 SYNCS.PHASECHK.TRANS64 P2, [R8+URZ+0x28c60], R5 ;  /* 0x028c60050800a5a7 */ /* 0x000ea4000804007f */
[----:B--2---:R-:W-:Y:S05]  /*db50*/  @!P2 BRA `(.L_x_3193) ;  /* 0xfffffffc00f0a947 */ /* 0x004fea000383ffff */
[----:B------:R-:W-:Y:S05]  /*db60*/  BRA `(.L_x_3242) ;  /* 0xffffffd800b87947 */ /* 0x000fea000383ffff */
.L_x_3200:
[----:B-1----:R1:W2:Y:S02]  /*db70*/  SYNCS.PHASECHK.TRANS64.TRYWAIT P3, [R2+URZ+0x28c40], R3 ;  /* 0x028c4003020075a7 */ /* 0x0022a4000806017f */
[----:B--2---:R-:W-:Y:S05]  /*db80*/  @!P3 NANOSLEEP.SYNCS 0x989680 ;  /* 0x009896800000b95d */ /* 0x004fea0003900000 */
[----:B------:R-:W2:Y:S02]  /*db90*/  @!P3 SYNCS.PHASECHK.TRANS64 P3, [R2+URZ+0x28c40], R3 ;  /* 0x028c40030200b5a7 */ /* 0x000ea4000806007f */
[----:B--2---:R-:W-:Y:S05]  /*dba0*/  @!P3 BRA `(.L_x_3200) ;  /* 0xfffffffc00f0b947 */ /* 0x004fea000383ffff */
[----:B------:R-:W-:Y:S05]  /*dbb0*/  BRA `(.L_x_3243) ;  /* 0xffffffe0003c7947 */ /* 0x000fea000383ffff */
.L_x_3202:
[----:B--2---:R2:W3:Y:S02]  /*dbc0*/  SYNCS.PHASECHK.TRANS64.TRYWAIT P3, [R2+URZ+0x28c60], R3 ;  /* 0x028c6003020075a7 */ /* 0x0044e4000806017f */
[----:B---3--:R-:W-:Y:S05]  /*dbd0*/  @!P3 NANOSLEEP.SYNCS 0x989680 ;  /* 0x009896800000b95d */ /* 0x008fea0003900000 */
[----:B------:R-:W3:Y:S02]  /*dbe0*/  @!P3 SYNCS.PHASECHK.TRANS64 P3, [R2+URZ+0x28c60], R3 ;  /* 0x028c60030200b5a7 */ /* 0x000ee4000806007f */
[----:B---3--:R-:W-:Y:S05]  /*dbf0*/  @!P3 BRA `(.L_x_3202) ;  /* 0xfffffffc00f0b947 */ /* 0x008fea000383ffff */
[----:B------:R-:W-:Y:S05]  /*dc00*/  BRA `(.L_x_3244) ;  /* 0xffffffe000847947 */ /* 0x000fea000383ffff */
.L_x_3208:
[----:B-1----:R1:W2:Y:S02]  /*dc10*/  SYNCS.PHASECHK.TRANS64.TRYWAIT P3, [R3+URZ+0x28c40], R2 ;  /* 0x028c4002030075a7 */ /* 0x0022a4000806017f */
[----:B--2---:R-:W-:Y:S05]  /*dc20*/  @!P3 NANOSLEEP.SYNCS 0x989680 ;  /* 0x009896800000b95d */ /* 0x004fea0003900000 */
[----:B------:R-:W2:Y:S02]  /*dc30*/  @!P3 SYNCS.PHASECHK.TRANS64 P3, [R3+URZ+0x28c40], R2 ;  /* 0x028c40020300b5a7 */ /* 0x000ea4000806007f */
[----:B--2---:R-:W-:Y:S05]  /*dc40*/  @!P3 BRA `(.L_x_3208) ;  /* 0xfffffffc00f0b947 */ /* 0x004fea000383ffff */
[----:B------:R-:W-:Y:S05]  /*dc50*/  BRA `(.L_x_3245) ;  /* 0xffffffe400f47947 */ /* 0x000fea000383ffff */
.L_x_3210:
[----:B---3--:R3:W4:Y:S02]  /*dc60*/  SYNCS.PHASECHK.TRANS64.TRYWAIT P3, [R3+URZ+0x28c60], R2 ;  /* 0x028c6002030075a7 */ /* 0x008724000806017f */
[----:B----4-:R-:W-:Y:S05]  /*dc70*/  @!P3 NANOSLEEP.SYNCS 0x989680 ;  /* 0x009896800000b95d */ /* 0x010fea0003900000 */
[----:B------:R-:W4:Y:S02]  /*dc80*/  @!P3 SYNCS.PHASECHK.TRANS64 P3, [R3+URZ+0x28c60], R2 ;  /* 0x028c60020300b5a7 */ /* 0x000f24000806007f */
[----:B----4-:R-:W-:Y:S05]  /*dc90*/  @!P3 BRA `(.L_x_3210) ;  /* 0xfffffffc00f0b947 */ /* 0x010fea000383ffff */
[----:B------:R-:W-:Y:S05]  /*dca0*/  BRA `(.L_x_3246) ;  /* 0xffffffe8003c7947 */ /* 0x000fea000383ffff */
.L_x_3215:
[----:B-1----:R1:W2:Y:S02]  /*dcb0*/  SYNCS.PHASECHK.TRANS64.TRYWAIT P3, [R2+URZ+0x28c40], R3 ;  /* 0x028c4003020075a7 */ /* 0x0022a4000806017f */
[----:B--2---:R-:W-:Y:S05]  /*dcc0*/  @!P3 NANOSLEEP.SYNCS 0x989680 ;  /* 0x009896800000b95d */ /* 0x004fea0003900000 */
[----:B------:R-:W2:Y:S02]  /*dcd0*/  @!P3 SYNCS.PHASECHK.TRANS64 P3, [R2+URZ+0x28c40], R3 ;  /* 0x028c40030200b5a7 */ /* 0x000ea4000806007f */
[----:B--2---:R-:W-:Y:S05]  /*dce0*/  @!P3 BRA `(.L_x_3215) ;  /* 0xfffffffc00f0b947 */ /* 0x004fea000383ffff */
[----:B------:R-:W-:Y:S05]  /*dcf0*/  BRA `(.L_x_3247) ;  /* 0xffffffec00947947 */ /* 0x000fea000383ffff */
.L_x_3217:
[----:B---3--:R3:W4:Y:S02]  /*dd00*/  SYNCS.PHASECHK.TRANS64.TRYWAIT P3, [R2+URZ+0x28c60], R3 ;  /* 0x028c6003020075a7 */ /* 0x008724000806017f */
[----:B----4-:R-:W-:Y:S05]  /*dd10*/  @!P3 NANOSLEEP.SYNCS 0x989680 ;  /* 0x009896800000b95d */ /* 0x010fea0003900000 */
[----:B------:R-:W4:Y:S02]  /*dd20*/  @!P3 SYNCS.PHASECHK.TRANS64 P3, [R2+URZ+0x28c60], R3 ;  /* 0x028c60030200b5a7 */ /* 0x000f24000806007f */
[----:B----4-:R-:W-:Y:S05]  /*dd30*/  @!P3 BRA `(.L_x_3217) ;  /* 0xfffffffc00f0b947 */ /* 0x010fea000383ffff */
[----:B------:R-:W-:Y:S05]  /*dd40*/  BRA `(.L_x_3248) ;  /* 0xffffffec00dc7947 */ /* 0x000fea000383ffff */
.L_x_3222:
[----:B------:R-:W-:Y:S01]  /*dd50*/  BSSY B0, `(.L_x_3249) ;  /* 0x0000007000007945 */ /* 0x000fe20003800000 */
[----:B--2---:R-:W-:Y:S01]  /*dd60*/  IMAD.MOV.U32 R12, RZ, RZ, RZ ;  /* 0x000000ffff0c7224 */ /* 0x004fe200078e00ff */
[----:B------:R-:W-:Y:S02]  /*dd70*/  MOV R11, 0x1f ;  /* 0x0000001f000b7802 */ /* 0x000fe40000000f00 */
[----:B------:R-:W-:-:S07]  /*dd80*/  MOV R15, 0xffffffff ;  /* 0xffffffff000f7802 */ /* 0x000fce0000000f00 */
[----:B-1-34-:R-:W-:Y:S05]  /*dd90*/  WARPSYNC.COLLECTIVE R15, `(.L_x_3250) ;  /* 0x000000000f087348 */ /* 0x01afea0003c00000 */
[----:B------:R2:W1:Y:S02]  /*dda0*/  SHFL.IDX P6, R14, R13, R12, R11 ;  /* 0x0000000c0d0e7389 */ /* 0x00046400000c000b */
[----:B-1234-:R-:W-:Y:S01]  /*ddb0*/  ENDCOLLECTIVE ;  /* 0x000000000000791b */ /* 0x01efe20003800000 */
.L_x_3250:
[----:B------:R-:W-:Y:S05]  /*ddc0*/  BSYNC B0 ;  /* 0x0000000000007941 */ /* 0x000fea0003800000 */
.L_x_3249:
[----:B------:R-:W-:Y:S05]  /*ddd0*/  BRA `(.L_x_3251) ;  /* 0xfffffff400107947 */ /* 0x000fea000383ffff */
.L_x_3224:
[----:B-1----:R1:W2:Y:S02]  /*dde0*/  SYNCS.PHASECHK.TRANS64.TRYWAIT P0, [R7+URZ+0x28c20], R0 ;  /* 0x028c2000070075a7 */ /* 0x0022a4000800017f */
[----:B--2---:R-:W-:Y:S05]  /*ddf0*/  @!P0 NANOSLEEP.SYNCS 0x989680 ;  /* 0x009896800000895d */ /* 0x004fea0003900000 */
[----:B------:R-:W2:Y:S02]  /*de00*/  @!P0 SYNCS.PHASECHK.TRANS64 P0, [R7+URZ+0x28c20], R0 ;  /* 0x028c2000070085a7 */ /* 0x000ea4000800007f */
[----:B--2---:R-:W-:Y:S05]  /*de10*/  @!P0 BRA `(.L_x_3224) ;  /* 0xfffffffc00f08947 */ /* 0x004fea000383ffff */
[----:B------:R-:W-:Y:S05]  /*de20*/  BRA `(.L_x_3252) ;  /* 0xfffffff400587947 */ /* 0x000fea000383ffff */
.L_x_3228:
[----:B-1----:R1:W2:Y:S02]  /*de30*/  SYNCS.PHASECHK.TRANS64.TRYWAIT P0, [R5+URZ], R4 ;  /* 0x00000004050075a7 */ /* 0x0022a4000800017f */
[----:B--2---:R-:W-:Y:S05]  /*de40*/  @!P0 NANOSLEEP.SYNCS 0x989680 ;  /* 0x009896800000895d */ /* 0x004fea0003900000 */
[----:B------:R-:W2:Y:S02]  /*de50*/  @!P0 SYNCS.PHASECHK.TRANS64 P0, [R5+URZ], R4 ;  /* 0x00000004050085a7 */ /* 0x000ea4000800007f */
[----:B--2---:R-:W-:Y:S05]  /*de60*/  @!P0 BRA `(.L_x_3228) ;  /* 0xfffffffc00f08947 */ /* 0x004fea000383ffff */
[----:B------:R-:W-:Y:S05]  /*de70*/  BRA `(.L_x_3253) ;  /* 0xfffffff400ac7947 */ /* 0x000fea000383ffff */
.L_x_3229:
[----:B--2---:R2:W3:Y:S02]  /*de80*/  SYNCS.PHASECHK.TRANS64.TRYWAIT P0, [R3+URZ], R0 ;  /* 0x00000000030075a7 */ /* 0x0044e4000800017f */
[----:B---3--:R-:W-:Y:S05]  /*de90*/  @!P0 NANOSLEEP.SYNCS 0x989680 ;  /* 0x009896800000895d */ /* 0x008fea0003900000 */
[----:B------:R-:W3:Y:S02]  /*dea0*/  @!P0 SYNCS.PHASECHK.TRANS64 P0, [R3+URZ], R0 ;  /* 0x00000000030085a7 */ /* 0x000ee4000800007f */
[----:B---3--:R-:W-:Y:S05]  /*deb0*/  @!P0 BRA `(.L_x_3229) ;  /* 0xfffffffc00f08947 */ /* 0x008fea000383ffff */
[----:B------:R-:W-:Y:S05]  /*dec0*/  BRA `(.L_x_3254) ;  /* 0xfffffff400a07947 */ /* 0x000fea000383ffff */
.L_x_3231:
[----:B-1----:R1:W2:Y:S02]  /*ded0*/  SYNCS.PHASECHK.TRANS64.TRYWAIT P0, [R5+URZ], R4 ;  /* 0x00000004050075a7 */ /* 0x0022a4000800017f */
[----:B--2---:R-:W-:Y:S05]  /*dee0*/  @!P0 NANOSLEEP.SYNCS 0x989680 ;  /* 0x009896800000895d */ /* 0x004fea0003900000 */
[----:B------:R-:W2:Y:S02]  /*def0*/  @!P0 SYNCS.PHASECHK.TRANS64 P0, [R5+URZ], R4 ;  /* 0x00000004050085a7 */ /* 0x000ea4000800007f */
[----:B--2---:R-:W-:Y:S05]  /*df00*/  @!P0 BRA `(.L_x_3231) ;  /* 0xfffffffc00f08947 */ /* 0x004fea000383ffff */
[----:B------:R-:W-:Y:S05]  /*df10*/  BRA `(.L_x_3255) ;  /* 0xfffffff400a47947 */ /* 0x000fea000383ffff */
.L_x_3256:
        /* <DEDUP_REMOVED lines=14> */
.L_x_4561:


//--------------------- .text._ZN7cutlass13device_kernelIN5flash11enable_sm90INS1_16FlashAttnFwdSm90INS1_25CollectiveMainloopFwdSm90ILi2EN4cute5tupleIJNS5_1CILi1EEES8_S8_EEENS6_IJNS7_ILi64EEESA_SA_EEELi512ENS_6half_tEfNS_4arch4Sm90ELb1ELb0ELb0ELb0ELb0ELb0ELb1ELb0ELb0ELb0ELb0ELb0EEENS1_21CollectiveEpilogueFwdINS6_IJSA_NS7_ILi512EEESA_EEES9_SC_SE_Li256ELb0ELb0ELb0ELb0EEENS1_30DynamicPersistentTileSchedulerILi256ELi32ELb0ELb0ELb1EEEEEEEEEvNT_6ParamsE --------------------------
	.section	.text._ZN7cutlass13device_kernelIN5flash11enable_sm90INS1_16FlashAttnFwdSm90INS1_25CollectiveMainloopFwdSm90ILi2EN4cute5tupleIJNS5_1CILi1EEES8_S8_EEENS6_IJNS7_ILi64EEESA_SA_EEELi512ENS_6half_tEfNS_4arch4Sm90ELb1ELb0ELb0ELb0ELb0ELb0ELb1ELb0ELb0ELb0ELb0ELb0EEENS1_21CollectiveEpilogueFwdINS6_IJSA_NS7_ILi512EEESA_EEES9_SC_SE_Li256ELb0ELb0ELb0ELb0EEENS1_30DynamicPersistentTileSchedulerILi256ELi32ELb0ELb0ELb1EEEEEEEEEvNT_6ParamsE,"ax",@progbits
	.align	128
.text._ZN7cutlass13device_kernelIN5flash11enable_sm90INS1_16FlashAttnFwdSm90INS1_25CollectiveMainloopFwdSm90ILi2EN4cute5tupleIJNS5_1CILi1EEES8_S8_EEENS6_IJNS7_ILi64EEESA_SA_EEELi512ENS_6half_tEfNS_4arch4Sm90ELb1ELb0ELb0ELb0ELb0ELb0ELb1ELb0ELb0ELb0ELb0ELb0EEENS1_21CollectiveEpilogueFwdINS6_IJSA_NS7_ILi512EEESA_EEES9_SC_SE_Li256ELb0ELb0ELb0ELb0EEENS1_30DynamicPersistentTileSchedulerILi256ELi32ELb0ELb0ELb1EEEEEEEEEvNT_6ParamsE:
        .type           _ZN7cutlass13device_kernelIN5flash11enable_sm90INS1_16FlashAttnFwdSm90INS1_25CollectiveMainloopFwdSm90ILi2EN4cute5tupleIJNS5_1CILi1EEES8_S8_EEENS6_IJNS7_ILi64EEESA_SA_EEELi512ENS_6half_tEfNS_4arch4Sm90ELb1ELb0ELb0ELb0ELb0ELb0ELb1ELb0ELb0ELb0ELb0ELb0EEENS1_21CollectiveEpilogueFwdINS6_IJSA_NS7_ILi512EEESA_EEES9_SC_SE_Li256ELb0ELb0ELb0ELb0EEENS1_30DynamicPersistentTileSchedulerILi256ELi32ELb0ELb0ELb1EEEEEEEEEvNT_6ParamsE,@function
        .size           _ZN7cutlass13device_kernelIN5flash11enable_sm90INS1_16FlashAttnFwdSm90INS1_25CollectiveMainloopFwdSm90ILi2EN4cute5tupleIJNS5_1CILi1EEES8_S8_EEENS6_IJNS7_ILi64EEESA_SA_EEELi512ENS_6half_tEfNS_4arch4Sm90ELb1ELb0ELb0ELb0ELb0ELb0ELb1ELb0ELb0ELb0ELb0ELb0EEENS1_21CollectiveEpilogueFwdINS6_IJSA_NS7_ILi512EEESA_EEES9_SC_SE_Li256ELb0ELb0ELb0ELb0EEENS1_30DynamicPersistentTileSchedulerILi256ELi32ELb0ELb0ELb1EEEEEEEEEvNT_6ParamsE,(.L_x_4562 - _ZN7cutlass13device_kernelIN5flash11enable_sm90INS1_16FlashAttnFwdSm90INS1_25CollectiveMainloopFwdSm90ILi2EN4cute5tupleIJNS5_1CILi1EEES8_S8_EEENS6_IJNS7_ILi64EEESA_SA_EEELi512ENS_6half_tEfNS_4arch4Sm90ELb1ELb0ELb0ELb0ELb0ELb0ELb1ELb0ELb0ELb0ELb0ELb0EEENS1_21CollectiveEpilogueFwdINS6_IJSA_NS7_ILi512EEESA_EEES9_SC_SE_Li256ELb0ELb0ELb0ELb0EEENS1_30DynamicPersistentTileSchedulerILi256ELi32ELb0ELb0ELb1EEEEEEEEEvNT_6ParamsE)
        .other          _ZN7cutlass13device_kernelIN5flash11enable_sm90INS1_16FlashAttnFwdSm90INS1_25CollectiveMainloopFwdSm90ILi2EN4cute5tupleIJNS5_1CILi1EEES8_S8_EEENS6_IJNS7_ILi64EEESA_SA_EEELi512ENS_6half_tEfNS_4arch4Sm90ELb1ELb0ELb0ELb0ELb0ELb0ELb1ELb0ELb0ELb0ELb0ELb0EEENS1_21CollectiveEpilogueFwdINS6_IJSA_NS7_ILi512EEESA_EEES9_SC_SE_Li256ELb0ELb0ELb0ELb0EEENS1_30DynamicPersistentTileSchedulerILi256ELi32ELb0ELb0ELb1EEEEEEEEEvNT_6ParamsE,@"STO_CUDA_ENTRY STV_DEFAULT"
_ZN7cutlass13device_kernelIN5flash11enable_sm90INS1_16FlashAttnFwdSm90INS1_25CollectiveMainloopFwdSm90ILi2EN4cute5tupleIJNS5_1CILi1EEES8_S8_EEENS6_IJNS7_ILi64EEESA_SA_EEELi512ENS_6half_tEfNS_4arch4Sm90ELb1ELb0ELb0ELb0ELb0ELb0ELb1ELb0ELb0ELb0ELb0ELb0EEENS1_21CollectiveEpilogueFwdINS6_IJSA_NS7_ILi512EEESA_EEES9_SC_SE_Li256ELb0ELb0ELb0ELb0EEENS1_30DynamicPersistentTileSchedulerILi256ELi32ELb0ELb0ELb1EEEEEEEEEvNT_6ParamsE:
        /* <DEDUP_REMOVED lines=27> */
.L_x_3258:
[----:B------:R-:W-:Y:S05]  /*01b0*/  BSYNC B0 ;  /* 0x0000000000007941 */ /* 0x000fea0003800000 */
.L_x_3257:
        /* <DEDUP_REMOVED lines=35> */
.L_x_3259:
        /* <DEDUP_REMOVED lines=22> */
.L_x_3260:
        /* <DEDUP_REMOVED lines=18> */
.L_x_3261:
        /* <DEDUP_REMOVED lines=22> */
.L_x_3262:
        /* <DEDUP_REMOVED lines=22> */
.L_x_3263:
[----:B-1----:R-:W-:Y:S01]  /*0930*/  UMOV UR4, 0x1 ;  /* 0x0000000100047882 */ /* 0x002fe20000000000 */
[----:B------:R-:W-:Y:S01]  /*0940*/  PLOP3.LUT P0, PT, PT, PT, UP0, 0x80, 0x0 ;  /* 0x000000000000781c */ /* 0x000fe20003f0f008 */
[----:B------:R-:W-:Y:S01]  /*0950*/  USEL UR4, UR4, 0x2, !UP0 ;  /* 0x0000000204047887 */ /* 0x000fe2000c000000 */
[----:B------:R-:W-:Y:S01]  /*0960*/  NOP ;  /* 0x0000000000007918 */ /* 0x000fe20000000000 */
[----:B------:R-:W-:-:S04]  /*0970*/  ULDC.64 UR54, c[0x0][0x208] ;  /* 0x0000820000367ab9 */ /* 0x000fc80000000a00 */
[----:B------:R-:W-:-:S05]  /*0980*/  IMAD.U32 R2, RZ, RZ, UR4 ;  /* 0x00000004ff027e24 */ /* 0x000fca000f8e00ff */
[----:B------:R1:W-:Y:S01]  /*0990*/  STL [R1], R2 ;  /* 0x0000000201007387 */ /* 0x0003e20000100800 */
[----:B--234-:R-:W-:Y:S06]  /*09a0*/  BAR.SYNC.DEFER_BLOCKING 0x0 ;  /* 0x0000000000007b1d */ /* 0x01cfec0000010000 */
[----:B------:R-:W-:Y:S05]  /*09b0*/  @!P0 BRA `(.L_x_3264) ;  /* 0x000000d400d88947 */ /* 0x000fea0003800000 */
.L_x_3265:
[----:B------:R-:W-:-:S08]  /*09c0*/  NOP ;  /* 0x0000000000007918 */ /* 0x000fd00000000000 */
[----:B------:R-:W2:Y:S02]  /*09d0*/  USETMAXREG.TRY_ALLOC.CTAPOOL UP0, 0xf0 ;  /* 0x000000f0000079c8 */ /* 0x000ea40008000600 */
[----:B--2---:R-:W-:-:S13]  /*09e0*/  PLOP3.LUT P0, PT, PT, PT, UP0, 0x80, 0x0 ;  /* 0x000000000000781c */ /* 0x004fda0003f0f008 */
[----:B------:R-:W-:Y:S05]  /*09f0*/  @!P0 BRA `(.L_x_3265) ;  /* 0xfffffffc00f08947 */ /* 0x000fea000383ffff */
[----:B-1----:R-:W1:Y:S01]  /*0a00*/  S2R R2, SR_TID.X ;  /* 0x0000000000027919 */ /* 0x002e620000002100 */
        /* <DEDUP_REMOVED lines=10> */
[----:B------:R-:W2:Y:S01]  /*0ab0*/  LDL R3, [R1] ;  /* 0x0000000001037983 */ /* 0x000ea20000100800 */
[----:B------:R-:W-:Y:S01]  /*0ac0*/  VIADD R195, R2, 0xffffff80 ;  /* 0xffffff8002c37836 */ /* 0x000fe20000000000 */
[----:B------:R-:W1:Y:S01]  /*0ad0*/  S2UR UR5, SR_CgaCtaId ;  /* 0x00000000000579c3 */ /* 0x000e620000008800 */
[----:B------:R-:W-:Y:S01]  /*0ae0*/  UMOV UR37, 0x400 ;  /* 0x0000040000257882 */ /* 0x000fe20000000000 */
[----:B------:R-:W-:Y:S01]  /*0af0*/  MOV R185, 0x40 ;  /* 0x0000004000b97802 */ /* 0x000fe20000000f00 */
[----:B------:R-:W-:Y:S01]  /*0b00*/  IMAD.MOV.U32 R16, RZ, RZ, RZ ;  /* 0x000000ffff107224 */ /* 0x000fe200078e00ff */
[----:B------:R-:W-:Y:S01]  /*0b10*/  SHF.R.S32.HI R0, RZ, 0x1f, R195 ;  /* 0x0000001fff007819 */ /* 0x000fe200000114c3 */
[----:B------:R-:W-:Y:S01]  /*0b20*/  ULDC.64 UR48, c[0x0][0x198] ;  /* 0x0000660000307ab9 */ /* 0x000fe20000000a00 */
[----:B------:R-:W-:Y:S02]  /*0b30*/  UMOV UR36, URZ ;  /* 0x0000003f00247c82 */ /* 0x000fe40008000000 */
[----:B------:R-:W-:-:S02]  /*0b40*/  LEA.HI R4, R0, R195, RZ, 0x4 ;  /* 0x000000c300047211 */ /* 0x000fc400078f20ff */
[----:B------:R-:W-:Y:S02]  /*0b50*/  LEA.HI R5, R0, R195, RZ, 0x5 ;  /* 0x000000c300057211 */ /* 0x000fe400078f28ff */
[----:B------:R-:W-:Y:S02]  /*0b60*/  LOP3.LUT R2, R4, 0xfffffff0, RZ, 0xc0, !PT ;  /* 0xfffffff004027812 */ /* 0x000fe400078ec0ff */
[--C-:B------:R-:W-:Y:S02]  /*0b70*/  SHF.R.S32.HI R193, RZ, 0x5, R5.reuse ;  /* 0x00000005ffc17819 */ /* 0x100fe40000011405 */
[----:B------:R-:W-:Y:S01]  /*0b80*/  SHF.R.S32.HI R6, RZ, 0x1f, R5 ;  /* 0x0000001fff067819 */ /* 0x000fe20000011405 */
[----:B------:R-:W-:Y:S01]  /*0b90*/  IMAD.IADD R7, R195, 0x1, -R2 ;  /* 0x00000001c3077824 */ /* 0x000fe200078e0a02 */
[----:B------:R-:W-:Y:S02]  /*0ba0*/  SHF.R.S32.HI R9, RZ, 0x4, R4 ;  /* 0x00000004ff097819 */ /* 0x000fe40000011404 */
[----:B------:R-:W-:-:S02]  /*0bb0*/  LEA.HI R6, R6, R193, RZ, 0x2 ;  /* 0x000000c106067211 */ /* 0x000fc400078f10ff */
[----:B------:R-:W-:Y:S02]  /*0bc0*/  LEA.HI R5, R4, R9, RZ, 0x1 ;  /* 0x0000000904057211 */ /* 0x000fe400078f08ff */
[----:B------:R-:W-:Y:S01]  /*0bd0*/  SHF.R.S32.HI R4, RZ, 0x1f, R7 ;  /* 0x0000001fff047819 */ /* 0x000fe20000011407 */
[----:B-1----:R-:W-:Y:S01]  /*0be0*/  ULEA UR37, UR5, UR37, 0x18 ;  /* 0x0000002505257291 */ /* 0x002fe2000f8ec03f */
[----:B------:R-:W-:Y:S02]  /*0bf0*/  LOP3.LUT R6, R6, 0x3ffffc, RZ, 0xc0, !PT ;  /* 0x003ffffc06067812 */ /* 0x000fe400078ec0ff */
[----:B------:R-:W-:Y:S02]  /*0c00*/  LEA.HI R8, R4, R7, RZ, 0x3 ;  /* 0x0000000704087211 */ /* 0x000fe400078f18ff */
[----:B------:R-:W-:Y:S01]  /*0c10*/  LOP3.LUT R10, R5, 0x1ffffffe, RZ, 0xc0, !PT ;  /* 0x1ffffffe050a7812 */ /* 0x000fe200078ec0ff */
[----:B------:R-:W-:Y:S01]  /*0c20*/  IMAD.IADD R4, R193, 0x1, -R6 ;  /* 0x00000001c1047824 */ /* 0x000fe200078e0a06 */
[C---:B------:R-:W-:Y:S01]  /*0c30*/  LOP3.LUT R6, R8.reuse, 0xfffffff8, RZ, 0xc0, !PT ;  /* 0xfffffff808067812 */ /* 0x040fe200078ec0ff */
[----:B------:R-:W-:-:S02]  /*0c40*/  IMAD.SHL.U32 R8, R8, 0x40, RZ ;  /* 0x0000004008087824 */ /* 0x000fc400078e00ff */
[----:B------:R-:W-:-:S03]  /*0c50*/  IMAD.IADD R10, R9, 0x1, -R10 ;  /* 0x00000001090a7824 */ /* 0x000fc600078e0a0a */
[----:B------:R-:W-:Y:S01]  /*0c60*/  LOP3.LUT R8, R8, 0x7ffffe00, RZ, 0xc0, !PT ;  /* 0x7ffffe0008087812 */ /* 0x000fe200078ec0ff */
[----:B------:R-:W-:-:S04]  /*0c70*/  IMAD.SHL.U32 R10, R10, 0x8, RZ ;  /* 0x000000080a0a7824 */ /* 0x000fc800078e00ff */
[----:B------:R-:W-:Y:S01]  /*0c80*/  IMAD R8, R193, 0x400, R8 ;  /* 0x00000400c1087824 */ /* 0x000fe200078e0208 */
[----:B--2---:R-:W-:Y:S02]  /*0c90*/  R2UR UR6, R3 ;  /* 0x00000000030672ca */ /* 0x004fe400000e0000 */
[CC--:B------:R-:W-:Y:S02]  /*0ca0*/  LEA.HI R3, R0.reuse, R195.reuse, RZ, 0x7 ;  /* 0x000000c300037211 */ /* 0x0c0fe400078f38ff */
[----:B------:R-:W-:Y:S02]  /*0cb0*/  LEA.HI R0, R0, R195, RZ, 0x3 ;  /* 0x000000c300007211 */ /* 0x000fe400078f18ff */
[----:B------:R-:W-:Y:S02]  /*0cc0*/  SHF.R.S32.HI R192, RZ, 0x7, R3 ;  /* 0x00000007ffc07819 */ /* 0x000fe40000011403 */
[C---:B------:R-:W-:Y:S02]  /*0cd0*/  LOP3.LUT R2, R3.reuse, 0xffffff80, RZ, 0xc0, !PT ;  /* 0xffffff8003027812 */ /* 0x040fe400078ec0ff */
[----:B------:R-:W-:Y:S01]  /*0ce0*/  LEA.HI R3, R3, R192, RZ, 0x1 ;  /* 0x000000c003037211 */ /* 0x000fe200078f08ff */
[----:B------:R-:W-:Y:S01]  /*0cf0*/  IMAD R11, R192, 0x100, R7 ;  /* 0x00000100c00b7824 */ /* 0x000fe200078e0207 */
[----:B------:R-:W-:Y:S01]  /*0d00*/  IADD3 R7, R7, -R6, RZ ;  /* 0x8000000607077210 */ /* 0x000fe20007ffe0ff */
[----:B------:R-:W-:Y:S01]  /*0d10*/  ULOP3.LUT UR46, UR6, 0x1, URZ, 0xfc, !UPT ;  /* 0x00000001062e7892 */ /* 0x000fe2000f8efc3f */
[----:B------:R-:W-:Y:S01]  /*0d20*/  IADD3 R2, R195, -R2, RZ ;  /* 0x80000002c3027210 */ /* 0x000fe20007ffe0ff */
[----:B------:R-:W-:Y:S01]  /*0d30*/  IMAD R13, R4, 0x10, R11 ;  /* 0x00000010040d7824 */ /* 0x000fe200078e020b */
[C---:B------:R-:W-:Y:S01]  /*0d40*/  R2P PR, R7.reuse, 0x6 ;  /* 0x0000000607007804 */ /* 0x040fe20000000000 */
[----:B------:R-:W-:Y:S01]  /*0d50*/  IMAD.SHL.U32 R9, R7, 0x40, RZ ;  /* 0x0000004007097824 */ /* 0x000fe200078e00ff */
[----:B------:R-:W-:-:S02]  /*0d60*/  SHF.R.S32.HI R5, RZ, 0x1f, R2 ;  /* 0x0000001fff057819 */ /* 0x000fc40000011402 */
[----:B------:R-:W-:Y:S02]  /*0d70*/  LEA R194, R13, R10, 0x6 ;  /* 0x0000000a0dc27211 */ /* 0x000fe400078e30ff */
[----:B------:R-:W-:Y:S02]  /*0d80*/  LOP3.LUT R9, R9, 0x1c0, RZ, 0xc0, !PT ;  /* 0x000001c009097812 */ /* 0x000fe400078ec0ff */
[-C--:B------:R-:W-:Y:S02]  /*0d90*/  LEA.HI R4, R5, R2.reuse, RZ, 0x2 ;  /* 0x0000000205047211 */ /* 0x080fe400078f10ff */
[----:B------:R-:W-:Y:S02]  /*0da0*/  LOP3.LUT R10, R9, 0x8, R10, 0xf8, !PT ;  /* 0x00000008090a7812 */ /* 0x000fe400078ef80a */
[----:B------:R-:W-:Y:S02]  /*0db0*/  SHF.R.U32.HI R9, RZ, 0x3, R9 ;  /* 0x00000003ff097819 */ /* 0x000fe40000011609 */
[----:B------:R-:W-:-:S02]  /*0dc0*/  LEA.HI R6, R5, R2, RZ, 0x5 ;  /* 0x0000000205067211 */ /* 0x000fc400078f28ff */
[----:B------:R-:W-:Y:S02]  /*0dd0*/  LOP3.LUT R11, R4, 0x7ffffffc, RZ, 0xc0, !PT ;  /* 0x7ffffffc040b7812 */ /* 0x000fe400078ec0ff */
[--C-:B------:R-:W-:Y:S02]  /*0de0*/  SHF.R.S32.HI R5, RZ, 0x2, R4.reuse ;  /* 0x00000002ff057819 */ /* 0x100fe40000011404 */
[----:B------:R-:W-:Y:S01]  /*0df0*/  SHF.R.S32.HI R4, RZ, 0x1f, R4 ;  /* 0x0000001fff047819 */ /* 0x000fe20000011404 */
[----:B------:R-:W-:Y:S01]  /*0e00*/  IMAD.IADD R11, R2, 0x1, -R11 ;  /* 0x00000001020b7824 */ /* 0x000fe200078e0a0b */
[----:B------:R-:W-:Y:S01]  /*0e10*/  LOP3.LUT R9, R10, R9, RZ, 0x3c, !PT ;  /* 0x000000090a097212 */ /* 0x000fe200078e3cff */
[----:B------:R-:W-:Y:S01]  /*0e20*/  IMAD.MOV.U32 R2, RZ, RZ, RZ ;  /* 0x000000ffff027224 */ /* 0x000fe200078e00ff */
[----:B------:R-:W-:Y:S02]  /*0e30*/  LEA.HI R4, R4, R5, RZ, 0x3 ;  /* 0x0000000504047211 */ /* 0x000fe400078f18ff */
[----:B------:R-:W-:Y:S01]  /*0e40*/  LOP3.LUT R3, R3, 0xfffffe, RZ, 0xc0, !PT ;  /* 0x00fffffe03037812 */ /* 0x000fe200078ec0ff */
[----:B------:R-:W-:Y:S01]  /*0e50*/  IMAD.IADD R8, R8, 0x1, R9 ;  /* 0x0000000108087824 */ /* 0x000fe200078e0209 */
[----:B------:R-:W-:-:S02]  /*0e60*/  LOP3.LUT R4, R4, 0xfffffff8, RZ, 0xc0, !PT ;  /* 0xfffffff804047812 */ /* 0x000fc400078ec0ff */
[----:B------:R-:W-:Y:S01]  /*0e70*/  SEL R185, R185, 0xffffffc0, !P2 ;  /* 0xffffffc0b9b97807 */ /* 0x000fe20005000000 */
[----:B------:R-:W-:Y:S01]  /*0e80*/  IMAD.IADD R3, R192, 0x1, -R3 ;  /* 0x00000001c0037824 */ /* 0x000fe200078e0a03 */
[----:B------:R-:W-:Y:S01]  /*0e90*/  LEA R23, R8, UR37, 0x1 ;  /* 0x0000002508177c11 */ /* 0x000fe2000f8e08ff */
[----:B------:R-:W-:Y:S01]  /*0ea0*/  IMAD.IADD R17, R5, 0x1, -R4 ;  /* 0x0000000105117824 */ /* 0x000fe200078e0a04 */
[----:B------:R-:W-:Y:S01]  /*0eb0*/  LOP3.LUT R4, R0, 0x1ffffff8, RZ, 0xc0, !PT ;  /* 0x1ffffff800047812 */ /* 0x000fe200078ec0ff */
[----:B------:R-:W-:Y:S01]  /*0ec0*/  IMAD.SHL.U32 R22, R3, 0x100, RZ ;  /* 0x0000010003167824 */ /* 0x000fe200078e00ff */
[----:B------:R-:W-:Y:S01]  /*0ed0*/  SHF.R.S32.HI R6, RZ, 0x5, R6 ;  /* 0x00000005ff067819 */ /* 0x000fe20000011406 */
[C---:B------:R-:W-:Y:S01]  /*0ee0*/  VIADD R186, R23.reuse, 0x36400 ;  /* 0x0003640017ba7836 */ /* 0x040fe20000000000 */
[----:B------:R-:W-:Y:S01]  /*0ef0*/  IADD3 R184, R23, 0x36420, RZ ;  /* 0x0003642017b87810 */ /* 0x000fe20007ffe0ff */
[----:B------:R-:W-:Y:S01]  /*0f00*/  IMAD.IADD R4, R195, 0x1, -R4 ;  /* 0x00000001c3047824 */ /* 0x000fe200078e0a04 */
[----:B------:R-:W-:Y:S01]  /*0f10*/  SHF.R.S32.HI R190, RZ, 0x3, R0 ;  /* 0x00000003ffbe7819 */ /* 0x000fe20000011400 */
[C---:B------:R-:W-:Y:S01]  /*0f20*/  @P1 VIADD R184, R186.reuse, 0xffffffe0 ;  /* 0xffffffe0bab81836 */ /* 0x040fe20000000000 */
[----:B------:R-:W-:Y:S01]  /*0f30*/  SHF.L.U32 R18, R11, 0x1, RZ ;  /* 0x000000010b127819 */ /* 0x000fe200000006ff */
[----:B------:R-:W-:-:S02]  /*0f40*/  IMAD.IADD R186, R186, 0x1, R185 ;  /* 0x00000001baba7824 */ /* 0x000fc400078e02b9 */
[----:B------:R-:W-:Y:S02]  /*0f50*/  IMAD R17, R6, 0x10, R17 ;  /* 0x0000001006117824 */ /* 0x000fe400078e0211 */
[----:B------:R-:W-:Y:S02]  /*0f60*/  IMAD.SHL.U32 R188, R4, 0x8, RZ ;  /* 0x0000000804bc7824 */ /* 0x000fe400078e00ff */
[----:B------:R-:W-:-:S07]  /*0f70*/  IMAD.IADD R185, R185, 0x1, R184 ;  /* 0x00000001b9b97824 */ /* 0x000fce00078e02b8 */
.L_x_3313:
        /* <DEDUP_REMOVED lines=20> */
.L_x_3266:
[----:B------:R-:W-:Y:S01]  /*10c0*/  ULDC UR6, c[0x0][0xec4] ;  /* 0x0003b10000067ab9 */ /* 0x000fe20000000800 */
[----:B------:R-:W-:Y:S01]  /*10d0*/  UMOV UR38, UR7 ;  /* 0x0000000700267c82 */ /* 0x000fe20008000000 */
[----:B------:R-:W-:-:S11]  /*10e0*/  UISETP.NE.AND UP0, UPT, UR6, 0x1, UPT ;  /* 0x000000010600788c */ /* 0x000fd6000bf05270 */
[----:B------:R-:W-:Y:S02]  /*10f0*/  @UP0 ULDC.64 UR10, c[0x0][0xec8] ;  /* 0x0003b200000a0ab9 */ /* 0x000fe40000000a00 */
[----:B------:R-:W-:-:S04]  /*1100*/  UIMAD.WIDE.U32 UR4, UR7, UR10, URZ ;  /* 0x0000000a070472a5 */ /* 0x000fc8000f8e003f */
[----:B------:R-:W-:-:S04]  /*1110*/  @UP0 USHF.R.U32.HI UR38, URZ, UR11, UR5 ;  /* 0x0000000b3f260299 */ /* 0x000fc80008011605 */
[----:B------:R-:W-:-:S12]  /*1120*/  UIMAD UR4, UR38, UR6, URZ ;  /* 0x00000006260472a4 */ /* 0x000fd8000f8e023f */
.L_x_3267:
[----:B------:R-:W1:Y:S01]  /*1130*/  LDC.64 R8, c[0x0][0x3f8] ;  /* 0x0000fe00ff087b82 */ /* 0x000e620000000a00 */
[----:B------:R-:W-:Y:S01]  /*1140*/  ULOP3.LUT UR5, URZ, UR38, URZ, 0x33, !UPT ;  /* 0x000000263f057292 */ /* 0x000fe2000f8e333f */
[----:B------:R-:W-:Y:S01]  /*1150*/  CS2R R150, SRZ ;  /* 0x0000000000967805 */ /* 0x000fe2000001ff00 */
[----:B------:R-:W-:Y:S01]  /*1160*/  ULDC UR6, c[0x0][0xeac] ;  /* 0x0003ab0000067ab9 */ /* 0x000fe20000000800 */
[----:B------:R-:W-:Y:S01]  /*1170*/  ULDC UR43, c[0x0][0xeb8] ;  /* 0x0003ae00002b7ab9 */ /* 0x000fe20000000800 */
[----:B------:R-:W-:Y:S01]  /*1180*/  UIADD3 UR5, UR5, UR6, URZ ;  /* 0x0000000605057290 */ /* 0x000fe2000fffe03f */
[----:B------:R-:W-:Y:S01]  /*1190*/  CS2R R148, SRZ ;  /* 0x0000000000947805 */ /* 0x000fe2000001ff00 */
[----:B------:R-:W-:Y:S01]  /*11a0*/  UISETP.NE.AND UP0, UPT, UR43, 0x1, UPT ;  /* 0x000000012b00788c */ /* 0x000fe2000bf05270 */
[----:B------:R-:W2:Y:S01]  /*11b0*/  LDC R169, c[0x0][0x404] ;  /* 0x00010100ffa97b82 */ /* 0x000ea20000000800 */
[----:B------:R-:W-:Y:S01]  /*11c0*/  USHF.L.U32 UR42, UR5, 0x6, URZ ;  /* 0x00000006052a7899 */ /* 0x000fe2000800063f */
[----:B------:R-:W-:Y:S01]  /*11d0*/  CS2R R146, SRZ ;  /* 0x0000000000927805 */ /* 0x000fe2000001ff00 */
[----:B------:R-:W-:Y:S01]  /*11e0*/  UIADD3 UR4, UR7, -UR4, URZ ;  /* 0x8000000407047290 */ /* 0x000fe2000fffe03f */
[----:B------:R-:W-:Y:S01]  /*11f0*/  CS2R R144, SRZ ;  /* 0x0000000000907805 */ /* 0x000fe2000001ff00 */
[----:B------:R-:W-:Y:S01]  /*1200*/  ULDC UR5, c[0x0][0xec4] ;  /* 0x0003b10000057ab9 */ /* 0x000fe20000000800 */
[----:B------:R-:W-:Y:S01]  /*1210*/  UISETP.NE.AND UP1, UPT, UR39, 0x1, UPT ;  /* 0x000000012700788c */ /* 0x000fe2000bf25270 */
[----:B------:R-:W-:Y:S01]  /*1220*/  IMAD.U32 R187, RZ, RZ, UR42 ;  /* 0x0000002affbb7e24 */ /* 0x000fe2000f8e00ff */
[----:B------:R-:W3:Y:S01]  /*1230*/  LDC R4, c[0x0][0x288] ;  /* 0x0000a200ff047b82 */ /* 0x000ee20000000800 */
[----:B------:R-:W-:Y:S01]  /*1240*/  UIMAD UR8, UR8, UR5, UR4 ;  /* 0x00000005080872a4 */ /* 0x000fe2000f8e0204 */
[----:B------:R-:W-:Y:S01]  /*1250*/  CS2R R142, SRZ ;  /* 0x00000000008e7805 */ /* 0x000fe2000001ff00 */
[----:B------:R-:W-:Y:S01]  /*1260*/  @UP0 ULDC UR6, c[0x0][0xec0] ;  /* 0x0003b00000060ab9 */ /* 0x000fe20000000800 */
[----:B------:R-:W-:Y:S01]  /*1270*/  @UP0 ULDC UR4, c[0x0][0xebc] ;  /* 0x0003af0000040ab9 */ /* 0x000fe20000000800 */
[----:B------:R-:W-:Y:S01]  /*1280*/  CS2R R140, SRZ ;  /* 0x00000000008c7805 */ /* 0x000fe2000001ff00 */
[----:B------:R-:W-:Y:S01]  /*1290*/  UIMAD.WIDE.U32 UR4, UR8, UR4, URZ ;  /* 0x00000004080472a5 */ /* 0x000fe2000f8e003f */
[----:B------:R-:W-:Y:S01]  /*12a0*/  CS2R R138, SRZ ;  /* 0x00000000008a7805 */ /* 0x000fe2000001ff00 */
[----:B------:R-:W4:Y:S01]  /*12b0*/  LDC R6, c[0x0][0x2e0] ;  /* 0x0000b800ff067b82 */ /* 0x000f220000000800 */
[----:B-1----:R-:W-:Y:S01]  /*12c0*/  ISETP.NE.U32.AND P0, PT, R8, RZ, PT ;  /* 0x000000ff0800720c */ /* 0x002fe20003f05070 */
[----:B------:R-:W-:Y:S01]  /*12d0*/  UMOV UR44, UR8 ;  /* 0x00000008002c7c82 */ /* 0x000fe20008000000 */
[----:B------:R-:W-:Y:S01]  /*12e0*/  @UP0 USHF.R.U32.HI UR44, URZ, UR6, UR5 ;  /* 0x000000063f2c0299 */ /* 0x000fe20008011605 */
[----:B------:R-:W-:-:S02]  /*12f0*/  CS2R R136, SRZ ;  /* 0x0000000000887805 */ /* 0x000fc4000001ff00 */
[----:B------:R-:W-:Y:S02]  /*1300*/  ISETP.NE.AND.EX P0, PT, R9, RZ, PT, P0 ;  /* 0x000000ff0900720c */ /* 0x000fe40003f05300 */
[----:B------:R-:W-:Y:S01]  /*1310*/  CS2R R134, SRZ ;  /* 0x0000000000867805 */ /* 0x000fe2000001ff00 */
[----:B------:R-:W-:Y:S01]  /*1320*/  UIADD3 UR4, -UR44, URZ, URZ ;  /* 0x0000003f2c047290 */ /* 0x000fe2000fffe13f */
[----:B------:R-:W-:Y:S02]  /*1330*/  CS2R R132, SRZ ;  /* 0x0000000000847805 */ /* 0x000fe4000001ff00 */
[----:B--2---:R-:W-:Y:S02]  /*1340*/  SEL R169, R169, 0x1, P0 ;  /* 0x00000001a9a97807 */ /* 0x004fe40000000000 */
[----:B------:R-:W-:Y:S02]  /*1350*/  CS2R R130, SRZ ;  /* 0x0000000000827805 */ /* 0x000fe4000001ff00 */
[----:B------:R-:W-:Y:S01]  /*1360*/  PLOP3.LUT P0, PT, PT, PT, UP1, 0x80, 0x0 ;  /* 0x000000000000781c */ /* 0x000fe20003f0f018 */
[----:B------:R-:W-:Y:S01]  /*1370*/  UIMAD UR43, UR43, UR4, UR8 ;  /* 0x000000042b2b72a4 */ /* 0x000fe2000f8e0208 */
[----:B------:R-:W-:-:S02]  /*1380*/  CS2R R128, SRZ ;  /* 0x0000000000807805 */ /* 0x000fc4000001ff00 */
[----:B------:R-:W-:Y:S02]  /*1390*/  CS2R R126, SRZ ;  /* 0x00000000007e7805 */ /* 0x000fe4000001ff00 */
[----:B------:R-:W-:Y:S02]  /*13a0*/  CS2R R124, SRZ ;  /* 0x00000000007c7805 */ /* 0x000fe4000001ff00 */
[----:B---3--:R-:W-:Y:S02]  /*13b0*/  IADD3 R4, R187, 0x7f, -R4 ;  /* 0x0000007fbb047810 */ /* 0x008fe40007ffe804 */
[----:B------:R-:W-:Y:S02]  /*13c0*/  CS2R R122, SRZ ;  /* 0x00000000007a7805 */ /* 0x000fe4000001ff00 */
[----:B------:R-:W-:Y:S02]  /*13d0*/  CS2R R120, SRZ ;  /* 0x0000000000787805 */ /* 0x000fe4000001ff00 */
[----:B------:R-:W-:-:S02]  /*13e0*/  CS2R R118, SRZ ;  /* 0x0000000000767805 */ /* 0x000fc4000001ff00 */
[----:B------:R-:W-:Y:S02]  /*13f0*/  CS2R R116, SRZ ;  /* 0x0000000000747805 */ /* 0x000fe4000001ff00 */
[----:B------:R-:W-:Y:S02]  /*1400*/  CS2R R166, SRZ ;  /* 0x0000000000a67805 */ /* 0x000fe4000001ff00 */
[----:B------:R-:W-:Y:S02]  /*1410*/  CS2R R164, SRZ ;  /* 0x0000000000a47805 */ /* 0x000fe4000001ff00 */
[----:B------:R-:W-:Y:S01]  /*1420*/  CS2R R112, SRZ ;  /* 0x0000000000707805 */ /* 0x000fe2000001ff00 */
[CC--:B----4-:R-:W-:Y:S01]  /*1430*/  IMAD R0, R169.reuse, R6.reuse, 0x3f ;  /* 0x0000003fa9007424 */ /* 0x0d0fe200078e0206 */
[----:B------:R-:W-:Y:S01]  /*1440*/  CS2R R162, SRZ ;  /* 0x0000000000a27805 */ /* 0x000fe2000001ff00 */
[----:B------:R-:W-:Y:S01]  /*1450*/  IMAD R4, R169, R6, R4 ;  /* 0x00000006a9047224 */ /* 0x000fe200078e0204 */
[----:B------:R-:W-:-:S02]  /*1460*/  CS2R R108, SRZ ;  /* 0x00000000006c7805 */ /* 0x000fc4000001ff00 */
[----:B------:R-:W-:Y:S02]  /*1470*/  CS2R R160, SRZ ;  /* 0x0000000000a07805 */ /* 0x000fe4000001ff00 */
[----:B------:R-:W-:Y:S02]  /*1480*/  SHF.R.S32.HI R3, RZ, 0x1f, R0 ;  /* 0x0000001fff037819 */ /* 0x000fe40000011400 */
[----:B------:R-:W-:Y:S02]  /*1490*/  CS2R R104, SRZ ;  /* 0x0000000000687805 */ /* 0x000fe4000001ff00 */
[----:B------:R-:W-:Y:S02]  /*14a0*/  SHF.R.S32.HI R5, RZ, 0x1f, R4 ;  /* 0x0000001fff057819 */ /* 0x000fe40000011404 */
[----:B------:R-:W-:Y:S02]  /*14b0*/  CS2R R158, SRZ ;  /* 0x00000000009e7805 */ /* 0x000fe4000001ff00 */
[----:B------:R-:W-:-:S02]  /*14c0*/  LEA.HI R3, R3, R0, RZ, 0x6 ;  /* 0x0000000003037211 */ /* 0x000fc400078f30ff */
[----:B------:R-:W-:Y:S02]  /*14d0*/  CS2R R156, SRZ ;  /* 0x00000000009c7805 */ /* 0x000fe4000001ff00 */
[----:B------:R-:W-:Y:S02]  /*14e0*/  LEA.HI R5, R5, R4, RZ, 0x6 ;  /* 0x0000000405057211 */ /* 0x000fe400078f30ff */
[----:B------:R-:W-:Y:S02]  /*14f0*/  CS2R R100, SRZ ;  /* 0x0000000000647805 */ /* 0x000fe4000001ff00 */
[----:B------:R-:W-:Y:S02]  /*1500*/  SHF.R.S32.HI R3, RZ, 0x6, R3 ;  /* 0x00000006ff037819 */ /* 0x000fe40000011403 */
[----:B------:R-:W-:Y:S02]  /*1510*/  CS2R R154, SRZ ;  /* 0x00000000009a7805 */ /* 0x000fe4000001ff00 */
[----:B------:R-:W-:-:S02]  /*1520*/  SHF.R.S32.HI R168, RZ, 0x6, R5 ;  /* 0x00000006ffa87819 */ /* 0x000fc40000011405 */
[----:B------:R-:W-:Y:S02]  /*1530*/  CS2R R96, SRZ ;  /* 0x0000000000607805 */ /* 0x000fe4000001ff00 */
[----:B------:R-:W-:Y:S02]  /*1540*/  MOV R0, RZ ;  /* 0x000000ff00007202 */ /* 0x000fe40000000f00 */
[----:B------:R-:W-:Y:S02]  /*1550*/  CS2R R152, SRZ ;  /* 0x0000000000987805 */ /* 0x000fe4000001ff00 */
[----:B------:R-:W-:Y:S01]  /*1560*/  VIMNMX R168, R3, R168, PT ;  /* 0x000000a803a87248 */ /* 0x000fe20003fe0100 */
[----:B------:R-:W-:Y:S01]  /*1570*/  IMAD.MOV.U32 R3, RZ, RZ, RZ ;  /* 0x000000ffff037224 */ /* 0x000fe200078e00ff */
[----:B------:R-:W-:Y:S02]  /*1580*/  CS2R R92, SRZ ;  /* 0x00000000005c7805 */ /* 0x000fe4000001ff00 */
[----:B------:R-:W-:-:S02]  /*1590*/  CS2R R36, SRZ ;  /* 0x0000000000247805 */ /* 0x000fc4000001ff00 */
[----:B------:R-:W-:Y:S02]  /*15a0*/  CS2R R32, SRZ ;  /* 0x0000000000207805 */ /* 0x000fe4000001ff00 */
[----:B------:R-:W-:Y:S02]  /*15b0*/  CS2R R88, SRZ ;  /* 0x0000000000587805 */ /* 0x000fe4000001ff00 */
[----:B------:R-:W-:Y:S01]  /*15c0*/  CS2R R26, SRZ ;  /* 0x00000000001a7805 */ /* 0x000fe2000001ff00 */
        /* <DEDUP_REMOVED lines=30> */
[----:B------:R-:W-:Y:S02]  /*17b0*/  ISETP.GE.AND P1, PT, R168, 0x1, PT ;  /* 0x00000001a800780c */ /* 0x000fe40003f26270 */
[----:B------:R-:W-:-:S11]  /*17c0*/  PLOP3.LUT P0, PT, PT, PT, PT, 0x80, 0x0 ;  /* 0x000000000000781c */ /* 0x000fd60003f0f070 */
[----:B------:R-:W-:Y:S05]  /*17d0*/  @!P1 BRA `(.L_x_3269) ;  /* 0x000000ac00b09947 */ /* 0x000fea0003800000 */
[----:B------:R-:W1:Y:S01]  /*17e0*/  SHFL.IDX PT, R4, R192, RZ, 0x1f ;  /* 0x00001fffc0047589 */ /* 0x000e6200000e0000 */
[----:B------:R-:W-:Y:S01]  /*17f0*/  UIADD3 UR4, UR37, 0x36400, URZ ;  /* 0x0003640025047890 */ /* 0x000fe2000fffe03f */
[----:B------:R-:W-:Y:S01]  /*1800*/  ISETP.GE.AND P0, PT, R168, 0x2, PT ;  /* 0x00000002a800780c */ /* 0x000fe20003f06270 */
[----:B------:R-:W-:Y:S01]  /*1810*/  UMOV UR17, 0x40000040 ;  /* 0x4000004000117882 */ /* 0x000fe20000000000 */
[----:B------:R-:W-:Y:S01]  /*1820*/  BAR.SYNC.DEFER_BLOCKING 0xe, 0x100 ;  /* 0x0384000000007b1d */ /* 0x000fe20000010000 */
[----:B------:R-:W-:-:S04]  /*1830*/  USHF.R.U32.HI UR4, URZ, 0x4, UR4 ;  /* 0x000000043f047899 */ /* 0x000fc80008011604 */
[----:B------:R-:W-:Y:S01]  /*1840*/  ULOP3.LUT UR4, UR4, 0x3fff, URZ, 0xc0, !UPT ;  /* 0x00003fff04047892 */ /* 0x000fe2000f8ec03f */
[----:B------:R-:W-:Y:S01]  /*1850*/  UMOV UR19, 0x40000040 ;  /* 0x4000004000137882 */ /* 0x000fe20000000000 */
[----:B------:R-:W-:Y:S02]  /*1860*/  UMOV UR5, 0x40000040 ;  /* 0x4000004000057882 */ /* 0x000fe40000000000 */
        /* <DEDUP_REMOVED lines=30> */
[----:B------:R-:W-:-:S05]  /*1a50*/  @!P1 LEA R4, R2, UR37, 0x3 ;  /* 0x0000002502049c11 */ /* 0x000fca000f8e18ff */
[----:B------:R-:W-:-:S05]  /*1a60*/  @!P1 VIADD R4, R4, 0x38860 ;  /* 0x0003886004049836 */ /* 0x000fca0000000000 */
        /* <DEDUP_REMOVED lines=16> */
[----:B------:R-:W-:-:S07]  /*1b70*/  IADD3 R168, R168, -0x2, RZ ;  /* 0xfffffffea8a87810 */ /* 0x000fce0007ffe0ff */
.L_x_3271:
[----:B------:R-:W-:Y:S01]  /*1b80*/  BAR.SYNC.DEFER_BLOCKING 0xe, 0x100 ;  /* 0x0384000000007b1d */ /* 0x000fe20000010000 */
[----:B-12---:R-:W-:Y:S01]  /*1b90*/  IMAD R4, R2, 0x40, R17 ;  /* 0x0000004002047824 */ /* 0x006fe200078e0211 */
        /* <DEDUP_REMOVED lines=144> */
[----:B------:R-:W-:Y:S02]  /*24a0*/  R2UR UR6, R5 ;  /* 0x00000000050672ca */ /* 0x000fe400000e0000 */
[C---:B------:R-:W-:Y:S01]  /*24b0*/  IADD3 R5, R4.reuse, 0x100, RZ ;  /* 0x0000010004057810 */ /* 0x040fe20007ffe0ff */
[----:B------:R-:W-:Y:S02]  /*24c0*/  VIADD R4, R4, 0x180 ;  /* 0x0000018004047836 */ /* 0x000fe40000000000 */
[----:B------:R-:W-:Y:S01]  /*24d0*/  HGMMA.64x256x16.F32 R24, gdesc[UR16].tnspB, R24, gsb0 ;  /* 0x43e00000101879f0 */ /* 0x000fe20008000818 */
[----:B------:R-:W-:Y:S02]  /*24e0*/  R2UR UR10, R5 ;  /* 0x00000000050a72ca */ /* 0x000fe400000e0000 */
[----:B------:R-:W-:Y:S02]  /*24f0*/  R2UR UR14, R4 ;  /* 0x00000000040e72ca */ /* 0x000fe400000e0000 */
[----:B------:R-:W-:-:S02]  /*2500*/  @!P1 LEA R4, R2, UR37, 0x3 ;  /* 0x0000002502049c11 */ /* 0x000fc4000f8e18ff */
[----:B------:R-:W-:-:S03]  /*2510*/  SEL R5, RZ, 0x1, P0 ;  /* 0x00000001ff057807 */ /* 0x000fc60000000000 */
[----:B------:R-:W-:Y:S01]  /*2520*/  @!P1 VIADD R4, R4, 0x38860 ;  /* 0x0003886004049836 */ /* 0x000fe20000000000 */
[----:B------:R-:W-:-:S04]  /*2530*/  LOP3.LUT R16, R16, R5, RZ, 0x3c, !PT ;  /* 0x0000000510107212 */ /* 0x000fc800078e3cff */
        /* <DEDUP_REMOVED lines=16> */
.L_x_3270:
[----:B------:R-:W-:Y:S01]  /*2640*/  BAR.SYNC.DEFER_BLOCKING 0xe, 0x100 ;  /* 0x0384000000007b1d */ /* 0x000fe20000010000 */
[C---:B-12---:R-:W-:Y:S01]  /*2650*/  IMAD R4, R2.reuse, 0x40, R17 ;  /* 0x0000004002047824 */ /* 0x046fe200078e0211 */
[----:B------:R-:W-:Y:S02]  /*2660*/  IADD3 R2, R2, 0x1, RZ ;  /* 0x0000000102027810 */ /* 0x000fe40007ffe0ff */
[----:B------:R-:W-:Y:S02]  /*2670*/  PLOP3.LUT P0, PT, PT, PT, PT, 0x8, 0x0 ;  /* 0x000000000000781c */ /* 0x000fe40003f0e170 */
        /* <DEDUP_REMOVED lines=137> */
.L_x_3268:
[----:B------:R-:W-:Y:S02]  /*2f10*/  ISETP.GE.AND P1, PT, R168, 0x1, PT ;  /* 0x00000001a800780c */ /* 0x000fe40003f26270 */
[----:B------:R-:W-:-:S11]  /*2f20*/  PLOP3.LUT P0, PT, PT, PT, PT, 0x80, 0x0 ;  /* 0x000000000000781c */ /* 0x000fd60003f0f070 */
[----:B------:R-:W-:Y:S05]  /*2f30*/  @!P1 BRA `(.L_x_3269) ;  /* 0x0000009400d89947 */ /* 0x000fea0003800000 */
        /* <DEDUP_REMOVED lines=29> */
.L_x_3272:
        /* <DEDUP_REMOVED lines=9> */
.L_x_3374:
[----:B------:R-:W-:Y:S05]  /*31a0*/  @!P0 BRA `(.L_x_3274) ;  /* 0x0000000000048947 */ /* 0x000fea0003800000 */
[----:B------:R-:W-:Y:S01]  /*31b0*/  BPT.TRAP 0x1 ;  /* 0x000000040000795c */ /* 0x000fe20000300000 */
.L_x_3274:
[----:B------:R-:W-:Y:S02]  /*31c0*/  LEA R5, R2, UR37, 0x3 ;  /* 0x0000002502057c11 */ /* 0x000fe4000f8e18ff */
[----:B------:R-:W-:-:S04]  /*31d0*/  SHF.L.U32 R8, R16, 0x1f, RZ ;  /* 0x0000001f10087819 */ /* 0x000fc800000006ff */
[----:B------:R2:W3:Y:S01]  /*31e0*/  SYNCS.PHASECHK.TRANS64.TRYWAIT P1, [R5+URZ+0x38830], R8 ;  /* 0x03883008050075a7 */ /* 0x0004e2000802017f */
[----:B------:R-:W-:Y:S05]  /*31f0*/  @!P0 BRA `(.L_x_3275) ;  /* 0x0000000000048947 */ /* 0x000fea0003800000 */
[----:B------:R-:W-:Y:S01]  /*3200*/  BPT.TRAP 0x1 ;  /* 0x000000040000795c */ /* 0x000fe20000300000 */
.L_x_3275:
[----:B---3--:R-:W-:Y:S05]  /*3210*/  @P1 BRA `(.L_x_3276) ;  /* 0x0000000000081947 */ /* 0x008fea0003800000 */
[----:B------:R-:W3:Y:S02]  /*3220*/  SYNCS.PHASECHK.TRANS64.TRYWAIT P1, [R5+URZ+0x38830], R8 ;  /* 0x03883008050075a7 */ /* 0x000ee4000802017f */
[----:B---3--:R-:W-:Y:S05]  /*3230*/  @!P1 BRA `(.L_x_3277) ;  /* 0x000000e000f89947 */ /* 0x008fea0003800000 */
.L_x_3276:
[----:B------:R-:W-:-:S04]  /*3240*/  UIADD3 UR4, UR37, 0x22400, URZ ;  /* 0x0002240025047890 */ /* 0x000fc8000fffe03f */
[----:B------:R-:W-:-:S04]  /*3250*/  USHF.R.U32.HI UR4, URZ, 0x4, UR4 ;  /* 0x000000043f047899 */ /* 0x000fc80008011604 */
[----:B------:R-:W-:-:S06]  /*3260*/  ULOP3.LUT UR4, UR4, 0x3fff, URZ, 0xc0, !UPT ;  /* 0x00003fff04047892 */ /* 0x000fcc000f8ec03f */
[----:B-1----:R-:W-:Y:S01]  /*3270*/  IMAD.U32 R0, RZ, RZ, UR4 ;  /* 0x00000004ff007e24 */ /* 0x002fe2000f8e00ff */
[----:B------:R-:W-:Y:S05]  /*3280*/  WARPSYNC.ALL ;  /* 0x0000000000007948 */ /* 0x000fea0003800000 */
[----:B------:R-:W-:Y:S01]  /*3290*/  LOP3.LUT R0, R0, 0x10000, RZ, 0xfc, !PT ;  /* 0x0001000000007812 */ /* 0x000fe200078efcff */
[----:B------:R-:W-:-:S03]  /*32a0*/  UIADD3 UR4, UR37, 0x20400, URZ ;  /* 0x0002040025047890 */ /* 0x000fc6000fffe03f */
[----:B------:R-:W-:Y:S01]  /*32b0*/  LEA R4, R2, R0, 0x9 ;  /* 0x0000000002047211 */ /* 0x000fe200078e48ff */
[----:B------:R-:W-:Y:S01]  /*32c0*/  WARPGROUP.ARRIVE ;  /* 0x00000000000079c5 */ /* 0x000fe20000000000 */
[----:B------:R-:W-:Y:S01]  /*32d0*/  UMOV UR11, 0x40000040 ;  /* 0x40000040000b7882 */ /* 0x000fe20000000000 */
[----:B------:R-:W-:Y:S01]  /*32e0*/  USHF.R.U32.HI UR4, URZ, 0x4, UR4 ;  /* 0x000000043f047899 */ /* 0x000fe20008011604 */
[----:B------:R-:W-:Y:S01]  /*32f0*/  R2UR UR10, R4 ;  /* 0x00000000040a72ca */ /* 0x000fe200000e0000 */
[----:B------:R-:W-:Y:S01]  /*3300*/  UMOV UR9, 0x40000040 ;  /* 0x4000004000097882 */ /* 0x000fe20000000000 */
        /* <DEDUP_REMOVED lines=27> */
.L_x_3375:
[----:B------:R-:W-:Y:S05]  /*34c0*/  @!P0 BRA `(.L_x_3279) ;  /* 0x0000000000048947 */ /* 0x000fea0003800000 */
[----:B------:R-:W-:Y:S01]  /*34d0*/  BPT.TRAP 0x1 ;  /* 0x000000040000795c */ /* 0x000fe20000300000 */
.L_x_3279:
[----:B------:R4:W1:Y:S01]  /*34e0*/  SYNCS.PHASECHK.TRANS64.TRYWAIT P1, [R5+URZ+0x38850], R8 ;  /* 0x03885008050075a7 */ /* 0x000862000802017f */
[----:B------:R-:W-:Y:S05]  /*34f0*/  @!P0 BRA `(.L_x_3280) ;  /* 0x0000000000048947 */ /* 0x000fea0003800000 */
[----:B------:R-:W-:Y:S01]  /*3500*/  BPT.TRAP 0x1 ;  /* 0x000000040000795c */ /* 0x000fe20000300000 */
.L_x_3280:
[----:B-1----:R-:W-:-:S04]  /*3510*/  IMAD.U32 R4, RZ, RZ, UR37 ;  /* 0x00000025ff047e24 */ /* 0x002fc8000f8e00ff */
[C---:B------:R-:W-:Y:S02]  /*3520*/  VIADD R3, R4.reuse, 0x400 ;  /* 0x0000040004037836 */ /* 0x040fe40000000000 */
        /* <DEDUP_REMOVED lines=11> */
.L_x_3281:
[----:B------:R-:W-:Y:S01]  /*35e0*/  R2UR UR24, R4 ;  /* 0x00000000041872ca */ /* 0x000fe200000e0000 */
[----:B------:R-:W-:Y:S01]  /*35f0*/  WARPGROUP.ARRIVE ;  /* 0x00000000000079c5 */ /* 0x000fe20000000000 */
[C---:B------:R-:W-:Y:S01]  /*3600*/  R2UR UR26, R6.reuse ;  /* 0x00000000061a72ca */ /* 0x040fe200000e0000 */
[----:B------:R-:W-:Y:S01]  /*3610*/  UMOV UR25, 0x40000040 ;  /* 0x4000004000197882 */ /* 0x000fe20000000000 */
[----:B------:R-:W-:Y:S01]  /*3620*/  UMOV UR27, 0x40000040 ;  /* 0x40000040001b7882 */ /* 0x000fe20000000000 */
[----:B------:R-:W-:Y:S01]  /*3630*/  VIADD R7, R6, 0x2 ;  /* 0x0000000206077836 */ /* 0x000fe20000000000 */
[----:B--234-:R-:W-:Y:S01]  /*3640*/  IADD3 R8, R4, 0x2, RZ ;  /* 0x0000000204087810 */ /* 0x01cfe20007ffe0ff */
[----:B------:R-:W-:Y:S01]  /*3650*/  UMOV UR5, 0x40000040 ;  /* 0x4000004000057882 */ /* 0x000fe20000000000 */
        /* <DEDUP_REMOVED lines=8> */
[----:B------:R-:W-:-:S02]  /*36e0*/  VIADD R10, R6, 0x800 ;  /* 0x00000800060a7836 */ /* 0x000fc40000000000 */
[----:B------:R-:W-:-:S04]  /*36f0*/  IMAD R206, R2, 0x1000, R19 ;  /* 0x0000100002ce7824 */ /* 0x000fc800078e0213 */
[----:B------:R-:W-:Y:S01]  /*3700*/  VIADD R207, R206, 0x80 ;  /* 0x00000080cecf7836 */ /* 0x000fe20000000000 */
        /* <DEDUP_REMOVED lines=127> */
[----:B------:R-:W-:Y:S02]  /*3f00*/  IADD3 R8, R4, 0x800, RZ ;  /* 0x0000080004087810 */ /* 0x000fe40007ffe0ff */
        /* <DEDUP_REMOVED lines=58> */
[C---:B------:R-:W-:Y:S01]  /*42b0*/  IMAD.IADD R13, R9.reuse, 0x1, R10 ;  /* 0x00000001090d7824 */ /* 0x040fe200078e020a */
        /* <DEDUP_REMOVED lines=87> */
[C---:B------:R-:W-:Y:S01]  /*4830*/  IADD3 R7, R9.reuse, R8, RZ ;  /* 0x0000000809077210 */ /* 0x040fe20007ffe0ff */
[----:B------:R-:W-:Y:S02]  /*4840*/  IMAD.IADD R9, R9, 0x1, R10 ;  /* 0x0000000109097824 */ /* 0x000fe400078e020a */
[C---:B------:R-:W-:Y:S02]  /*4850*/  IMAD.IADD R8, R11.reuse, 0x1, R8 ;  /* 0x000000010b087824 */ /* 0x040fe400078e0208 */
[----:B------:R-:W-:-:S02]  /*4860*/  IMAD.IADD R10, R11, 0x1, R10 ;  /* 0x000000010b0a7824 */ /* 0x000fc400078e020a */
[----:B------:R-:W-:Y:S01]  /*4870*/  IMAD.MOV.U32 R11, RZ, RZ, 0x40 ;  /* 0x00000040ff0b7424 */ /* 0x000fe200078e00ff */
[----:B------:R-:W-:Y:S02]  /*4880*/  WARPGROUP.DEPBAR.LE gsb0, 0x0 ;  /* 0x00008000000079c5 */ /* 0x000fe40000010000 */
[----:B------:R-:W-:-:S06]  /*4890*/  WARPGROUP.ARRIVE ;  /* 0x00000000000079c5 */ /* 0x000fcc0000000000 */
[----:B------:R-:W-:Y:S01]  /*48a0*/  HGMMA.64x64x16.F32 R24, gdesc[UR4], R24, gsb0 ;  /* 0x00e00000041879f0 */ /* 0x000fe20008000818 */
[----:B------:R-:W-:Y:S01]  /*48b0*/  R2UR UR4, R7 ;  /* 0x00000000070472ca */ /* 0x000fe200000e0000 */
[----:B------:R-:W-:Y:S01]  /*48c0*/  UMOV UR5, 0x40000040 ;  /* 0x4000004000057882 */ /* 0x000fe20000000000 */
[----:B------:R-:W-:Y:S01]  /*48d0*/  R2UR UR6, R9 ;  /* 0x00000000090672ca */ /* 0x000fe200000e0000 */
[----:B------:R-:W-:Y:S01]  /*48e0*/  UMOV UR7, 0x40000040 ;  /* 0x4000004000077882 */ /* 0x000fe20000000000 */
        /* <DEDUP_REMOVED lines=10> */
[----:B------:R-:W-:-:S04]  /*4990*/  SEL R8, R8, 0xf80, P1 ;  /* 0x00000f8008087807 */ /* 0x000fc80000800000 */
[----:B------:R-:W-:-:S04]  /*49a0*/  LOP3.LUT R8, R8, 0x1e00, RZ, 0xc0, !PT ;  /* 0x00001e0008087812 */ /* 0x000fc800078ec0ff */
[CC--:B------:R-:W-:Y:S02]  /*49b0*/  IADD3 R9, R7.reuse, R8.reuse, R4 ;  /* 0x0000000807097210 */ /* 0x0c0fe40007ffe004 */
[----:B------:R-:W-:Y:S01]  /*49c0*/  IADD3 R6, R7, R8, R6 ;  /* 0x0000000807067210 */ /* 0x000fe20007ffe006 */
[----:B------:R-:W-:Y:S02]  /*49d0*/  IMAD R7, R168, -0x40, R11 ;  /* 0xffffffc0a8077824 */ /* 0x000fe400078e020b */
[----:B------:R-:W-:Y:S02]  /*49e0*/  VIADD R11, R17, UR42 ;  /* 0x0000002a110b7c36 */ /* 0x000fe40008000000 */
        /* <DEDUP_REMOVED lines=8> */
[----:B------:R-:W1:Y:S08]  /*4a70*/  LDC R6, c[0x0][0x2e0] ;  /* 0x0000b800ff067b82 */ /* 0x000e700000000800 */
[----:B------:R-:W2:Y:S01]  /*4a80*/  LDC R9, c[0x0][0x288] ;  /* 0x0000a200ff097b82 */ /* 0x000ea20000000800 */
[----:B-1----:R-:W-:-:S02]  /*4a90*/  IMAD R7, R169, R6, R7 ;  /* 0x00000006a9077224 */ /* 0x002fc400078e0207 */
[----:B------:R-:W-:Y:S02]  /*4aa0*/  IMAD R8, R169, R6, R8 ;  /* 0x00000006a9087224 */ /* 0x000fe400078e0208 */
[----:B------:R-:W-:-:S03]  /*4ab0*/  IMAD.IADD R7, R7, 0x1, -R18 ;  /* 0x0000000107077824 */ /* 0x000fc600078e0a12 */
[----:B--2---:R-:W-:Y:S01]  /*4ac0*/  IADD3 R8, R8, -R9, -R18 ;  /* 0x8000000908087210 */ /* 0x004fe20007ffe812 */
[----:B------:R-:W-:-:S03]  /*4ad0*/  IMAD R6, R169, R6, -R9 ;  /* 0x00000006a9067224 */ /* 0x000fc600078e0a09 */
[----:B------:R-:W-:Y:S01]  /*4ae0*/  VIADDMNMX R12, R11, R8, R7, PT ;  /* 0x000000080b0c7246 */ /* 0x000fe20003800107 */
[----:B------:R-:W-:Y:S01]  /*4af0*/  VIADD R6, R6, UR42 ;  /* 0x0000002a06067c36 */ /* 0x000fe20008000000 */
[----:B------:R-:W-:Y:S02]  /*4b00*/  IADD3 R8, R8, 0x8, R11 ;  /* 0x0000000808087810 */ /* 0x000fe40007ffe00b */
[C---:B------:R-:W-:Y:S02]  /*4b10*/  ISETP.GT.AND P1, PT, R12.reuse, RZ, PT ;  /* 0x000000ff0c00720c */ /* 0x040fe40003f24270 */
[C---:B------:R-:W-:Y:S02]  /*4b20*/  ISETP.GT.AND P2, PT, R12.reuse, 0x1, PT ;  /* 0x000000010c00780c */ /* 0x040fe40003f44270 */
[----:B------:R-:W-:Y:S02]  /*4b30*/  ISETP.GT.AND P3, PT, R12, 0x8, PT ;  /* 0x000000080c00780c */ /* 0x000fe40003f64270 */
[----:B------:R-:W-:-:S02]  /*4b40*/  VIMNMX R8, R7, R8, PT ;  /* 0x0000000807087248 */ /* 0x000fc40003fe0100 */
[----:B------:R-:W-:-:S04]  /*4b50*/  SHF.R.S32.HI R9, RZ, 0x1f, R6 ;  /* 0x0000001fff097819 */ /* 0x000fc80000011406 */
[----:B------:R-:W-:-:S04]  /*4b60*/  LEA.HI R9, R9, R6, RZ, 0x6 ;  /* 0x0000000609097211 */ /* 0x000fc800078f30ff */
[----:B------:R-:W-:-:S04]  /*4b70*/  SHF.R.S32.HI R9, RZ, 0x6, R9 ;  /* 0x00000006ff097819 */ /* 0x000fc80000011409 */
[----:B------:R-:W-:Y:S01]  /*4b80*/  VIMNMX R9, RZ, R9, !PT ;  /* 0x00000009ff097248 */ /* 0x000fe20007fe0100 */
[----:B------:R-:W-:Y:S02]  /*4b90*/  WARPGROUP.DEPBAR.LE gsb0, 0x0 ;  /* 0x00008000000079c5 */ /* 0x000fe40000010000 */
[----:B------:R-:W-:-:S06]  /*4ba0*/  WARPGROUP.ARRIVE ;  /* 0x00000000000079c5 */ /* 0x000fcc0000000000 */
[----:B------:R-:W-:Y:S01]  /*4bb0*/  HGMMA.64x64x16.F32 R24, gdesc[UR4], R24, gsb0 ;  /* 0x00e00000041879f0 */ /* 0x000fe20008000818 */
[----:B------:R-:W-:Y:S01]  /*4bc0*/  ULDC UR5, c[0x0][0xa80] ;  /* 0x0002a00000057ab9 */ /* 0x000fe20000000800 */
[----:B------:R-:W-:Y:S01]  /*4bd0*/  R2UR UR4, R206 ;  /* 0x00000000ce0472ca */ /* 0x000fe200000e0000 */
[----:B------:R-:W-:-:S12]  /*4be0*/  UMOV UR7, 0x40000040 ;  /* 0x4000004000077882 */ /* 0x000fd80000000000 */
[----:B------:R-:W-:Y:S01]  /*4bf0*/  UMOV UR6, UR4 ;  /* 0x0000000400067c82 */ /* 0x000fe20008000000 */
[----:B------:R-:W-:Y:S01]  /*4c00*/  R2UR UR4, R207 ;  /* 0x00000000cf0472ca */ /* 0x000fe200000e0000 */
[C---:B------:R-:W-:Y:S02]  /*4c10*/  VIADD R207, R206.reuse, 0x100 ;  /* 0x00000100cecf7836 */ /* 0x040fe40000000000 */
[----:B------:R-:W-:Y:S01]  /*4c20*/  VIADD R206, R206, 0x180 ;  /* 0x00000180cece7836 */ /* 0x000fe20000000000 */
[----:B------:R-:W-:Y:S02]  /*4c30*/  WARPGROUP.DEPBAR.LE gsb0, 0x0 ;  /* 0x00008000000079c5 */ /* 0x000fe40000010000 */
[----:B------:R-:W-:Y:S02]  /*4c40*/  FSEL R24, R24, -INF , P1 ;  /* 0xff80000018187808 */ /* 0x000fe40000800000 */
[----:B------:R-:W-:Y:S02]  /*4c50*/  FSEL R25, R25, -INF , P2 ;  /* 0xff80000019197808 */ /* 0x000fe40001000000 */
[----:B------:R-:W-:-:S02]  /*4c60*/  ISETP.GT.AND P1, PT, R12, 0x9, PT ;  /* 0x000000090c00780c */ /* 0x000fc40003f24270 */
[----:B------:R-:W-:Y:S02]  /*4c70*/  FSEL R28, R28, -INF , P3 ;  /* 0xff8000001c1c7808 */ /* 0x000fe40001800000 */
[----:B------:R-:W-:Y:S02]  /*4c80*/  FMNMX.FTZ R13, R24, R25, !PT ;  /* 0x00000019180d7209 */ /* 0x000fe40007810000 */
[----:B------:R-:W-:Y:S02]  /*4c90*/  ISETP.GT.AND P2, PT, R12, 0x10, PT ;  /* 0x000000100c00780c */ /* 0x000fe40003f44270 */
[----:B------:R-:W-:Y:S02]  /*4ca0*/  FSEL R29, R29, -INF , P1 ;  /* 0xff8000001d1d7808 */ /* 0x000fe40000800000 */
[----:B------:R-:W-:Y:S02]  /*4cb0*/  FMNMX.FTZ R10, R28, R13, !PT ;  /* 0x0000000d1c0a7209 */ /* 0x000fe40007810000 */
        /* <DEDUP_REMOVED lines=33> */
[----:B------:R-:W-:Y:S02]  /*4ed0*/  FSEL R53, R53, -INF , P1 ;  /* 0xff80000035357808 */ /* 0x000fe40000800000 */
[----:B------:R-:W-:Y:S02]  /*4ee0*/  FMNMX.FTZ R10, R52, R13, !PT ;  /* 0x0000000d340a7209 */ /* 0x000fe40007810000 */
[----:B------:R-:W-:Y:S02]  /*4ef0*/  ISETP.GT.AND P1, PT, R8, RZ, PT ;  /* 0x000000ff0800720c */ /* 0x000fe40003f24270 */
[----:B------:R-:W-:-:S02]  /*4f00*/  FMNMX.FTZ R10, R53, R10, !PT ;  /* 0x0000000a350a7209 */ /* 0x000fc40007810000 */
[C---:B------:R-:W-:Y:S02]  /*4f10*/  ISETP.GT.AND P2, PT, R8.reuse, 0x1, PT ;  /* 0x000000010800780c */ /* 0x040fe40003f44270 */
[----:B------:R-:W-:Y:S01]  /*4f20*/  ISETP.GT.AND P3, PT, R8, 0x8, PT ;  /* 0x000000080800780c */ /* 0x000fe20003f64270 */
[----:B------:R-:W1:Y:S01]  /*4f30*/  SHFL.BFLY PT, R13, R10, 0x2, 0x1f ;  /* 0x0c401f000a0d7f89 */ /* 0x000e6200000e0000 */
[----:B------:R-:W-:Y:S02]  /*4f40*/  FSEL R26, R26, -INF , P1 ;  /* 0xff8000001a1a7808 */ /* 0x000fe40000800000 */
[----:B------:R-:W-:Y:S02]  /*4f50*/  FSEL R27, R27, -INF , P2 ;  /* 0xff8000001b1b7808 */ /* 0x000fe40001000000 */
[----:B------:R-:W-:Y:S02]  /*4f60*/  ISETP.GT.AND P1, PT, R8, 0x9, PT ;  /* 0x000000090800780c */ /* 0x000fe40003f24270 */
[----:B------:R-:W-:-:S02]  /*4f70*/  FSEL R30, R30, -INF , P3 ;  /* 0xff8000001e1e7808 */ /* 0x000fc40001800000 */
[----:B------:R-:W-:Y:S02]  /*4f80*/  FMNMX.FTZ R7, R26, R27, !PT ;  /* 0x0000001b1a077209 */ /* 0x000fe40007810000 */
[C---:B------:R-:W-:Y:S02]  /*4f90*/  ISETP.GT.AND P2, PT, R8.reuse, 0x10, PT ;  /* 0x000000100800780c */ /* 0x040fe40003f44270 */
[----:B------:R-:W-:Y:S02]  /*4fa0*/  FSEL R31, R31, -INF , P1 ;  /* 0xff8000001f1f7808 */ /* 0x000fe40000800000 */
[----:B------:R-:W-:Y:S02]  /*4fb0*/  ISETP.GT.AND P1, PT, R8, 0x11, PT ;  /* 0x000000110800780c */ /* 0x000fe40003f24270 */
[----:B------:R-:W-:Y:S02]  /*4fc0*/  FSEL R34, R34, -INF , P2 ;  /* 0xff80000022227808 */ /* 0x000fe40001000000 */
[----:B------:R-:W-:-:S02]  /*4fd0*/  ISETP.GT.AND P2, PT, R8, 0x18, PT ;  /* 0x000000180800780c */ /* 0x000fc40003f44270 */
[----:B------:R-:W-:Y:S02]  /*4fe0*/  FSEL R35, R35, -INF , P1 ;  /* 0xff80000023237808 */ /* 0x000fe40000800000 */
[----:B------:R-:W-:Y:S02]  /*4ff0*/  ISETP.GT.AND P1, PT, R8, 0x19, PT ;  /* 0x000000190800780c */ /* 0x000fe40003f24270 */
[----:B-1----:R-:W-:Y:S02]  /*5000*/  FMNMX.FTZ R13, R10, R13, !PT ;  /* 0x0000000d0a0d7209 */ /* 0x002fe40007810000 */
[----:B------:R-:W-:Y:S02]  /*5010*/  FMNMX.FTZ R10, R30, R7, !PT ;  /* 0x000000071e0a7209 */ /* 0x000fe40007810000 */
[----:B------:R-:W-:Y:S01]  /*5020*/  FSEL R38, R38, -INF , P2 ;  /* 0xff80000026267808 */ /* 0x000fe20001000000 */
[----:B------:R-:W1:Y:S01]  /*5030*/  SHFL.BFLY PT, R12, R13, 0x1, 0x1f ;  /* 0x0c201f000d0c7f89 */ /* 0x000e6200000e0000 */
        /* <DEDUP_REMOVED lines=15> */
[----:B-1----:R-:W-:Y:S02]  /*5130*/  FMNMX.FTZ R7, R13, R12, !PT ;  /* 0x0000000c0d077209 */ /* 0x002fe40007810000 */
[----:B------:R-:W-:Y:S02]  /*5140*/  ISETP.GT.AND P1, PT, R8, 0x30, PT ;  /* 0x000000300800780c */ /* 0x000fe40003f24270 */
[----:B------:R-:W-:Y:S01]  /*5150*/  FSEL R47, R47, -INF , P3 ;  /* 0xff8000002f2f7808 */ /* 0x000fe20001800000 */
[----:B------:R-:W-:Y:S01]  /*5160*/  FMUL.FTZ R12, R7, UR5 ;  /* 0x00000005070c7c20 */ /* 0x000fe20008410000 */
[----:B------:R-:W-:-:S02]  /*5170*/  FMNMX.FTZ R10, R46, R11, !PT ;  /* 0x0000000b2e0a7209 */ /* 0x000fc40007810000 */
[----:B------:R-:W-:Y:S02]  /*5180*/  FSETP.NEU.FTZ.AND P4, PT, R7, -INF , PT ;  /* 0xff8000000700780b */ /* 0x000fe40003f9d000 */
[----:B------:R-:W-:Y:S02]  /*5190*/  ISETP.GT.AND P2, PT, R8, 0x31, PT ;  /* 0x000000310800780c */ /* 0x000fe40003f44270 */
[----:B------:R-:W-:Y:S02]  /*51a0*/  FSEL R50, R50, -INF , P1 ;  /* 0xff80000032327808 */ /* 0x000fe40000800000 */
[----:B------:R-:W-:Y:S02]  /*51b0*/  FMNMX.FTZ R11, R47, R10, !PT ;  /* 0x0000000a2f0b7209 */ /* 0x000fe40007810000 */
[----:B------:R-:W-:Y:S02]  /*51c0*/  FSEL R56, R12, RZ, P4 ;  /* 0x000000ff0c387208 */ /* 0x000fe40002000000 */
[----:B------:R-:W-:-:S02]  /*51d0*/  ISETP.GT.AND P1, PT, R8, 0x38, PT ;  /* 0x000000380800780c */ /* 0x000fc40003f24270 */
[----:B------:R-:W-:Y:S01]  /*51e0*/  FSEL R51, R51, -INF , P2 ;  /* 0xff80000033337808 */ /* 0x000fe20001000000 */
[--C-:B------:R-:W-:Y:S01]  /*51f0*/  FFMA.FTZ R24, R24, UR5, -R56.reuse ;  /* 0x0000000518187c23 */ /* 0x100fe20008010838 */
[----:B------:R-:W-:Y:S01]  /*5200*/  FMNMX.FTZ R12, R50, R11, !PT ;  /* 0x0000000b320c7209 */ /* 0x000fe20007810000 */
[--C-:B------:R-:W-:Y:S01]  /*5210*/  FFMA.FTZ R11, R25, UR5, -R56.reuse ;  /* 0x00000005190b7c23 */ /* 0x100fe20008010838 */
[----:B------:R-:W-:Y:S01]  /*5220*/  ISETP.GT.AND P2, PT, R8, 0x39, PT ;  /* 0x000000390800780c */ /* 0x000fe20003f44270 */
[----:B------:R-:W-:Y:S01]  /*5230*/  MUFU.EX2 R10, R24 ;  /* 0x00000018000a7308 */ /* 0x000fe20000000800 */
[----:B------:R-:W-:Y:S01]  /*5240*/  FSEL R54, R54, -INF , P1 ;  /* 0xff80000036367808 */ /* 0x000fe20000800000 */
[--C-:B------:R-:W-:Y:S01]  /*5250*/  FFMA.FTZ R14, R32, UR5, -R56.reuse ;  /* 0x00000005200e7c23 */ /* 0x100fe20008010838 */
[----:B------:R-:W-:Y:S01]  /*5260*/  FMNMX.FTZ R13, R51, R12, !PT ;  /* 0x0000000c330d7209 */ /* 0x000fe20007810000 */
[--C-:B------:R-:W-:Y:S01]  /*5270*/  FFMA.FTZ R12, R28, UR5, -R56.reuse ;  /* 0x000000051c0c7c23 */ /* 0x100fe20008010838 */
[----:B------:R-:W-:Y:S01]  /*5280*/  FSEL R55, R55, -INF , P2 ;  /* 0xff80000037377808 */ /* 0x000fe20001000000 */
        /* <DEDUP_REMOVED lines=12> */
[--C-:B------:R-:W-:Y:S01]  /*5350*/  FFMA.FTZ R175, R49, UR5, -R56.reuse ;  /* 0x0000000531af7c23 */ /* 0x100fe20008010838 */
[--C-:B------:R-:W-:Y:S01]  /*5360*/  FFMA.FTZ R176, R52, UR5, -R56.reuse ;  /* 0x0000000534b07c23 */ /* 0x100fe20008010838 */
[----:B------:R-:W-:Y:S01]  /*5370*/  FFMA.FTZ R177, R53, UR5, -R56 ;  /* 0x0000000535b17c23 */ /* 0x000fe20008010838 */
[----:B------:R-:W2:Y:S08]  /*5380*/  MUFU.EX2 R11, R11 ;  /* 0x0000000b000b7308 */ /* 0x000eb00000000800 */
[----:B------:R-:W-:Y:S08]  /*5390*/  MUFU.EX2 R12, R12 ;  /* 0x0000000c000c7308 */ /* 0x000ff00000000800 */
[----:B------:R-:W3:Y:S01]  /*53a0*/  MUFU.EX2 R13, R13 ;  /* 0x0000000d000d7308 */ /* 0x000ee20000000800 */
[----:B--2---:R-:W-:Y:S01]  /*53b0*/  F2FP.F16.F32.PACK_AB R152, R11, R10 ;  /* 0x0000000a0b98723e */ /* 0x004fe200000000ff */
[----:B------:R-:W-:Y:S01]  /*53c0*/  FADD.FTZ R11, R10, R11 ;  /* 0x0000000b0a0b7221 */ /* 0x000fe20000010000 */
[----:B-1----:R-:W-:-:S05]  /*53d0*/  FMNMX.FTZ R25, R8, R25, !PT ;  /* 0x0000001908197209 */ /* 0x002fca0007810000 */
[----:B------:R-:W1:Y:S01]  /*53e0*/  SHFL.BFLY PT, R8, R25, 0x1, 0x1f ;  /* 0x0c201f0019087f89 */ /* 0x000e6200000e0000 */
[----:B------:R-:W-:Y:S08]  /*53f0*/  MUFU.EX2 R14, R14 ;  /* 0x0000000e000e7308 */ /* 0x000ff00000000800 */
[----:B------:R-:W2:Y:S01]  /*5400*/  MUFU.EX2 R15, R15 ;  /* 0x0000000f000f7308 */ /* 0x000ea20000000800 */
[----:B---3--:R-:W-:Y:S01]  /*5410*/  F2FP.F16.F32.PACK_AB R154, R13, R12 ;  /* 0x0000000c0d9a723e */ /* 0x008fe200000000ff */
[----:B------:R-:W-:-:S04]  /*5420*/  FADD.FTZ R12, R12, R11 ;  /* 0x0000000b0c0c7221 */ /* 0x000fc80000010000 */
[----:B------:R-:W-:Y:S01]  /*5430*/  FADD.FTZ R13, R13, R12 ;  /* 0x0000000c0d0d7221 */ /* 0x000fe20000010000 */
[----:B------:R-:W-:Y:S01]  /*5440*/  VIADD R12, R168, 0xfffffffe ;  /* 0xfffffffea80c7836 */ /* 0x000fe20000000000 */
[----:B------:R-:W-:Y:S04]  /*5450*/  MUFU.EX2 R20, R20 ;  /* 0x0000001400147308 */ /* 0x000fe80000000800 */
[----:B------:R-:W-:Y:S02]  /*5460*/  ISETP.GE.AND P2, PT, R12, R9, PT ;  /* 0x000000090c00720c */ /* 0x000fe40003f46270 */
[----:B-1----:R-:W-:Y:S02]  /*5470*/  FMNMX.FTZ R8, R25, R8, !PT ;  /* 0x0000000819087209 */ /* 0x002fe40007810000 */
[----:B------:R-:W1:Y:S01]  /*5480*/  MUFU.EX2 R21, R21 ;  /* 0x0000001500157308 */ /* 0x000e620000000800 */
[----:B--2---:R-:W-:Y:S01]  /*5490*/  F2FP.F16.F32.PACK_AB R156, R15, R14 ;  /* 0x0000000e0f9c723e */ /* 0x004fe200000000ff */
[----:B------:R-:W-:Y:S01]  /*54a0*/  FADD.FTZ R14, R14, R13 ;  /* 0x0000000d0e0e7221 */ /* 0x000fe20000010000 */
[C---:B------:R-:W-:Y:S01]  /*54b0*/  FSETP.NEU.FTZ.AND P1, PT, R8.reuse, -INF , PT ;  /* 0xff8000000800780b */ /* 0x040fe20003f3d000 */
[----:B------:R-:W-:-:S02]  /*54c0*/  FMUL.FTZ R24, R8, UR5 ;  /* 0x0000000508187c20 */ /* 0x000fc40008410000 */
        /* <DEDUP_REMOVED lines=24> */
[----:B-1----:R-:W-:Y:S01]  /*5650*/  F2FP.F16.F32.PACK_AB R158, R21, R20 ;  /* 0x00000014159e723e */ /* 0x002fe200000000ff */
[----:B------:R-:W-:Y:S01]  /*5660*/  FADD.FTZ R20, R20, R15 ;  /* 0x0000000f14147221 */ /* 0x000fe20000010000 */
[----:B------:R-:W-:-:S03]  /*5670*/  @!P1 IADD3 R5, R5, 0x38860, RZ ;  /* 0x0003886005059810 */ /* 0x000fc60007ffe0ff */
[----:B------:R-:W-:Y:S01]  /*5680*/  FADD.FTZ R21, R21, R20 ;  /* 0x0000001415157221 */ /* 0x000fe20000010000 */
[----:B------:R-:W-:Y:S01]  /*5690*/  @!P1 PRMT R5, RZ, 0x654, R5 ;  /* 0x00000654ff059816 */ /* 0x000fe20000000005 */
[----:B------:R-:W1:Y:S08]  /*56a0*/  MUFU.EX2 R179, R179 ;  /* 0x000000b300b37308 */ /* 0x000e700000000800 */
        /* <DEDUP_REMOVED lines=50> */
[----:B------:R-:W-:-:S06]  /*59d0*/  FADD.FTZ R176, R176, R175 ;  /* 0x000000afb0b07221 */ /* 0x000fcc0000010000 */
[----:B------:R-:W3:Y:S08]  /*59e0*/  MUFU.EX2 R204, R204 ;  /* 0x000000cc00cc7308 */ /* 0x000ef00000000800 */
[----:B------:R-:W5:Y:S01]  /*59f0*/  MUFU.EX2 R205, R205 ;  /* 0x000000cd00cd7308 */ /* 0x000f620000000800 */
[----:B-1----:R-:W-:Y:S01]  /*5a00*/  F2FP.F16.F32.PACK_AB R165, R202, R203 ;  /* 0x000000cbcaa5723e */ /* 0x002fe200000000ff */
[----:B------:R-:W-:-:S04]  /*5a10*/  FADD.FTZ R203, R203, R200 ;  /* 0x000000c8cbcb7221 */ /* 0x000fc80000010000 */
[----:B------:R-:W-:-:S04]  /*5a20*/  FADD.FTZ R203, R202, R203 ;  /* 0x000000cbcacb7221 */ /* 0x000fc80000010000 */
[----:B---3--:R-:W-:Y:S01]  /*5a30*/  FADD.FTZ R6, R204, R203 ;  /* 0x000000cbcc067221 */ /* 0x008fe20000010000 */
[----:B-----5:R-:W-:-:S03]  /*5a40*/  F2FP.F16.F32.PACK_AB R167, R205, R204 ;  /* 0x000000cccda7723e */ /* 0x020fc600000000ff */
[----:B------:R-:W-:Y:S02]  /*5a50*/  FADD.FTZ R6, R205, R6 ;  /* 0x00000006cd067221 */ /* 0x000fe40000010000 */
[----:B------:R4:W-:Y:S01]  /*5a60*/  STSM.16.M88.4 [R185], R164 ;  /* 0x000000a4b9007844 */ /* 0x0009e20000000200 */
[----:B--2---:R-:W-:-:S06]  /*5a70*/  WARPGROUP.ARRIVE ;  /* 0x00000000000079c5 */ /* 0x004fcc0000000000 */
        /* <DEDUP_REMOVED lines=32> */
[----:B----4-:R-:W-:Y:S06]  /*5c80*/  @!P2 BRA `(.L_x_3283) ;  /* 0x000000300090a947 */ /* 0x010fec0003800000 */
[----:B------:R-:W-:Y:S01]  /*5c90*/  IMAD.MOV.U32 R11, RZ, RZ, R8 ;  /* 0x000000ffff0b7224 */ /* 0x000fe200078e0008 */
[----:B------:R-:W-:Y:S01]  /*5ca0*/  ULDC UR4, c[0x0][0x288] ;  /* 0x0000a20000047ab9 */ /* 0x000fe20000000800 */
[----:B------:R-:W-:Y:S01]  /*5cb0*/  IMAD.MOV.U32 R13, RZ, RZ, R7 ;  /* 0x000000ffff0d7224 */ /* 0x000fe200078e0007 */
[----:B------:R-:W-:Y:S01]  /*5cc0*/  ULDC.64 UR6, c[0x0][0x3f8] ;  /* 0x0000fe0000067ab9 */ /* 0x000fe20000000a00 */
[----:B------:R-:W-:-:S07]  /*5cd0*/  IMAD.MOV.U32 R14, RZ, RZ, R2 ;  /* 0x000000ffff0e7224 */ /* 0x000fce00078e0002 */
.L_x_3292:
[----:B------:R-:W-:-:S04]  /*5ce0*/  IADD3 R2, R14, 0x1, RZ ;  /* 0x000000010e027810 */ /* 0x000fc80007ffe0ff */
[----:B------:R-:W-:-:S04]  /*5cf0*/  ISETP.NE.AND P2, PT, R2, 0x2, PT ;  /* 0x000000020200780c */ /* 0x000fc80003f45270 */
[----:B------:R-:W-:Y:S02]  /*5d00*/  SEL R7, RZ, 0x1, P2 ;  /* 0x00000001ff077807 */ /* 0x000fe40001000000 */
[----:B------:R-:W-:Y:S02]  /*5d10*/  SEL R2, R2, RZ, P2 ;  /* 0x000000ff02027207 */ /* 0x000fe40001000000 */
[----:B------:R-:W-:Y:S01]  /*5d20*/  LOP3.LUT R16, R16, R7, RZ, 0x3c, !PT ;  /* 0x0000000710107212 */ /* 0x000fe200078e3cff */
[----:B------:R-:W-:Y:S06]  /*5d30*/  @!P0 BRA `(.L_x_3284) ;  /* 0x0000000000048947 */ /* 0x000fec0003800000 */
[----:B------:R-:W-:Y:S01]  /*5d40*/  BPT.TRAP 0x1 ;  /* 0x000000040000795c */ /* 0x000fe20000300000 */
.L_x_3284:
[----:B------:R-:W-:Y:S02]  /*5d50*/  LEA R10, R2, UR37, 0x3 ;  /* 0x00000025020a7c11 */ /* 0x000fe4000f8e18ff */
[----:B------:R-:W-:-:S04]  /*5d60*/  SHF.L.U32 R7, R16, 0x1f, RZ ;  /* 0x0000001f10077819 */ /* 0x000fc800000006ff */
[----:B------:R1:W2:Y:S01]  /*5d70*/  SYNCS.PHASECHK.TRANS64.TRYWAIT P2, [R10+URZ+0x38830], R7 ;  /* 0x038830070a0075a7 */ /* 0x0002a2000804017f */
[----:B------:R-:W-:Y:S05]  /*5d80*/  @!P0 BRA `(.L_x_3285) ;  /* 0x0000000000048947 */ /* 0x000fea0003800000 */
[----:B------:R-:W-:Y:S01]  /*5d90*/  BPT.TRAP 0x1 ;  /* 0x000000040000795c */ /* 0x000fe20000300000 */
.L_x_3285:
[----:B------:R-:W-:Y:S01]  /*5da0*/  IMAD R8, R2, 0x200, R0 ;  /* 0x0000020002087824 */ /* 0x000fe200078e0200 */
[----:B--2---:R-:W-:Y:S06]  /*5db0*/  @P2 BRA `(.L_x_3286) ;  /* 0x0000000000082947 */ /* 0x004fec0003800000 */
[----:B------:R-:W2:Y:S02]  /*5dc0*/  SYNCS.PHASECHK.TRANS64.TRYWAIT P2, [R10+URZ+0x38830], R7 ;  /* 0x038830070a0075a7 */ /* 0x000ea4000804017f */
[----:B--2---:R-:W-:Y:S05]  /*5dd0*/  @!P2 BRA `(.L_x_3287) ;  /* 0x000000b80050a947 */ /* 0x004fea0003800000 */
.L_x_3286:
        /* <DEDUP_REMOVED lines=22> */
.L_x_3288:
[----:B------:R3:W4:Y:S01]  /*5f40*/  SYNCS.PHASECHK.TRANS64.TRYWAIT P2, [R10+URZ+0x38850], R7 ;  /* 0x038850070a0075a7 */ /* 0x000722000804017f */
[----:B------:R-:W-:Y:S05]  /*5f50*/  @!P0 BRA `(.L_x_3289) ;  /* 0x0000000000048947 */ /* 0x000fea0003800000 */
[----:B------:R-:W-:Y:S01]  /*5f60*/  BPT.TRAP 0x1 ;  /* 0x000000040000795c */ /* 0x000fe20000300000 */
.L_x_3289:
[----:B----4-:R-:W-:Y:S05]  /*5f70*/  @P2 BRA `(.L_x_3290) ;  /* 0x0000000000082947 */ /* 0x010fea0003800000 */
[----:B------:R-:W4:Y:S02]  /*5f80*/  SYNCS.PHASECHK.TRANS64.TRYWAIT P2, [R10+URZ+0x38850], R7 ;  /* 0x038850070a0075a7 */ /* 0x000f24000804017f */
[----:B----4-:R-:W-:Y:S05]  /*5f90*/  @!P2 BRA `(.L_x_3291) ;  /* 0x000000b400f4a947 */ /* 0x010fea0003800000 */
.L_x_3290:
[----:B-1234-:R-:W-:Y:S01]  /*5fa0*/  IMAD R7, R2, 0x1000, R3 ;  /* 0x0000100002077824 */ /* 0x01efe200078e0203 */
[----:B------:R-:W-:Y:S01]  /*5fb0*/  WARPGROUP.ARRIVE ;  /* 0x00000000000079c5 */ /* 0x000fe20000000000 */
[----:B------:R-:W-:Y:S01]  /*5fc0*/  UMOV UR27, 0x40000040 ;  /* 0x40000040001b7882 */ /* 0x000fe20000000000 */
[C---:B------:R-:W-:Y:S01]  /*5fd0*/  VIADD R15, R4.reuse, 0x2 ;  /* 0x00000002040f7836 */ /* 0x040fe20000000000 */
[----:B------:R-:W-:Y:S01]  /*5fe0*/  UMOV UR29, 0x40000040 ;  /* 0x40000040001d7882 */ /* 0x000fe20000000000 */
[C---:B------:R-:W-:Y:S01]  /*5ff0*/  R2UR UR26, R7.reuse ;  /* 0x00000000071a72ca */ /* 0x040fe200000e0000 */
[----:B------:R-:W-:Y:S01]  /*6000*/  VIADD R8, R7, 0x2 ;  /* 0x0000000207087836 */ /* 0x000fe20000000000 */
[----:B------:R-:W-:Y:S01]  /*6010*/  UMOV UR31, 0x40000040 ;  /* 0x40000040001f7882 */ /* 0x000fe20000000000 */
[----:B------:R-:W-:Y:S01]  /*6020*/  R2UR UR28, R15 ;  /* 0x000000000f1c72ca */ /* 0x000fe200000e0000 */
[----:B------:R-:W1:Y:S01]  /*6030*/  S2R R20, SR_TID.X ;  /* 0x0000000000147919 */ /* 0x000e620000002100 */
[C---:B------:R-:W-:Y:S01]  /*6040*/  IADD3 R15, R4.reuse, 0x4, RZ ;  /* 0x00000004040f7810 */ /* 0x040fe20007ffe0ff */
[----:B------:R-:W-:Y:S01]  /*6050*/  VIADD R197, R4, 0x800 ;  /* 0x0000080004c57836 */ /* 0x000fe20000000000 */
[----:B------:R-:W-:Y:S01]  /*6060*/  R2UR UR30, R8 ;  /* 0x00000000081e72ca */ /* 0x000fe200000e0000 */
[C---:B------:R-:W-:Y:S01]  /*6070*/  VIADD R8, R7.reuse, 0x4 ;  /* 0x0000000407087836 */ /* 0x040fe20000000000 */
[----:B------:R-:W-:Y:S01]  /*6080*/  UISETP.NE.U32.AND UP0, UPT, UR6, URZ, UPT ;  /* 0x0000003f0600728c */ /* 0x000fe2000bf05070 */
[----:B------:R-:W-:Y:S01]  /*6090*/  VIADD R21, R7, 0x800 ;  /* 0x0000080007157836 */ /* 0x000fe20000000000 */
[----:B------:R-:W-:Y:S01]  /*60a0*/  ULDC UR5, c[0x0][0x404] ;  /* 0x0001010000057ab9 */ /* 0x000fe20000000800 */
[----:B------:R-:W-:Y:S01]  /*60b0*/  IMAD R208, R2, 0x1000, R19 ;  /* 0x0000100002d07824 */ /* 0x000fe200078e0213 */
[----:B------:R-:W-:Y:S01]  /*60c0*/  HGMMA.64x64x16.F32 R152, gdesc[UR24], R152, gsb0 ;  /* 0x00e00000189879f0 */ /* 0x000fe20008000898 */
[----:B------:R-:W-:Y:S01]  /*60d0*/  UISETP.NE.AND.EX UP0, UPT, UR7, URZ, UPT, UP0 ;  /* 0x0000003f0700728c */ /* 0x000fe2000bf05300 */
[----:B------:R-:W-:-:S02]  /*60e0*/  UMOV UR11, 0x40000040 ;  /* 0x40000040000b7882 */ /* 0x000fc40000000000 */
[----:B------:R-:W-:Y:S01]  /*60f0*/  R2UR UR10, R208 ;  /* 0x00000000d00a72ca */ /* 0x000fe200000e0000 */
[----:B------:R-:W-:Y:S01]  /*6100*/  USEL UR5, UR5, 0x1, UP0 ;  /* 0x0000000105057887 */ /* 0x000fe20008000000 */
        /* <DEDUP_REMOVED lines=150> */
[----:B------:R-:W-:Y:S01]  /*6a70*/  IADD3 R196, R197, R20, RZ ;  /* 0x00000014c5c47210 */ /* 0x000fe20007ffe0ff */
        /* <DEDUP_REMOVED lines=146> */
[----:B------:R-:W-:Y:S02]  /*73a0*/  IADD3 R7, R8, R15, R7 ;  /* 0x0000000f08077210 */ /* 0x000fe40007ffe007 */
[----:B------:R-:W1:Y:S01]  /*73b0*/  LDC R8, c[0x0][0x2e0] ;  /* 0x0000b800ff087b82 */ /* 0x000e620000000800 */
[----:B------:R-:W-:Y:S02]  /*73c0*/  WARPGROUP.DEPBAR.LE gsb0, 0x0 ;  /* 0x00008000000079c5 */ /* 0x000fe40000010000 */
[----:B------:R-:W-:-:S06]  /*73d0*/  WARPGROUP.ARRIVE ;  /* 0x00000000000079c5 */ /* 0x000fcc0000000000 */
[----:B------:R-:W-:Y:S01]  /*73e0*/  HGMMA.64x64x16.F32 R152, gdesc[UR28], R152, gsb0 ;  /* 0x00e000001c9879f0 */ /* 0x000fe20008000898 */
[----:B------:R-:W-:Y:S01]  /*73f0*/  R2UR UR28, R20 ;  /* 0x00000000141c72ca */ /* 0x000fe200000e0000 */
[----:B------:R-:W-:Y:S01]  /*7400*/  UMOV UR29, 0x40000040 ;  /* 0x40000040001d7882 */ /* 0x000fe20000000000 */
[----:B------:R-:W-:Y:S01]  /*7410*/  R2UR UR30, R7 ;  /* 0x00000000071e72ca */ /* 0x000fe200000e0000 */
[----:B------:R-:W-:Y:S01]  /*7420*/  UMOV UR31, 0x40000040 ;  /* 0x40000040001f7882 */ /* 0x000fe20000000000 */
[----:B------:R-:W-:-:S04]  /*7430*/  IMAD.MOV.U32 R7, RZ, RZ, -0x40 ;  /* 0xffffffc0ff077424 */ /* 0x000fc800078e00ff */
[----:B------:R-:W-:-:S05]  /*7440*/  IMAD R7, R12, R7, 0x1 ;  /* 0x000000010c077424 */ /* 0x000fca00078e0207 */
[----:B------:R-:W-:-:S05]  /*7450*/  IADD3 R7, R7, UR42, RZ ;  /* 0x0000002a07077c10 */ /* 0x000fca000fffe0ff */
[----:B-1----:R-:W-:Y:S01]  /*7460*/  IMAD R7, R8, UR5, R7 ;  /* 0x0000000508077c24 */ /* 0x002fe2000f8e0207 */
[----:B------:R-:W-:-:S04]  /*7470*/  ULDC UR5, c[0x0][0xa80] ;  /* 0x0002a00000057ab9 */ /* 0x000fc80000000800 */
[----:B------:R-:W-:-:S05]  /*7480*/  IADD3 R8, R7, -UR4, -R18 ;  /* 0x8000000407087c10 */ /* 0x000fca000fffe812 */
[----:B------:R-:W-:-:S05]  /*7490*/  IMAD.IADD R7, R17, 0x1, R8 ;  /* 0x0000000111077824 */ /* 0x000fca00078e0208 */
[C---:B------:R-:W-:Y:S02]  /*74a0*/  ISETP.GT.AND P2, PT, R7.reuse, RZ, PT ;  /* 0x000000ff0700720c */ /* 0x040fe40003f44270 */
[----:B------:R-:W-:Y:S01]  /*74b0*/  ISETP.GT.AND P3, PT, R7, 0x1, PT ;  /* 0x000000010700780c */ /* 0x000fe20003f64270 */
[----:B------:R-:W-:Y:S02]  /*74c0*/  WARPGROUP.DEPBAR.LE gsb0, 0x0 ;  /* 0x00008000000079c5 */ /* 0x000fe40000010000 */
[----:B------:R-:W-:-:S06]  /*74d0*/  WARPGROUP.ARRIVE ;  /* 0x00000000000079c5 */ /* 0x000fcc0000000000 */
[----:B------:R-:W-:Y:S03]  /*74e0*/  HGMMA.64x64x16.F32 R152, gdesc[UR28], R152, gsb0 ;  /* 0x00e000001c9879f0 */ /* 0x000fe60008000898 */
[----:B------:R-:W-:Y:S02]  /*74f0*/  WARPGROUP.DEPBAR.LE gsb0, 0x0 ;  /* 0x00008000000079c5 */ /* 0x000fe40000010000 */
[----:B------:R-:W-:Y:S02]  /*7500*/  FSEL R152, R152, -INF , P2 ;  /* 0xff80000098987808 */ /* 0x000fe40001000000 */
        /* <DEDUP_REMOVED lines=27> */
[C---:B------:R-:W-:Y:S02]  /*76c0*/  ISETP.GT.AND P3, PT, R7.reuse, 0x29, PT ;  /* 0x000000290700780c */ /* 0x040fe40003f64270 */
        /* <DEDUP_REMOVED lines=15> */
[----:B------:R-:W-:Y:S01]  /*77c0*/  FMNMX.FTZ R20, R180, R15, !PT ;  /* 0x0000000fb4147209 */ /* 0x000fe20007810000 */
[----:B------:R-:W-:-:S03]  /*77d0*/  VIADD R15, R7, 0x8 ;  /* 0x00000008070f7836 */ /* 0x000fc60000000000 */
[----:B------:R-:W-:Y:S02]  /*77e0*/  FMNMX.FTZ R21, R181, R20, !PT ;  /* 0x00000014b5157209 */ /* 0x000fe40007810000 */
[C---:B------:R-:W-:Y:S02]  /*77f0*/  ISETP.GT.AND P2, PT, R15.reuse, RZ, PT ;  /* 0x000000ff0f00720c */ /* 0x040fe40003f44270 */
[C---:B------:R-:W-:Y:S01]  /*7800*/  ISETP.GT.AND P3, PT, R15.reuse, 0x1, PT ;  /* 0x000000010f00780c */ /* 0x040fe20003f64270 */
[----:B------:R-:W1:Y:S01]  /*7810*/  SHFL.BFLY PT, R20, R21, 0x2, 0x1f ;  /* 0x0c401f0015147f89 */ /* 0x000e6200000e0000 */
[----:B------:R-:W-:Y:S02]  /*7820*/  FSEL R154, R154, -INF , P2 ;  /* 0xff8000009a9a7808 */ /* 0x000fe40001000000 */
[----:B------:R-:W-:Y:S02]  /*7830*/  ISETP.GT.AND P2, PT, R15, 0x8, PT ;  /* 0x000000080f00780c */ /* 0x000fe40003f44270 */
[----:B------:R-:W-:-:S02]  /*7840*/  FSEL R155, R155, -INF , P3 ;  /* 0xff8000009b9b7808 */ /* 0x000fc40001800000 */
[C---:B------:R-:W-:Y:S02]  /*7850*/  ISETP.GT.AND P3, PT, R15.reuse, 0x9, PT ;  /* 0x000000090f00780c */ /* 0x040fe40003f64270 */
[----:B------:R-:W-:Y:S02]  /*7860*/  FSEL R158, R158, -INF , P2 ;  /* 0xff8000009e9e7808 */ /* 0x000fe40001000000 */
[----:B------:R-:W-:Y:S02]  /*7870*/  ISETP.GT.AND P2, PT, R15, 0x10, PT ;  /* 0x000000100f00780c */ /* 0x000fe40003f44270 */
[----:B------:R-:W-:Y:S02]  /*7880*/  FSEL R159, R159, -INF , P3 ;  /* 0xff8000009f9f7808 */ /* 0x000fe40001800000 */
[----:B------:R-:W-:Y:S02]  /*7890*/  ISETP.GT.AND P3, PT, R15, 0x11, PT ;  /* 0x000000110f00780c */ /* 0x000fe40003f64270 */
[----:B------:R-:W-:-:S02]  /*78a0*/  FSEL R162, R162, -INF , P2 ;  /* 0xff800000a2a27808 */ /* 0x000fc40001000000 */
[----:B------:R-:W-:Y:S02]  /*78b0*/  ISETP.GT.AND P2, PT, R15, 0x18, PT ;  /* 0x000000180f00780c */ /* 0x000fe40003f44270 */
        /* <DEDUP_REMOVED lines=16> */
[----:B------:R-:W-:Y:S02]  /*79c0*/  FMNMX.FTZ R20, R166, R21, !PT ;  /* 0x00000015a6147209 */ /* 0x000fe40007810000 */
[----:B------:R-:W-:Y:S02]  /*79d0*/  FSEL R200, R171, -INF , P3 ;  /* 0xff800000abc87808 */ /* 0x000fe40001800000 */
[----:B------:R-:W-:-:S02]  /*79e0*/  FMNMX.FTZ R20, R167, R20, !PT ;  /* 0x00000014a7147209 */ /* 0x000fc40007810000 */
[----:B-1----:R-:W-:Y:S02]  /*79f0*/  FMNMX.FTZ R7, R168, R169, !PT ;  /* 0x000000a9a8077209 */ /* 0x002fe40007810000 */
[----:B------:R-:W-:Y:S02]  /*7a00*/  FMNMX.FTZ R21, R199, R20, !PT ;  /* 0x00000014c7157209 */ /* 0x000fe40007810000 */
[----:B------:R-:W-:Y:S01]  /*7a10*/  ISETP.GT.AND P5, PT, R15, 0x29, PT ;  /* 0x000000290f00780c */ /* 0x000fe20003fa4270 */
[----:B------:R-:W-:Y:S01]  /*7a20*/  FMUL.FTZ R203, R7, UR5 ;  /* 0x0000000507cb7c20 */ /* 0x000fe20008410000 */
[----:B------:R-:W-:Y:S02]  /*7a30*/  FSEL R201, R174, -INF , P4 ;  /* 0xff800000aec97808 */ /* 0x000fe40002000000 */
[----:B------:R-:W-:Y:S02]  /*7a40*/  FMNMX.FTZ R20, R200, R21, !PT ;  /* 0x00000015c8147209 */ /* 0x000fe40007810000 */
[----:B------:R-:W-:-:S02]  /*7a50*/  ISETP.GT.AND P3, PT, R15, 0x30, PT ;  /* 0x000000300f00780c */ /* 0x000fc40003f64270 */
[----:B------:R-:W-:Y:S02]  /*7a60*/  FSEL R202, R175, -INF , P5 ;  /* 0xff800000afca7808 */ /* 0x000fe40002800000 */
[----:B------:R-:W-:Y:S02]  /*7a70*/  FMNMX.FTZ R21, R201, R20, !PT ;  /* 0x00000014c9157209 */ /* 0x000fe40007810000 */
[----:B------:R-:W-:Y:S02]  /*7a80*/  FSETP.NEU.FTZ.AND P2, PT, R7, -INF , PT ;  /* 0xff8000000700780b */ /* 0x000fe40003f5d000 */
[----:B------:R-:W-:Y:S02]  /*7a90*/  ISETP.GT.AND P4, PT, R15, 0x31, PT ;  /* 0x000000310f00780c */ /* 0x000fe40003f84270 */
[----:B------:R-:W-:Y:S02]  /*7aa0*/  FSEL R178, R178, -INF , P3 ;  /* 0xff800000b2b27808 */ /* 0x000fe40001800000 */
[----:B------:R-:W-:-:S02]  /*7ab0*/  FMNMX.FTZ R21, R202, R21, !PT ;  /* 0x00000015ca157209 */ /* 0x000fc40007810000 */
[----:B------:R-:W-:Y:S02]  /*7ac0*/  FSEL R203, R203, RZ, P2 ;  /* 0x000000ffcbcb7208 */ /* 0x000fe40001000000 */
[----:B------:R-:W-:Y:S02]  /*7ad0*/  ISETP.GT.AND P3, PT, R15, 0x38, PT ;  /* 0x000000380f00780c */ /* 0x000fe40003f64270 */
[----:B------:R-:W-:Y:S01]  /*7ae0*/  FSEL R179, R179, -INF , P4 ;  /* 0xff800000b3b37808 */ /* 0x000fe20002000000 */
[--C-:B------:R-:W-:Y:S01]  /*7af0*/  FFMA.FTZ R20, R152, UR5, -R203.reuse ;  /* 0x0000000598147c23 */ /* 0x100fe200080108cb */
[----:B------:R-:W-:Y:S01]  /*7b00*/  FMNMX.FTZ R168, R178, R21, !PT ;  /* 0x00000015b2a87209 */ /* 0x000fe20007810000 */
[--C-:B------:R-:W-:Y:S01]  /*7b10*/  FFMA.FTZ R173, R8, UR5, -R203.reuse ;  /* 0x0000000508ad7c23 */ /* 0x100fe200080108cb */
[----:B------:R-:W-:Y:S01]  /*7b20*/  ISETP.GT.AND P4, PT, R15, 0x39, PT ;  /* 0x000000390f00780c */ /* 0x000fe20003f84270 */
[--C-:B------:R-:W-:Y:S01]  /*7b30*/  FFMA.FTZ R15, R153, UR5, -R203.reuse ;  /* 0x00000005990f7c23 */ /* 0x100fe200080108cb */
        /* <DEDUP_REMOVED lines=18> */
[----:B------:R-:W-:Y:S01]  /*7c60*/  FFMA.FTZ R181, R181, UR5, -R203 ;  /* 0x00000005b5b57c23 */ /* 0x000fe200080108cb */
[----:B------:R-:W-:Y:S08]  /*7c70*/  MUFU.EX2 R20, R20 ;  /* 0x0000001400147308 */ /* 0x000ff00000000800 */
[----:B------:R-:W2:Y:S08]  /*7c80*/  MUFU.EX2 R15, R15 ;  /* 0x0000000f000f7308 */ /* 0x000eb00000000800 */
[----:B------:R-:W-:Y:S01]  /*7c90*/  MUFU.EX2 R21, R21 ;  /* 0x0000001500157308 */ /* 0x000fe20000000800 */
[----:B-1----:R-:W-:-:S07]  /*7ca0*/  FMNMX.FTZ R156, R153, R156, !PT ;  /* 0x0000009c999c7209 */ /* 0x002fce0007810000 */
[----:B------:R-:W-:Y:S01]  /*7cb0*/  MUFU.EX2 R168, R168 ;  /* 0x000000a800a87308 */ /* 0x000fe20000000800 */
[----:B------:R-:W1:Y:S07]  /*7cc0*/  SHFL.BFLY PT, R153, R156, 0x1, 0x1f ;  /* 0x0c201f009c997f89 */ /* 0x000e6e00000e0000 */
[----:B------:R-:W-:Y:S08]  /*7cd0*/  MUFU.EX2 R169, R169 ;  /* 0x000000a900a97308 */ /* 0x000ff00000000800 */
[----:B------:R-:W-:Y:S08]  /*7ce0*/  MUFU.EX2 R170, R170 ;  /* 0x000000aa00aa7308 */ /* 0x000ff00000000800 */
[----:B------:R-:W-:Y:S01]  /*7cf0*/  MUFU.EX2 R171, R171 ;  /* 0x000000ab00ab7308 */ /* 0x000fe20000000800 */
[----:B-1----:R-:W-:-:S04]  /*7d00*/  FMNMX.FTZ R8, R156, R153, !PT ;  /* 0x000000999c087209 */ /* 0x002fc80007810000 */
[C---:B------:R-:W-:Y:S01]  /*7d10*/  FSETP.NEU.FTZ.AND P3, PT, R8.reuse, -INF , PT ;  /* 0xff8000000800780b */ /* 0x040fe20003f7d000 */
[C---:B------:R-:W-:Y:S02]  /*7d20*/  FMUL.FTZ R153, R8.reuse, UR5 ;  /* 0x0000000508997c20 */ /* 0x040fe40008410000 */
[----:B------:R-:W-:Y:S01]  /*7d30*/  MUFU.EX2 R172, R172 ;  /* 0x000000ac00ac7308 */ /* 0x000fe20000000800 */
[----:B------:R-:W-:Y:S02]  /*7d40*/  FSEL R156, R8, RZ, P3 ;  /* 0x000000ff089c7208 */ /* 0x000fe40001800000 */
[----:B------:R-:W-:-:S03]  /*7d50*/  FSEL R153, R153, RZ, P3 ;  /* 0x000000ff99997208 */ /* 0x000fc60001800000 */
[----:B------:R-:W-:Y:S01]  /*7d60*/  FADD.FTZ R156, -R156, R11 ;  /* 0x0000000b9c9c7221 */ /* 0x000fe20000010100 */
[----:B------:R-:W-:Y:S01]  /*7d70*/  @!P1 IADD3 R11, R10, 0x38840, RZ ;  /* 0x000388400a0b9810 */ /* 0x000fe20007ffe0ff */
[--C-:B------:R-:W-:Y:S01]  /*7d80*/  FFMA.FTZ R197, R154, UR5, -R153.reuse ;  /* 0x000000059ac57c23 */ /* 0x100fe20008010899 */
[----:B------:R-:W-:Y:S01]  /*7d90*/  FSEL R154, R7, RZ, P2 ;  /* 0x000000ff079a7208 */ /* 0x000fe20001000000 */
[--C-:B------:R-:W-:Y:S01]  /*7da0*/  FFMA.FTZ R196, R155, UR5, -R153.reuse ;  /* 0x000000059bc47c23 */ /* 0x100fe20008010899 */
[----:B------:R-:W-:Y:S02]  /*7db0*/  IMAD.MOV R155, RZ, RZ, -R22 ;  /* 0x000000ffff9b7224 */ /* 0x000fe400078e0a16 */
[----:B------:R-:W-:Y:S01]  /*7dc0*/  FMUL.FTZ R156, R156, UR5 ;  /* 0x000000059c9c7c20 */ /* 0x000fe20008410000 */
[----:B------:R-:W-:Y:S01]  /*7dd0*/  FFMA.FTZ R198, R158, UR5, -R153 ;  /* 0x000000059ec67c23 */ /* 0x000fe20008010899 */
[----:B------:R-:W-:Y:S01]  /*7de0*/  FADD.FTZ R154, -R154, R13 ;  /* 0x0000000d9a9a7221 */ /* 0x000fe20000010100 */
[--C-:B------:R-:W-:Y:S01]  /*7df0*/  FFMA.FTZ R203, R159, UR5, -R153.reuse ;  /* 0x000000059fcb7c23 */ /* 0x100fe20008010899 */
[----:B------:R-:W-:Y:S01]  /*7e00*/  ISETP.NE.AND P2, PT, R18, R155, PT ;  /* 0x0000009b1200720c */ /* 0x000fe20003f45270 */
[----:B------:R-:W1:Y:S01]  /*7e10*/  MUFU.EX2 R210, R156 ;  /* 0x0000009c00d27308 */ /* 0x000e620000000800 */
[----:B------:R-:W-:Y:S01]  /*7e20*/  FMUL.FTZ R154, R154, UR5 ;  /* 0x000000059a9a7c20 */ /* 0x000fe20008410000 */
[--C-:B------:R-:W-:Y:S01]  /*7e30*/  FFMA.FTZ R155, R152, UR5, -R153.reuse ;  /* 0x00000005989b7c23 */ /* 0x100fe20008010899 */
[--C-:B------:R-:W-:Y:S01]  /*7e40*/  FFMA.FTZ R204, R162, UR5, -R153.reuse ;  /* 0x00000005a2cc7c23 */ /* 0x100fe20008010899 */
[--C-:B------:R-:W-:Y:S01]  /*7e50*/  FFMA.FTZ R205, R163, UR5, -R153.reuse ;  /* 0x00000005a3cd7c23 */ /* 0x100fe20008010899 */
[--C-:B------:R-:W-:Y:S01]  /*7e60*/  FFMA.FTZ R206, R166, UR5, -R153.reuse ;  /* 0x00000005a6ce7c23 */ /* 0x100fe20008010899 */
[--C-:B------:R-:W-:Y:S01]  /*7e70*/  FFMA.FTZ R207, R167, UR5, -R153.reuse ;  /* 0x00000005a7cf7c23 */ /* 0x100fe20008010899 */
[--C-:B------:R-:W-:Y:S01]  /*7e80*/  FFMA.FTZ R199, R199, UR5, -R153.reuse ;  /* 0x00000005c7c77c23 */ /* 0x100fe20008010899 */
[----:B------:R3:W4:Y:S01]  /*7e90*/  MUFU.EX2 R209, R154 ;  /* 0x0000009a00d17308 */ /* 0x0007220000000800 */
[--C-:B------:R-:W-:Y:S01]  /*7ea0*/  FFMA.FTZ R200, R200, UR5, -R153.reuse ;  /* 0x00000005c8c87c23 */ /* 0x100fe20008010899 */
[--C-:B------:R-:W-:Y:S01]  /*7eb0*/  FFMA.FTZ R201, R201, UR5, -R153.reuse ;  /* 0x00000005c9c97c23 */ /* 0x100fe20008010899 */
[----:B------:R-:W-:Y:S01]  /*7ec0*/  FFMA.FTZ R202, R202, UR5, -R153 ;  /* 0x00000005caca7c23 */ /* 0x000fe20008010899 */
[----:B------:R-:W-:Y:S01]  /*7ed0*/  @!P2 IMAD R152, R14, 0x40, R17 ;  /* 0x000000400e98a824 */ /* 0x000fe200078e0211 */
[----:B------:R-:W-:Y:S01]  /*7ee0*/  @!P1 PRMT R14, RZ, 0x654, R11 ;  /* 0x00000654ff0e9816 */ /* 0x000fe2000000000b */
[--C-:B------:R-:W-:Y:S01]  /*7ef0*/  FFMA.FTZ R178, R178, UR5, -R153.reuse ;  /* 0x00000005b2b27c23 */ /* 0x100fe20008010899 */
[--C-:B------:R-:W-:Y:S01]  /*7f00*/  FFMA.FTZ R179, R179, UR5, -R153.reuse ;  /* 0x00000005b3b37c23 */ /* 0x100fe20008010899 */
[----:B------:R-:W-:Y:S01]  /*7f10*/  FFMA.FTZ R183, R183, UR5, -R153 ;  /* 0x00000005b7b77c23 */ /* 0x000fe20008010899 */
[----:B------:R-:W-:Y:S01]  /*7f20*/  @!P2 LEA R160, R152, UR37, 0x2 ;  /* 0x0000002598a0ac11 */ /* 0x000fe2000f8e10ff */
[----:B------:R5:W-:Y:S01]  /*7f30*/  @!P1 SYNCS.ARRIVE.TRANS64.RED.A1T0 RZ, [R14+URZ], RZ ;  /* 0x000000ff0eff99a7 */ /* 0x000be2000810043f */
[----:B------:R-:W-:Y:S01]  /*7f40*/  MUFU.EX2 R197, R197 ;  /* 0x000000c500c57308 */ /* 0x000fe20000000800 */
[----:B--2---:R-:W-:Y:S01]  /*7f50*/  F2FP.F16.F32.PACK_AB R152, R15, R20 ;  /* 0x000000140f98723e */ /* 0x004fe200000000ff */
[-C--:B-1----:R-:W-:Y:S01]  /*7f60*/  FMUL.FTZ R26, R26, R210.reuse ;  /* 0x000000d21a1a7220 */ /* 0x082fe20000410000 */
[----:B------:R-:W-:Y:S01]  /*7f70*/  @!P2 STS [R160+0x38420], R210 ;  /* 0x038420d2a000a388 */ /* 0x000fe20000000800 */
[----:B---3--:R-:W-:Y:S01]  /*7f80*/  F2FP.F16.F32.PACK_AB R154, R168, R21 ;  /* 0x00000015a89a723e */ /* 0x008fe200000000ff */
[-C--:B------:R-:W-:Y:S01]  /*7f90*/  FMUL.FTZ R27, R27, R210.reuse ;  /* 0x000000d21b1b7220 */ /* 0x080fe20000410000 */
[----:B------:R-:W-:Y:S01]  /*7fa0*/  F2FP.F16.F32.PACK_AB R156, R170, R169 ;  /* 0x000000a9aa9c723e */ /* 0x000fe200000000ff */
[----:B----4-:R1:W-:Y:S01]  /*7fb0*/  @!P2 STS [R160+0x38400], R209 ;  /* 0x038400d1a000a388 */ /* 0x0103e20000000800 */
[----:B------:R-:W2:Y:S01]  /*7fc0*/  MUFU.EX2 R196, R196 ;  /* 0x000000c400c47308 */ /* 0x000ea20000000800 */
[----:B------:R-:W-:Y:S01]  /*7fd0*/  F2FP.F16.F32.PACK_AB R158, R172, R171 ;  /* 0x000000abac9e723e */ /* 0x000fe200000000ff */
        /* <DEDUP_REMOVED lines=151> */
[----:B-1----:R-:W-:Y:S01]  /*8950*/  F2FP.F16.F32.PACK_AB R164, R177, R176 ;  /* 0x000000b0b1a4723e */ /* 0x002fe200000000ff */
[----:B------:R-:W-:Y:S01]  /*8960*/  FMUL.FTZ R151, R151, R210 ;  /* 0x000000d297977220 */ /* 0x000fe20000410000 */
[----:B------:R-:W-:Y:S01]  /*8970*/  FFMA.FTZ R197, R210, R6, R197 ;  /* 0x00000006d2c57223 */ /* 0x000fe200000100c5 */
[----:B------:R-:W-:Y:S01]  /*8980*/  FFMA.FTZ R20, R209, R5, R20 ;  /* 0x00000005d1147223 */ /* 0x000fe20000010014 */
[----:B------:R-:W-:-:S02]  /*8990*/  ISETP.GT.AND P2, PT, R12, R9, PT ;  /* 0x000000090c00720c */ /* 0x000fc40003f44270 */
[----:B------:R-:W-:Y:S01]  /*89a0*/  FADD.FTZ R197, R196, R197 ;  /* 0x000000c5c4c57221 */ /* 0x000fe20000010000 */
[----:B------:R1:W3:Y:S01]  /*89b0*/  MUFU.EX2 R178, R179 ;  /* 0x000000b300b27308 */ /* 0x0002e20000000800 */
[----:B------:R-:W-:Y:S01]  /*89c0*/  FADD.FTZ R20, R15, R20 ;  /* 0x000000140f147221 */ /* 0x000fe20000010000 */
[----:B------:R-:W-:-:S03]  /*89d0*/  @!P1 IADD3 R10, R10, 0x38860, RZ ;  /* 0x000388600a0a9810 */ /* 0x000fc60007ffe0ff */
[----:B------:R-:W-:Y:S01]  /*89e0*/  FADD.FTZ R21, R21, R20 ;  /* 0x0000001415157221 */ /* 0x000fe20000010000 */
[----:B------:R-:W-:Y:S02]  /*89f0*/  @!P1 PRMT R10, RZ, 0x654, R10 ;  /* 0x00000654ff0a9816 */ /* 0x000fe4000000000a */
[----:B------:R4:W-:Y:S01]  /*8a00*/  MUFU.EX2 R11, R155 ;  /* 0x0000009b000b7308 */ /* 0x0009e20000000800 */
[----:B--2---:R-:W-:Y:S01]  /*8a10*/  F2FP.F16.F32.PACK_AB R166, R181, R180 ;  /* 0x000000b4b5a6723e */ /* 0x004fe200000000ff */
[----:B-1----:R-:W-:Y:S02]  /*8a20*/  VIADD R179, R208, 0x80 ;  /* 0x00000080d0b37836 */ /* 0x002fe40000000000 */
[----:B------:R-:W-:-:S04]  /*8a30*/  FADD.FTZ R168, R168, R21 ;  /* 0x00000015a8a87221 */ /* 0x000fc80000010000 */
[----:B------:R-:W-:Y:S01]  /*8a40*/  FADD.FTZ R169, R169, R168 ;  /* 0x000000a8a9a97221 */ /* 0x000fe20000010000 */
[----:B-----5:R-:W1:Y:S01]  /*8a50*/  MUFU.EX2 R14, R183 ;  /* 0x000000b7000e7308 */ /* 0x020e620000000800 */
[----:B----4-:R-:W-:Y:S01]  /*8a60*/  F2FP.F16.F32.PACK_AB R155, R203, R198 ;  /* 0x000000c6cb9b723e */ /* 0x010fe200000000ff */
[----:B------:R-:W-:Y:S01]  /*8a70*/  BAR.SYNC.DEFER_BLOCKING 0xf, 0x100 ;  /* 0x03c4000000007b1d */ /* 0x000fe20000010000 */
[----:B---3--:R-:W-:Y:S01]  /*8a80*/  F2FP.F16.F32.PACK_AB R165, R178, R13 ;  /* 0x0000000db2a5723e */ /* 0x008fe200000000ff */
[----:B------:R-:W-:Y:S01]  /*8a90*/  FADD.FTZ R198, R198, R197 ;  /* 0x000000c5c6c67221 */ /* 0x000fe20000010000 */
[----:B------:R-:W-:-:S03]  /*8aa0*/  FADD.FTZ R170, R170, R169 ;  /* 0x000000a9aaaa7221 */ /* 0x000fc60000010000 */
[----:B------:R-:W-:Y:S01]  /*8ab0*/  FADD.FTZ R203, R203, R198 ;  /* 0x000000c6cbcb7221 */ /* 0x000fe20000010000 */
[----:B------:R-:W-:-:S03]  /*8ac0*/  FADD.FTZ R171, R171, R170 ;  /* 0x000000aaabab7221 */ /* 0x000fc60000010000 */
[----:B------:R-:W-:Y:S01]  /*8ad0*/  FADD.FTZ R204, R204, R203 ;  /* 0x000000cbcccc7221 */ /* 0x000fe20000010000 */
[----:B------:R-:W-:-:S03]  /*8ae0*/  FADD.FTZ R172, R172, R171 ;  /* 0x000000abacac7221 */ /* 0x000fc60000010000 */
[----:B------:R-:W-:Y:S01]  /*8af0*/  FADD.FTZ R205, R205, R204 ;  /* 0x000000cccdcd7221 */ /* 0x000fe20000010000 */
[----:B-1----:R-:W-:Y:S01]  /*8b00*/  F2FP.F16.F32.PACK_AB R167, R14, R11 ;  /* 0x0000000b0ea7723e */ /* 0x002fe200000000ff */
[----:B------:R-:W-:Y:S02]  /*8b10*/  FADD.FTZ R173, R173, R172 ;  /* 0x000000acadad7221 */ /* 0x000fe40000010000 */
[----:B------:R-:W-:Y:S02]  /*8b20*/  FADD.FTZ R206, R206, R205 ;  /* 0x000000cdcece7221 */ /* 0x000fe40000010000 */
[----:B------:R-:W-:Y:S02]  /*8b30*/  FADD.FTZ R174, R174, R173 ;  /* 0x000000adaeae7221 */ /* 0x000fe40000010000 */
[----:B------:R-:W-:Y:S01]  /*8b40*/  FADD.FTZ R206, R207, R206 ;  /* 0x000000cecfce7221 */ /* 0x000fe20000010000 */
[----:B------:R1:W-:Y:S01]  /*8b50*/  STSM.16.M88.4 [R23+0x36400], R152 ;  /* 0x0364009817007844 */ /* 0x0003e20000000200 */
[----:B------:R-:W-:-:S02]  /*8b60*/  FADD.FTZ R175, R175, R174 ;  /* 0x000000aeafaf7221 */ /* 0x000fc40000010000 */
[----:B------:R-:W-:Y:S01]  /*8b70*/  FADD.FTZ R199, R199, R206 ;  /* 0x000000cec7c77221 */ /* 0x000fe20000010000 */
[----:B------:R1:W-:Y:S01]  /*8b80*/  STSM.16.M88.4 [R184], R156 ;  /* 0x0000009cb8007844 */ /* 0x0003e20000000200 */
[----:B------:R-:W-:Y:S02]  /*8b90*/  FADD.FTZ R175, R182, R175 ;  /* 0x000000afb6af7221 */ /* 0x000fe40000010000 */
[----:B------:R-:W-:Y:S01]  /*8ba0*/  FADD.FTZ R200, R200, R199 ;  /* 0x000000c7c8c87221 */ /* 0x000fe20000010000 */
[----:B------:R1:W-:Y:S01]  /*8bb0*/  STSM.16.M88.4 [R186], R160 ;  /* 0x000000a0ba007844 */ /* 0x0003e20000000200 */
[----:B------:R-:W-:Y:S02]  /*8bc0*/  FADD.FTZ R176, R176, R175 ;  /* 0x000000afb0b07221 */ /* 0x000fe40000010000 */
[----:B------:R-:W-:Y:S01]  /*8bd0*/  FADD.FTZ R201, R201, R200 ;  /* 0x000000c8c9c97221 */ /* 0x000fe20000010000 */
[----:B------:R1:W-:Y:S01]  /*8be0*/  STSM.16.M88.4 [R185], R164 ;  /* 0x000000a4b9007844 */ /* 0x0003e20000000200 */
[----:B------:R-:W-:-:S02]  /*8bf0*/  WARPGROUP.ARRIVE ;  /* 0x00000000000079c5 */ /* 0x000fc40000000000 */
[----:B------:R-:W-:Y:S01]  /*8c00*/  FADD.FTZ R202, R202, R201 ;  /* 0x000000c9caca7221 */ /* 0x000fe20000010000 */
[----:B------:R-:W-:-:S03]  /*8c10*/  FADD.FTZ R177, R177, R176 ;  /* 0x000000b0b1b17221 */ /* 0x000fc60000010000 */
[----:B------:R-:W-:Y:S01]  /*8c20*/  FADD.FTZ R13, R13, R202 ;  /* 0x000000ca0d0d7221 */ /* 0x000fe20000010000 */
[----:B------:R-:W-:Y:S01]  /*8c30*/  HGMMA.64x256x16.F32 R24, R152, gdesc[UR8].tnspB, R24, gsb0 ;  /* 0x43e0000898187df0 */ /* 0x000fe20008000818 */
[----:B------:R-:W-:Y:S01]  /*8c40*/  R2UR UR10, R179 ;  /* 0x00000000b30a72ca */ /* 0x000fe200000e0000 */
[----:B------:R-:W-:Y:S01]  /*8c50*/  UMOV UR11, 0x40000040 ;  /* 0x40000040000b7882 */ /* 0x000fe20000000000 */
[----:B------:R-:W-:Y:S02]  /*8c60*/  VIADD R179, R208, 0x100 ;  /* 0x00000100d0b37836 */ /* 0x000fe40000000000 */
[----:B------:R-:W-:Y:S01]  /*8c70*/  FADD.FTZ R178, R178, R13 ;  /* 0x0000000db2b27221 */ /* 0x000fe20000010000 */
[----:B------:R-:W-:Y:S02]  /*8c80*/  VIADD R208, R208, 0x180 ;  /* 0x00000180d0d07836 */ /* 0x000fe40000000000 */
[----:B------:R-:W-:Y:S01]  /*8c90*/  FADD.FTZ R180, R180, R177 ;  /* 0x000000b1b4b47221 */ /* 0x000fe20000010000 */
[----:B------:R-:W-:Y:S01]  /*8ca0*/  MOV R13, R7 ;  /* 0x00000007000d7202 */ /* 0x000fe20000000f00 */
[----:B------:R-:W-:-:S02]  /*8cb0*/  FADD.FTZ R11, R11, R178 ;  /* 0x000000b20b0b7221 */ /* 0x000fc40000010000 */
[----:B------:R-:W-:Y:S02]  /*8cc0*/  FADD.FTZ R5, R181, R180 ;  /* 0x000000b4b5057221 */ /* 0x000fe40000010000 */
[----:B------:R-:W-:Y:S01]  /*8cd0*/  FADD.FTZ R6, R14, R11 ;  /* 0x0000000b0e067221 */ /* 0x000fe20000010000 */
[----:B------:R-:W-:Y:S02]  /*8ce0*/  IMAD.MOV.U32 R14, RZ, RZ, R2 ;  /* 0x000000ffff0e7224 */ /* 0x000fe400078e0002 */
[----:B------:R-:W-:Y:S01]  /*8cf0*/  IMAD.MOV.U32 R11, RZ, RZ, R8 ;  /* 0x000000ffff0b7224 */ /* 0x000fe200078e0008 */
[----:B------:R-:W-:Y:S02]  /*8d00*/  WARPGROUP.DEPBAR.LE gsb0, 0x0 ;  /* 0x00008000000079c5 */ /* 0x000fe40000010000 */
[----:B------:R-:W-:-:S08]  /*8d10*/  WARPGROUP.ARRIVE ;  /* 0x00000000000079c5 */ /* 0x000fd00000000000 */
        /* <DEDUP_REMOVED lines=26> */
[----:B------:R-:W-:-:S07]  /*8ec0*/  IMAD.MOV.U32 R12, RZ, RZ, R10 ;  /* 0x000000ffff0c7224 */ /* 0x000fce00078e000a */
.L_x_3283:
[----:B------:R-:W-:-:S13]  /*8ed0*/  ISETP.GE.AND P2, PT, R12, RZ, PT ;  /* 0x000000ff0c00720c */ /* 0x000fda0003f46270 */
[----:B------:R-:W-:Y:S05]  /*8ee0*/  @!P2 BRA `(.L_x_3293) ;  /* 0x0000002c0044a947 */ /* 0x000fea0003800000 */
[----:B------:R-:W-:Y:S01]  /*8ef0*/  IMAD.MOV.U32 R197, RZ, RZ, R8 ;  /* 0x000000ffffc57224 */ /* 0x000fe200078e0008 */
[----:B------:R-:W-:Y:S01]  /*8f00*/  ULDC UR4, c[0x0][0xa80] ;  /* 0x0002a00000047ab9 */ /* 0x000fe20000000800 */
[----:B------:R-:W-:Y:S02]  /*8f10*/  IMAD.MOV.U32 R10, RZ, RZ, R7 ;  /* 0x000000ffff0a7224 */ /* 0x000fe400078e0007 */
[----:B------:R-:W-:-:S07]  /*8f20*/  IMAD.MOV.U32 R200, RZ, RZ, R2 ;  /* 0x000000ffffc87224 */ /* 0x000fce00078e0002 */
.L_x_3302:
[----:B------:R-:W-:-:S04]  /*8f30*/  IADD3 R2, R200, 0x1, RZ ;  /* 0x00000001c8027810 */ /* 0x000fc80007ffe0ff */
[----:B------:R-:W-:-:S04]  /*8f40*/  ISETP.NE.AND P2, PT, R2, 0x2, PT ;  /* 0x000000020200780c */ /* 0x000fc80003f45270 */
[----:B------:R-:W-:Y:S02]  /*8f50*/  SEL R7, RZ, 0x1, P2 ;  /* 0x00000001ff077807 */ /* 0x000fe40001000000 */
[----:B------:R-:W-:Y:S02]  /*8f60*/  SEL R2, R2, RZ, P2 ;  /* 0x000000ff02027207 */ /* 0x000fe40001000000 */
[----:B------:R-:W-:Y:S01]  /*8f70*/  LOP3.LUT R16, R16, R7, RZ, 0x3c, !PT ;  /* 0x0000000710107212 */ /* 0x000fe200078e3cff */
[----:B------:R-:W-:Y:S06]  /*8f80*/  @!P0 BRA `(.L_x_3294) ;  /* 0x0000000000048947 */ /* 0x000fec0003800000 */
[----:B------:R-:W-:Y:S01]  /*8f90*/  BPT.TRAP 0x1 ;  /* 0x000000040000795c */ /* 0x000fe20000300000 */
.L_x_3294:
[----:B------:R-:W-:Y:S02]  /*8fa0*/  LEA R9, R2, UR37, 0x3 ;  /* 0x0000002502097c11 */ /* 0x000fe4000f8e18ff */
[----:B------:R-:W-:-:S04]  /*8fb0*/  SHF.L.U32 R8, R16, 0x1f, RZ ;  /* 0x0000001f10087819 */ /* 0x000fc800000006ff */
[----:B------:R1:W2:Y:S01]  /*8fc0*/  SYNCS.PHASECHK.TRANS64.TRYWAIT P2, [R9+URZ+0x38830], R8 ;  /* 0x03883008090075a7 */ /* 0x0002a2000804017f */
[----:B------:R-:W-:Y:S05]  /*8fd0*/  @!P0 BRA `(.L_x_3295) ;  /* 0x0000000000048947 */ /* 0x000fea0003800000 */
[----:B------:R-:W-:Y:S01]  /*8fe0*/  BPT.TRAP 0x1 ;  /* 0x000000040000795c */ /* 0x000fe20000300000 */
.L_x_3295:
[----:B------:R-:W-:Y:S01]  /*8ff0*/  IMAD R7, R2, 0x200, R0 ;  /* 0x0000020002077824 */ /* 0x000fe200078e0200 */
[----:B--2---:R-:W-:Y:S06]  /*9000*/  @P2 BRA `(.L_x_3296) ;  /* 0x0000000000082947 */ /* 0x004fec0003800000 */
[----:B------:R-:W2:Y:S02]  /*9010*/  SYNCS.PHASECHK.TRANS64.TRYWAIT P2, [R9+URZ+0x38830], R8 ;  /* 0x03883008090075a7 */ /* 0x000ea4000804017f */
[----:B--2---:R-:W-:Y:S05]  /*9020*/  @!P2 BRA `(.L_x_3297) ;  /* 0x0000008400e4a947 */ /* 0x004fea0003800000 */
.L_x_3296:
        /* <DEDUP_REMOVED lines=22> */
.L_x_3298:
[----:B------:R3:W4:Y:S01]  /*9190*/  SYNCS.PHASECHK.TRANS64.TRYWAIT P2, [R9+URZ+0x38850], R8 ;  /* 0x03885008090075a7 */ /* 0x000722000804017f */
[----:B------:R-:W-:Y:S05]  /*91a0*/  @!P0 BRA `(.L_x_3299) ;  /* 0x0000000000048947 */ /* 0x000fea0003800000 */
[----:B------:R-:W-:Y:S01]  /*91b0*/  BPT.TRAP 0x1 ;  /* 0x000000040000795c */ /* 0x000fe20000300000 */
.L_x_3299:
[----:B----4-:R-:W-:Y:S05]  /*91c0*/  @P2 BRA `(.L_x_3300) ;  /* 0x0000000000082947 */ /* 0x010fea0003800000 */
[----:B------:R-:W4:Y:S02]  /*91d0*/  SYNCS.PHASECHK.TRANS64.TRYWAIT P2, [R9+URZ+0x38850], R8 ;  /* 0x03885008090075a7 */ /* 0x000f24000804017f */
[----:B----4-:R-:W-:Y:S05]  /*91e0*/  @!P2 BRA `(.L_x_3301) ;  /* 0x000000840088a947 */ /* 0x010fea0003800000 */
.L_x_3300:
        /* <DEDUP_REMOVED lines=9> */
[----:B------:R-:W1:Y:S01]  /*9280*/  S2R R13, SR_TID.X ;  /* 0x00000000000d7919 */ /* 0x000e620000002100 */
[C---:B------:R-:W-:Y:S01]  /*9290*/  IADD3 R11, R4.reuse, 0x4, RZ ;  /* 0x00000004040b7810 */ /* 0x040fe20007ffe0ff */
[----:B------:R-:W-:Y:S01]  /*92a0*/  VIADD R20, R4, 0x800 ;  /* 0x0000080004147836 */ /* 0x000fe20000000000 */
[----:B------:R-:W-:Y:S01]  /*92b0*/  R2UR UR30, R8 ;  /* 0x00000000081e72ca */ /* 0x000fe200000e0000 */
[C---:B------:R-:W-:Y:S01]  /*92c0*/  VIADD R8, R7.reuse, 0x4 ;  /* 0x0000000407087836 */ /* 0x040fe20000000000 */
[----:B------:R-:W-:Y:S01]  /*92d0*/  UMOV UR5, UR4 ;  /* 0x0000000400057c82 */ /* 0x000fe20008000000 */
[----:B------:R-:W-:Y:S01]  /*92e0*/  VIADD R14, R7, 0x800 ;  /* 0x00000800070e7836 */ /* 0x000fe20000000000 */
[----:B------:R-:W-:Y:S01]  /*92f0*/  LEA R207, R2, R19, 0xc ;  /* 0x0000001302cf7211 */ /* 0x000fe200078e60ff */
[----:B------:R-:W-:Y:S01]  /*9300*/  UMOV UR7, 0x40000040 ;  /* 0x4000004000077882 */ /* 0x000fe20000000000 */
[----:B------:R-:W-:Y:S02]  /*9310*/  HGMMA.64x64x16.F32 R152, gdesc[UR24], R152, gsb0 ;  /* 0x00e00000189879f0 */ /* 0x000fe40008000898 */
[----:B------:R-:W-:-:S02]  /*9320*/  R2UR UR6, R207 ;  /* 0x00000000cf0672ca */ /* 0x000fc400000e0000 */
        /* <DEDUP_REMOVED lines=361> */
[----:B------:R-:W-:Y:S02]  /*a9c0*/  MUFU.EX2 R11, R11 ;  /* 0x0000000b000b7308 */ /* 0x000fe40000000800 */
[----:B------:R-:W-:Y:S01]  /*a9d0*/  FMNMX.FTZ R15, R179, R8, !PT ;  /* 0x00000008b30f7209 */ /* 0x000fe20007810000 */
[-C--:B-1----:R-:W-:Y:S01]  /*a9e0*/  FMUL.FTZ R24, R24, R10.reuse ;  /* 0x0000000a18187220 */ /* 0x082fe20000410000 */
[-C--:B------:R-:W-:Y:S01]  /*a9f0*/  FMUL.FTZ R25, R25, R10.reuse ;  /* 0x0000000a19197220 */ /* 0x080fe20000410000 */
[-C--:B------:R-:W-:Y:S01]  /*aa00*/  FMUL.FTZ R28, R28, R10.reuse ;  /* 0x0000000a1c1c7220 */ /* 0x080fe20000410000 */
[----:B------:R-:W-:Y:S01]  /*aa10*/  FMNMX.FTZ R8, R182, R15, !PT ;  /* 0x0000000fb6087209 */ /* 0x000fe20007810000 */
[----:B------:R-:W-:Y:S01]  /*aa20*/  FFMA.FTZ R15, R160, UR5, -R199 ;  /* 0x00000005a00f7c23 */ /* 0x000fe200080108c7 */
[----:B------:R-:W-:Y:S01]  /*aa30*/  MUFU.EX2 R14, R14 ;  /* 0x0000000e000e7308 */ /* 0x000fe20000000800 */
[----:B------:R-:W-:Y:S01]  /*aa40*/  FMUL.FTZ R29, R29, R10 ;  /* 0x0000000a1d1d7220 */ /* 0x000fe20000410000 */
[----:B------:R-:W-:Y:S01]  /*aa50*/  FMNMX.FTZ R8, R183, R8, !PT ;  /* 0x00000008b7087209 */ /* 0x000fe20007810000 */
[-C--:B------:R-:W-:Y:S01]  /*aa60*/  FMUL.FTZ R32, R32, R10.reuse ;  /* 0x0000000a20207220 */ /* 0x080fe20000410000 */
[-C--:B------:R-:W-:Y:S01]  /*aa70*/  FMUL.FTZ R33, R33, R10.reuse ;  /* 0x0000000a21217220 */ /* 0x080fe20000410000 */
[-C--:B------:R-:W-:Y:S01]  /*aa80*/  FMUL.FTZ R36, R36, R10.reuse ;  /* 0x0000000a24247220 */ /* 0x080fe20000410000 */
[-C--:B------:R-:W-:Y:S01]  /*aa90*/  FMUL.FTZ R37, R37, R10.reuse ;  /* 0x0000000a25257220 */ /* 0x080fe20000410000 */
[----:B------:R-:W1:Y:S01]  /*aaa0*/  SHFL.BFLY PT, R153, R8, 0x2, 0x1f ;  /* 0x0c401f0008997f89 */ /* 0x000e6200000e0000 */
        /* <DEDUP_REMOVED lines=52> */
[----:B-1----:R-:W-:Y:S01]  /*adf0*/  FMNMX.FTZ R8, R153, R8, !PT ;  /* 0x0000000899087209 */ /* 0x002fe20007810000 */
[----:B------:R-:W-:-:S02]  /*ae00*/  IMAD.MOV R153, RZ, RZ, -R22 ;  /* 0x000000ffff997224 */ /* 0x000fc400078e0a16 */
[-C--:B------:R-:W-:Y:S01]  /*ae10*/  FMUL.FTZ R125, R125, R10.reuse ;  /* 0x0000000a7d7d7220 */ /* 0x080fe20000410000 */
[-C--:B------:R-:W-:Y:S01]  /*ae20*/  FMUL.FTZ R128, R128, R10.reuse ;  /* 0x0000000a80807220 */ /* 0x080fe20000410000 */
        /* <DEDUP_REMOVED lines=8> */
[--C-:B------:R-:W-:Y:S01]  /*aeb0*/  FFMA.FTZ R199, R155, UR5, -R156.reuse ;  /* 0x000000059bc77c23 */ /* 0x100fe2000801089c */
[----:B------:R1:W3:Y:S01]  /*aec0*/  MUFU.EX2 R197, R152 ;  /* 0x0000009800c57308 */ /* 0x0002e20000000800 */
[--C-:B------:R-:W-:Y:S01]  /*aed0*/  FFMA.FTZ R201, R158, UR5, -R156.reuse ;  /* 0x000000059ec97c23 */ /* 0x100fe2000801089c */
[--C-:B------:R-:W-:Y:S01]  /*aee0*/  FFMA.FTZ R204, R159, UR5, -R156.reuse ;  /* 0x000000059fcc7c23 */ /* 0x100fe2000801089c */
[--C-:B------:R-:W-:Y:S01]  /*aef0*/  FFMA.FTZ R203, R162, UR5, -R156.reuse ;  /* 0x00000005a2cb7c23 */ /* 0x100fe2000801089c */
[--C-:B------:R-:W-:Y:S01]  /*af00*/  FFMA.FTZ R206, R163, UR5, -R156.reuse ;  /* 0x00000005a3ce7c23 */ /* 0x100fe2000801089c */
[----:B------:R-:W-:Y:S01]  /*af10*/  FFMA.FTZ R205, R166, UR5, -R156 ;  /* 0x00000005a6cd7c23 */ /* 0x000fe2000801089c */
[----:B------:R-:W-:-:S02]  /*af20*/  @!P2 IMAD R153, R200, 0x40, R17 ;  /* 0x00000040c899a824 */ /* 0x000fc400078e0211 */
[--C-:B------:R-:W-:Y:S01]  /*af30*/  FFMA.FTZ R208, R167, UR5, -R156.reuse ;  /* 0x00000005a7d07c23 */ /* 0x100fe2000801089c */
[--C-:B------:R-:W-:Y:S01]  /*af40*/  FFMA.FTZ R170, R170, UR5, -R156.reuse ;  /* 0x00000005aaaa7c23 */ /* 0x100fe2000801089c */
[----:B-1----:R-:W-:Y:S02]  /*af50*/  @!P1 VIADD R152, R9, 0x38840 ;  /* 0x0003884009989836 */ /* 0x002fe40000000000 */
[--C-:B------:R-:W-:Y:S01]  /*af60*/  FFMA.FTZ R171, R171, UR5, -R156.reuse ;  /* 0x00000005abab7c23 */ /* 0x100fe2000801089c */
[----:B------:R-:W-:Y:S01]  /*af70*/  @!P2 LEA R153, R153, UR37, 0x2 ;  /* 0x000000259999ac11 */ /* 0x000fe2000f8e10ff */
[--C-:B------:R-:W-:Y:S01]  /*af80*/  FFMA.FTZ R174, R174, UR5, -R156.reuse ;  /* 0x00000005aeae7c23 */ /* 0x100fe2000801089c */
[----:B------:R-:W-:Y:S01]  /*af90*/  FFMA.FTZ R175, R175, UR5, -R156 ;  /* 0x00000005afaf7c23 */ /* 0x000fe2000801089c */
[----:B------:R-:W-:Y:S01]  /*afa0*/  @!P1 PRMT R152, RZ, 0x654, R152 ;  /* 0x00000654ff989816 */ /* 0x000fe20000000098 */
[--C-:B------:R-:W-:Y:S01]  /*afb0*/  FFMA.FTZ R178, R178, UR5, -R156.reuse ;  /* 0x00000005b2b27c23 */ /* 0x100fe2000801089c */
[--C-:B------:R-:W-:Y:S01]  /*afc0*/  FFMA.FTZ R179, R179, UR5, -R156.reuse ;  /* 0x00000005b3b37c23 */ /* 0x100fe2000801089c */
[--C-:B------:R-:W-:Y:S01]  /*afd0*/  FFMA.FTZ R182, R182, UR5, -R156.reuse ;  /* 0x00000005b6b67c23 */ /* 0x100fe2000801089c */
[----:B------:R1:W-:Y:S01]  /*afe0*/  @!P1 SYNCS.ARRIVE.TRANS64.RED.A1T0 RZ, [R152+URZ], RZ ;  /* 0x000000ff98ff99a7 */ /* 0x0003e2000810043f */
[----:B------:R-:W-:Y:S01]  /*aff0*/  FFMA.FTZ R183, R183, UR5, -R156 ;  /* 0x00000005b7b77c23 */ /* 0x000fe2000801089c */
[----:B------:R-:W-:Y:S01]  /*b000*/  @!P2 STS [R153+0x38400], R10 ;  /* 0x0384000a9900a388 */ /* 0x000fe20000000800 */
[----:B------:R-:W-:Y:S01]  /*b010*/  MUFU.EX2 R202, R202 ;  /* 0x000000ca00ca7308 */ /* 0x000fe20000000800 */
[----:B--2---:R-:W-:Y:S01]  /*b020*/  F2FP.F16.F32.PACK_AB R154, R20, R13 ;  /* 0x0000000d149a723e */ /* 0x004fe200000000ff */
[----:B---3--:R-:W-:Y:S01]  /*b030*/  FMUL.FTZ R26, R26, R197 ;  /* 0x000000c51a1a7220 */ /* 0x008fe20000410000 */
[----:B------:R2:W-:Y:S01]  /*b040*/  @!P2 STS [R153+0x38420], R197 ;  /* 0x038420c59900a388 */ /* 0x0005e20000000800 */
[----:B------:R-:W-:Y:S01]  /*b050*/  F2FP.F16.F32.PACK_AB R156, R196, R15 ;  /* 0x0000000fc49c723e */ /* 0x000fe200000000ff */
[----:B------:R-:W-:Y:S01]  /*b060*/  FMUL.FTZ R27, R27, R197 ;  /* 0x000000c51b1b7220 */ /* 0x000fe20000410000 */
[----:B-1----:R-:W-:Y:S01]  /*b070*/  F2FP.F16.F32.PACK_AB R152, R14, R11 ;  /* 0x0000000b0e98723e */ /* 0x002fe200000000ff */
[----:B------:R-:W-:Y:S01]  /*b080*/  FMUL.FTZ R30, R30, R197 ;  /* 0x000000c51e1e7220 */ /* 0x000fe20000410000 */
[----:B------:R-:W2:Y:S01]  /*b090*/  MUFU.EX2 R199, R199 ;  /* 0x000000c700c77308 */ /* 0x000ea20000000800 */
[----:B------:R-:W-:Y:S01]  /*b0a0*/  F2FP.F16.F32.PACK_AB R158, R198, R21 ;  /* 0x00000015c69e723e */ /* 0x000fe200000000ff */
[-C--:B------:R-:W-:Y:S01]  /*b0b0*/  FMUL.FTZ R31, R31, R197.reuse ;  /* 0x000000c51f1f7220 */ /* 0x080fe20000410000 */
        /* <DEDUP_REMOVED lines=83> */
[----:B------:R-:W-:Y:S01]  /*b5f0*/  FMUL.FTZ R149, R149, R10 ;  /* 0x0000000a95957220 */ /* 0x000fe20000410000 */
[-C--:B------:R-:W-:Y:S01]  /*b600*/  FMUL.FTZ R150, R150, R197.reuse ;  /* 0x000000c596967220 */ /* 0x080fe20000410000 */
[----:B------:R-:W-:Y:S01]  /*b610*/  MUFU.EX2 R174, R174 ;  /* 0x000000ae00ae7308 */ /* 0x000fe20000000800 */
[----:B------:R-:W-:Y:S01]  /*b620*/  FMUL.FTZ R151, R151, R197 ;  /* 0x000000c597977220 */ /* 0x000fe20000410000 */
[----:B------:R2:W-:Y:S01]  /*b630*/  STSM.16.M88.4 [R23+0x36400], R152 ;  /* 0x0364009817007844 */ /* 0x0005e20000000200 */
[----:B------:R-:W-:-:S02]  /*b640*/  VIADD R200, R207, 0x80 ;  /* 0x00000080cfc87836 */ /* 0x000fc40000000000 */
[----:B------:R-:W-:Y:S01]  /*b650*/  FFMA.FTZ R5, R10, R5, R11 ;  /* 0x000000050a057223 */ /* 0x000fe2000001000b */
[----:B------:R-:W-:Y:S01]  /*b660*/  FFMA.FTZ R6, R197, R6, R202 ;  /* 0x00000006c5067223 */ /* 0x000fe200000100ca */
[----:B------:R2:W-:Y:S01]  /*b670*/  STSM.16.M88.4 [R184], R156 ;  /* 0x0000009cb8007844 */ /* 0x0005e20000000200 */
[----:B------:R-:W-:Y:S01]  /*b680*/  ISETP.GT.AND P2, PT, R12, RZ, PT ;  /* 0x000000ff0c00720c */ /* 0x000fe20003f44270 */
[----:B------:R-:W3:Y:S01]  /*b690*/  MUFU.EX2 R175, R175 ;  /* 0x000000af00af7308 */ /* 0x000ee20000000800 */
[----:B-1----:R-:W-:Y:S01]  /*b6a0*/  F2FP.F16.F32.PACK_AB R161, R171, R170 ;  /* 0x000000aaaba1723e */ /* 0x002fe200000000ff */
[----:B------:R-:W-:Y:S01]  /*b6b0*/  FADD.FTZ R14, R14, R5 ;  /* 0x000000050e0e7221 */ /* 0x000fe20000010000 */
[----:B------:R-:W-:Y:S01]  /*b6c0*/  FADD.FTZ R6, R199, R6 ;  /* 0x00000006c7067221 */ /* 0x000fe20000010000 */
[----:B------:R-:W-:Y:S01]  /*b6d0*/  @!P1 VIADD R9, R9, 0x38860 ;  /* 0x0003886009099836 */ /* 0x000fe20000000000 */
[----:B------:R-:W-:Y:S01]  /*b6e0*/  MOV R197, R8 ;  /* 0x0000000800c57202 */ /* 0x000fe20000000f00 */
[----:B------:R-:W-:Y:S01]  /*b6f0*/  FADD.FTZ R13, R13, R14 ;  /* 0x0000000e0d0d7221 */ /* 0x000fe20000010000 */
[----:B------:R-:W-:Y:S01]  /*b700*/  FADD.FTZ R201, R201, R6 ;  /* 0x00000006c9c97221 */ /* 0x000fe20000010000 */
[----:B------:R-:W-:Y:S01]  /*b710*/  MUFU.EX2 R176, R176 ;  /* 0x000000b000b07308 */ /* 0x000fe20000000800 */
[----:B------:R-:W-:Y:S01]  /*b720*/  @!P1 PRMT R9, RZ, 0x654, R9 ;  /* 0x00000654ff099816 */ /* 0x000fe20000000009 */
[----:B------:R-:W-:Y:S01]  /*b730*/  FADD.FTZ R20, R20, R13 ;  /* 0x0000000d14147221 */ /* 0x000fe20000010000 */
[----:B------:R-:W-:Y:S01]  /*b740*/  FADD.FTZ R204, R204, R201 ;  /* 0x000000c9cccc7221 */ /* 0x000fe20000010000 */
[----:B------:R-:W-:-:S02]  /*b750*/  IMAD.MOV.U32 R10, RZ, RZ, R7 ;  /* 0x000000ffff0a7224 */ /* 0x000fc400078e0007 */
[----:B------:R-:W-:Y:S01]  /*b760*/  FADD.FTZ R15, R15, R20 ;  /* 0x000000140f0f7221 */ /* 0x000fe20000010000 */
[----:B------:R-:W-:Y:S01]  /*b770*/  FADD.FTZ R203, R203, R204 ;  /* 0x000000cccbcb7221 */ /* 0x000fe20000010000 */
[----:B------:R-:W1:Y:S01]  /*b780*/  MUFU.EX2 R177, R177 ;  /* 0x000000b100b17308 */ /* 0x000e620000000800 */
[----:B---3--:R-:W-:Y:S01]  /*b790*/  F2FP.F16.F32.PACK_AB R163, R175, R174 ;  /* 0x000000aeafa3723e */ /* 0x008fe200000000ff */
        /* <DEDUP_REMOVED lines=20> */
[----:B------:R-:W1:Y:S01]  /*b8e0*/  MUFU.EX2 R179, R179 ;  /* 0x000000b300b37308 */ /* 0x000e620000000800 */
[----:B---3--:R-:W-:Y:S02]  /*b8f0*/  F2FP.F16.F32.PACK_AB R166, R181, R180 ;  /* 0x000000b4b5a6723e */ /* 0x008fe400000000ff */
[----:B------:R-:W-:-:S04]  /*b900*/  FADD.FTZ R177, R177, R176 ;  /* 0x000000b0b1b17221 */ /* 0x000fc80000010000 */
[----:B------:R-:W-:Y:S01]  /*b910*/  FADD.FTZ R180, R180, R177 ;  /* 0x000000b1b4b47221 */ /* 0x000fe20000010000 */
[----:B------:R-:W3:Y:S03]  /*b920*/  MUFU.EX2 R182, R182 ;  /* 0x000000b600b67308 */ /* 0x000ee60000000800 */
[----:B------:R-:W-:-:S05]  /*b930*/  FADD.FTZ R5, R181, R180 ;  /* 0x000000b4b5057221 */ /* 0x000fca0000010000 */
[----:B------:R-:W4:Y:S01]  /*b940*/  MUFU.EX2 R183, R183 ;  /* 0x000000b700b77308 */ /* 0x000f220000000800 */
[----:B-1----:R-:W-:Y:S01]  /*b950*/  F2FP.F16.F32.PACK_AB R165, R179, R178 ;  /* 0x000000b2b3a5723e */ /* 0x002fe200000000ff */
[----:B------:R-:W-:-:S04]  /*b960*/  FADD.FTZ R178, R178, R175 ;  /* 0x000000afb2b27221 */ /* 0x000fc80000010000 */
[----:B------:R-:W-:-:S04]  /*b970*/  FADD.FTZ R179, R179, R178 ;  /* 0x000000b2b3b37221 */ /* 0x000fc80000010000 */
[----:B---3--:R-:W-:Y:S01]  /*b980*/  FADD.FTZ R6, R182, R179 ;  /* 0x000000b3b6067221 */ /* 0x008fe20000010000 */
[----:B----4-:R-:W-:-:S03]  /*b990*/  F2FP.F16.F32.PACK_AB R167, R183, R182 ;  /* 0x000000b6b7a7723e */ /* 0x010fc600000000ff */
[----:B------:R-:W-:Y:S02]  /*b9a0*/  FADD.FTZ R6, R183, R6 ;  /* 0x00000006b7067221 */ /* 0x000fe40000010000 */
[----:B------:R2:W-:Y:S01]  /*b9b0*/  STSM.16.M88.4 [R185], R164 ;  /* 0x000000a4b9007844 */ /* 0x0005e20000000200 */
[----:B------:R-:W-:-:S06]  /*b9c0*/  WARPGROUP.ARRIVE ;  /* 0x00000000000079c5 */ /* 0x000fcc0000000000 */
[----:B------:R-:W-:Y:S01]  /*b9d0*/  HGMMA.64x256x16.F32 R24, R152, gdesc[UR4].tnspB, R24, gsb0 ;  /* 0x43e0000498187df0 */ /* 0x000fe20008000818 */
[----:B------:R-:W-:Y:S01]  /*b9e0*/  R2UR UR6, R200 ;  /* 0x00000000c80672ca */ /* 0x000fe200000e0000 */
[----:B------:R-:W-:Y:S01]  /*b9f0*/  UMOV UR7, 0x40000040 ;  /* 0x4000004000077882 */ /* 0x000fe20000000000 */
[C---:B------:R-:W-:Y:S01]  /*ba00*/  VIADD R200, R207.reuse, 0x100 ;  /* 0x00000100cfc87836 */ /* 0x040fe20000000000 */
[----:B------:R-:W-:Y:S01]  /*ba10*/  IADD3 R207, R207, 0x180, RZ ;  /* 0x00000180cfcf7810 */ /* 0x000fe20007ffe0ff */
[----:B------:R-:W-:Y:S02]  /*ba20*/  WARPGROUP.DEPBAR.LE gsb0, 0x0 ;  /* 0x00008000000079c5 */ /* 0x000fe40000010000 */
[----:B------:R-:W-:-:S15]  /*ba30*/  WARPGROUP.ARRIVE ;  /* 0x00000000000079c5 */ /* 0x000fde0000000000 */
[----:B------:R-:W-:-:S06]  /*ba40*/  NOP ;  /* 0x0000000000007918 */ /* 0x000fcc0000000000 */
[----:B------:R-:W-:Y:S01]  /*ba50*/  HGMMA.64x256x16.F32 R24, R156, gdesc[UR4].tnspB, R24, gsb0 ;  /* 0x43e000049c187df0 */ /* 0x000fe20008000818 */
[----:B------:R-:W-:Y:S01]  /*ba60*/  R2UR UR6, R200 ;  /* 0x00000000c80672ca */ /* 0x000fe200000e0000 */
[----:B------:R-:W-:Y:S01]  /*ba70*/  UMOV UR7, 0x40000040 ;  /* 0x4000004000077882 */ /* 0x000fe20000000000 */
[----:B------:R-:W-:Y:S01]  /*ba80*/  IMAD.MOV.U32 R200, RZ, RZ, R2 ;  /* 0x000000ffffc87224 */ /* 0x000fe200078e0002 */
[----:B------:R-:W-:Y:S02]  /*ba90*/  WARPGROUP.DEPBAR.LE gsb0, 0x0 ;  /* 0x00008000000079c5 */ /* 0x000fe40000010000 */
[----:B------:R-:W-:-:S15]  /*baa0*/  WARPGROUP.ARRIVE ;  /* 0x00000000000079c5 */ /* 0x000fde0000000000 */
[----:B------:R-:W-:-:S07]  /*bab0*/  NOP ;  /* 0x0000000000007918 */ /* 0x000fce0000000000 */
        /* <DEDUP_REMOVED lines=20> */
.L_x_3293:
[----:B------:R-:W1:Y:S01]  /*bc00*/  SHFL.BFLY PT, R0, R5, 0x2, 0x1f ;  /* 0x0c401f0005007f89 */ /* 0x000e6200000e0000 */
[----:B------:R-:W-:Y:S01]  /*bc10*/  VIADD R4, R2, 0x1 ;  /* 0x0000000102047836 */ /* 0x000fe20000000000 */
[----:B------:R-:W-:Y:S01]  /*bc20*/  UIADD3 UR36, UR36, 0x1, URZ ;  /* 0x0000000124247890 */ /* 0x000fe2000fffe03f */
[----:B------:R-:W-:Y:S01]  /*bc30*/  IMAD.U32 R14, RZ, RZ, UR5 ;  /* 0x00000005ff0e7e24 */ /* 0x000fe2000f8e00ff */
[----:B------:R-:W2:Y:S01]  /*bc40*/  SHFL.BFLY PT, R9, R6, 0x2, 0x1f ;  /* 0x0c401f0006097f89 */ /* 0x000ea200000e0000 */
[----:B------:R-:W-:Y:S08]  /*bc50*/  BAR.ARV 0x8, 0xa0 ;  /* 0x0202800000007b1d */ /* 0x000ff00000002000 */
[----:B------:R-:W-:Y:S01]  /*bc60*/  BAR.SYNC.DEFER_BLOCKING 0xf, 0x100 ;  /* 0x03c4000000007b1d */ /* 0x000fe20000010000 */
[----:B------:R-:W-:Y:S01]  /*bc70*/  ISETP.NE.AND P1, PT, R4, 0x2, PT ;  /* 0x000000020400780c */ /* 0x000fe20003f25270 */
[----:B-1----:R-:W-:Y:S01]  /*bc80*/  FADD.FTZ R0, R0, R5 ;  /* 0x0000000500007221 */ /* 0x002fe20000010000 */
[----:B------:R-:W-:-:S02]  /*bc90*/  IMAD.MOV.U32 R5, RZ, RZ, RZ ;  /* 0x000000ffff057224 */ /* 0x000fc400078e00ff */
[----:B--2---:R-:W-:Y:S02]  /*bca0*/  FADD.FTZ R9, R9, R6 ;  /* 0x0000000609097221 */ /* 0x004fe40000010000 */
[----:B------:R-:W1:Y:S01]  /*bcb0*/  SHFL.BFLY PT, R3, R0, 0x1, 0x1f ;  /* 0x0c201f0000037f89 */ /* 0x000e6200000e0000 */
[----:B------:R-:W-:-:S03]  /*bcc0*/  MOV R6, RZ ;  /* 0x000000ff00067202 */ /* 0x000fc60000000f00 */
[----:B------:R-:W2:Y:S01]  /*bcd0*/  SHFL.BFLY PT, R10, R9, 0x1, 0x1f ;  /* 0x0c201f00090a7f89 */ /* 0x000ea200000e0000 */
[----:B-1----:R-:W-:Y:S01]  /*bce0*/  FADD.FTZ R12, R0, R3 ;  /* 0x00000003000c7221 */ /* 0x002fe20000010000 */
[----:B------:R-:W-:Y:S02]  /*bcf0*/  IMAD.MOV R3, RZ, RZ, -R22 ;  /* 0x000000ffff037224 */ /* 0x000fe400078e0a16 */
[----:B------:R-:W-:Y:S02]  /*bd00*/  IMAD.MOV.U32 R0, RZ, RZ, -0x800000 ;  /* 0xff800000ff007424 */ /* 0x000fe400078e00ff */
[----:B--2---:R-:W-:Y:S01]  /*bd10*/  FADD.FTZ R10, R9, R10 ;  /* 0x0000000a090a7221 */ /* 0x004fe20000010000 */
[----:B------:R-:W-:Y:S02]  /*bd20*/  FSETP.NE.FTZ.AND P2, PT, R12, RZ, PT ;  /* 0x000000ff0c00720b */ /* 0x000fe40003f55000 */
[----:B------:R-:W-:Y:S02]  /*bd30*/  ISETP.NE.AND P0, PT, R18, R3, PT ;  /* 0x000000031200720c */ /* 0x000fe40003f05270 */
[----:B------:R-:W-:-:S02]  /*bd40*/  FSETP.NE.FTZ.AND P3, PT, R10, RZ, PT ;  /* 0x000000ff0a00720b */ /* 0x000fc40003f75000 */
[----:B------:R-:W-:-:S04]  /*bd50*/  SEL R3, RZ, 0x1, P1 ;  /* 0x00000001ff037807 */ /* 0x000fc80000800000 */
[----:B------:R-:W-:Y:S02]  /*bd60*/  LOP3.LUT R16, R16, R3, RZ, 0x3c, !PT ;  /* 0x0000000310107212 */ /* 0x000fe400078e3cff */
[----:B------:R-:W-:Y:S01]  /*bd70*/  MOV R3, 0xff800000 ;  /* 0xff80000000037802 */ /* 0x000fe20000000f00 */
[----:B------:R-:W1:Y:S02]  /*bd80*/  @P2 MUFU.RCP R5, R12 ;  /* 0x0000000c00052308 */ /* 0x000e640000001000 */
[----:B------:R-:W-:Y:S02]  /*bd90*/  @!P0 IMAD R2, R2, 0x40, R17 ;  /* 0x0000004002028824 */ /* 0x000fe400078e0211 */
[----:B------:R-:W-:-:S03]  /*bda0*/  @P3 FMUL.FTZ R14, R14, 0.69314718246459960938 ;  /* 0x3f3172180e0e3820 */ /* 0x000fc60000410000 */
[----:B------:R-:W-:Y:S01]  /*bdb0*/  @!P0 LEA R11, R2, UR37, 0x2 ;  /* 0x00000025020b8c11 */ /* 0x000fe2000f8e10ff */
[----:B------:R-:W2:Y:S01]  /*bdc0*/  @P3 MUFU.RCP R6, R10 ;  /* 0x0000000a00063308 */ /* 0x000ea20000001000 */
[----:B------:R-:W-:-:S04]  /*bdd0*/  IMAD.U32 R2, RZ, RZ, UR5 ;  /* 0x00000005ff027e24 */ /* 0x000fc8000f8e00ff */
[----:B------:R-:W-:-:S03]  /*bde0*/  @P2 FMUL.FTZ R2, R2, 0.69314718246459960938 ;  /* 0x3f31721802022820 */ /* 0x000fc60000410000 */
[----:B------:R-:W3:Y:S01]  /*bdf0*/  @P2 MUFU.LG2 R9, R12 ;  /* 0x0000000c00092308 */ /* 0x000ee20000000c00 */
[----:B-1----:R-:W-:Y:S01]  /*be00*/  @!P0 STS [R11+0x38400], R5 ;  /* 0x038400050b008388 */ /* 0x002fe20000000800 */
        /* <DEDUP_REMOVED lines=137> */
.L_x_3269:
        /* <DEDUP_REMOVED lines=40> */
[----:B------:R-:W-:Y:S02]  /*c920*/  IADD3 R173, P3, R6, 0x40, RZ ;  /* 0x0000004006ad7810 */ /* 0x000fe40007f7e0ff */
[----:B------:R-:W-:Y:S02]  /*c930*/  LOP3.LUT R8, R4, R169, RZ, 0x3c, !PT ;  /* 0x000000a904087212 */ /* 0x000fe400078e3cff */
[----:B------:R-:W-:Y:S01]  /*c940*/  LOP3.LUT R4, R179, 0x380, RZ, 0xc0, !PT ;  /* 0x00000380b3047812 */ /* 0x000fe200078ec0ff */
[----:B------:R-:W-:Y:S01]  /*c950*/  IMAD.X R11, RZ, RZ, R7, P3 ;  /* 0x000000ffff0b7224 */ /* 0x000fe200018e0607 */
[----:B------:R-:W-:Y:S02]  /*c960*/  IADD3.X R13, RZ, R7, RZ, P4, !PT ;  /* 0x00000007ff0d7210 */ /* 0x000fe400027fe4ff */
[----:B------:R-:W-:Y:S02]  /*c970*/  SHF.R.U64 R4, R4, 0x3, RZ ;  /* 0x0000000304047819 */ /* 0x000fe400000012ff */
[----:B------:R-:W-:-:S02]  /*c980*/  LOP3.LUT R103, R6, 0x380, RZ, 0xc0, !PT ;  /* 0x0000038006677812 */ /* 0x000fc400078ec0ff */
[C---:B------:R-:W-:Y:S02]  /*c990*/  IADD3 R183, P2, R6.reuse, 0x2060, RZ ;  /* 0x0000206006b77810 */ /* 0x040fe40007f5e0ff */
[C---:B------:R-:W-:Y:S02]  /*c9a0*/  IADD3 R197, P4, R6.reuse, 0x4020, RZ ;  /* 0x0000402006c57810 */ /* 0x040fe40007f9e0ff */
[C---:B------:R-:W-:Y:S01]  /*c9b0*/  IADD3 R177, P5, R6.reuse, 0x2000, RZ ;  /* 0x0000200006b17810 */ /* 0x040fe20007fbe0ff */
[--C-:B------:R-:W-:Y:S01]  /*c9c0*/  IMAD.X R29, RZ, RZ, R7.reuse, P2 ;  /* 0x000000ffff1d7224 */ /* 0x100fe200010e0607 */
[C---:B------:R-:W-:Y:S01]  /*c9d0*/  IADD3 R181, P1, R6.reuse, 0x2040, RZ ;  /* 0x0000204006b57810 */ /* 0x040fe20007f3e0ff */
[--C-:B------:R-:W-:Y:S01]  /*c9e0*/  IMAD.X R91, RZ, RZ, R7.reuse, P4 ;  /* 0x000000ffff5b7224 */ /* 0x100fe200020e0607 */
[----:B------:R-:W-:Y:S01]  /*c9f0*/  IADD3 R187, P3, R6, 0x4000, RZ ;  /* 0x0000400006bb7810 */ /* 0x000fe20007f7e0ff */
[--C-:B------:R-:W-:Y:S01]  /*ca00*/  IMAD.X R15, RZ, RZ, R7.reuse, P5 ;  /* 0x000000ffff0f7224 */ /* 0x100fe200028e0607 */
[----:B------:R-:W-:Y:S01]  /*ca10*/  LOP3.LUT R20, R4, R179, RZ, 0x3c, !PT ;  /* 0x000000b304147212 */ /* 0x000fe200078e3cff */
[----:B------:R-:W-:Y:S01]  /*ca20*/  IMAD.X R25, RZ, RZ, R7, P1 ;  /* 0x000000ffff197224 */ /* 0x000fe200008e0607 */
[----:B------:R-:W-:-:S02]  /*ca30*/  SHF.R.U64 R103, R103, 0x3, RZ ;  /* 0x0000000367677819 */ /* 0x000fc400000012ff */
[----:B------:R-:W-:Y:S02]  /*ca40*/  LOP3.LUT R4, R197, 0x380, RZ, 0xc0, !PT ;  /* 0x00000380c5047812 */ /* 0x000fe400078ec0ff */
[C---:B------:R-:W-:Y:S02]  /*ca50*/  IADD3 R106, P2, R6.reuse, 0x6020, RZ ;  /* 0x00006020066a7810 */ /* 0x040fe40007f5e0ff */
        /* <DEDUP_REMOVED lines=11> */
[--C-:B------:R-:W-:Y:S01]  /*cb10*/  IMAD.X R111, RZ, RZ, R7.reuse, P3 ;  /* 0x000000ffff6f7224 */ /* 0x100fe200018e0607 */
[----:B------:R-:W-:Y:S01]  /*cb20*/  SHF.R.U64 R4, R4, 0x3, RZ ;  /* 0x0000000304047819 */ /* 0x000fe200000012ff */
[----:B------:R-:W-:Y:S01]  /*cb30*/  IMAD.X R115, RZ, RZ, R7, P4 ;  /* 0x000000ffff737224 */ /* 0x000fe200020e0607 */
[----:B------:R-:W-:Y:S02]  /*cb40*/  LOP3.LUT R12, R175, 0x380, RZ, 0xc0, !PT ;  /* 0x00000380af0c7812 */ /* 0x000fe400078ec0ff */
[----:B------:R-:W-:Y:S02]  /*cb50*/  LOP3.LUT R14, R177, 0x380, RZ, 0xc0, !PT ;  /* 0x00000380b10e7812 */ /* 0x000fe400078ec0ff */
[----:B------:R-:W-:-:S02]  /*cb60*/  LOP3.LUT R27, R106, 0x380, RZ, 0xc0, !PT ;  /* 0x000003806a1b7812 */ /* 0x000fc400078ec0ff */
[----:B------:R-:W-:Y:S02]  /*cb70*/  IADD3.X R107, RZ, R7, RZ, P2, !PT ;  /* 0x00000007ff6b7210 */ /* 0x000fe400017fe4ff */
[----:B------:R-:W-:Y:S02]  /*cb80*/  SHF.R.U64 R10, R10, 0x3, RZ ;  /* 0x000000030a0a7819 */ /* 0x000fe400000012ff */
[----:B------:R-:W-:Y:S02]  /*cb90*/  LOP3.LUT R24, R181, 0x380, RZ, 0xc0, !PT ;  /* 0x00000380b5187812 */ /* 0x000fe400078ec0ff */
[----:B------:R-:W-:Y:S02]  /*cba0*/  LOP3.LUT R90, R4, R197, RZ, 0x3c, !PT ;  /* 0x000000c5045a7212 */ /* 0x000fe400078e3cff */
[----:B------:R-:W-:Y:S02]  /*cbb0*/  MOV R168, R6 ;  /* 0x0000000600a87202 */ /* 0x000fe40000000f00 */
[----:B------:R-:W-:-:S02]  /*cbc0*/  SHF.R.U64 R12, R12, 0x3, RZ ;  /* 0x000000030c0c7819 */ /* 0x000fc400000012ff */
[----:B------:R-:W-:Y:S02]  /*cbd0*/  LOP3.LUT R28, R183, 0x380, RZ, 0xc0, !PT ;  /* 0x00000380b71c7812 */ /* 0x000fe400078ec0ff */
[----:B------:R-:W-:Y:S02]  /*cbe0*/  F2FP.F16.F32.PACK_AB R4, R166, R171 ;  /* 0x000000aba604723e */ /* 0x000fe400000000ff */
[----:B------:R-:W-:Y:S02]  /*cbf0*/  F2FP.F16.F32.PACK_AB R6, R158, R170 ;  /* 0x000000aa9e06723e */ /* 0x000fe400000000ff */
[----:B------:R-:W-:Y:S02]  /*cc00*/  F2FP.F16.F32.PACK_AB R7, R31, R30 ;  /* 0x0000001e1f07723e */ /* 0x000fe400000000ff */
[----:B------:R-:W-:Y:S02]  /*cc10*/  SHF.R.U64 R14, R14, 0x3, RZ ;  /* 0x000000030e0e7819 */ /* 0x000fe400000012ff */
[----:B------:R-:W-:Y:S01]  /*cc20*/  LOP3.LUT R86, R187, 0x380, RZ, 0xc0, !PT ;  /* 0x00000380bb567812 */ /* 0x000fe200078ec0ff */
[----:B------:R1:W-:Y:S01]  /*cc30*/  STSM.16.M88.4 [R168], R4 ;  /* 0x00000004a8007844 */ /* 0x0003e20000000200 */
[----:B------:R-:W-:-:S02]  /*cc40*/  LOP3.LUT R98, R201, 0x380, RZ, 0xc0, !PT ;  /* 0x00000380c9627812 */ /* 0x000fc400078ec0ff */
[----:B------:R-:W-:Y:S02]  /*cc50*/  SHF.R.U64 R27, R27, 0x3, RZ ;  /* 0x000000031b1b7819 */ /* 0x000fe400000012ff */
[----:B------:R-:W-:Y:S02]  /*cc60*/  LOP3.LUT R10, R10, R173, RZ, 0x3c, !PT ;  /* 0x000000ad0a0a7212 */ /* 0x000fe400078e3cff */
[----:B------:R-:W-:Y:S02]  /*cc70*/  SHF.R.U64 R24, R24, 0x3, RZ ;  /* 0x0000000318187819 */ /* 0x000fe400000012ff */
[----:B------:R-:W-:Y:S02]  /*cc80*/  LOP3.LUT R94, R199, 0x380, RZ, 0xc0, !PT ;  /* 0x00000380c75e7812 */ /* 0x000fe400078ec0ff */
[----:B------:R-:W-:Y:S02]  /*cc90*/  LOP3.LUT R114, R207, 0x380, RZ, 0xc0, !PT ;  /* 0x00000380cf727812 */ /* 0x000fe400078ec0ff */
[----:B------:R-:W-:-:S02]  /*cca0*/  LOP3.LUT R12, R12, R175, RZ, 0x3c, !PT ;  /* 0x000000af0c0c7212 */ /* 0x000fc400078e3cff */
[----:B------:R-:W-:Y:S02]  /*ccb0*/  SHF.R.U64 R28, R28, 0x3, RZ ;  /* 0x000000031c1c7819 */ /* 0x000fe400000012ff */
[----:B------:R-:W-:Y:S02]  /*ccc0*/  LOP3.LUT R14, R14, R177, RZ, 0x3c, !PT ;  /* 0x000000b10e0e7212 */ /* 0x000fe400078e3cff */
[----:B------:R-:W-:Y:S02]  /*ccd0*/  SHF.R.U64 R86, R86, 0x3, RZ ;  /* 0x0000000356567819 */ /* 0x000fe400000012ff */
[----:B------:R-:W-:Y:S02]  /*cce0*/  LOP3.LUT R102, R203, 0x380, RZ, 0xc0, !PT ;  /* 0x00000380cb667812 */ /* 0x000fe400078ec0ff */
[----:B------:R-:W-:Y:S02]  /*ccf0*/  SHF.R.U64 R98, R98, 0x3, RZ ;  /* 0x0000000362627819 */ /* 0x000fe400000012ff */
[----:B------:R-:W-:-:S02]  /*cd00*/  LOP3.LUT R106, R27, R106, RZ, 0x3c, !PT ;  /* 0x0000006a1b6a7212 */ /* 0x000fc400078e3cff */
[----:B------:R-:W-:Y:S02]  /*cd10*/  MOV R27, R8 ;  /* 0x00000008001b7202 */ /* 0x000fe40000000f00 */
[----:B-1----:R-:W-:Y:S02]  /*cd20*/  F2FP.F16.F32.PACK_AB R4, R33, R160 ;  /* 0x000000a02104723e */ /* 0x002fe400000000ff */
[----:B------:R-:W-:Y:S02]  /*cd30*/  F2FP.F16.F32.PACK_AB R5, R35, R34 ;  /* 0x000000222305723e */ /* 0x000fe400000000ff */
[----:B------:R-:W-:Y:S02]  /*cd40*/  F2FP.F16.F32.PACK_AB R6, R37, R156 ;  /* 0x0000009c2506723e */ /* 0x000fe400000000ff */
[----:B------:R-:W-:Y:S02]  /*cd50*/  F2FP.F16.F32.PACK_AB R7, R39, R38 ;  /* 0x000000262707723e */ /* 0x000fe400000000ff */
[----:B------:R-:W-:-:S02]  /*cd60*/  LOP3.LUT R24, R24, R181, RZ, 0x3c, !PT ;  /* 0x000000b518187212 */ /* 0x000fc400078e3cff */
[----:B------:R-:W-:Y:S01]  /*cd70*/  SHF.R.U64 R94, R94, 0x3, RZ ;  /* 0x000000035e5e7819 */ /* 0x000fe200000012ff */
[----:B------:R1:W-:Y:S01]  /*cd80*/  STSM.16.M88.4 [R27], R4 ;  /* 0x000000041b007844 */ /* 0x0003e20000000200 */
[----:B------:R-:W-:Y:S02]  /*cd90*/  LOP3.LUT R110, R205, 0x380, RZ, 0xc0, !PT ;  /* 0x00000380cd6e7812 */ /* 0x000fe400078ec0ff */
[----:B------:R-:W-:Y:S02]  /*cda0*/  SHF.R.U64 R114, R114, 0x3, RZ ;  /* 0x0000000372727819 */ /* 0x000fe400000012ff */
[----:B------:R-:W-:Y:S02]  /*cdb0*/  MOV R11, R10 ;  /* 0x0000000a000b7202 */ /* 0x000fe40000000f00 */
[----:B------:R-:W-:Y:S02]  /*cdc0*/  LOP3.LUT R28, R28, R183, RZ, 0x3c, !PT ;  /* 0x000000b71c1c7212 */ /* 0x000fe400078e3cff */
[----:B------:R-:W-:Y:S01]  /*cdd0*/  MOV R12, R12 ;  /* 0x0000000c000c7202 */ /* 0x000fe20000000f00 */
[----:B------:R1:W-:Y:S01]  /*cde0*/  STSM.16.M88.4 [R11], R40 ;  /* 0x000000280b007844 */ /* 0x0003e20000000200 */
[----:B------:R-:W-:-:S02]  /*cdf0*/  LOP3.LUT R86, R86, R187, RZ, 0x3c, !PT ;  /* 0x000000bb56567212 */ /* 0x000fc400078e3cff */
[----:B------:R-:W-:Y:S01]  /*ce00*/  SHF.R.U64 R102, R102, 0x3, RZ ;  /* 0x0000000366667819 */ /* 0x000fe200000012ff */
[----:B------:R1:W-:Y:S01]  /*ce10*/  STSM.16.M88.4 [R12], R48 ;  /* 0x000000300c007844 */ /* 0x0003e20000000200 */
[----:B------:R-:W-:Y:S02]  /*ce20*/  LOP3.LUT R98, R98, R201, RZ, 0x3c, !PT ;  /* 0x000000c962627212 */ /* 0x000fe400078e3cff */
[----:B------:R-:W-:Y:S02]  /*ce30*/  MOV R14, R14 ;  /* 0x0000000e000e7202 */ /* 0x000fe40000000f00 */
[----:B------:R-:W-:Y:S02]  /*ce40*/  MOV R20, R20 ;  /* 0x0000001400147202 */ /* 0x000fe40000000f00 */
[----:B------:R-:W-:Y:S01]  /*ce50*/  F2FP.F16.F32.PACK_AB R66, R69, R68 ;  /* 0x000000444542723e */ /* 0x000fe200000000ff */
[----:B------:R1:W-:Y:S01]  /*ce60*/  STSM.16.M88.4 [R14], R56 ;  /* 0x000000380e007844 */ /* 0x0003e20000000200 */
[----:B------:R-:W-:-:S02]  /*ce70*/  F2FP.F16.F32.PACK_AB R67, R71, R70 ;  /* 0x000000464743723e */ /* 0x000fc400000000ff */
[----:B------:R-:W-:Y:S02]  /*ce80*/  F2FP.F16.F32.PACK_AB R73, R75, R74 ;  /* 0x0000004a4b49723e */ /* 0x000fe400000000ff */
[----:B------:R-:W-:Y:S01]  /*ce90*/  F2FP.F16.F32.PACK_AB R80, R81, R80 ;  /* 0x000000505150723e */ /* 0x000fe200000000ff */
[----:B------:R1:W-:Y:S01]  /*cea0*/  STSM.16.M88.4 [R20], R64 ;  /* 0x0000004014007844 */ /* 0x0003e20000000200 */
[----:B------:R-:W-:Y:S02]  /*ceb0*/  LOP3.LUT R94, R94, R199, RZ, 0x3c, !PT ;  /* 0x000000c75e5e7212 */ /* 0x000fe400078e3cff */
[----:B------:R-:W-:Y:S02]  /*cec0*/  SHF.R.U64 R110, R110, 0x3, RZ ;  /* 0x000000036e6e7819 */ /* 0x000fe400000012ff */
        /* <DEDUP_REMOVED lines=19> */
[----:B------:R-:W-:Y:S01]  /*d000*/  F2FP.F16.F32.PACK_AB R97, R155, R154 ;  /* 0x0000009a9b61723e */ /* 0x000fe200000000ff */
[----:B------:R1:W-:Y:S01]  /*d010*/  STSM.16.M88.4 [R86], R88 ;  /* 0x0000005856007844 */ /* 0x0003e20000000200 */
        /* <DEDUP_REMOVED lines=16> */
[----:B------:R-:W-:Y:S02]  /*d120*/  F2FP.F16.F32.PACK_AB R121, R123, R122 ;  /* 0x0000007a7b79723e */ /* 0x000fe400000000ff */
[----:B------:R-:W-:Y:S01]  /*d130*/  F2FP.F16.F32.PACK_AB R128, R129, R128 ;  /* 0x000000808180723e */ /* 0x000fe200000000ff */
[----:B------:R1:W-:Y:S01]  /*d140*/  STSM.16.M88.4 [R9], R112 ;  /* 0x0000007009007844 */ /* 0x0003e20000000200 */
[----:B------:R-:W-:Y:S02]  /*d150*/  MOV R102, R102 ;  /* 0x0000006600667202 */ /* 0x000fe40000000f00 */
        /* <DEDUP_REMOVED lines=30> */
[----:B------:R-:W-:Y:S01]  /*d340*/  ULDC.64 UR8, c[0x0][0xc70] ;  /* 0x00031c0000087ab9 */ /* 0x000fe20000000a00 */
[----:B------:R-:W-:Y:S01]  /*d350*/  VIADD R11, R17, UR42 ;  /* 0x0000002a110b7c36 */ /* 0x000fe20008000000 */
[----:B------:R-:W-:Y:S02]  /*d360*/  UIMAD UR5, UR5, UR8, URZ ;  /* 0x00000008050572a4 */ /* 0x000fe4000f8e023f */
[----:B------:R-:W-:Y:S01]  /*d370*/  UIMAD.WIDE.U32 UR6, UR43, UR8, URZ ;  /* 0x000000082b0672a5 */ /* 0x000fe2000f8e003f */
[----:B------:R-:W-:Y:S01]  /*d380*/  ISETP.NE.AND P0, PT, R18, R7, PT ;  /* 0x000000071200720c */ /* 0x000fe20003f05270 */
[----:B------:R-:W-:Y:S01]  /*d390*/  UIMAD UR5, UR43, UR9, UR5 ;  /* 0x000000092b0572a4 */ /* 0x000fe2000f8e0205 */
[----:B------:R-:W-:Y:S01]  /*d3a0*/  SHF.R.S32.HI R7, RZ, 0x1f, R11 ;  /* 0x0000001fff077819 */ /* 0x000fe2000001140b */
[----:B------:R-:W-:-:S02]  /*d3b0*/  USHF.R.S32.HI UR8, URZ, 0x1f, UR44 ;  /* 0x0000001f3f087899 */ /* 0x000fc4000801142c */
[----:B------:R-:W-:Y:S02]  /*d3c0*/  UIADD3 UR5, UR7, UR5, URZ ;  /* 0x0000000507057290 */ /* 0x000fe4000fffe03f */
[----:B------:R-:W-:Y:S01]  /*d3d0*/  MOV R5, UR7 ;  /* 0x0000000700057c02 */ /* 0x000fe20008000f00 */
[----:B------:R-:W-:Y:S01]  /*d3e0*/  IMAD.U32 R4, RZ, RZ, UR6 ;  /* 0x00000006ff047e24 */ /* 0x000fe2000f8e00ff */
[----:B------:R-:W-:Y:S02]  /*d3f0*/  ULDC.64 UR6, c[0x0][0xc40] ;  /* 0x0003100000067ab9 */ /* 0x000fe40000000a00 */
[----:B------:R-:W-:Y:S01]  /*d400*/  IMAD.U32 R5, RZ, RZ, UR5 ;  /* 0x00000005ff057e24 */ /* 0x000fe2000f8e00ff */
        /* <DEDUP_REMOVED lines=13> */
.L_x_3304:
        /* <DEDUP_REMOVED lines=53> */
.L_x_3307:
[----:B------:R-:W-:Y:S05]  /*d830*/  BSYNC B0 ;  /* 0x0000000000007941 */ /* 0x000fea0003800000 */
.L_x_3306:
[----:B------:R-:W-:Y:S05]  /*d840*/  BRA `(.L_x_3305) ;  /* 0x0000000800247947 */ /* 0x000fea0003800000 */
.L_x_3303:
        /* <DEDUP_REMOVED lines=8> */
[----:B------:R-:W-:Y:S01]  /*d8d0*/  ULDC UR6, c[0x0][0xb88] ;  /* 0x0002e20000067ab9 */ /* 0x000fe20000000800 */
        /* <DEDUP_REMOVED lines=19> */
.L_x_3309:
[----:B------:R-:W-:Y:S05]  /*da10*/  BSYNC B0 ;  /* 0x0000000000007941 */ /* 0x000fea0003800000 */
.L_x_3308:
        /* <DEDUP_REMOVED lines=8> */
[----:B------:R-:W-:Y:S01]  /*daa0*/  SEL R0, RZ, 0x1, P0 ;  /* 0x00000001ff007807 */ /* 0x000fe20000000000 */
[----:B------:R-:W-:Y:S01]  /*dab0*/  VIADD R15, R188, 0xc0 ;  /* 0x000000c0bc0f7836 */ /* 0x000fe20000000000 */
[----:B------:R-:W-:Y:S01]  /*dac0*/  SHF.L.U32 R3, R3, 0x1, RZ ;  /* 0x0000000103037819 */ /* 0x000fe200000006ff */
[----:B------:R-:W2:Y:S01]  /*dad0*/  LDC R9, c[0x0][0xeac] ;  /* 0x0003ab00ff097b82 */ /* 0x000ea20000000800 */
[----:B------:R-:W-:Y:S01]  /*dae0*/  ISETP.GE.AND P0, PT, R14, UR7, PT ;  /* 0x000000070e007c0c */ /* 0x000fe2000bf06270 */
[C---:B------:R-:W-:Y:S01]  /*daf0*/  VIADD R4, R188.reuse, 0x180 ;  /* 0x00000180bc047836 */ /* 0x040fe20000000000 */
[----:B------:R-:W-:Y:S01]  /*db00*/  ISETP.GE.AND P2, PT, R15, UR7, PT ;  /* 0x000000070f007c0c */ /* 0x000fe2000bf46270 */
[C---:B------:R-:W-:Y:S01]  /*db10*/  VIADD R5, R188.reuse, 0x1c0 ;  /* 0x000001c0bc057836 */ /* 0x040fe20000000000 */
[C---:B------:R-:W-:Y:S01]  /*db20*/  IADD3 R20, R188.reuse, 0x140, RZ ;  /* 0x00000140bc147810 */ /* 0x040fe20007ffe0ff */
[----:B------:R-:W-:Y:S01]  /*db30*/  VIADD R19, R188, 0x100 ;  /* 0x00000100bc137836 */ /* 0x000fe20000000000 */
[----:B------:R-:W-:Y:S01]  /*db40*/  SHF.R.S32.HI R189, RZ, 0x1f, R188 ;  /* 0x0000001fffbd7819 */ /* 0x000fe200000114bc */
[----:B------:R-:W-:Y:S01]  /*db50*/  UIADD3 UR42, -UR42, UR6, URZ ;  /* 0x000000062a2a7290 */ /* 0x000fe2000fffe13f */
[----:B------:R-:W-:Y:S01]  /*db60*/  LOP3.LUT R0, R3, 0x2, R0, 0xe2, !PT ;  /* 0x0000000203007812 */ /* 0x000fe200078ee200 */
[----:B------:R-:W-:Y:S01]  /*db70*/  ULOP3.LUT UR38, URZ, UR38, URZ, 0x33, !UPT ;  /* 0x000000263f267292 */ /* 0x000fe2000f8e333f */
[----:B------:R-:W-:Y:S01]  /*db80*/  SEL R3, RZ, 0x4, P0 ;  /* 0x00000004ff037807 */ /* 0x000fe20000000000 */
[----:B------:R-:W-:Y:S01]  /*db90*/  BSSY B0, `(.L_x_3310) ;  /* 0x0000035000007945 */ /* 0x000fe20003800000 */
[----:B------:R-:W-:-:S02]  /*dba0*/  SEL R6, RZ, 0x8, P2 ;  /* 0x00000008ff067807 */ /* 0x000fc40001000000 */
[----:B------:R-:W-:Y:S02]  /*dbb0*/  ISETP.GE.AND P2, PT, R20, UR7, PT ;  /* 0x0000000714007c0c */ /* 0x000fe4000bf46270 */
[----:B------:R-:W-:Y:S02]  /*dbc0*/  ISETP.GE.AND P3, PT, R4, UR7, PT ;  /* 0x0000000704007c0c */ /* 0x000fe4000bf66270 */
[----:B------:R-:W-:Y:S01]  /*dbd0*/  ISETP.GE.AND P1, PT, R5, UR7, PT ;  /* 0x0000000705007c0c */ /* 0x000fe2000bf26270 */
[----:B------:R-:W-:Y:S01]  /*dbe0*/  IMAD.WIDE.U32 R4, R8, UR43, R188 ;  /* 0x0000002b08047c25 */ /* 0x000fe2000f8e00bc */
[----:B------:R-:W-:Y:S02]  /*dbf0*/  ISETP.GE.AND P0, PT, R19, UR7, PT ;  /* 0x0000000713007c0c */ /* 0x000fe4000bf06270 */
[----:B------:R-:W-:Y:S01]  /*dc00*/  LOP3.LUT R0, R6, R0, R3, 0xfe, !PT ;  /* 0x0000000006007212 */ /* 0x000fe200078efe03 */
[C---:B------:R-:W-:Y:S01]  /*dc10*/  VIADD R8, R190.reuse, 0x20 ;  /* 0x00000020be087836 */ /* 0x040fe20000000000 */
[----:B------:R-:W-:Y:S01]  /*dc20*/  SEL R6, RZ, 0x20, P2 ;  /* 0x00000020ff067807 */ /* 0x000fe20001000000 */
[----:B------:R-:W-:Y:S01]  /*dc30*/  IMAD.IADD R5, R5, 0x1, R7 ;  /* 0x0000000105057824 */ /* 0x000fe200078e0207 */
[----:B------:R-:W-:Y:S01]  /*dc40*/  ISETP.GE.AND P2, PT, R190, UR42, PT ;  /* 0x0000002abe007c0c */ /* 0x000fe2000bf46270 */
[----:B--2---:R-:W-:Y:S01]  /*dc50*/  VIADD R7, R9, UR38 ;  /* 0x0000002609077c36 */ /* 0x004fe20008000000 */
[----:B------:R-:W-:-:S02]  /*dc60*/  SEL R3, RZ, 0x10, P0 ;  /* 0x00000010ff037807 */ /* 0x000fc40000000000 */
[----:B------:R-:W-:Y:S01]  /*dc70*/  ISETP.GE.AND P0, PT, R8, UR42, PT ;  /* 0x0000002a08007c0c */ /* 0x000fe2000bf06270 */
[----:B-1----:R-:W-:Y:S01]  /*dc80*/  IMAD R8, R10, UR8, RZ ;  /* 0x000000080a087c24 */ /* 0x002fe2000f8e02ff */
[----:B------:R-:W-:Y:S02]  /*dc90*/  LOP3.LUT R3, R6, R0, R3, 0xfe, !PT ;  /* 0x0000000006037212 */ /* 0x000fe400078efe03 */
[----:B------:R-:W-:Y:S01]  /*dca0*/  SEL R0, RZ, 0x40, P3 ;  /* 0x00000040ff007807 */ /* 0x000fe20001800000 */
[----:B------:R-:W-:Y:S01]  /*dcb0*/  IMAD R11, R11, UR44, R8 ;  /* 0x0000002c0b0b7c24 */ /* 0x000fe2000f8e0208 */
[----:B------:R-:W-:Y:S01]  /*dcc0*/  SHF.R.S32.HI R191, RZ, 0x1f, R190 ;  /* 0x0000001fffbf7819 */ /* 0x000fe200000114be */
[----:B------:R-:W-:Y:S01]  /*dcd0*/  IMAD.WIDE.U32 R8, R10, UR44, R4 ;  /* 0x0000002c0a087c25 */ /* 0x000fe2000f8e0004 */
[----:B------:R-:W-:Y:S02]  /*dce0*/  LOP3.LUT R3, R3, R0, RZ, 0xfc, !PT ;  /* 0x0000000003037212 */ /* 0x000fe400078efcff */
[----:B------:R-:W-:Y:S01]  /*dcf0*/  SEL R0, RZ, 0x80, P1 ;  /* 0x00000080ff007807 */ /* 0x000fe20000800000 */
[----:B------:R-:W-:Y:S01]  /*dd00*/  IMAD.WIDE R6, R7, 0x40, R190 ;  /* 0x0000004007067825 */ /* 0x000fe200078e02be */
[----:B------:R-:W-:-:S02]  /*dd10*/  IADD3 R13, R9, R11, RZ ;  /* 0x0000000b090d7210 */ /* 0x000fc40007ffe0ff */
        /* <DEDUP_REMOVED lines=28> */
.L_x_3311:
[----:B------:R-:W-:Y:S05]  /*dee0*/  BSYNC B0 ;  /* 0x0000000000007941 */ /* 0x000fea0003800000 */
.L_x_3310:
[----:B------:R-:W-:Y:S04]  /*def0*/  BSSY B0, `(.L_x_3305) ;  /* 0x000001e000007945 */ /* 0x000fe80003800000 */
[----:B------:R-:W-:Y:S05]  /*df00*/  @P0 BRA `(.L_x_3312) ;  /* 0x0000000000700947 */ /* 0x000fea0003800000 */
[----:B------:R-:W-:Y:S01]  /*df10*/  IADD3 R9, P0, R6, 0x20, RZ ;  /* 0x0000002006097810 */ /* 0x000fe20007f1e0ff */
[----:B------:R-:W-:Y:S01]  /*df20*/  ULDC.64 UR8, c[0x0][0xbd8] ;  /* 0x0002f60000087ab9 */ /* 0x000fe20000000a00 */
[----:B------:R-:W-:Y:S01]  /*df30*/  IMAD.MOV.U32 R4, RZ, RZ, R8 ;  /* 0x000000ffff047224 */ /* 0x000fe200078e0008 */
[----:B------:R-:W-:Y:S01]  /*df40*/  ISETP.GE.AND P1, PT, R14, UR7, PT ;  /* 0x000000070e007c0c */ /* 0x000fe2000bf26270 */
        /* <DEDUP_REMOVED lines=24> */
.L_x_3312:
[----:B------:R-:W-:Y:S05]  /*e0d0*/  BSYNC B0 ;  /* 0x0000000000007941 */ /* 0x000fea0003800000 */
.L_x_3305:
[----:B------:R-:W3:Y:S02]  /*e0e0*/  LDC R0, c[0x0][0xea8] ;  /* 0x0003aa00ff007b82 */ /* 0x000ee40000000800 */
[----:B---3--:R-:W-:-:S13]  /*e0f0*/  ISETP.LE.AND P0, PT, R0, UR4, PT ;  /* 0x0000000400007c0c */ /* 0x008fda000bf03270 */
[----:B------:R-:W-:Y:S05]  /*e100*/  @!P0 BRA `(.L_x_3313) ;  /* 0xffffff2c009c8947 */ /* 0x000fea000383ffff */
[----:B------:R-:W-:Y:S05]  /*e110*/  EXIT ;  /* 0x000000000000794d */ /* 0x000fea0003800000 */
.L_x_3264:
        /* <DEDUP_REMOVED lines=8> */
[----:B------:R-:W-:Y:S01]  /*e1a0*/  MOV R16, RZ ;  /* 0x000000ff00107202 */ /* 0x000fe20000000f00 */
[----:B------:R-:W-:-:S05]  /*e1b0*/  IMAD.MOV.U32 R17, RZ, RZ, 0x1 ;  /* 0x00000001ff117424 */ /* 0x000fca00078e00ff */
[----:B------:R-:W1:Y:S02]  /*e1c0*/  LDC R0, c[0x0][0xea8] ;  /* 0x0003aa00ff007b82 */ /* 0x000e640000000800 */
[----:B-1----:R-:W-:-:S13]  /*e1d0*/  ISETP.LE.AND P0, PT, R0, UR4, PT ;  /* 0x0000000400007c0c */ /* 0x002fda000bf03270 */
[----:B------:R-:W-:Y:S05]  /*e1e0*/  @P0 BRA `(.L_x_3314) ;  /* 0x00000030001c0947 */ /* 0x000fea0003800000 */
[----:B------:R-:W1:Y:S01]  /*e1f0*/  S2R R2, SR_TID.X ;  /* 0x0000000000027919 */ /* 0x000e620000002100 */
[----:B------:R-:W-:Y:S01]  /*e200*/  IMAD.U32 R18, RZ, RZ, UR4 ;  /* 0x00000004ff127e24 */ /* 0x000fe2000f8e00ff */
[----:B------:R-:W-:Y:S01]  /*e210*/  MOV R16, RZ ;  /* 0x000000ff00107202 */ /* 0x000fe20000000f00 */
[----:B------:R-:W-:Y:S01]  /*e220*/  IMAD.MOV.U32 R17, RZ, RZ, 0x1 ;  /* 0x00000001ff117424 */ /* 0x000fe200078e00ff */
[----:B------:R-:W-:Y:S01]  /*e230*/  ULDC UR61, c[0x0][0xc] ;  /* 0x00000300003d7ab9 */ /* 0x000fe20000000800 */
[----:B------:R-:W-:Y:S01]  /*e240*/  ULDC.64 UR46, c[0x0][0x198] ;  /* 0x00006600002e7ab9 */ /* 0x000fe20000000a00 */
[----:B------:R-:W-:Y:S01]  /*e250*/  UMOV UR60, URZ ;  /* 0x0000003f003c7c82 */ /* 0x000fe20008000000 */
[----:B-1----:R-:W-:-:S07]  /*e260*/  LOP3.LUT R19, R2, 0x1f, RZ, 0xc0, !PT ;  /* 0x0000001f02137812 */ /* 0x002fce00078ec0ff */
.L_x_3364:
        /* <DEDUP_REMOVED lines=21> */
.L_x_3315:
[----:B------:R-:W-:Y:S01]  /*e3c0*/  ULDC UR11, c[0x0][0xec4] ;  /* 0x0003b100000b7ab9 */ /* 0x000fe20000000800 */
[----:B------:R-:W-:Y:S01]  /*e3d0*/  UMOV UR9, UR10 ;  /* 0x0000000a00097c82 */ /* 0x000fe20008000000 */
[----:B------:R-:W-:-:S11]  /*e3e0*/  UISETP.NE.AND UP0, UPT, UR11, 0x1, UPT ;  /* 0x000000010b00788c */ /* 0x000fd6000bf05270 */
[----:B------:R-:W-:Y:S02]  /*e3f0*/  @UP0 ULDC.64 UR12, c[0x0][0xec8] ;  /* 0x0003b200000c0ab9 */ /* 0x000fe40000000a00 */
[----:B------:R-:W-:-:S04]  /*e400*/  UIMAD.WIDE.U32 UR6, UR10, UR12, URZ ;  /* 0x0000000c0a0672a5 */ /* 0x000fc8000f8e003f */
[----:B------:R-:W-:-:S04]  /*e410*/  @UP0 USHF.R.U32.HI UR9, URZ, UR13, UR7 ;  /* 0x0000000d3f090299 */ /* 0x000fc80008011607 */
[----:B------:R-:W-:-:S12]  /*e420*/  UIMAD UR6, UR9, UR11, URZ ;  /* 0x0000000b090672a4 */ /* 0x000fd8000f8e023f */
.L_x_3316:
        /* <DEDUP_REMOVED lines=53> */
.L_x_3318:
        /* <DEDUP_REMOVED lines=23> */
.L_x_3320:
        /* <DEDUP_REMOVED lines=13> */
[----:B------:R-:W-:Y:S02]  /*e9c0*/  IMAD.U32 R7, RZ, RZ, UR9 ;  /* 0x00000009ff077e24 */ /* 0x000fe4000f8e00ff */
[----:B------:R-:W-:-:S02]  /*e9d0*/  IMAD.U32 R10, RZ, RZ, UR4 ;  /* 0x00000004ff0a7e24 */ /* 0x000fc4000f8e00ff */
[----:B------:R-:W-:Y:S02]  /*e9e0*/  IMAD.MOV.U32 R8, RZ, RZ, 0x70 ;  /* 0x00000070ff087424 */ /* 0x000fe400078e00ff */
[----:B------:R-:W-:Y:S02]  /*e9f0*/  IMAD.MOV.U32 R12, RZ, RZ, 0x1 ;  /* 0x00000001ff0c7424 */ /* 0x000fe400078e00ff */
[----:B-1----:R-:W-:-:S07]  /*ea00*/  IMAD.MOV.U32 R13, RZ, RZ, RZ ;  /* 0x000000ffff0d7224 */ /* 0x002fce00078e00ff */
[----:B------:R-:W-:-:S07]  /*ea10*/  LEPC R20, `(.L_x_3322) ;  /* 0x000000001014794e */ /* 0x000fce0000000000 */
[----:B--2---:R-:W-:Y:S05]  /*ea20*/  CALL.ABS.NOINC R2 ;  /* 0x0000000002007343 */ /* 0x004fea0003c00000 */
.L_x_3322:
[----:B------:R-:W-:Y:S01]  /*ea30*/  MOV R2, 0x0 ;  /* 0x0000000000027802 */ /* 0x000fe20000000f00 */
[----:B------:R-:W-:Y:S01]  /*ea40*/  ULDC.64 UR6, c[0x4][0x88] ;  /* 0x0100220000067ab9 */ /* 0x000fe20000000a00 */
[----:B------:R-:W-:Y:S01]  /*ea50*/  ULDC.64 UR8, c[0x4][0x90] ;  /* 0x0100240000087ab9 */ /* 0x000fe20000000a00 */
[----:B------:R-:W-:Y:S01]  /*ea60*/  ULDC.64 UR4, c[0x4][0x18] ;  /* 0x0100060000047ab9 */ /* 0x000fe20000000a00 */
[----:B------:R-:W-:Y:S01]  /*ea70*/  MOV R4, UR6 ;  /* 0x0000000600047c02 */ /* 0x000fe20008000f00 */
[----:B------:R-:W-:Y:S01]  /*ea80*/  IMAD.U32 R5, RZ, RZ, UR7 ;  /* 0x00000007ff057e24 */ /* 0x000fe2000f8e00ff */
        /* <DEDUP_REMOVED lines=10> */
.L_x_3321:
        /* <DEDUP_REMOVED lines=13> */
[----:B------:R-:W-:Y:S01]  /*ec00*/  MOV R10, UR39 ;  /* 0x00000027000a7c02 */ /* 0x000fe20008000f00 */
[----:B------:R-:W-:Y:S01]  /*ec10*/  UMOV UR6, 0xffffffff ;  /* 0xffffffff00067882 */ /* 0x000fe20000000000 */
        /* <DEDUP_REMOVED lines=14> */
.L_x_3377:
[----:B------:R-:W-:Y:S01]  /*ed00*/  UMOV UR4, 0xffffffff ;  /* 0xffffffff00047882 */ /* 0x000fe20000000000 */
[----:B------:R-:W-:Y:S02]  /*ed10*/  SHF.R.S32.HI R7, RZ, 0x1f, R6 ;  /* 0x0000001fff077819 */ /* 0x000fe40000011406 */
[----:B------:R-:W-:Y:S05]  /*ed20*/  BRA.DIV UR4, `(.L_x_3324) ;  /* 0x0000002a04f87947 */ /* 0x000fea000b800000 */
[----:B------:R-:W-:-:S13]  /*ed30*/  ELECT P6, URZ, PT ;  /* 0x00000000003f782f */ /* 0x000fda00038c0000 */
.L_x_3380:
        /* <DEDUP_REMOVED lines=19> */
[----:B------:R-:W-:-:S04]  /*ee70*/  IMAD.MOV R5, RZ, RZ, -R12 ;  /* 0x000000ffff057224 */ /* 0x000fc800078e0a0c */
[----:B------:R-:W-:-:S07]  /*ee80*/  IMAD R10, R11, R5, R10 ;  /* 0x000000050b0a7224 */ /* 0x000fce00078e020a */
.L_x_3326:
[----:B------:R-:W2:Y:S01]  /*ee90*/  S2R R5, SR_TID.X ;  /* 0x0000000000057919 */ /* 0x000ea20000002100 */
[----:B-1----:R-:W-:Y:S02]  /*eea0*/  LEA R8, R16, UR38, 0x3 ;  /* 0x0000002610087c11 */ /* 0x002fe4000f8e18ff */
[----:B--2---:R-:W-:Y:S02]  /*eeb0*/  LOP3.LUT R9, R5, 0x7f, RZ, 0xc0, !PT ;  /* 0x0000007f05097812 */ /* 0x004fe400078ec0ff */
[----:B------:R-:W-:Y:S02]  /*eec0*/  SHF.L.U32 R5, R17, 0x1f, RZ ;  /* 0x0000001f11057819 */ /* 0x000fe400000006ff */
[----:B------:R-:W-:Y:S02]  /*eed0*/  ISETP.NE.AND P3, PT, R9, RZ, PT ;  /* 0x000000ff0900720c */ /* 0x000fe40003f65270 */
[----:B------:R-:W1:Y:S02]  /*eee0*/  SYNCS.PHASECHK.TRANS64.TRYWAIT P2, [R8+URZ+0x38840], R5 ;  /* 0x03884005080075a7 */ /* 0x000e64000804017f */
[----:B-1----:R-:W-:Y:S09]  /*eef0*/  @!P2 BRA `(.L_x_3327) ;  /* 0x0000002800a4a947 */ /* 0x002ff20003800000 */
.L_x_3381:
[----:B------:R-:W-:Y:S05]  /*ef00*/  @P3 BRA `(.L_x_3328) ;  /* 0x0000000000143947 */ /* 0x000fea0003800000 */
[----:B------:R-:W-:Y:S01]  /*ef10*/  ISETP.NE.AND P2, PT, R19, RZ, PT ;  /* 0x000000ff1300720c */ /* 0x000fe20003f45270 */
[----:B-1----:R-:W-:-:S04]  /*ef20*/  IMAD.MOV.U32 R5, RZ, RZ, 0x2000 ;  /* 0x00002000ff057424 */ /* 0x002fc800078e00ff */
[----:B------:R2:W-:Y:S08]  /*ef30*/  SYNCS.ARRIVE.TRANS64 RZ, [R8+URZ+0x38830], R5 ;  /* 0x0388300508ff79a7 */ /* 0x0005f0000800003f */
[----:B------:R-:W-:Y:S05]  /*ef40*/  @!P2 BRA `(.L_x_3328) ;  /* 0x000000000004a947 */ /* 0x000fea0003800000 */
[----:B------:R-:W-:Y:S01]  /*ef50*/  BPT.TRAP 0x1 ;  /* 0x000000040000795c */ /* 0x000fe20000300000 */
.L_x_3328:
        /* <DEDUP_REMOVED lines=16> */
.L_x_3325:
[----:B------:R-:W-:Y:S05]  /*f060*/  WARPSYNC.ALL ;  /* 0x0000000000007948 */ /* 0x000fea0003800000 */
[----:B------:R-:W-:Y:S01]  /*f070*/  BAR.SYNC.DEFER_BLOCKING 0x8, 0xa0 ;  /* 0x0202800000007b1d */ /* 0x000fe20000010000 */
[----:B------:R-:W-:-:S05]  /*f080*/  ELECT P2, URZ, PT ;  /* 0x00000000003f782f */ /* 0x000fca0003840000 */
[----:B------:R-:W-:Y:S08]  /*f090*/  BSSY B0, `(.L_x_3329) ;  /* 0x0000041000007945 */ /* 0x000ff00003800000 */
[----:B------:R-:W-:Y:S05]  /*f0a0*/  @!P2 BRA `(.L_x_3330) ;  /* 0x0000000000fca947 */ /* 0x000fea0003800000 */
[----:B------:R-:W-:Y:S01]  /*f0b0*/  UIADD3 UR14, UP0, UR46, 0x270, URZ ;  /* 0x000002702e0e7890 */ /* 0x000fe2000ff1e03f */
[----:B-12---:R-:W-:Y:S01]  /*f0c0*/  MOV R5, 0x2000 ;  /* 0x0000200000057802 */ /* 0x006fe20000000f00 */
        /* <DEDUP_REMOVED lines=61> */
.L_x_3330:
[----:B------:R-:W-:Y:S05]  /*f4a0*/  BSYNC B0 ;  /* 0x0000000000007941 */ /* 0x000fea0003800000 */
.L_x_3329:
        /* <DEDUP_REMOVED lines=8> */
.L_x_3382:
[----:B------:R-:W-:Y:S01]  /*f530*/  ULDC.64 UR4, c[0x0][0x408] ;  /* 0x0001020000047ab9 */ /* 0x000fe20000000a00 */
[----:B------:R-:W-:Y:S04]  /*f540*/  BSSY B0, `(.L_x_3332) ;  /* 0x0000042000007945 */ /* 0x000fe80003800000 */
[----:B------:R-:W-:Y:S05]  /*f550*/  @!P6 BRA `(.L_x_3333) ;  /* 0x000000040000e947 */ /* 0x000fea0003800000 */
[----:B-1----:R-:W1:Y:S01]  /*f560*/  S2R R8, SR_TID.X ;  /* 0x0000000000087919 */ /* 0x002e620000002100 */
[----:B------:R-:W-:Y:S02]  /*f570*/  LEA R5, R16, UR38, 0x3 ;  /* 0x0000002610057c11 */ /* 0x000fe4000f8e18ff */
[----:B-1----:R-:W-:Y:S02]  /*f580*/  LOP3.LUT R9, R8, 0x7f, RZ, 0xc0, !PT ;  /* 0x0000007f08097812 */ /* 0x002fe400078ec0ff */
[----:B------:R-:W-:Y:S02]  /*f590*/  SHF.L.U32 R8, R17, 0x1f, RZ ;  /* 0x0000001f11087819 */ /* 0x000fe400000006ff */
[----:B------:R-:W-:Y:S02]  /*f5a0*/  ISETP.NE.AND P3, PT, R9, RZ, PT ;  /* 0x000000ff0900720c */ /* 0x000fe40003f65270 */
[----:B------:R-:W1:Y:S02]  /*f5b0*/  SYNCS.PHASECHK.TRANS64.TRYWAIT P2, [R5+URZ+0x38860], R8 ;  /* 0x03886008050075a7 */ /* 0x000e64000804017f */
[----:B-1----:R-:W-:Y:S09]  /*f5c0*/  @!P2 BRA `(.L_x_3334) ;  /* 0x00000024001ca947 */ /* 0x002ff20003800000 */
.L_x_3383:
[----:B------:R-:W-:Y:S05]  /*f5d0*/  @P3 BRA `(.L_x_3335) ;  /* 0x0000000000143947 */ /* 0x000fea0003800000 */
[----:B------:R-:W-:Y:S01]  /*f5e0*/  ISETP.NE.AND P2, PT, R19, RZ, PT ;  /* 0x000000ff1300720c */ /* 0x000fe20003f45270 */
[----:B-1----:R-:W-:-:S04]  /*f5f0*/  IMAD.MOV.U32 R8, RZ, RZ, 0x10000 ;  /* 0x00010000ff087424 */ /* 0x002fc800078e00ff */
[----:B------:R2:W-:Y:S08]  /*f600*/  SYNCS.ARRIVE.TRANS64 RZ, [R5+URZ+0x38850], R8 ;  /* 0x0388500805ff79a7 */ /* 0x0005f0000800003f */
[----:B------:R-:W-:Y:S05]  /*f610*/  @!P2 BRA `(.L_x_3335) ;  /* 0x000000000004a947 */ /* 0x000fea0003800000 */
[----:B------:R-:W-:Y:S01]  /*f620*/  BPT.TRAP 0x1 ;  /* 0x000000040000795c */ /* 0x000fe20000300000 */
.L_x_3335:
        /* <DEDUP_REMOVED lines=51> */
.L_x_3333:
[----:B------:R-:W-:Y:S05]  /*f960*/  BSYNC B0 ;  /* 0x0000000000007941 */ /* 0x000fea0003800000 */
.L_x_3332:
[----:B------:R-:W-:-:S06]  /*f970*/  UISETP.GE.AND UP0, UPT, UR39, 0x2, UPT ;  /* 0x000000022700788c */ /* 0x000fcc000bf06270 */
[----:B------:R-:W-:-:S13]  /*f980*/  PLOP3.LUT P2, PT, PT, PT, UP0, 0x80, 0x0 ;  /* 0x000000000000781c */ /* 0x000fda0003f4f008 */
[----:B------:R-:W-:Y:S05]  /*f990*/  @!P2 BRA `(.L_x_3336) ;  /* 0x00000014009ca947 */ /* 0x000fea0003800000 */
[----:B------:R-:W-:Y:S02]  /*f9a0*/  ULOP3.LUT UR6, UR39, 0x1, URZ, 0xc0, !UPT ;  /* 0x0000000127067892 */ /* 0x000fe4000f8ec03f */
[----:B------:R-:W-:Y:S02]  /*f9b0*/  MOV R9, UR39 ;  /* 0x0000002700097c02 */ /* 0x000fe40008000f00 */
[----:B------:R-:W-:-:S03]  /*f9c0*/  UISETP.NE.U32.AND UP0, UPT, UR6, 0x1, UPT ;  /* 0x000000010600788c */ /* 0x000fc6000bf05070 */
[----:B------:R-:W-:-:S03]  /*f9d0*/  VIADD R9, R9, 0xfffffffe ;  /* 0xfffffffe09097836 */ /* 0x000fc60000000000 */
[----:B------:R-:W-:Y:S01]  /*f9e0*/  PLOP3.LUT P2, PT, PT, PT, UP0, 0x80, 0x0 ;  /* 0x000000000000781c */ /* 0x000fe20003f4f008 */
[----:B-12---:R-:W-:-:S12]  /*f9f0*/  IMAD.MOV.U32 R8, RZ, RZ, R9 ;  /* 0x000000ffff087224 */ /* 0x006fd800078e0009 */
[----:B------:R-:W-:Y:S05]  /*fa00*/  @!P2 BRA `(.L_x_3337) ;  /* 0x0000000400d0a947 */ /* 0x000fea0003800000 */
[----:B------:R-:W-:Y:S01]  /*fa10*/  VIADD R16, R16, 0x1 ;  /* 0x0000000110107836 */ /* 0x000fe20000000000 */
[----:B------:R-:W-:Y:S04]  /*fa20*/  BSSY B0, `(.L_x_3338) ;  /* 0x0000070000007945 */ /* 0x000fe80003800000 */
[----:B------:R-:W-:-:S04]  /*fa30*/  ISETP.NE.AND P2, PT, R16, 0x2, PT ;  /* 0x000000021000780c */ /* 0x000fc80003f45270 */
[----:B------:R-:W-:Y:S02]  /*fa40*/  SEL R8, RZ, 0x1, P2 ;  /* 0x00000001ff087807 */ /* 0x000fe40001000000 */
[----:B------:R-:W-:Y:S02]  /*fa50*/  SEL R16, R16, RZ, P2 ;  /* 0x000000ff10107207 */ /* 0x000fe40001000000 */
[----:B------:R-:W-:Y:S01]  /*fa60*/  LOP3.LUT R17, R17, R8, RZ, 0x3c, !PT ;  /* 0x0000000811117212 */ /* 0x000fe200078e3cff */
[----:B------:R-:W-:Y:S06]  /*fa70*/  @!P6 BRA `(.L_x_3339) ;  /* 0x0000000400a8e947 */ /* 0x000fec0003800000 */
        /* <DEDUP_REMOVED lines=18> */
[----:B------:R-:W-:-:S05]  /*fba0*/  IADD3 R5, -R10, RZ, RZ ;  /* 0x000000ff0a057210 */ /* 0x000fca0007ffe1ff */
[----:B------:R-:W-:-:S07]  /*fbb0*/  IMAD R8, R8, R5, R9 ;  /* 0x0000000508087224 */ /* 0x000fce00078e0209 */
.L_x_3340:
[----:B-1----:R-:W1:Y:S01]  /*fbc0*/  S2R R2, SR_TID.X ;  /* 0x0000000000027919 */ /* 0x002e620000002100 */
[----:B------:R-:W-:Y:S02]  /*fbd0*/  SHF.L.U32 R3, R17, 0x1f, RZ ;  /* 0x0000001f11037819 */ /* 0x000fe400000006ff */
[----:B-1----:R-:W-:Y:S02]  /*fbe0*/  LOP3.LUT R5, R2, 0x7f, RZ, 0xc0, !PT ;  /* 0x0000007f02057812 */ /* 0x002fe400078ec0ff */
[----:B------:R-:W-:Y:S02]  /*fbf0*/  LEA R2, R16, UR38, 0x3 ;  /* 0x0000002610027c11 */ /* 0x000fe4000f8e18ff */
[----:B------:R-:W-:Y:S02]  /*fc00*/  ISETP.NE.AND P2, PT, R5, RZ, PT ;  /* 0x000000ff0500720c */ /* 0x000fe40003f45270 */
[----:B------:R-:W1:Y:S02]  /*fc10*/  SYNCS.PHASECHK.TRANS64.TRYWAIT P3, [R2+URZ+0x38840], R3 ;  /* 0x03884003020075a7 */ /* 0x000e64000806017f */
[----:B-1----:R-:W-:Y:S09]  /*fc20*/  @!P3 BRA `(.L_x_3341) ;  /* 0x0000001c0098b947 */ /* 0x002ff20003800000 */
.L_x_3384:
[----:B------:R-:W-:Y:S05]  /*fc30*/  @P2 BRA `(.L_x_3342) ;  /* 0x0000000000142947 */ /* 0x000fea0003800000 */
[----:B------:R-:W-:Y:S01]  /*fc40*/  ISETP.NE.AND P3, PT, R19, RZ, PT ;  /* 0x000000ff1300720c */ /* 0x000fe20003f65270 */
[----:B------:R-:W-:-:S04]  /*fc50*/  IMAD.MOV.U32 R5, RZ, RZ, 0x2000 ;  /* 0x00002000ff057424 */ /* 0x000fc800078e00ff */
[----:B------:R2:W-:Y:S08]  /*fc60*/  SYNCS.ARRIVE.TRANS64 RZ, [R2+URZ+0x38830], R5 ;  /* 0x0388300502ff79a7 */ /* 0x0005f0000800003f */
[----:B------:R-:W-:Y:S05]  /*fc70*/  @!P3 BRA `(.L_x_3342) ;  /* 0x000000000004b947 */ /* 0x000fea0003800000 */
[----:B------:R-:W-:Y:S01]  /*fc80*/  BPT.TRAP 0x1 ;  /* 0x000000040000795c */ /* 0x000fe20000300000 */
.L_x_3342:
        /* <DEDUP_REMOVED lines=17> */
.L_x_3385:
[----:B------:R-:W-:Y:S05]  /*fda0*/  @P2 BRA `(.L_x_3344) ;  /* 0x0000000000142947 */ /* 0x000fea0003800000 */
[----:B------:R-:W-:Y:S01]  /*fdb0*/  ISETP.NE.AND P2, PT, R19, RZ, PT ;  /* 0x000000ff1300720c */ /* 0x000fe20003f45270 */
[----:B-12---:R-:W-:-:S04]  /*fdc0*/  IMAD.MOV.U32 R3, RZ, RZ, 0x10000 ;  /* 0x00010000ff037424 */ /* 0x006fc800078e00ff */
[----:B------:R3:W-:Y:S08]  /*fdd0*/  SYNCS.ARRIVE.TRANS64 RZ, [R2+URZ+0x38850], R3 ;  /* 0x0388500302ff79a7 */ /* 0x0007f0000800003f */
[----:B------:R-:W-:Y:S05]  /*fde0*/  @!P2 BRA `(.L_x_3344) ;  /* 0x000000000004a947 */ /* 0x000fea0003800000 */
[----:B------:R-:W-:Y:S01]  /*fdf0*/  BPT.TRAP 0x1 ;  /* 0x000000040000795c */ /* 0x000fe20000300000 */
.L_x_3344:
        /* <DEDUP_REMOVED lines=50> */
.L_x_3339:
[----:B------:R-:W-:Y:S05]  /*10120*/  BSYNC B0 ;  /* 0x0000000000007941 */ /* 0x000fea0003800000 */
.L_x_3338:
[----:B------:R-:W-:-:S06]  /*10130*/  UIADD3 UR6, UR39, -0x3, URZ ;  /* 0xfffffffd27067890 */ /* 0x000fcc000fffe03f */
[----:B------:R-:W-:-:S07]  /*10140*/  MOV R8, UR6 ;  /* 0x0000000600087c02 */ /* 0x000fce0008000f00 */
.L_x_3337:
[----:B------:R-:W-:Y:S01]  /*10150*/  ISETP.NE.AND P2, PT, R9, RZ, PT ;  /* 0x000000ff0900720c */ /* 0x000fe20003f45270 */
[----:B------:R-:W-:-:S12]  /*10160*/  BSSY B0, `(.L_x_3336) ;  /* 0x00000ea000007945 */ /* 0x000fd80003800000 */
[----:B------:R-:W-:Y:S05]  /*10170*/  @!P2 BRA `(.L_x_3345) ;  /* 0x0000000c00a0a947 */ /* 0x000fea0003800000 */
.L_x_3360:
        /* <DEDUP_REMOVED lines=28> */
.L_x_3348:
[----:B------:R-:W1:Y:S01]  /*10340*/  S2R R2, SR_TID.X ;  /* 0x0000000000027919 */ /* 0x000e620000002100 */
[----:B------:R-:W-:Y:S02]  /*10350*/  LEA R3, R9, UR38, 0x3 ;  /* 0x0000002609037c11 */ /* 0x000fe4000f8e18ff */
[----:B-1----:R-:W-:Y:S02]  /*10360*/  LOP3.LUT R5, R2, 0x7f, RZ, 0xc0, !PT ;  /* 0x0000007f02057812 */ /* 0x002fe400078ec0ff */
[----:B------:R-:W-:Y:S02]  /*10370*/  SHF.L.U32 R2, R17, 0x1f, RZ ;  /* 0x0000001f11027819 */ /* 0x000fe400000006ff */
[----:B------:R-:W-:Y:S02]  /*10380*/  ISETP.NE.AND P2, PT, R5, RZ, PT ;  /* 0x000000ff0500720c */ /* 0x000fe40003f45270 */
[----:B------:R-:W1:Y:S02]  /*10390*/  SYNCS.PHASECHK.TRANS64.TRYWAIT P3, [R3+URZ+0x38840], R2 ;  /* 0x03884002030075a7 */ /* 0x000e64000806017f */
[----:B-1----:R-:W-:Y:S09]  /*103a0*/  @!P3 BRA `(.L_x_3349) ;  /* 0x0000001400e0b947 */ /* 0x002ff20003800000 */
.L_x_3386:
[----:B------:R-:W-:Y:S05]  /*103b0*/  @P2 BRA `(.L_x_3350) ;  /* 0x0000000000142947 */ /* 0x000fea0003800000 */
[----:B------:R-:W-:Y:S01]  /*103c0*/  ISETP.NE.AND P3, PT, R19, RZ, PT ;  /* 0x000000ff1300720c */ /* 0x000fe20003f65270 */
[----:B------:R-:W-:-:S04]  /*103d0*/  IMAD.MOV.U32 R12, RZ, RZ, 0x2000 ;  /* 0x00002000ff0c7424 */ /* 0x000fc800078e00ff */
[----:B------:R2:W-:Y:S08]  /*103e0*/  SYNCS.ARRIVE.TRANS64 RZ, [R3+URZ+0x38830], R12 ;  /* 0x0388300c03ff79a7 */ /* 0x0005f0000800003f */
[----:B------:R-:W-:Y:S05]  /*103f0*/  @!P3 BRA `(.L_x_3350) ;  /* 0x000000000004b947 */ /* 0x000fea0003800000 */
[----:B------:R-:W-:Y:S01]  /*10400*/  BPT.TRAP 0x1 ;  /* 0x000000040000795c */ /* 0x000fe20000300000 */
.L_x_3350:
        /* <DEDUP_REMOVED lines=17> */
.L_x_3387:
[----:B------:R-:W-:Y:S05]  /*10520*/  @P2 BRA `(.L_x_3352) ;  /* 0x0000000000142947 */ /* 0x000fea0003800000 */
[----:B------:R-:W-:Y:S01]  /*10530*/  ISETP.NE.AND P2, PT, R19, RZ, PT ;  /* 0x000000ff1300720c */ /* 0x000fe20003f45270 */
[----:B-1-3--:R-:W-:-:S04]  /*10540*/  IMAD.MOV.U32 R2, RZ, RZ, 0x10000 ;  /* 0x00010000ff027424 */ /* 0x00afc800078e00ff */
[----:B------:R4:W-:Y:S08]  /*10550*/  SYNCS.ARRIVE.TRANS64 RZ, [R3+URZ+0x38850], R2 ;  /* 0x0388500203ff79a7 */ /* 0x0009f0000800003f */
[----:B------:R-:W-:Y:S05]  /*10560*/  @!P2 BRA `(.L_x_3352) ;  /* 0x000000000004a947 */ /* 0x000fea0003800000 */
[----:B------:R-:W-:Y:S01]  /*10570*/  BPT.TRAP 0x1 ;  /* 0x000000040000795c */ /* 0x000fe20000300000 */
.L_x_3352:
        /* <DEDUP_REMOVED lines=50> */
.L_x_3347:
[----:B------:R-:W-:Y:S05]  /*108a0*/  BSYNC B1 ;  /* 0x0000000000017941 */ /* 0x000fea0003800000 */
.L_x_3346:
[----:B------:R-:W-:Y:S01]  /*108b0*/  VIADD R9, R9, 0x1 ;  /* 0x0000000109097836 */ /* 0x000fe20000000000 */
[----:B------:R-:W-:Y:S04]  /*108c0*/  BSSY B1, `(.L_x_3353) ;  /* 0x0000070000017945 */ /* 0x000fe80003800000 */
[----:B------:R-:W-:-:S04]  /*108d0*/  ISETP.NE.AND P2, PT, R9, 0x2, PT ;  /* 0x000000020900780c */ /* 0x000fc80003f45270 */
[----:B---34-:R-:W-:Y:S02]  /*108e0*/  SEL R2, RZ, 0x1, P2 ;  /* 0x00000001ff027807 */ /* 0x018fe40001000000 */
[----:B------:R-:W-:Y:S02]  /*108f0*/  SEL R16, R9, RZ, P2 ;  /* 0x000000ff09107207 */ /* 0x000fe40001000000 */
[----:B------:R-:W-:Y:S01]  /*10900*/  LOP3.LUT R17, R17, R2, RZ, 0x3c, !PT ;  /* 0x0000000211117212 */ /* 0x000fe200078e3cff */
[----:B------:R-:W-:Y:S06]  /*10910*/  @!P6 BRA `(.L_x_3354) ;  /* 0x0000000400a8e947 */ /* 0x000fec0003800000 */
[----:B------:R-:W-:Y:S01]  /*10920*/  VIADD R10, R8, 0xffffffff ;  /* 0xffffffff080a7836 */ /* 0x000fe20000000000 */
        /* <DEDUP_REMOVED lines=12> */
[----:B------:R-:W-:-:S04]  /*109f0*/  IMAD.WIDE.U32 R2, R6, UR4, R2 ;  /* 0x0000000406027c25 */ /* 0x000fc8000f8e0002 */
[----:B------:R-:W-:Y:S01]  /*10a00*/  IMAD.IADD R3, R13, 0x1, R3 ;  /* 0x000000010d037824 */ /* 0x000fe200078e0203 */
[----:B---3--:R-:W-:-:S04]  /*10a10*/  LEA R4, P2, R2, R4, 0x2 ;  /* 0x0000000402047211 */ /* 0x008fc800078410ff */
[----:B------:R-:W-:-:S05]  /*10a20*/  LEA.HI.X R5, R2, R5, R3, 0x2, P2 ;  /* 0x0000000502057211 */ /* 0x000fca00010f1403 */
[----:B------:R1:W5:Y:S01]  /*10a30*/  LDG.E R4, desc[UR54][R4.64] ;  /* 0x0000003604047981 */ /* 0x000362000c1e1900 */
[----:B------:R-:W-:-:S04]  /*10a40*/  IMAD.MOV R2, RZ, RZ, -R11 ;  /* 0x000000ffff027224 */ /* 0x000fc800078e0a0b */
[----:B------:R-:W-:-:S07]  /*10a50*/  IMAD R10, R9, R2, R10 ;  /* 0x00000002090a7224 */ /* 0x000fce00078e020a */
.L_x_3355:
[----:B------:R-:W1:Y:S01]  /*10a60*/  S2R R2, SR_TID.X ;  /* 0x0000000000027919 */ /* 0x000e620000002100 */
[----:B--2---:R-:W-:Y:S02]  /*10a70*/  SHF.L.U32 R3, R17, 0x1f, RZ ;  /* 0x0000001f11037819 */ /* 0x004fe400000006ff */
[----:B-1----:R-:W-:Y:S02]  /*10a80*/  LOP3.LUT R5, R2, 0x7f, RZ, 0xc0, !PT ;  /* 0x0000007f02057812 */ /* 0x002fe400078ec0ff */
[----:B------:R-:W-:Y:S02]  /*10a90*/  LEA R2, R16, UR38, 0x3 ;  /* 0x0000002610027c11 */ /* 0x000fe4000f8e18ff */
[----:B------:R-:W-:Y:S02]  /*10aa0*/  ISETP.NE.AND P2, PT, R5, RZ, PT ;  /* 0x000000ff0500720c */ /* 0x000fe40003f45270 */
[----:B------:R-:W1:Y:S02]  /*10ab0*/  SYNCS.PHASECHK.TRANS64.TRYWAIT P3, [R2+URZ+0x38840], R3 ;  /* 0x03884003020075a7 */ /* 0x000e64000806017f */
[----:B-1----:R-:W-:Y:S09]  /*10ac0*/  @!P3 BRA `(.L_x_3356) ;  /* 0x000000100040b947 */ /* 0x002ff20003800000 */
.L_x_3388:
[----:B------:R-:W-:Y:S05]  /*10ad0*/  @P2 BRA `(.L_x_3357) ;  /* 0x0000000000142947 */ /* 0x000fea0003800000 */
[----:B------:R-:W-:Y:S02]  /*10ae0*/  ISETP.NE.AND P3, PT, R19, RZ, PT ;  /* 0x000000ff1300720c */ /* 0x000fe40003f65270 */
[----:B------:R-:W-:-:S04]  /*10af0*/  MOV R5, 0x2000 ;  /* 0x0000200000057802 */ /* 0x000fc80000000f00 */
[----:B------:R2:W-:Y:S07]  /*10b00*/  SYNCS.ARRIVE.TRANS64 RZ, [R2+URZ+0x38830], R5 ;  /* 0x0388300502ff79a7 */ /* 0x0005ee000800003f */
[----:B------:R-:W-:Y:S05]  /*10b10*/  @!P3 BRA `(.L_x_3357) ;  /* 0x000000000004b947 */ /* 0x000fea0003800000 */
[----:B------:R-:W-:Y:S01]  /*10b20*/  BPT.TRAP 0x1 ;  /* 0x000000040000795c */ /* 0x000fe20000300000 */
.L_x_3357:
        /* <DEDUP_REMOVED lines=17> */
.L_x_3389:
[----:B------:R-:W-:Y:S05]  /*10c40*/  @P2 BRA `(.L_x_3359) ;  /* 0x0000000000142947 */ /* 0x000fea0003800000 */
[----:B------:R-:W-:Y:S01]  /*10c50*/  ISETP.NE.AND P2, PT, R19, RZ, PT ;  /* 0x000000ff1300720c */ /* 0x000fe20003f45270 */
[----:B-1-3--:R-:W-:-:S04]  /*10c60*/  IMAD.MOV.U32 R3, RZ, RZ, 0x10000 ;  /* 0x00010000ff037424 */ /* 0x00afc800078e00ff */
[----:B------:R4:W-:Y:S08]  /*10c70*/  SYNCS.ARRIVE.TRANS64 RZ, [R2+URZ+0x38850], R3 ;  /* 0x0388500302ff79a7 */ /* 0x0009f0000800003f */
[----:B------:R-:W-:Y:S05]  /*10c80*/  @!P2 BRA `(.L_x_3359) ;  /* 0x000000000004a947 */ /* 0x000fea0003800000 */
[----:B------:R-:W-:Y:S01]  /*10c90*/  BPT.TRAP 0x1 ;  /* 0x000000040000795c */ /* 0x000fe20000300000 */
.L_x_3359:
        /* <DEDUP_REMOVED lines=50> */
.L_x_3354:
[----:B------:R-:W-:Y:S05]  /*10fc0*/  BSYNC B1 ;  /* 0x0000000000017941 */ /* 0x000fea0003800000 */
.L_x_3353:
[C---:B------:R-:W-:Y:S01]  /*10fd0*/  ISETP.GT.AND P2, PT, R8.reuse, 0x1, PT ;  /* 0x000000010800780c */ /* 0x040fe20003f44270 */
[----:B------:R-:W-:-:S12]  /*10fe0*/  VIADD R8, R8, 0xfffffffe ;  /* 0xfffffffe08087836 */ /* 0x000fd80000000000 */
[----:B------:R-:W-:Y:S05]  /*10ff0*/  @P2 BRA `(.L_x_3360) ;  /* 0xfffffff000602947 */ /* 0x000fea000383ffff */
.L_x_3345:
[----:B------:R-:W-:Y:S05]  /*11000*/  BSYNC B0 ;  /* 0x0000000000007941 */ /* 0x000fea0003800000 */
.L_x_3336:
        /* <DEDUP_REMOVED lines=18> */
.L_x_3362:
[----:B------:R-:W-:Y:S05]  /*11130*/  BSYNC B0 ;  /* 0x0000000000007941 */ /* 0x000fea0003800000 */
.L_x_3361:
[----:B------:R-:W-:Y:S01]  /*11140*/  SEL R16, R16, RZ, P0 ;  /* 0x000000ff10107207 */ /* 0x000fe20000000000 */
[----:B------:R-:W-:-:S07]  /*11150*/  IMAD.MOV.U32 R13, RZ, RZ, R18 ;  /* 0x000000ffff0d7224 */ /* 0x000fce00078e0012 */
.L_x_3319:
[----:B------:R-:W-:Y:S05]  /*11160*/  BSYNC B6 ;  /* 0x0000000000067941 */ /* 0x000fea0003800000 */
.L_x_3317:
[----:B------:R-:W-:-:S03]  /*11170*/  UMOV UR6, 0xffffffff ;  /* 0xffffffff00067882 */ /* 0x000fc60000000000 */
[----:B------:R-:W-:Y:S05]  /*11180*/  BRA.DIV UR6, `(.L_x_3363) ;  /* 0x0000000a06b87947 */ /* 0x000fea000b800000 */
[----:B------:R1:W1:Y:S02]  /*11190*/  SHFL.IDX PT, R14, R13, RZ, 0x1f ;  /* 0x00001fff0d0e7589 */ /* 0x00026400000e0000 */
.L_x_3392:
        /* <DEDUP_REMOVED lines=12> */
.L_x_3314:
        /* <DEDUP_REMOVED lines=11> */
.L_x_3393:
        /* <DEDUP_REMOVED lines=9> */
[----:B------:R-:W2:Y:S02]  /*113a0*/  LDL R2, [R1] ;  /* 0x0000000001027983 */ /* 0x000ea40000100800 */
[----:B--2---:R-:W-:-:S13]  /*113b0*/  R2UR UR4, R2 ;  /* 0x00000000020472ca */ /* 0x004fda00000e0000 */
[----:B------:R-:W-:-:S06]  /*113c0*/  ULOP3.LUT UR4, UR4, 0x2, URZ, 0xfc, !UPT ;  /* 0x0000000204047892 */ /* 0x000fcc000f8efc3f */
[----:B------:R-:W-:-:S04]  /*113d0*/  MOV R0, UR4 ;  /* 0x0000000400007c02 */ /* 0x000fc80008000f00 */
[----:B------:R-:W-:-:S13]  /*113e0*/  ISETP.NE.AND P2, PT, R0, 0x3, PT ;  /* 0x000000030000780c */ /* 0x000fda0003f45270 */
[----:B------:R-:W-:Y:S05]  /*113f0*/  @!P2 BRA `(.L_x_3368) ;  /* 0x000000000004a947 */ /* 0x000fea0003800000 */
[----:B------:R-:W-:Y:S01]  /*11400*/  BPT.TRAP 0x1 ;  /* 0x000000040000795c */ /* 0x000fe20000300000 */
.L_x_3368:
        /* <DEDUP_REMOVED lines=12> */
.L_x_3394:
[----:B------:R-:W2:Y:S02]  /*114d0*/  SYNCS.PHASECHK.TRANS64.TRYWAIT P0, [R3+URZ], R0 ;  /* 0x00000000030075a7 */ /* 0x000ea4000800017f */
[----:B--2---:R-:W-:Y:S05]  /*114e0*/  @!P0 BRA `(.L_x_3370) ;  /* 0x00000008002c8947 */ /* 0x004fea0003800000 */
.L_x_3395:
[----:B------:R-:W-:Y:S05]  /*114f0*/  @!P2 BRA `(.L_x_3371) ;  /* 0x000000000004a947 */ /* 0x000fea0003800000 */
[----:B------:R-:W-:Y:S01]  /*11500*/  BPT.TRAP 0x1 ;  /* 0x000000040000795c */ /* 0x000fe20000300000 */
.L_x_3371:
[----:B--2---:R-:W-:-:S04]  /*11510*/  VIADD R3, R7, 0x38860 ;  /* 0x0003886007037836 */ /* 0x004fc80000000000 */
[----:B-1----:R-:W-:-:S04]  /*11520*/  IMAD R5, R16, 0x8, R3 ;  /* 0x0000000810057824 */ /* 0x002fc800078e0203 */
[----:B------:R-:W1:Y:S02]  /*11530*/  SYNCS.PHASECHK.TRANS64.TRYWAIT P0, [R5+URZ], R4 ;  /* 0x00000004050075a7 */ /* 0x000e64000800017f */
[----:B-1----:R-:W-:Y:S05]  /*11540*/  @!P0 BRA `(.L_x_3372) ;  /* 0x0000000800288947 */ /* 0x002fea0003800000 */
.L_x_3396:
[----:B------:R-:W-:-:S07]  /*11550*/  IMAD R3, R2, 0x8, R3 ;  /* 0x0000000802037824 */ /* 0x000fce00078e0203 */
.L_x_3373:
[----:B--2---:R2:W3:Y:S02]  /*11560*/  SYNCS.PHASECHK.TRANS64.TRYWAIT P0, [R3+URZ], R0 ;  /* 0x00000000030075a7 */ /* 0x0044e4000800017f */
[----:B---3--:R-:W-:Y:S05]  /*11570*/  @!P0 NANOSLEEP.SYNCS 0x989680 ;  /* 0x009896800000895d */ /* 0x008fea0003900000 */
[----:B------:R-:W3:Y:S02]  /*11580*/  @!P0 SYNCS.PHASECHK.TRANS64 P0, [R3+URZ], R0 ;  /* 0x00000000030085a7 */ /* 0x000ee4000800007f */
[----:B---3--:R-:W-:Y:S05]  /*11590*/  @!P0 BRA `(.L_x_3373) ;  /* 0xfffffffc00f08947 */ /* 0x008fea000383ffff */
.L_x_3367:
[----:B------:R-:W-:Y:S05]  /*115a0*/  BSYNC B0 ;  /* 0x0000000000007941 */ /* 0x000fea0003800000 */
.L_x_3366:
[----:B------:R-:W-:Y:S05]  /*115b0*/  EXIT ;  /* 0x000000000000794d */ /* 0x000fea0003800000 */
.L_x_3273:
[----:B-1----:R-:W-:-:S04]  /*115c0*/  MOV R0, UR37 ;  /* 0x0000002500007c02 */ /* 0x002fc80008000f00 */
[----:B------:R1:W2:Y:S03]  /*115d0*/  SYNCS.PHASECHK.TRANS64.TRYWAIT P1, [R0+URZ+0x38800], R3 ;  /* 0x03880003000075a7 */ /* 0x0002a6000802017f */
[----:B--2---:R-:W-:Y:S05]  /*115e0*/  @!P1 NANOSLEEP.SYNCS 0x989680 ;  /* 0x009896800000995d */ /* 0x004fea0003900000 */
[----:B------:R-:W2:Y:S02]  /*115f0*/  @!P1 SYNCS.PHASECHK.TRANS64 P1, [R0+URZ+0x38800], R3 ;  /* 0x03880003000095a7 */ /* 0x000ea4000802007f */
[----:B--2---:R-:W-:Y:S05]  /*11600*/  @!P1 BRA `(.L_x_3273) ;  /* 0xfffffffc00ec9947 */ /* 0x004fea000383ffff */
[----:B------:R-:W-:Y:S05]  /*11610*/  BRA `(.L_x_3374) ;  /* 0xffffff1800e07947 */ /* 0x000fea000383ffff */
.L_x_3277:
[----:B---3--:R3:W4:Y:S02]  /*11620*/  SYNCS.PHASECHK.TRANS64.TRYWAIT P1, [R5+URZ+0x38830], R8 ;  /* 0x03883008050075a7 */ /* 0x008724000802017f */
[----:B----4-:R-:W-:Y:S05]  /*11630*/  @!P1 NANOSLEEP.SYNCS 0x989680 ;  /* 0x009896800000995d */ /* 0x010fea0003900000 */
[----:B------:R-:W4:Y:S02]  /*11640*/  @!P1 SYNCS.PHASECHK.TRANS64 P1, [R5+URZ+0x38830], R8 ;  /* 0x03883008050095a7 */ /* 0x000f24000802007f */
[----:B----4-:R-:W-:Y:S05]  /*11650*/  @!P1 BRA `(.L_x_3277) ;  /* 0xfffffffc00f09947 */ /* 0x010fea000383ffff */
[----:B------:R-:W-:Y:S05]  /*11660*/  BRA `(.L_x_3276) ;  /* 0xffffff1800f47947 */ /* 0x000fea000383ffff */
.L_x_3278:
[----:B-1----:R-:W-:-:S04]  /*11670*/  IMAD.U32 R4, RZ, RZ, UR37 ;  /* 0x00000025ff047e24 */ /* 0x002fc8000f8e00ff */
[----:B------:R1:W4:Y:S03]  /*11680*/  SYNCS.PHASECHK.TRANS64.TRYWAIT P1, [R4+URZ+0x38810], R3 ;  /* 0x03881003040075a7 */ /* 0x000326000802017f */
[----:B----4-:R-:W-:Y:S05]  /*11690*/  @!P1 NANOSLEEP.SYNCS 0x989680 ;  /* 0x009896800000995d */ /* 0x010fea0003900000 */
[----:B------:R-:W4:Y:S02]  /*116a0*/  @!P1 SYNCS.PHASECHK.TRANS64 P1, [R4+URZ+0x38810], R3 ;  /* 0x03881003040095a7 */ /* 0x000f24000802007f */
[----:B----4-:R-:W-:Y:S05]  /*116b0*/  @!P1 BRA `(.L_x_3278) ;  /* 0xfffffffc00ec9947 */ /* 0x010fea000383ffff */
[----:B------:R-:W-:Y:S05]  /*116c0*/  BRA `(.L_x_3375) ;  /* 0xffffff1c007c7947 */ /* 0x000fea000383ffff */
.L_x_3282:
[----:B------:R1:W1:Y:S02]  /*116d0*/  SYNCS.PHASECHK.TRANS64.TRYWAIT P1, [R5+URZ+0x38850], R8 ;  /* 0x03885008050075a7 */ /* 0x000264000802017f */
[----:B-1----:R-:W-:Y:S05]  /*116e0*/  @!P1 NANOSLEEP.SYNCS 0x989680 ;  /* 0x009896800000995d */ /* 0x002fea0003900000 */
[----:B------:R-:W1:Y:S02]  /*116f0*/  @!P1 SYNCS.PHASECHK.TRANS64 P1, [R5+URZ+0x38850], R8 ;  /* 0x03885008050095a7 */ /* 0x000e64000802007f */
[----:B-1----:R-:W-:Y:S05]  /*11700*/  @!P1 BRA `(.L_x_3282) ;  /* 0xfffffffc00f09947 */ /* 0x002fea000383ffff */
[----:B------:R-:W-:Y:S05]  /*11710*/  BRA `(.L_x_3281) ;  /* 0xffffff1c00b07947 */ /* 0x000fea000383ffff */
.L_x_3287:
[----:B--2---:R2:W3:Y:S02]  /*11720*/  SYNCS.PHASECHK.TRANS64.TRYWAIT P2, [R10+URZ+0x38830], R7 ;  /* 0x038830070a0075a7 */ /* 0x0044e4000804017f */
[----:B---3--:R-:W-:Y:S05]  /*11730*/  @!P2 NANOSLEEP.SYNCS 0x989680 ;  /* 0x009896800000a95d */ /* 0x008fea0003900000 */
[----:B------:R-:W3:Y:S02]  /*11740*/  @!P2 SYNCS.PHASECHK.TRANS64 P2, [R10+URZ+0x38830], R7 ;  /* 0x038830070a00a5a7 */ /* 0x000ee4000804007f */
[----:B---3--:R-:W-:Y:S05]  /*11750*/  @!P2 BRA `(.L_x_3287) ;  /* 0xfffffffc00f0a947 */ /* 0x008fea000383ffff */
[----:B------:R-:W-:Y:S05]  /*11760*/  BRA `(.L_x_3286) ;  /* 0xffffff44009c7947 */ /* 0x000fea000383ffff */
.L_x_3291:
[----:B----4-:R4:W1:Y:S02]  /*11770*/  SYNCS.PHASECHK.TRANS64.TRYWAIT P2, [R10+URZ+0x38850], R7 ;  /* 0x038850070a0075a7 */ /* 0x010864000804017f */
[----:B-1----:R-:W-:Y:S05]  /*11780*/  @!P2 NANOSLEEP.SYNCS 0x989680 ;  /* 0x009896800000a95d */ /* 0x002fea0003900000 */
[----:B------:R-:W1:Y:S02]  /*11790*/  @!P2 SYNCS.PHASECHK.TRANS64 P2, [R10+URZ+0x38850], R7 ;  /* 0x038850070a00a5a7 */ /* 0x000e64000804007f */
[----:B-1----:R-:W-:Y:S05]  /*117a0*/  @!P2 BRA `(.L_x_3291) ;  /* 0xfffffffc00f0a947 */ /* 0x002fea000383ffff */
[----:B------:R-:W-:Y:S05]  /*117b0*/  BRA `(.L_x_3290) ;  /* 0xffffff4400f87947 */ /* 0x000fea000383ffff */
.L_x_3297:
[----:B--2---:R2:W3:Y:S02]  /*117c0*/  SYNCS.PHASECHK.TRANS64.TRYWAIT P2, [R9+URZ+0x38830], R8 ;  /* 0x03883008090075a7 */ /* 0x0044e4000804017f */
[----:B---3--:R-:W-:Y:S05]  /*117d0*/  @!P2 NANOSLEEP.SYNCS 0x989680 ;  /* 0x009896800000a95d */ /* 0x008fea0003900000 */
[----:B------:R-:W3:Y:S02]  /*117e0*/  @!P2 SYNCS.PHASECHK.TRANS64 P2, [R9+URZ+0x38830], R8 ;  /* 0x038830080900a5a7 */ /* 0x000ee4000804007f */
[----:B---3--:R-:W-:Y:S05]  /*117f0*/  @!P2 BRA `(.L_x_3297) ;  /* 0xfffffffc00f0a947 */ /* 0x008fea000383ffff */
[----:B------:R-:W-:Y:S05]  /*11800*/  BRA `(.L_x_3296) ;  /* 0xffffff7800087947 */ /* 0x000fea000383ffff */
.L_x_3301:
[----:B----4-:R4:W1:Y:S02]  /*11810*/  SYNCS.PHASECHK.TRANS64.TRYWAIT P2, [R9+URZ+0x38850], R8 ;  /* 0x03885008090075a7 */ /* 0x010864000804017f */
[----:B-1----:R-:W-:Y:S05]  /*11820*/  @!P2 NANOSLEEP.SYNCS 0x989680 ;  /* 0x009896800000a95d */ /* 0x002fea0003900000 */
[----:B------:R-:W1:Y:S02]  /*11830*/  @!P2 SYNCS.PHASECHK.TRANS64 P2, [R9+URZ+0x38850], R8 ;  /* 0x038850080900a5a7 */ /* 0x000e64000804007f */
[----:B-1----:R-:W-:Y:S05]  /*11840*/  @!P2 BRA `(.L_x_3301) ;  /* 0xfffffffc00f0a947 */ /* 0x002fea000383ffff */
[----:B------:R-:W-:Y:S05]  /*11850*/  BRA `(.L_x_3300) ;  /* 0xffffff7800647947 */ /* 0x000fea000383ffff */
.L_x_3323:
        /* <DEDUP_REMOVED lines=10> */
.L_x_3376:
[----:B------:R-:W-:Y:S05]  /*11900*/  BRA `(.L_x_3377) ;  /* 0xffffffd000fc7947 */ /* 0x000fea000383ffff */
.L_x_3324:
[----:B------:R-:W-:Y:S01]  /*11910*/  BSSY B0, `(.L_x_3378) ;  /* 0x0000006000007945 */ /* 0x000fe20003800000 */
[----:B------:R-:W-:-:S07]  /*11920*/  IMAD.MOV.U32 R15, RZ, RZ, -0x1 ;  /* 0xffffffffff0f7424 */ /* 0x000fce00078e00ff */
[----:B------:R-:W-:Y:S05]  /*11930*/  WARPSYNC.COLLECTIVE R15, `(.L_x_3379) ;  /* 0x000000000f0c7348 */ /* 0x000fea0003c00000 */
[----:B------:R-:W-:Y:S02]  /*11940*/  ELECT P6, UR62, PT ;  /* 0x00000000003e782f */ /* 0x000fe400038c0000 */
[----:B------:R-:W-:Y:S01]  /*11950*/  MOV R14, UR62 ;  /* 0x0000003e000e7c02 */ /* 0x000fe20008000f00 */
[----:B------:R-:W-:Y:S10]  /*11960*/  ENDCOLLECTIVE ;  /* 0x000000000000791b */ /* 0x000ff40003800000 */
.L_x_3379:
[----:B------:R-:W-:Y:S05]  /*11970*/  BSYNC B0 ;  /* 0x0000000000007941 */ /* 0x000fea0003800000 */
.L_x_3378:
[----:B------:R-:W-:Y:S05]  /*11980*/  BRA `(.L_x_3380) ;  /* 0xffffffd000ec7947 */ /* 0x000fea000383ffff */
.L_x_3327:
[----:B-1----:R1:W2:Y:S02]  /*11990*/  SYNCS.PHASECHK.TRANS64.TRYWAIT P2, [R8+URZ+0x38840], R5 ;  /* 0x03884005080075a7 */ /* 0x0022a4000804017f */
[----:B--2---:R-:W-:Y:S05]  /*119a0*/  @!P2 NANOSLEEP.SYNCS 0x989680 ;  /* 0x009896800000a95d */ /* 0x004fea0003900000 */
[----:B------:R-:W2:Y:S02]  /*119b0*/  @!P2 SYNCS.PHASECHK.TRANS64 P2, [R8+URZ+0x38840], R5 ;  /* 0x038840050800a5a7 */ /* 0x000ea4000804007f */
[----:B--2---:R-:W-:Y:S05]  /*119c0*/  @!P2 BRA `(.L_x_3327) ;  /* 0xfffffffc00f0a947 */ /* 0x004fea000383ffff */
[----:B------:R-:W-:Y:S05]  /*119d0*/  BRA `(.L_x_3381) ;  /* 0xffffffd400487947 */ /* 0x000fea000383ffff */
.L_x_3331:
[----:B-1----:R-:W-:-:S04]  /*119e0*/  IMAD.U32 R8, RZ, RZ, UR38 ;  /* 0x00000026ff087e24 */ /* 0x002fc8000f8e00ff */
[----:B------:R1:W2:Y:S03]  /*119f0*/  SYNCS.PHASECHK.TRANS64.TRYWAIT P2, [R8+URZ+0x38820], R5 ;  /* 0x03882005080075a7 */ /* 0x0002a6000804017f */
[----:B--2---:R-:W-:Y:S05]  /*11a00*/  @!P2 NANOSLEEP.SYNCS 0x989680 ;  /* 0x009896800000a95d */ /* 0x004fea0003900000 */
[----:B------:R-:W2:Y:S02]  /*11a10*/  @!P2 SYNCS.PHASECHK.TRANS64 P2, [R8+URZ+0x38820], R5 ;  /* 0x038820050800a5a7 */ /* 0x000ea4000804007f */
[----:B--2---:R-:W-:Y:S05]  /*11a20*/  @!P2 BRA `(.L_x_3331) ;  /* 0xfffffffc00eca947 */ /* 0x004fea000383ffff */
[----:B------:R-:W-:Y:S05]  /*11a30*/  BRA `(.L_x_3382) ;  /* 0xffffffd800bc7947 */ /* 0x000fea000383ffff */
.L_x_3334:
[----:B-1----:R1:W2:Y:S02]  /*11a40*/  SYNCS.PHASECHK.TRANS64.TRYWAIT P2, [R5+URZ+0x38860], R8 ;  /* 0x03886008050075a7 */ /* 0x0022a4000804017f */
[----:B--2---:R-:W-:Y:S05]  /*11a50*/  @!P2 NANOSLEEP.SYNCS 0x989680 ;  /* 0x009896800000a95d */ /* 0x004fea0003900000 */
[----:B------:R-:W2:Y:S02]  /*11a60*/  @!P2 SYNCS.PHASECHK.TRANS64 P2, [R5+URZ+0x38860], R8 ;  /* 0x038860080500a5a7 */ /* 0x000ea4000804007f */
[----:B--2---:R-:W-:Y:S05]  /*11a70*/  @!P2 BRA `(.L_x_3334) ;  /* 0xfffffffc00f0a947 */ /* 0x004fea000383ffff */
[----:B------:R-:W-:Y:S05]  /*11a80*/  BRA `(.L_x_3383) ;  /* 0xffffffd800d07947 */ /* 0x000fea000383ffff */
.L_x_3341:
[----:B-1----:R1:W2:Y:S02]  /*11a90*/  SYNCS.PHASECHK.TRANS64.TRYWAIT P3, [R2+URZ+0x38840], R3 ;  /* 0x03884003020075a7 */ /* 0x0022a4000806017f */
[----:B--2---:R-:W-:Y:S05]  /*11aa0*/  @!P3 NANOSLEEP.SYNCS 0x989680 ;  /* 0x009896800000b95d */ /* 0x004fea0003900000 */
[----:B------:R-:W2:Y:S02]  /*11ab0*/  @!P3 SYNCS.PHASECHK.TRANS64 P3, [R2+URZ+0x38840], R3 ;  /* 0x038840030200b5a7 */ /* 0x000ea4000806007f */
[----:B--2---:R-:W-:Y:S05]  /*11ac0*/  @!P3 BRA `(.L_x_3341) ;  /* 0xfffffffc00f0b947 */ /* 0x004fea000383ffff */
[----:B------:R-:W-:Y:S05]  /*11ad0*/  BRA `(.L_x_3384) ;  /* 0xffffffe000547947 */ /* 0x000fea000383ffff */
.L_x_3343:
[----:B--2---:R2:W3:Y:S02]  /*11ae0*/  SYNCS.PHASECHK.TRANS64.TRYWAIT P3, [R2+URZ+0x38860], R3 ;  /* 0x03886003020075a7 */ /* 0x0044e4000806017f */
[----:B---3--:R-:W-:Y:S05]  /*11af0*/  @!P3 NANOSLEEP.SYNCS 0x989680 ;  /* 0x009896800000b95d */ /* 0x008fea0003900000 */
[----:B------:R-:W3:Y:S02]  /*11b00*/  @!P3 SYNCS.PHASECHK.TRANS64 P3, [R2+URZ+0x38860], R3 ;  /* 0x038860030200b5a7 */ /* 0x000ee4000806007f */
[----:B---3--:R-:W-:Y:S05]  /*11b10*/  @!P3 BRA `(.L_x_3343) ;  /* 0xfffffffc00f0b947 */ /* 0x008fea000383ffff */
[----:B------:R-:W-:Y:S05]  /*11b20*/  BRA `(.L_x_3385) ;  /* 0xffffffe0009c7947 */ /* 0x000fea000383ffff */
.L_x_3349:
[----:B-1----:R1:W2:Y:S02]  /*11b30*/  SYNCS.PHASECHK.TRANS64.TRYWAIT P3, [R3+URZ+0x38840], R2 ;  /* 0x03884002030075a7 */ /* 0x0022a4000806017f */
[----:B--2---:R-:W-:Y:S05]  /*11b40*/  @!P3 NANOSLEEP.SYNCS 0x989680 ;  /* 0x009896800000b95d */ /* 0x004fea0003900000 */
[----:B------:R-:W2:Y:S02]  /*11b50*/  @!P3 SYNCS.PHASECHK.TRANS64 P3, [R3+URZ+0x38840], R2 ;  /* 0x038840020300b5a7 */ /* 0x000ea4000806007f */
[----:B--2---:R-:W-:Y:S05]  /*11b60*/  @!P3 BRA `(.L_x_3349) ;  /* 0xfffffffc00f0b947 */ /* 0x004fea000383ffff */
[----:B------:R-:W-:Y:S05]  /*11b70*/  BRA `(.L_x_3386) ;  /* 0xffffffe8000c7947 */ /* 0x000fea000383ffff */
.L_x_3351:
[----:B---3--:R3:W4:Y:S02]  /*11b80*/  SYNCS.PHASECHK.TRANS64.TRYWAIT P3, [R3+URZ+0x38860], R2 ;  /* 0x03886002030075a7 */ /* 0x008724000806017f */
[----:B----4-:R-:W-:Y:S05]  /*11b90*/  @!P3 NANOSLEEP.SYNCS 0x989680 ;  /* 0x009896800000b95d */ /* 0x010fea0003900000 */
[----:B------:R-:W4:Y:S02]  /*11ba0*/  @!P3 SYNCS.PHASECHK.TRANS64 P3, [R3+URZ+0x38860], R2 ;  /* 0x038860020300b5a7 */ /* 0x000f24000806007f */
[----:B----4-:R-:W-:Y:S05]  /*11bb0*/  @!P3 BRA `(.L_x_3351) ;  /* 0xfffffffc00f0b947 */ /* 0x010fea000383ffff */
[----:B------:R-:W-:Y:S05]  /*11bc0*/  BRA `(.L_x_3387) ;  /* 0xffffffe800547947 */ /* 0x000fea000383ffff */
.L_x_3356:
[----:B-1----:R1:W2:Y:S02]  /*11bd0*/  SYNCS.PHASECHK.TRANS64.TRYWAIT P3, [R2+URZ+0x38840], R3 ;  /* 0x03884003020075a7 */ /* 0x0022a4000806017f */
[----:B--2---:R-:W-:Y:S05]  /*11be0*/  @!P3 NANOSLEEP.SYNCS 0x989680 ;  /* 0x009896800000b95d */ /* 0x004fea0003900000 */
[----:B------:R-:W2:Y:S02]  /*11bf0*/  @!P3 SYNCS.PHASECHK.TRANS64 P3, [R2+URZ+0x38840], R3 ;  /* 0x038840030200b5a7 */ /* 0x000ea4000806007f */
[----:B--2---:R-:W-:Y:S05]  /*11c00*/  @!P3 BRA `(.L_x_3356) ;  /* 0xfffffffc00f0b947 */ /* 0x004fea000383ffff */
[----:B------:R-:W-:Y:S05]  /*11c10*/  BRA `(.L_x_3388) ;  /* 0xffffffec00ac7947 */ /* 0x000fea000383ffff */
.L_x_3358:
[----:B---3--:R3:W4:Y:S02]  /*11c20*/  SYNCS.PHASECHK.TRANS64.TRYWAIT P3, [R2+URZ+0x38860], R3 ;  /* 0x03886003020075a7 */ /* 0x008724000806017f */
[----:B----4-:R-:W-:Y:S05]  /*11c30*/  @!P3 NANOSLEEP.SYNCS 0x989680 ;  /* 0x009896800000b95d */ /* 0x010fea0003900000 */
[----:B------:R-:W4:Y:S02]  /*11c40*/  @!P3 SYNCS.PHASECHK.TRANS64 P3, [R2+URZ+0x38860], R3 ;  /* 0x038860030200b5a7 */ /* 0x000f24000806007f */
[----:B----4-:R-:W-:Y:S05]  /*11c50*/  @!P3 BRA `(.L_x_3358) ;  /* 0xfffffffc00f0b947 */ /* 0x010fea000383ffff */
[----:B------:R-:W-:Y:S05]  /*11c60*/  BRA `(.L_x_3389) ;  /* 0xffffffec00f47947 */ /* 0x000fea000383ffff */
.L_x_3363:
[----:B------:R-:W-:Y:S01]  /*11c70*/  BSSY B0, `(.L_x_3390) ;  /* 0x0000007000007945 */ /* 0x000fe20003800000 */
[----:B--2---:R-:W-:Y:S01]  /*11c80*/  MOV R12, RZ ;  /* 0x000000ff000c7202 */ /* 0x004fe20000000f00 */
[----:B------:R-:W-:Y:S02]  /*11c90*/  IMAD.MOV.U32 R11, RZ, RZ, 0x1f ;  /* 0x0000001fff0b7424 */ /* 0x000fe400078e00ff */
[----:B------:R-:W-:-:S07]  /*11ca0*/  IMAD.MOV.U32 R15, RZ, RZ, -0x1 ;  /* 0xffffffffff0f7424 */ /* 0x000fce00078e00ff */
[----:B-1-34-:R-:W-:Y:S05]  /*11cb0*/  WARPSYNC.COLLECTIVE R15, `(.L_x_3391) ;  /* 0x000000000f087348 */ /* 0x01afea0003c00000 */
[----:B------:R2:W1:Y:S02]  /*11cc0*/  SHFL.IDX P6, R14, R13, R12, R11 ;  /* 0x0000000c0d0e7389 */ /* 0x00046400000c000b */
[----:B-1234-:R-:W-:Y:S01]  /*11cd0*/  ENDCOLLECTIVE ;  /* 0x000000000000791b */ /* 0x01efe20003800000 */
.L_x_3391:
[----:B------:R-:W-:Y:S05]  /*11ce0*/  BSYNC B0 ;  /* 0x0000000000007941 */ /* 0x000fea0003800000 */
.L_x_3390:
[----:B------:R-:W-:Y:S05]  /*11cf0*/  BRA `(.L_x_3392) ;  /* 0xfffffff400287947 */ /* 0x000fea000383ffff */
.L_x_3365:
[----:B-1----:R1:W2:Y:S02]  /*11d00*/  SYNCS.PHASECHK.TRANS64.TRYWAIT P0, [R7+URZ+0x38820], R0 ;  /* 0x03882000070075a7 */ /* 0x0022a4000800017f */
[----:B--2---:R-:W-:Y:S05]  /*11d10*/  @!P0 NANOSLEEP.SYNCS 0x989680 ;  /* 0x009896800000895d */ /* 0x004fea0003900000 */
[----:B------:R-:W2:Y:S02]  /*11d20*/  @!P0 SYNCS.PHASECHK.TRANS64 P0, [R7+URZ+0x38820], R0 ;  /* 0x03882000070085a7 */ /* 0x000ea4000800007f */
[----:B--2---:R-:W-:Y:S05]  /*11d30*/  @!P0 BRA `(.L_x_3365) ;  /* 0xfffffffc00f08947 */ /* 0x004fea000383ffff */
[----:B------:R-:W-:Y:S05]  /*11d40*/  BRA `(.L_x_3393) ;  /* 0xfffffff400707947 */ /* 0x000fea000383ffff */
.L_x_3369:
[----:B-1----:R1:W2:Y:S02]  /*11d50*/  SYNCS.PHASECHK.TRANS64.TRYWAIT P0, [R5+URZ], R4 ;  /* 0x00000004050075a7 */ /* 0x0022a4000800017f */
[----:B--2---:R-:W-:Y:S05]  /*11d60*/  @!P0 NANOSLEEP.SYNCS 0x989680 ;  /* 0x009896800000895d */ /* 0x004fea0003900000 */
[----:B------:R-:W2:Y:S02]  /*11d70*/  @!P0 SYNCS.PHASECHK.TRANS64 P0, [R5+URZ], R4 ;  /* 0x00000004050085a7 */ /* 0x000ea4000800007f */
[----:B--2---:R-:W-:Y:S05]  /*11d80*/  @!P0 BRA `(.L_x_3369) ;  /* 0xfffffffc00f08947 */ /* 0x004fea000383ffff */
[----:B------:R-:W-:Y:S05]  /*11d90*/  BRA `(.L_x_3394) ;  /* 0xfffffff400cc7947 */ /* 0x000fea000383ffff */
.L_x_3370:
[----:B--2---:R2:W3:Y:S02]  /*11da0*/  SYNCS.PHASECHK.TRANS64.TRYWAIT P0, [R3+URZ], R0 ;  /* 0x00000000030075a7 */ /* 0x0044e4000800017f */
[----:B---3--:R-:W-:Y:S05]  /*11db0*/  @!P0 NANOSLEEP.SYNCS 0x989680 ;  /* 0x009896800000895d */ /* 0x008fea0003900000 */
[----:B------:R-:W3:Y:S02]  /*11dc0*/  @!P0 SYNCS.PHASECHK.TRANS64 P0, [R3+URZ], R0 ;  /* 0x00000000030085a7 */ /* 0x000ee4000800007f */
[----:B---3--:R-:W-:Y:S05]  /*11dd0*/  @!P0 BRA `(.L_x_3370) ;  /* 0xfffffffc00f08947 */ /* 0x008fea000383ffff */
[----:B------:R-:W-:Y:S05]  /*11de0*/  BRA `(.L_x_3395) ;  /* 0xfffffff400c07947 */ /* 0x000fea000383ffff */
.L_x_3372:
[----:B-1----:R1:W2:Y:S02]  /*11df0*/  SYNCS.PHASECHK.TRANS64.TRYWAIT P0, [R5+URZ], R4 ;  /* 0x00000004050075a7 */ /* 0x0022a4000800017f */
[----:B--2---:R-:W-:Y:S05]  /*11e00*/  @!P0 NANOSLEEP.SYNCS 0x989680 ;  /* 0x009896800000895d */ /* 0x004fea0003900000 */
[----:B------:R-:W2:Y:S02]  /*11e10*/  @!P0 SYNCS.PHASECHK.TRANS64 P0, [R5+URZ], R4 ;  /* 0x00000004050085a7 */ /* 0x000ea4000800007f */
[----:B--2---:R-:W-:Y:S05]  /*11e20*/  @!P0 BRA `(.L_x_3372) ;  /* 0xfffffffc00f08947 */ /* 0x004fea000383ffff */
[----:B------:R-:W-:Y:S05]  /*11e30*/  BRA `(.L_x_3396) ;  /* 0xfffffff400c47947 */ /* 0x000fea000383ffff */
.L_x_3397:
        /* <DEDUP_REMOVED lines=12> */
.L_x_4562:


//--------------------- .text._ZN7cutlass13device_kernelIN5flash11enable_sm90INS1_16FlashAttnFwdSm90INS1_25CollectiveMainloopFwdSm90ILi2EN4cute5tupleIJNS5_1CILi1EEES8_S8_EEENS6_IJNS7_ILi64EEESA_SA_EEELi512ENS_6half_tEfNS_4arch4Sm90ELb1ELb0ELb0ELb1ELb0ELb0ELb0ELb0ELb0ELb0ELb0ELb0EEENS1_21CollectiveEpilogueFwdINS6_IJSA_NS7_ILi512EEESA_EEES9_SC_SE_Li256ELb1ELb0ELb0ELb0EEENS1_36VarlenDynamicPersistentTileSchedulerILi64ELi64ELi256ELi32ELb0ELb0ELb1ELb1ELb1ELb1EEEEEEEEEvNT_6ParamsE --------------------------
	.section	.text._ZN7cutlass13device_kernelIN5flash11enable_sm90INS1_16FlashAttnFwdSm90INS1_25CollectiveMainloopFwdSm90ILi2EN4cute5tupleIJNS5_1CILi1EEES8_S8_EEENS6_IJNS7_ILi64EEESA_SA_EEELi512ENS_6half_tEfNS_4arch4Sm90ELb1ELb0ELb0ELb1ELb0ELb0ELb0ELb0ELb0ELb0ELb0ELb0EEENS1_21CollectiveEpilogueFwdINS6_IJSA_NS7_ILi512EEESA_EEES9_SC_SE_Li256ELb1ELb0ELb0ELb0EEENS1_36VarlenDynamicPersistentTileSchedulerILi64ELi64ELi256ELi32ELb0ELb0ELb1ELb1ELb1ELb1EEEEEEEEEvNT_6ParamsE,"ax",@progbits
	.align	128
.text._ZN7cutlass13device_kernelIN5flash11enable_sm90INS1_16FlashAttnFwdSm90INS1_25CollectiveMainloopFwdSm90ILi2EN4cute5tupleIJNS5_1CILi1EEES8_S8_EEENS6_IJNS7_ILi64EEESA_SA_EEELi512ENS_6half_tEfNS_4arch4Sm90ELb1ELb0ELb0ELb1ELb0ELb0ELb0ELb0ELb0ELb0ELb0ELb0EEENS1_21CollectiveEpilogueFwdINS6_IJSA_NS7_ILi512EEESA_EEES9_SC_SE_Li256ELb1ELb0ELb0ELb0EEENS1_36VarlenDynamicPersistentTileSchedulerILi64ELi64ELi256ELi32ELb0ELb0ELb1ELb1ELb1ELb1EEEEEEEEEvNT_6ParamsE:
        .type           _ZN7cutlass13device_kernelIN5flash11enable_sm90INS1_16FlashAttnFwdSm90INS1_25CollectiveMainloopFwdSm90ILi2EN4cute5tupleIJNS5_1CILi1EEES8_S8_EEENS6_IJNS7_ILi64EEESA_SA_EEELi512ENS_6half_tEfNS_4arch4Sm90ELb1ELb0ELb0ELb1ELb0ELb0ELb0ELb0ELb0ELb0ELb0ELb0EEENS1_21CollectiveEpilogueFwdINS6_IJSA_NS7_ILi512EEESA_EEES9_SC_SE_Li256ELb1ELb0ELb0ELb0EEENS1_36VarlenDynamicPersistentTileSchedulerILi64ELi64ELi256ELi32ELb0ELb0ELb1ELb1ELb1ELb1EEEEEEEEEvNT_6ParamsE,@function
        .size           _ZN7cutlass13device_kernelIN5flash11enable_sm90INS1_16FlashAttnFwdSm90INS1_25CollectiveMainloopFwdSm90ILi2EN4cute5tupleIJNS5_1CILi1EEES8_S8_EEENS6_IJNS7_ILi64EEESA_SA_EEELi512ENS_6half_tEfNS_4arch4Sm90ELb1ELb0ELb0ELb1ELb0ELb0ELb0ELb0ELb0ELb0ELb0ELb0EEENS1_21CollectiveEpilogueFwdINS6_IJSA_NS7_ILi512EEESA_EEES9_SC_SE_Li256ELb1ELb0ELb0ELb0EEENS1_36VarlenDynamicPersistentTileSchedulerILi64ELi64ELi256ELi32ELb0ELb0ELb1ELb1ELb1ELb1EEEEEEEEEvNT_6ParamsE,(.L_x_4563 - _ZN7cutlass13device_kernelIN5flash11enable_sm90INS1_16FlashAttnFwdSm90INS1_25CollectiveMainloopFwdSm90ILi2EN4cute5tupleIJNS5_1CILi1EEES8_S8_EEENS6_IJNS7_ILi64EEESA_SA_EEELi512ENS_6half_tEfNS_4arch4Sm90ELb1ELb0ELb0ELb1ELb0ELb0ELb0ELb0ELb0ELb0ELb0ELb0EEENS1_21CollectiveEpilogueFwdINS6_IJSA_NS7_ILi512EEESA_EEES9_SC_SE_Li256ELb1ELb0ELb0ELb0EEENS1_36VarlenDynamicPersistentTileSchedulerILi64ELi64ELi256ELi32ELb0ELb0ELb1ELb1ELb1ELb1EEEEEEEEEvNT_6ParamsE)
        .other          _ZN7cutlass13device_kernelIN5flash11enable_sm90INS1_16FlashAttnFwdSm90INS1_25CollectiveMainloopFwdSm90ILi2EN4cute5tupleIJNS5_1CILi1EEES8_S8_EEENS6_IJNS7_ILi64EEESA_SA_EEELi512ENS_6half_tEfNS_4arch4Sm90ELb1ELb0ELb0ELb1ELb0ELb0ELb0ELb0ELb0ELb0ELb0ELb0EEENS1_21CollectiveEpilogueFwdINS6_IJSA_NS7_ILi512EEESA_EEES9_SC_SE_Li256ELb1ELb0ELb0ELb0EEENS1_36VarlenDynamicPersistentTileSchedulerILi64ELi64ELi256ELi32ELb0ELb0ELb1ELb1ELb1ELb1EEEEEEEEEvNT_6ParamsE,@"STO_CUDA_ENTRY STV_DEFAULT"
_ZN7cutlass13device_kernelIN5flash11enable_sm90INS1_16FlashAttnFwdSm90INS1_25CollectiveMainloopFwdSm90ILi2EN4cute5tupleIJNS5_1CILi1EEES8_S8_EEENS6_IJNS7_ILi64EEESA_SA_EEELi512ENS_6half_tEfNS_4arch4Sm90ELb1ELb0ELb0ELb1ELb0ELb0ELb0ELb0ELb0ELb0ELb0ELb0EEENS1_21CollectiveEpilogueFwdINS6_IJSA_NS7_ILi512EEESA_EEES9_SC_SE_Li256ELb1ELb0ELb0ELb0EEENS1_36VarlenDynamicPersistentTileSchedulerILi64ELi64ELi256ELi32ELb0ELb0ELb1ELb1ELb1ELb1EEEEEEEEEvNT_6ParamsE:
        /* <DEDUP_REMOVED lines=21> */
.L_x_3399:
[----:B------:R-:W-:Y:S05]  /*0150*/  BSYNC B0 ;  /* 0x0000000000007941 */ /* 0x000fea0003800000 */
.L_x_3398:
        /* <DEDUP_REMOVED lines=37> */
.L_x_3400:
        /* <DEDUP_REMOVED lines=22> */
.L_x_3401:
        /* <DEDUP_REMOVED lines=18> */
.L_x_3402:
        /* <DEDUP_REMOVED lines=22> */
.L_x_3403:
        /* <DEDUP_REMOVED lines=22> */
.L_x_3404:
[----:B------:R-:W-:Y:S01]  /*08f0*/  PLOP3.LUT P0, PT, PT, PT, UP0, 0x80, 0x0 ;  /* 0x000000000000781c */ /* 0x000fe20003f0f008 */
[----:B------:R-:W-:Y:S01]  /*0900*/  UMOV UR36, 0x1 ;  /* 0x0000000100247882 */ /* 0x000fe20000000000 */
[----:B------:R-:W-:Y:S01]  /*0910*/  NOP ;  /* 0x0000000000007918 */ /* 0x000fe20000000000 */
[----:B------:R-:W-:Y:S01]  /*0920*/  USEL UR36, UR36, 0x2, !UP0 ;  /* 0x0000000224247887 */ /* 0x000fe2000c000000 */
[----:B------:R-:W-:Y:S01]  /*0930*/  ULDC.64 UR48, c[0x0][0x208] ;  /* 0x0000820000307ab9 */ /* 0x000fe20000000a00 */
[----:B012-4-:R-:W-:Y:S08]  /*0940*/  BAR.SYNC.DEFER_BLOCKING 0x0 ;  /* 0x0000000000007b1d */ /* 0x017ff00000010000 */
[----:B------:R-:W-:Y:S05]  /*0950*/  @!P0 BRA `(.L_x_3405) ;  /* 0x000000a800b88947 */ /* 0x000fea0003800000 */
.L_x_3406:
        /* <DEDUP_REMOVED lines=20> */
[----:B------:R-:W-:Y:S01]  /*0aa0*/  MOV R23, 0x40 ;  /* 0x0000004000177802 */ /* 0x000fe20000000f00 */
[----:B------:R-:W-:Y:S01]  /*0ab0*/  ULOP3.LUT UR41, UR36, 0x1, URZ, 0xfc, !UPT ;  /* 0x0000000124297892 */ /* 0x000fe2000f8efc3f */
[----:B------:R-:W-:Y:S01]  /*0ac0*/  R2UR UR52, R13 ;  /* 0x000000000d3472ca */ /* 0x000fe200000e0000 */
[----:B------:R-:W-:Y:S01]  /*0ad0*/  UMOV UR37, URZ ;  /* 0x0000003f00257c82 */ /* 0x000fe20008000000 */
[----:B------:R-:W-:Y:S01]  /*0ae0*/  SHF.R.S32.HI R0, RZ, 0x1f, R189 ;  /* 0x0000001fff007819 */ /* 0x000fe200000114bd */
[----:B------:R-:W-:Y:S01]  /*0af0*/  UMOV UR38, URZ ;  /* 0x0000003f00267c82 */ /* 0x000fe20008000000 */
[----:B------:R-:W-:Y:S01]  /*0b00*/  R2UR UR5, R14 ;  /* 0x000000000e0572ca */ /* 0x000fe200000e0000 */
[----:B------:R-:W-:Y:S01]  /*0b10*/  UMOV UR39, URZ ;  /* 0x0000003f00277c82 */ /* 0x000fe20008000000 */
[CC--:B------:R-:W-:Y:S02]  /*0b20*/  LEA.HI R2, R0.reuse, R189.reuse, RZ, 0x4 ;  /* 0x000000bd00027211 */ /* 0x0c0fe400078f20ff */
[----:B------:R-:W-:-:S02]  /*0b30*/  LEA.HI R6, R0, R189, RZ, 0x5 ;  /* 0x000000bd00067211 */ /* 0x000fc400078f28ff */
[----:B------:R-:W-:Y:S02]  /*0b40*/  SHF.R.S32.HI R3, RZ, 0x4, R2 ;  /* 0x00000004ff037819 */ /* 0x000fe40000011402 */
[--C-:B------:R-:W-:Y:S02]  /*0b50*/  SHF.R.S32.HI R12, RZ, 0x5, R6.reuse ;  /* 0x00000005ff0c7819 */ /* 0x100fe40000011406 */
[C---:B------:R-:W-:Y:S02]  /*0b60*/  LEA.HI R5, R2.reuse, R3, RZ, 0x1 ;  /* 0x0000000302057211 */ /* 0x040fe400078f08ff */
[----:B------:R-:W-:Y:S02]  /*0b70*/  LOP3.LUT R2, R2, 0xfffffff0, RZ, 0xc0, !PT ;  /* 0xfffffff002027812 */ /* 0x000fe400078ec0ff */
[----:B------:R-:W-:Y:S02]  /*0b80*/  LOP3.LUT R8, R5, 0x1ffffffe, RZ, 0xc0, !PT ;  /* 0x1ffffffe05087812 */ /* 0x000fe400078ec0ff */
[----:B------:R-:W-:Y:S01]  /*0b90*/  SHF.R.S32.HI R5, RZ, 0x1f, R6 ;  /* 0x0000001fff057819 */ /* 0x000fe20000011406 */
[----:B------:R-:W-:Y:S01]  /*0ba0*/  IMAD.IADD R6, R189, 0x1, -R2 ;  /* 0x00000001bd067824 */ /* 0x000fe200078e0a02 */
[----:B------:R-:W-:Y:S01]  /*0bb0*/  LEA.HI R4, R0, R189, RZ, 0x7 ;  /* 0x000000bd00047211 */ /* 0x000fe200078f38ff */
[----:B------:R-:W-:Y:S01]  /*0bc0*/  IMAD.IADD R9, R3, 0x1, -R8 ;  /* 0x0000000103097824 */ /* 0x000fe200078e0a08 */
[----:B------:R-:W-:-:S02]  /*0bd0*/  LEA.HI R5, R5, R12, RZ, 0x2 ;  /* 0x0000000c05057211 */ /* 0x000fc400078f10ff */
[----:B------:R-:W-:Y:S01]  /*0be0*/  SHF.R.S32.HI R3, RZ, 0x1f, R6 ;  /* 0x0000001fff037819 */ /* 0x000fe20000011406 */
[----:B------:R-:W-:Y:S01]  /*0bf0*/  IMAD.SHL.U32 R9, R9, 0x8, RZ ;  /* 0x0000000809097824 */ /* 0x000fe200078e00ff */
        /* <DEDUP_REMOVED lines=8> */
[----:B------:R-:W-:Y:S01]  /*0c80*/  IADD3 R2, R189, -R2, RZ ;  /* 0x80000002bd027210 */ /* 0x000fe20007ffe0ff */
[----:B------:R-:W-:Y:S01]  /*0c90*/  IMAD R188, R8, 0x10, R11 ;  /* 0x0000001008bc7824 */ /* 0x000fe200078e020b */
[----:B------:R-:W-:-:S02]  /*0ca0*/  IADD3 R8, R6, -R7, RZ ;  /* 0x8000000706087210 */ /* 0x000fc40007ffe0ff */
[----:B------:R-:W-:Y:S01]  /*0cb0*/  LOP3.LUT R11, R10, 0x7ffffe00, RZ, 0xc0, !PT ;  /* 0x7ffffe000a0b7812 */ /* 0x000fe200078ec0ff */
[----:B------:R-:W-:Y:S01]  /*0cc0*/  IMAD.U32 R188, R188, 0x40, R9 ;  /* 0x00000040bcbc7824 */ /* 0x000fe200078e0009 */
[----:B------:R-:W-:Y:S01]  /*0cd0*/  SHF.R.S32.HI R3, RZ, 0x1f, R2 ;  /* 0x0000001fff037819 */ /* 0x000fe20000011402 */
[C---:B------:R-:W-:Y:S01]  /*0ce0*/  IMAD.SHL.U32 R10, R8.reuse, 0x40, RZ ;  /* 0x00000040080a7824 */ /* 0x040fe200078e00ff */
[----:B------:R-:W-:Y:S01]  /*0cf0*/  R2P PR, R8, 0x6 ;  /* 0x0000000608007804 */ /* 0x000fe20000000000 */
[----:B------:R-:W-:Y:S01]  /*0d00*/  IMAD R11, R12, 0x400, R11 ;  /* 0x000004000c0b7824 */ /* 0x000fe200078e020b */
[----:B------:R-:W-:Y:S02]  /*0d10*/  LEA.HI R5, R3, R2, RZ, 0x2 ;  /* 0x0000000203057211 */ /* 0x000fe400078f10ff */
[----:B------:R-:W-:Y:S02]  /*0d20*/  LOP3.LUT R10, R10, 0x1c0, RZ, 0xc0, !PT ;  /* 0x000001c00a0a7812 */ /* 0x000fe400078ec0ff */
[----:B------:R-:W-:-:S02]  /*0d30*/  SHF.R.S32.HI R6, RZ, 0x2, R5 ;  /* 0x00000002ff067819 */ /* 0x000fc40000011405 */
[----:B------:R-:W-:Y:S02]  /*0d40*/  LOP3.LUT R9, R10, 0x8, R9, 0xf8, !PT ;  /* 0x000000080a097812 */ /* 0x000fe400078ef809 */
[----:B------:R-:W-:Y:S02]  /*0d50*/  SHF.R.S32.HI R7, RZ, 0x1f, R5 ;  /* 0x0000001fff077819 */ /* 0x000fe40000011405 */
[----:B------:R-:W-:Y:S02]  /*0d60*/  SHF.R.U32.HI R10, RZ, 0x3, R10 ;  /* 0x00000003ff0a7819 */ /* 0x000fe4000001160a */
[----:B------:R-:W-:Y:S02]  /*0d70*/  LEA.HI R7, R7, R6, RZ, 0x3 ;  /* 0x0000000607077211 */ /* 0x000fe400078f18ff */
[----:B------:R-:W-:Y:S02]  /*0d80*/  LOP3.LUT R10, R9, R10, RZ, 0x3c, !PT ;  /* 0x0000000a090a7212 */ /* 0x000fe400078e3cff */
[----:B------:R-:W-:-:S02]  /*0d90*/  LEA.HI R3, R3, R2, RZ, 0x5 ;  /* 0x0000000203037211 */ /* 0x000fc400078f28ff */
[----:B------:R-:W-:Y:S01]  /*0da0*/  LOP3.LUT R7, R7, 0xfffffff8, RZ, 0xc0, !PT ;  /* 0xfffffff807077812 */ /* 0x000fe200078ec0ff */
[----:B------:R-:W-:Y:S01]  /*0db0*/  IMAD.IADD R10, R11, 0x1, R10 ;  /* 0x000000010b0a7824 */ /* 0x000fe200078e020a */
[----:B------:R-:W-:Y:S02]  /*0dc0*/  LOP3.LUT R5, R5, 0x7ffffffc, RZ, 0xc0, !PT ;  /* 0x7ffffffc05057812 */ /* 0x000fe400078ec0ff */
[----:B------:R-:W-:Y:S01]  /*0dd0*/  IADD3 R6, R6, -R7, RZ ;  /* 0x8000000706067210 */ /* 0x000fe20007ffe0ff */
[----:B------:R-:W-:Y:S01]  /*0de0*/  IMAD.MOV.U32 R7, RZ, RZ, R15 ;  /* 0x000000ffff077224 */ /* 0x000fe200078e000f */
[----:B------:R-:W-:Y:S01]  /*0df0*/  SHF.R.S32.HI R3, RZ, 0x5, R3 ;  /* 0x00000005ff037819 */ /* 0x000fe20000011403 */
[----:B------:R-:W-:Y:S01]  /*0e00*/  IMAD.IADD R5, R2, 0x1, -R5 ;  /* 0x0000000102057824 */ /* 0x000fe200078e0a05 */
[----:B------:R-:W-:Y:S02]  /*0e10*/  LEA.HI R0, R0, R189, RZ, 0x3 ;  /* 0x000000bd00007211 */ /* 0x000fe400078f18ff */
[----:B------:R-:W-:Y:S01]  /*0e20*/  LEA R19, R10, UR40, 0x1 ;  /* 0x000000280a137c11 */ /* 0x000fe2000f8e08ff */
[----:B------:R-:W-:Y:S01]  /*0e30*/  IMAD R2, R3, 0x10, R6 ;  /* 0x0000001003027824 */ /* 0x000fe200078e0206 */
[----:B------:R-:W-:Y:S01]  /*0e40*/  LEA.HI R4, R4, R185, RZ, 0x1 ;  /* 0x000000b904047211 */ /* 0x000fe200078f08ff */
[----:B------:R-:W-:Y:S01]  /*0e50*/  IMAD.SHL.U32 R16, R5, 0x2, RZ ;  /* 0x0000000205107824 */ /* 0x000fe200078e00ff */
[----:B------:R-:W-:Y:S01]  /*0e60*/  LOP3.LUT R6, R0, 0x1ffffff8, RZ, 0xc0, !PT ;  /* 0x1ffffff800067812 */ /* 0x000fe200078ec0ff */
[C---:B------:R-:W-:Y:S01]  /*0e70*/  VIADD R184, R19.reuse, 0x26800 ;  /* 0x0002680013b87836 */ /* 0x040fe20000000000 */
[----:B------:R-:W-:Y:S01]  /*0e80*/  LOP3.LUT R4, R4, 0xfffffe, RZ, 0xc0, !PT ;  /* 0x00fffffe04047812 */ /* 0x000fe200078ec0ff */
[----:B------:R-:W-:Y:S01]  /*0e90*/  VIADD R22, R19, 0x26820 ;  /* 0x0002682013167836 */ /* 0x000fe20000000000 */
[----:B------:R-:W-:Y:S01]  /*0ea0*/  SEL R23, R23, 0xffffffc0, !P2 ;  /* 0xffffffc017177807 */ /* 0x000fe20005000000 */
[----:B------:R-:W-:Y:S01]  /*0eb0*/  IMAD.IADD R6, R189, 0x1, -R6 ;  /* 0x00000001bd067824 */ /* 0x000fe200078e0a06 */
[----:B------:R-:W-:Y:S01]  /*0ec0*/  SHF.R.S32.HI R186, RZ, 0x3, R0 ;  /* 0x00000003ffba7819 */ /* 0x000fe20000011400 */
[----:B------:R-:W-:-:S02]  /*0ed0*/  @P1 VIADD R22, R184, 0xffffffe0 ;  /* 0xffffffe0b8161836 */ /* 0x000fc40000000000 */
[----:B------:R-:W-:Y:S01]  /*0ee0*/  IMAD.IADD R4, R185, 0x1, -R4 ;  /* 0x00000001b9047824 */ /* 0x000fe200078e0a04 */
[----:B------:R-:W-:Y:S01]  /*0ef0*/  SHF.L.U32 R17, R6, 0x3, RZ ;  /* 0x0000000306117819 */ /* 0x000fe200000006ff */
[----:B------:R-:W-:Y:S01]  /*0f00*/  IMAD.IADD R184, R184, 0x1, R23 ;  /* 0x00000001b8b87824 */ /* 0x000fe200078e0217 */
[----:B------:R-:W-:Y:S01]  /*0f10*/  IADD3 R23, R23, R22, RZ ;  /* 0x0000001617177210 */ /* 0x000fe20007ffe0ff */
[----:B------:R-:W-:-:S07]  /*0f20*/  IMAD.SHL.U32 R18, R4, 0x100, RZ ;  /* 0x0000010004127824 */ /* 0x000fce00078e00ff */
.L_x_3462:
[----:B0-----:R-:W0:Y:S01]  /*0f30*/  LDC.64 R4, c[0x0][0xc60] ;  /* 0x00031800ff047b82 */ /* 0x001e220000000a00 */
[----:B------:R-:W-:Y:S01]  /*0f40*/  ULDC.64 UR6, c[0x0][0xa28] ;  /* 0x00028a0000067ab9 */ /* 0x000fe20000000a00 */
[----:B------:R-:W-:Y:S01]  /*0f50*/  ULDC.64 UR8, c[0x0][0xa18] ;  /* 0x0002860000087ab9 */ /* 0x000fe20000000a00 */
[----:B------:R-:W-:Y:S01]  /*0f60*/  ULDC UR4, c[0x0][0x404] ;  /* 0x0001010000047ab9 */ /* 0x000fe20000000800 */
[----:B0-----:R-:W-:-:S06]  /*0f70*/  IMAD.WIDE R4, R7, 0x4, R4 ;  /* 0x0000000407047825 */ /* 0x001fcc00078e0204 */
[----:B--2---:R-:W2:Y:S01]  /*0f80*/  LDG.E R4, desc[UR48][R4.64] ;  /* 0x0000003004047981 */ /* 0x004ea2000c1e1900 */
[----:B------:R-:W-:Y:S02]  /*0f90*/  UISETP.NE.U32.AND UP0, UPT, UR6, URZ, UPT ;  /* 0x0000003f0600728c */ /* 0x000fe4000bf05070 */
[----:B------:R-:W-:Y:S02]  /*0fa0*/  UISETP.NE.U32.AND UP1, UPT, UR8, URZ, UPT ;  /* 0x0000003f0800728c */ /* 0x000fe4000bf25070 */
[----:B------:R-:W-:Y:S02]  /*0fb0*/  UISETP.NE.AND.EX UP0, UPT, UR7, URZ, UPT, UP0 ;  /* 0x0000003f0700728c */ /* 0x000fe4000bf05300 */
[----:B------:R-:W-:-:S04]  /*0fc0*/  UISETP.NE.AND.EX UP1, UPT, UR9, URZ, UPT, UP1 ;  /* 0x0000003f0900728c */ /* 0x000fc8000bf25310 */
[----:B------:R-:W-:Y:S02]  /*0fd0*/  PLOP3.LUT P0, PT, PT, PT, UP0, 0x80, 0x0 ;  /* 0x000000000000781c */ /* 0x000fe40003f0f008 */
[----:B------:R-:W-:Y:S02]  /*0fe0*/  PLOP3.LUT P2, PT, PT, PT, UP1, 0x80, 0x0 ;  /* 0x000000000000781c */ /* 0x000fe40003f4f018 */
[----:B--2---:R-:W-:-:S13]  /*0ff0*/  R2UR UR42, R4 ;  /* 0x00000000042a72ca */ /* 0x004fda00000e0000 */
[----:B------:R-:W-:Y:S02]  /*1000*/  USHF.R.S32.HI UR43, URZ, 0x1f, UR42 ;  /* 0x0000001f3f2b7899 */ /* 0x000fe4000801142a */
[----:B------:R-:W-:-:S04]  /*1010*/  @UP0 ULEA UR6, UP2, UR42, UR6, 0x2 ;  /* 0x000000062a060291 */ /* 0x000fc8000f84103f */
[----:B------:R-:W-:Y:S02]  /*1020*/  @UP0 ULEA.HI.X UR7, UR42, UR7, UR43, 0x2, UP2 ;  /* 0x000000072a070291 */ /* 0x000fe400090f142b */
[----:B------:R-:W-:Y:S01]  /*1030*/  @UP1 ULEA UR8, UP0, UR42, UR8, 0x2 ;  /* 0x000000082a081291 */ /* 0x000fe2000f80103f */
[----:B------:R-:W-:-:S03]  /*1040*/  IMAD.U32 R4, RZ, RZ, UR6 ;  /* 0x00000006ff047e24 */ /* 0x000fc6000f8e00ff */
[----:B------:R-:W-:Y:S01]  /*1050*/  @UP1 ULEA.HI.X UR9, UR42, UR9, UR43, 0x2, UP0 ;  /* 0x000000092a091291 */ /* 0x000fe200080f142b */
[----:B------:R-:W-:Y:S01]  /*1060*/  IMAD.U32 R5, RZ, RZ, UR7 ;  /* 0x00000007ff057e24 */ /* 0x000fe2000f8e00ff */
[----:B------:R-:W-:Y:S01]  /*1070*/  ULDC.64 UR6, c[0x0][0x3f8] ;  /* 0x0000fe0000067ab9 */ /* 0x000fe20000000a00 */
[----:B------:R-:W-:-:S03]  /*1080*/  IMAD.U32 R6, RZ, RZ, UR8 ;  /* 0x00000008ff067e24 */ /* 0x000fc6000f8e00ff */
[----:B------:R-:W-:Y:S01]  /*1090*/  IMAD.U32 R7, RZ, RZ, UR9 ;  /* 0x00000009ff077e24 */ /* 0x000fe2000f8e00ff */
[----:B------:R-:W2:Y:S01]  /*10a0*/  @P0 LDG.E R4, desc[UR48][R4.64] ;  /* 0x0000003004040981 */ /* 0x000ea2000c1e1900 */
[----:B------:R-:W-:Y:S01]  /*10b0*/  UISETP.NE.U32.AND UP0, UPT, UR6, URZ, UPT ;  /* 0x0000003f0600728c */ /* 0x000fe2000bf05070 */
[----:B------:R-:W-:Y:S02]  /*10c0*/  ULDC.64 UR8, c[0x0][0xa20] ;  /* 0x0002880000087ab9 */ /* 0x000fe40000000a00 */
[----:B---3--:R-:W3:Y:S01]  /*10d0*/  @P2 LDG.E R6, desc[UR48][R6.64] ;  /* 0x0000003006062981 */ /* 0x008ee2000c1e1900 */
[----:B------:R-:W-:Y:S01]  /*10e0*/  UISETP.NE.AND.EX UP0, UPT, UR7, URZ, UPT, UP0 ;  /* 0x0000003f0700728c */ /* 0x000fe2000bf05300 */
[----:B------:R-:W-:Y:S01]  /*10f0*/  ISETP.NE.U32.AND P1, PT, RZ, UR8, PT ;  /* 0x00000008ff007c0c */ /* 0x000fe2000bf25070 */
[----:B------:R-:W-:Y:S01]  /*1100*/  ULDC UR6, c[0x0][0x2e0] ;  /* 0x0000b80000067ab9 */ /* 0x000fe20000000800 */
[----:B------:R-:W-:Y:S01]  /*1110*/  UMOV UR50, URZ ;  /* 0x0000003f00327c82 */ /* 0x000fe20008000000 */
[----:B------:R-:W-:Y:S01]  /*1120*/  USEL UR4, UR4, 0x1, UP0 ;  /* 0x0000000104047887 */ /* 0x000fe20008000000 */
[----:B------:R-:W-:Y:S01]  /*1130*/  ISETP.NE.AND.EX P1, PT, RZ, UR9, PT, P1 ;  /* 0x00000009ff007c0c */ /* 0x000fe2000bf25310 */
[----:B------:R-:W-:Y:S01]  /*1140*/  ULDC UR51, c[0x0][0x288] ;  /* 0x0000a20000337ab9 */ /* 0x000fe20000000800 */
[----:B------:R-:W-:Y:S01]  /*1150*/  UMOV UR44, UR5 ;  /* 0x00000005002c7c82 */ /* 0x000fe20008000000 */
[----:B------:R-:W-:Y:S01]  /*1160*/  UIMAD UR6, UR4, UR6, URZ ;  /* 0x00000006040672a4 */ /* 0x000fe2000f8e023f */
[----:B--2---:R-:W-:-:S02]  /*1170*/  @P0 R2UR UR50, R4 ;  /* 0x00000000043202ca */ /* 0x004fc400000e0000 */
[----:B---3--:R-:W-:Y:S01]  /*1180*/  @P2 R2UR UR51, R6 ;  /* 0x00000000063322ca */ /* 0x008fe200000e0000 */
[----:B-1---5:R-:W-:-:S14]  /*1190*/  @P2 BRA `(.L_x_3407) ;  /* 0x0000000000342947 */ /* 0x022fdc0003800000 */
[----:B------:R-:W-:Y:S02]  /*11a0*/  ULDC.64 UR4, c[0x0][0xa00] ;  /* 0x0002800000047ab9 */ /* 0x000fe40000000a00 */
[----:B------:R-:W-:-:S04]  /*11b0*/  ISETP.NE.U32.AND P0, PT, RZ, UR4, PT ;  /* 0x00000004ff007c0c */ /* 0x000fc8000bf05070 */
[----:B------:R-:W-:-:S13]  /*11c0*/  ISETP.NE.AND.EX P0, PT, RZ, UR5, PT, P0 ;  /* 0x00000005ff007c0c */ /* 0x000fda000bf05300 */
[----:B------:R-:W-:Y:S05]  /*11d0*/  @!P0 BRA `(.L_x_3407) ;  /* 0x0000000000248947 */ /* 0x000fea0003800000 */
[----:B------:R-:W-:Y:S02]  /*11e0*/  ULDC.64 UR4, c[0x0][0xa00] ;  /* 0x0002800000047ab9 */ /* 0x000fe40000000a00 */
[----:B------:R-:W-:-:S06]  /*11f0*/  UIMAD.WIDE UR4, UR42, 0x4, UR4 ;  /* 0x000000042a0478a5 */ /* 0x000fcc000f8e0204 */
[----:B------:R-:W-:Y:S01]  /*1200*/  MOV R4, UR4 ;  /* 0x0000000400047c02 */ /* 0x000fe20008000f00 */
[----:B------:R-:W-:-:S05]  /*1210*/  IMAD.U32 R5, RZ, RZ, UR5 ;  /* 0x00000005ff057e24 */ /* 0x000fca000f8e00ff */
[----:B------:R-:W2:Y:S04]  /*1220*/  LDG.E R3, desc[UR48][R4.64] ;  /* 0x0000003004037981 */ /* 0x000ea8000c1e1900 */
[----:B------:R-:W3:Y:S01]  /*1230*/  LDG.E R0, desc[UR48][R4.64+0x4] ;  /* 0x0000043004007981 */ /* 0x000ee2000c1e1900 */
[----:B--2---:R-:W-:Y:S02]  /*1240*/  R2UR UR51, R3 ;  /* 0x00000000033372ca */ /* 0x004fe400000e0000 */
[----:B---3--:R-:W-:-:S13]  /*1250*/  R2UR UR4, R0 ;  /* 0x00000000000472ca */ /* 0x008fda00000e0000 */
[----:B------:R-:W-:-:S12]  /*1260*/  UIADD3 UR51, -UR51, UR4, URZ ;  /* 0x0000000433337290 */ /* 0x000fd8000fffe13f */
.L_x_3407:
[----:B------:R-:W-:Y:S01]  /*1270*/  UMOV UR45, UR52 ;  /* 0x00000034002d7c82 */ /* 0x000fe20008000000 */
[----:B------:R-:W-:Y:S05]  /*1280*/  @!P1 BRA `(.L_x_3408) ;  /* 0x00000000001c9947 */ /* 0x000fea0003800000 */
[----:B------:R-:W-:-:S04]  /*1290*/  ULEA UR4, UP0, UR42, UR8, 0x2 ;  /* 0x000000082a047291 */ /* 0x000fc8000f80103f */
[----:B------:R-:W-:Y:S02]  /*12a0*/  ULEA.HI.X UR5, UR42, UR9, UR43, 0x2, UP0 ;  /* 0x000000092a057291 */ /* 0x000fe400080f142b */
[----:B------:R-:W-:-:S04]  /*12b0*/  IMAD.U32 R4, RZ, RZ, UR4 ;  /* 0x00000004ff047e24 */ /* 0x000fc8000f8e00ff */
[----:B------:R-:W-:-:S05]  /*12c0*/  IMAD.U32 R5, RZ, RZ, UR5 ;  /* 0x00000005ff057e24 */ /* 0x000fca000f8e00ff */
[----:B------:R-:W2:Y:S02]  /*12d0*/  LDG.E R4, desc[UR48][R4.64] ;  /* 0x0000003004047981 */ /* 0x000ea4000c1e1900 */
[----:B--2---:R-:W-:Y:S01]  /*12e0*/  R2UR UR6, R4 ;  /* 0x00000000040672ca */ /* 0x004fe200000e0000 */
[----:B------:R-:W-:-:S14]  /*12f0*/  BRA `(.L_x_3409) ;  /* 0x0000000000347947 */ /* 0x000fdc0003800000 */
.L_x_3408:
[----:B------:R-:W-:Y:S02]  /*1300*/  ULDC.64 UR4, c[0x0][0xa08] ;  /* 0x0002820000047ab9 */ /* 0x000fe40000000a00 */
[----:B------:R-:W-:-:S04]  /*1310*/  ISETP.NE.U32.AND P0, PT, RZ, UR4, PT ;  /* 0x00000004ff007c0c */ /* 0x000fc8000bf05070 */
[----:B------:R-:W-:-:S13]  /*1320*/  ISETP.NE.AND.EX P0, PT, RZ, UR5, PT, P0 ;  /* 0x00000005ff007c0c */ /* 0x000fda000bf05300 */
[----:B------:R-:W-:Y:S05]  /*1330*/  @!P0 BRA `(.L_x_3409) ;  /* 0x0000000000248947 */ /* 0x000fea0003800000 */
[----:B------:R-:W-:Y:S02]  /*1340*/  ULDC.64 UR4, c[0x0][0xa08] ;  /* 0x0002820000047ab9 */ /* 0x000fe40000000a00 */
[----:B------:R-:W-:-:S06]  /*1350*/  UIMAD.WIDE UR4, UR42, 0x4, UR4 ;  /* 0x000000042a0478a5 */ /* 0x000fcc000f8e0204 */
[----:B------:R-:W-:Y:S01]  /*1360*/  IMAD.U32 R4, RZ, RZ, UR4 ;  /* 0x00000004ff047e24 */ /* 0x000fe2000f8e00ff */
[----:B------:R-:W-:-:S05]  /*1370*/  MOV R5, UR5 ;  /* 0x0000000500057c02 */ /* 0x000fca0008000f00 */
[----:B------:R-:W2:Y:S04]  /*1380*/  LDG.E R3, desc[UR48][R4.64] ;  /* 0x0000003004037981 */ /* 0x000ea8000c1e1900 */
[----:B------:R-:W3:Y:S01]  /*1390*/  LDG.E R0, desc[UR48][R4.64+0x4] ;  /* 0x0000043004007981 */ /* 0x000ee2000c1e1900 */
[----:B--2---:R-:W-:Y:S02]  /*13a0*/  R2UR UR6, R3 ;  /* 0x00000000030672ca */ /* 0x004fe400000e0000 */
[----:B---3--:R-:W-:-:S13]  /*13b0*/  R2UR UR4, R0 ;  /* 0x00000000000472ca */ /* 0x008fda00000e0000 */
[----:B------:R-:W-:-:S12]  /*13c0*/  UIADD3 UR6, -UR6, UR4, URZ ;  /* 0x0000000406067290 */ /* 0x000fd8000fffe13f */
.L_x_3409:
[----:B------:R-:W-:Y:S01]  /*13d0*/  UIADD3 UR50, -UR50, UR6, URZ ;  /* 0x0000000632327290 */ /* 0x000fe2000fffe13f */
[----:B------:R-:W-:Y:S01]  /*13e0*/  IMAD.MOV.U32 R3, RZ, RZ, RZ ;  /* 0x000000ffff037224 */ /* 0x000fe200078e00ff */
[----:B------:R-:W-:Y:S01]  /*13f0*/  ULEA UR5, UR52, 0x7f, 0x6 ;  /* 0x0000007f34057891 */ /* 0x000fe2000f8e303f */
[----:B------:R-:W-:Y:S01]  /*1400*/  IMAD.MOV.U32 R0, RZ, RZ, RZ ;  /* 0x000000ffff007224 */ /* 0x000fe200078e00ff */
[----:B------:R-:W-:Y:S01]  /*1410*/  UIADD3 UR4, UR50, 0x3f, URZ ;  /* 0x0000003f32047890 */ /* 0x000fe2000fffe03f */
[----:B------:R-:W-:Y:S01]  /*1420*/  CS2R R150, SRZ ;  /* 0x0000000000967805 */ /* 0x000fe2000001ff00 */
[----:B------:R-:W-:Y:S01]  /*1430*/  UIADD3 UR6, UR50, UR5, -UR51 ;  /* 0x0000000532067290 */ /* 0x000fe2000fffe833 */
[----:B------:R-:W-:Y:S01]  /*1440*/  CS2R R148, SRZ ;  /* 0x0000000000947805 */ /* 0x000fe2000001ff00 */
[----:B------:R-:W-:Y:S01]  /*1450*/  UISETP.NE.AND UP0, UPT, UR46, 0x1, UPT ;  /* 0x000000012e00788c */ /* 0x000fe2000bf05270 */
[----:B------:R-:W-:Y:S01]  /*1460*/  CS2R R146, SRZ ;  /* 0x0000000000927805 */ /* 0x000fe2000001ff00 */
[----:B------:R-:W-:Y:S01]  /*1470*/  USHF.R.S32.HI UR5, URZ, 0x1f, UR4 ;  /* 0x0000001f3f057899 */ /* 0x000fe20008011404 */
[----:B------:R-:W-:Y:S01]  /*1480*/  CS2R R144, SRZ ;  /* 0x0000000000907805 */ /* 0x000fe2000001ff00 */
[----:B------:R-:W-:Y:S01]  /*1490*/  USHF.R.S32.HI UR7, URZ, 0x1f, UR6 ;  /* 0x0000001f3f077899 */ /* 0x000fe20008011406 */
[----:B------:R-:W-:Y:S01]  /*14a0*/  CS2R R142, SRZ ;  /* 0x00000000008e7805 */ /* 0x000fe2000001ff00 */
[----:B------:R-:W-:Y:S01]  /*14b0*/  ULEA.HI UR5, UR5, UR4, URZ, 0x6 ;  /* 0x0000000405057291 */ /* 0x000fe2000f8f303f */
[----:B------:R-:W-:Y:S01]  /*14c0*/  PLOP3.LUT P0, PT, PT, PT, UP0, 0x80, 0x0 ;  /* 0x000000000000781c */ /* 0x000fe20003f0f008 */
[----:B------:R-:W-:Y:S01]  /*14d0*/  ULEA.HI UR7, UR7, UR6, URZ, 0x6 ;  /* 0x0000000607077291 */ /* 0x000fe2000f8f303f */
[----:B------:R-:W-:Y:S01]  /*14e0*/  CS2R R140, SRZ ;  /* 0x00000000008c7805 */ /* 0x000fe2000001ff00 */
[----:B------:R-:W-:Y:S01]  /*14f0*/  USHF.R.S32.HI UR5, URZ, 0x6, UR5 ;  /* 0x000000063f057899 */ /* 0x000fe20008011405 */
[----:B------:R-:W-:Y:S01]  /*1500*/  CS2R R138, SRZ ;  /* 0x00000000008a7805 */ /* 0x000fe2000001ff00 */
[----:B------:R-:W-:Y:S01]  /*1510*/  USHF.R.S32.HI UR7, URZ, 0x6, UR7 ;  /* 0x000000063f077899 */ /* 0x000fe20008011407 */
[----:B------:R-:W-:-:S02]  /*1520*/  CS2R R136, SRZ ;  /* 0x0000000000887805 */ /* 0x000fc4000001ff00 */
[----:B------:R-:W-:Y:S02]  /*1530*/  CS2R R134, SRZ ;  /* 0x0000000000867805 */ /* 0x000fe4000001ff00 */
[----:B------:R-:W-:Y:S01]  /*1540*/  CS2R R132, SRZ ;  /* 0x0000000000847805 */ /* 0x000fe2000001ff00 */
[----:B------:R-:W-:Y:S01]  /*1550*/  UISETP.LT.AND UP1, UPT, UR5, UR7, UPT ;  /* 0x000000070500728c */ /* 0x000fe2000bf21270 */
[----:B------:R-:W-:Y:S02]  /*1560*/  CS2R R130, SRZ ;  /* 0x0000000000827805 */ /* 0x000fe4000001ff00 */
[----:B------:R-:W-:Y:S02]  /*1570*/  CS2R R128, SRZ ;  /* 0x0000000000807805 */ /* 0x000fe4000001ff00 */
        /* <DEDUP_REMOVED lines=53> */
[----:B------:R-:W-:Y:S06]  /*18d0*/  @!P0 BRA `(.L_x_3410) ;  /* 0x0000001800248947 */ /* 0x000fec0003800000 */
[----:B------:R-:W-:Y:S01]  /*18e0*/  UISETP.GE.AND UP0, UPT, UR53, 0x1, UPT ;  /* 0x000000013500788c */ /* 0x000fe2000bf06270 */
[----:B------:R-:W-:-:S05]  /*18f0*/  PLOP3.LUT P0, PT, PT, PT, PT, 0x80, 0x0 ;  /* 0x000000000000781c */ /* 0x000fca0003f0f070 */
[----:B------:R-:W-:-:S13]  /*1900*/  PLOP3.LUT P1, PT, PT, PT, UP0, 0x80, 0x0 ;  /* 0x000000000000781c */ /* 0x000fda0003f2f008 */
        /* <DEDUP_REMOVED lines=15> */
.L_x_3412:
[----:B------:R-:W-:Y:S01]  /*1a00*/  ULEA UR21, UR39, UR40, 0x3 ;  /* 0x0000002827157291 */ /* 0x000fe2000f8e183f */
[----:B------:R-:W-:-:S05]  /*1a10*/  IMAD.U32 R4, RZ, RZ, UR38 ;  /* 0x00000026ff047e24 */ /* 0x000fca000f8e00ff */
[----:B------:R-:W-:-:S04]  /*1a20*/  SHF.L.U32 R4, R4, 0x1f, RZ ;  /* 0x0000001f04047819 */ /* 0x000fc800000006ff */
[----:B------:R-:W0:Y:S02]  /*1a30*/  SYNCS.PHASECHK.TRANS64.TRYWAIT P1, [UR21+0x28c50], R4 ;  /* 0x028c5004ff0075a7 */ /* 0x000e240008020155 */
[----:B0-----:R-:W-:Y:S05]  /*1a40*/  @!P1 BRA `(.L_x_3413) ;  /* 0x000000e800b09947 */ /* 0x001fea0003800000 */
.L_x_3548:
        /* <DEDUP_REMOVED lines=24> */
[----:B------:R-:W-:-:S06]  /*1bd0*/  UISETP.GE.AND UP0, UPT, UR53, 0x2, UPT ;  /* 0x000000023500788c */ /* 0x000fcc000bf06270 */
[----:B------:R-:W-:Y:S02]  /*1be0*/  PLOP3.LUT P1, PT, PT, PT, UP0, 0x80, 0x0 ;  /* 0x000000000000781c */ /* 0x000fe40003f2f008 */
        /* <DEDUP_REMOVED lines=19> */
[----:B------:R-:W-:-:S06]  /*1d20*/  UIADD3 UR53, UR53, -0x2, URZ ;  /* 0xfffffffe35357890 */ /* 0x000fcc000fffe03f */
[----:B0-----:R-:W-:-:S07]  /*1d30*/  IMAD.U32 R4, RZ, RZ, UR53 ;  /* 0x00000035ff047e24 */ /* 0x001fce000f8e00ff */
.L_x_3419:
[----:B------:R-:W-:Y:S01]  /*1d40*/  BAR.SYNC.DEFER_BLOCKING 0xe, 0x100 ;  /* 0x0384000000007b1d */ /* 0x000fe20000010000 */
[----:B-1----:R-:W-:Y:S01]  /*1d50*/  IMAD.U32 R5, RZ, RZ, UR39 ;  /* 0x00000027ff057e24 */ /* 0x002fe2000f8e00ff */
[----:B------:R-:W-:Y:S01]  /*1d60*/  UIADD3 UR39, UR39, 0x1, URZ ;  /* 0x0000000127277890 */ /* 0x000fe2000fffe03f */
[C---:B------:R-:W-:Y:S01]  /*1d70*/  ISETP.GT.AND P3, PT, R4.reuse, RZ, PT ;  /* 0x000000ff0400720c */ /* 0x040fe20003f64270 */
[----:B------:R-:W-:Y:S02]  /*1d80*/  VIADD R4, R4, 0xffffffff ;  /* 0xffffffff04047836 */ /* 0x000fe40000000000 */
[----:B------:R-:W-:Y:S01]  /*1d90*/  IMAD R5, R5, 0x40, R2 ;  /* 0x0000004005057824 */ /* 0x000fe200078e0202 */
        /* <DEDUP_REMOVED lines=137> */
.L_x_3415:
[----:B------:R-:W-:Y:S01]  /*2630*/  ULEA UR21, UR39, UR40, 0x3 ;  /* 0x0000002827157291 */ /* 0x000fe2000f8e183f */
[----:B------:R-:W-:-:S04]  /*2640*/  MOV R5, UR38 ;  /* 0x0000002600057c02 */ /* 0x000fc80008000f00 */
[----:B------:R-:W-:-:S04]  /*2650*/  SHF.L.U32 R5, R5, 0x1f, RZ ;  /* 0x0000001f05057819 */ /* 0x000fc800000006ff */
[----:B------:R0:W1:Y:S01]  /*2660*/  SYNCS.PHASECHK.TRANS64.TRYWAIT P1, [UR21+0x28c50], R5 ;  /* 0x028c5005ff0075a7 */ /* 0x0000620008020155 */
[----:B------:R-:W-:Y:S05]  /*2670*/  @!P0 BRA `(.L_x_3416) ;  /* 0x0000000000048947 */ /* 0x000fea0003800000 */
[----:B------:R-:W-:Y:S01]  /*2680*/  BPT.TRAP 0x1 ;  /* 0x000000040000795c */ /* 0x000fe20000300000 */
.L_x_3416:
[----:B-1----:R-:W-:Y:S05]  /*2690*/  @P1 BRA `(.L_x_3417) ;  /* 0x0000000000081947 */ /* 0x002fea0003800000 */
[----:B------:R-:W1:Y:S02]  /*26a0*/  SYNCS.PHASECHK.TRANS64.TRYWAIT P1, [UR21+0x28c50], R5 ;  /* 0x028c5005ff0075a7 */ /* 0x000e640008020155 */
[----:B-1----:R-:W-:Y:S05]  /*26b0*/  @!P1 BRA `(.L_x_3418) ;  /* 0x000000dc00ac9947 */ /* 0x002fea0003800000 */
.L_x_3417:
        /* <DEDUP_REMOVED lines=29> */
.L_x_3414:
[----:B------:R-:W-:Y:S01]  /*2890*/  BAR.SYNC.DEFER_BLOCKING 0xe, 0x100 ;  /* 0x0384000000007b1d */ /* 0x000fe20000010000 */
[----:B-1----:R-:W-:Y:S01]  /*28a0*/  IMAD.U32 R5, RZ, RZ, UR39 ;  /* 0x00000027ff057e24 */ /* 0x002fe2000f8e00ff */
        /* <DEDUP_REMOVED lines=140> */
.L_x_3410:
[----:B------:R-:W-:Y:S01]  /*3170*/  UISETP.GE.AND UP0, UPT, UR53, 0x1, UPT ;  /* 0x000000013500788c */ /* 0x000fe2000bf06270 */
[----:B------:R-:W-:-:S05]  /*3180*/  PLOP3.LUT P0, PT, PT, PT, PT, 0x80, 0x0 ;  /* 0x000000000000781c */ /* 0x000fca0003f0f070 */
[----:B------:R-:W-:-:S13]  /*3190*/  PLOP3.LUT P1, PT, PT, PT, UP0, 0x80, 0x0 ;  /* 0x000000000000781c */ /* 0x000fda0003f2f008 */
        /* <DEDUP_REMOVED lines=31> */
.L_x_3420:
        /* <DEDUP_REMOVED lines=9> */
.L_x_3549:
[----:B------:R-:W-:Y:S05]  /*3420*/  @!P0 BRA `(.L_x_3422) ;  /* 0x0000000000048947 */ /* 0x000fea0003800000 */
[----:B------:R-:W-:Y:S01]  /*3430*/  BPT.TRAP 0x1 ;  /* 0x000000040000795c */ /* 0x000fe20000300000 */
.L_x_3422:
[----:B------:R-:W-:Y:S02]  /*3440*/  IMAD.U32 R7, RZ, RZ, UR39 ;  /* 0x00000027ff077e24 */ /* 0x000fe4000f8e00ff */
[----:B------:R-:W-:-:S03]  /*3450*/  IMAD.U32 R8, RZ, RZ, UR38 ;  /* 0x00000026ff087e24 */ /* 0x000fc6000f8e00ff */
[----:B------:R-:W-:Y:S02]  /*3460*/  LEA R7, R7, UR40, 0x3 ;  /* 0x0000002807077c11 */ /* 0x000fe4000f8e18ff */
[----:B------:R-:W-:-:S04]  /*3470*/  SHF.L.U32 R8, R8, 0x1f, RZ ;  /* 0x0000001f08087819 */ /* 0x000fc800000006ff */
[----:B------:R1:W2:Y:S01]  /*3480*/  SYNCS.PHASECHK.TRANS64.TRYWAIT P1, [R7+URZ+0x28c30], R8 ;  /* 0x028c3008070075a7 */ /* 0x0002a2000802017f */
[----:B------:R-:W-:Y:S05]  /*3490*/  @!P0 BRA `(.L_x_3423) ;  /* 0x0000000000048947 */ /* 0x000fea0003800000 */
[----:B------:R-:W-:Y:S01]  /*34a0*/  BPT.TRAP 0x1 ;  /* 0x000000040000795c */ /* 0x000fe20000300000 */
.L_x_3423:
[----:B--2---:R-:W-:Y:S05]  /*34b0*/  @P1 BRA `(.L_x_3424) ;  /* 0x0000000000081947 */ /* 0x004fea0003800000 */
[----:B------:R-:W2:Y:S02]  /*34c0*/  SYNCS.PHASECHK.TRANS64.TRYWAIT P1, [R7+URZ+0x28c30], R8 ;  /* 0x028c3008070075a7 */ /* 0x000ea4000802017f */
[----:B--2---:R-:W-:Y:S05]  /*34d0*/  @!P1 BRA `(.L_x_3425) ;  /* 0x000000d000549947 */ /* 0x004fea0003800000 */
.L_x_3424:
[----:B0-----:R-:W0:Y:S01]  /*34e0*/  S2R R0, SR_TID.X ;  /* 0x0000000000007919 */ /* 0x001e220000002100 */
[----:B------:R-:W-:-:S04]  /*34f0*/  UIADD3 UR4, UR40, 0x22400, URZ ;  /* 0x0002240028047890 */ /* 0x000fc8000fffe03f */
[----:B------:R-:W-:-:S04]  /*3500*/  USHF.R.U32.HI UR4, URZ, 0x4, UR4 ;  /* 0x000000043f047899 */ /* 0x000fc80008011604 */
[----:B------:R-:W-:Y:S01]  /*3510*/  ULOP3.LUT UR4, UR4, 0x3fff, URZ, 0xc0, !UPT ;  /* 0x00003fff04047892 */ /* 0x000fe2000f8ec03f */
[----:B0-----:R-:W-:-:S05]  /*3520*/  LOP3.LUT R3, R0, 0x7f, RZ, 0xc0, !PT ;  /* 0x0000007f00037812 */ /* 0x001fca00078ec0ff */
        /* <DEDUP_REMOVED lines=10> */
[----:B------:R-:W-:Y:S01]  /*35d0*/  IMAD.U32 R5, RZ, RZ, UR52 ;  /* 0x00000034ff057e24 */ /* 0x000fe2000f8e00ff */
[----:B------:R-:W-:Y:S01]  /*35e0*/  UMOV UR7, 0x40000040 ;  /* 0x4000004000077882 */ /* 0x000fe20000000000 */
[----:B------:R-:W-:Y:S01]  /*35f0*/  UMOV UR5, 0x40000040 ;  /* 0x4000004000057882 */ /* 0x000fe20000000000 */
[----:B------:R-:W-:Y:S01]  /*3600*/  ULOP3.LUT UR4, UR4, 0x3fff, URZ, 0xc0, !UPT ;  /* 0x00003fff04047892 */ /* 0x000fe2000f8ec03f */
[----:B------:R-:W-:Y:S01]  /*3610*/  IMAD R5, R5, 0x40, R2 ;  /* 0x0000004005057824 */ /* 0x000fe200078e0202 */
[----:B------:R-:W-:Y:S01]  /*3620*/  UMOV UR11, 0x40000040 ;  /* 0x40000040000b7882 */ /* 0x000fe20000000000 */
[----:B------:R-:W-:Y:S01]  /*3630*/  UMOV UR9, 0x40000040 ;  /* 0x4000004000097882 */ /* 0x000fe20000000000 */
[----:B------:R-:W-:-:S02]  /*3640*/  ULEA UR18, UR39, UR18, 0x9 ;  /* 0x0000001227127291 */ /* 0x000fc4000f8e483f */
[----:B------:R-:W-:Y:S02]  /*3650*/  ULOP3.LUT UR16, UR4, 0x10000, URZ, 0xfc, !UPT ;  /* 0x0001000004107892 */ /* 0x000fe4000f8efc3f */
[----:B------:R-:W-:Y:S02]  /*3660*/  UIADD3 UR6, UR18, 0x2, URZ ;  /* 0x0000000212067890 */ /* 0x000fe4000fffe03f */
[----:B------:R-:W-:Y:S02]  /*3670*/  UIADD3 UR4, UR16, 0x2, URZ ;  /* 0x0000000210047890 */ /* 0x000fe4000fffe03f */
[----:B------:R-:W-:Y:S02]  /*3680*/  UIADD3 UR10, UR18, 0x4, URZ ;  /* 0x00000004120a7890 */ /* 0x000fe4000fffe03f */
[----:B------:R-:W-:Y:S02]  /*3690*/  UIADD3 UR8, UR16, 0x4, URZ ;  /* 0x0000000410087890 */ /* 0x000fe4000fffe03f */
[----:B------:R-:W-:Y:S01]  /*36a0*/  HGMMA.64x64x16.F32 R24, gdesc[UR16], RZ, !UPT, gsb0 ;  /* 0x00e00000101879f0 */ /* 0x000fe2000c0008ff */
[----:B------:R-:W-:-:S02]  /*36b0*/  UIADD3 UR14, UR18, 0x6, URZ ;  /* 0x00000006120e7890 */ /* 0x000fc4000fffe03f */
[----:B------:R-:W-:Y:S01]  /*36c0*/  UIADD3 UR12, UR16, 0x6, URZ ;  /* 0x00000006100c7890 */ /* 0x000fe2000fffe03f */
[----:B------:R-:W-:Y:S01]  /*36d0*/  UMOV UR15, 0x40000040 ;  /* 0x40000040000f7882 */ /* 0x000fe20000000000 */
[----:B------:R-:W-:Y:S01]  /*36e0*/  UMOV UR13, 0x40000040 ;  /* 0x40000040000d7882 */ /* 0x000fe20000000000 */
[----:B------:R-:W-:Y:S02]  /*36f0*/  WARPGROUP.DEPBAR.LE gsb0, 0x0 ;  /* 0x00008000000079c5 */ /* 0x000fe40000010000 */
[----:B------:R-:W-:-:S06]  /*3700*/  WARPGROUP.ARRIVE ;  /* 0x00000000000079c5 */ /* 0x000fcc0000000000 */
[----:B------:R-:W-:Y:S01]  /*3710*/  HGMMA.64x64x16.F32 R24, gdesc[UR4], R24, gsb0 ;  /* 0x00e00000041879f0 */ /* 0x000fe20008000818 */
[----:B------:R-:W-:Y:S02]  /*3720*/  UMOV UR6, 0x40 ;  /* 0x0000004000067882 */ /* 0x000fe40000000000 */
[----:B------:R-:W-:-:S04]  /*3730*/  UIMAD UR6, UR53, -0x40, UR6 ;  /* 0xffffffc0350678a4 */ /* 0x000fc8000f8e0206 */
[----:B------:R-:W-:Y:S02]  /*3740*/  UIADD3 UR7, UR50, 0x1, UR6 ;  /* 0x0000000132077890 */ /* 0x000fe4000fffe006 */
[----:B------:R-:W-:-:S04]  /*3750*/  IMAD.U32 R3, RZ, RZ, UR6 ;  /* 0x00000006ff037e24 */ /* 0x000fc8000f8e00ff */
[----:B------:R-:W-:Y:S02]  /*3760*/  MOV R9, UR7 ;  /* 0x0000000700097c02 */ /* 0x000fe40008000f00 */
[----:B------:R-:W-:Y:S02]  /*3770*/  IADD3 R3, -R16, UR50, R3 ;  /* 0x0000003210037c10 */ /* 0x000fe4000fffe103 */
[----:B------:R-:W-:-:S04]  /*3780*/  IADD3 R4, R9, -UR51, -R16 ;  /* 0x8000003309047c10 */ /* 0x000fc8000fffe810 */
[----:B------:R-:W-:-:S04]  /*3790*/  IADD3 R6, R4, 0x8, R5 ;  /* 0x0000000804067810 */ /* 0x000fc80007ffe005 */
[----:B------:R-:W-:Y:S02]  /*37a0*/  VIMNMX R6, R3, R6, PT ;  /* 0x0000000603067248 */ /* 0x000fe40003fe0100 */
[----:B------:R-:W-:Y:S02]  /*37b0*/  VIADDMNMX R3, R5, R4, R3, PT ;  /* 0x0000000405037246 */ /* 0x000fe40003800103 */
[C---:B------:R-:W-:Y:S02]  /*37c0*/  ISETP.GT.AND P2, PT, R6.reuse, RZ, PT ;  /* 0x000000ff0600720c */ /* 0x040fe40003f44270 */
[C---:B------:R-:W-:Y:S02]  /*37d0*/  ISETP.GT.AND P3, PT, R6.reuse, 0x1, PT ;  /* 0x000000010600780c */ /* 0x040fe40003f64270 */
[----:B------:R-:W-:Y:S01]  /*37e0*/  ISETP.GT.AND P4, PT, R6, 0x8, PT ;  /* 0x000000080600780c */ /* 0x000fe20003f84270 */
[----:B------:R-:W-:Y:S02]  /*37f0*/  WARPGROUP.DEPBAR.LE gsb0, 0x0 ;  /* 0x00008000000079c5 */ /* 0x000fe40000010000 */
[----:B------:R-:W-:-:S06]  /*3800*/  WARPGROUP.ARRIVE ;  /* 0x00000000000079c5 */ /* 0x000fcc0000000000 */
[----:B------:R-:W-:Y:S01]  /*3810*/  HGMMA.64x64x16.F32 R24, gdesc[UR8], R24, gsb0 ;  /* 0x00e00000081879f0 */ /* 0x000fe20008000818 */
[----:B------:R-:W-:Y:S02]  /*3820*/  ULDC UR10, c[0x0][0x988] ;  /* 0x00026200000a7ab9 */ /* 0x000fe40000000800 */
[----:B------:R-:W-:Y:S02]  /*3830*/  WARPGROUP.DEPBAR.LE gsb0, 0x0 ;  /* 0x00008000000079c5 */ /* 0x000fe40000010000 */
[----:B------:R-:W-:-:S06]  /*3840*/  WARPGROUP.ARRIVE ;  /* 0x00000000000079c5 */ /* 0x000fcc0000000000 */
[----:B------:R-:W-:Y:S03]  /*3850*/  HGMMA.64x64x16.F32 R24, gdesc[UR12], R24, gsb0 ;  /* 0x00e000000c1879f0 */ /* 0x000fe60008000818 */
[----:B------:R-:W-:Y:S02]  /*3860*/  WARPGROUP.DEPBAR.LE gsb0, 0x0 ;  /* 0x00008000000079c5 */ /* 0x000fe40000010000 */
[----:B------:R-:W-:Y:S02]  /*3870*/  FSEL R26, R26, -INF , P2 ;  /* 0xff8000001a1a7808 */ /* 0x000fe40001000000 */
[----:B------:R-:W-:Y:S02]  /*3880*/  FSEL R27, R27, -INF , P3 ;  /* 0xff8000001b1b7808 */ /* 0x000fe40001800000 */
        /* <DEDUP_REMOVED lines=39> */
[----:B------:R-:W-:Y:S02]  /*3b00*/  FSEL R55, R55, -INF , P2 ;  /* 0xff80000037377808 */ /* 0x000fe40001000000 */
[----:B------:R-:W-:Y:S02]  /*3b10*/  FMNMX.FTZ R6, R54, R9, !PT ;  /* 0x0000000936067209 */ /* 0x000fe40007810000 */
[----:B------:R-:W-:Y:S02]  /*3b20*/  ISETP.GT.AND P2, PT, R3, RZ, PT ;  /* 0x000000ff0300720c */ /* 0x000fe40003f44270 */
[----:B------:R-:W-:Y:S02]  /*3b30*/  FMNMX.FTZ R6, R55, R6, !PT ;  /* 0x0000000637067209 */ /* 0x000fe40007810000 */
[----:B------:R-:W-:-:S02]  /*3b40*/  ISETP.GT.AND P3, PT, R3, 0x1, PT ;  /* 0x000000010300780c */ /* 0x000fc40003f64270 */
[----:B------:R-:W-:Y:S01]  /*3b50*/  ISETP.GT.AND P4, PT, R3, 0x8, PT ;  /* 0x000000080300780c */ /* 0x000fe20003f84270 */
[----:B------:R-:W0:Y:S01]  /*3b60*/  SHFL.BFLY PT, R9, R6, 0x2, 0x1f ;  /* 0x0c401f0006097f89 */ /* 0x000e2200000e0000 */
[----:B------:R-:W-:Y:S02]  /*3b70*/  FSEL R24, R24, -INF , P2 ;  /* 0xff80000018187808 */ /* 0x000fe40001000000 */
        /* <DEDUP_REMOVED lines=13> */
[----:B0-----:R-:W-:Y:S02]  /*3c50*/  FMNMX.FTZ R10, R6, R9, !PT ;  /* 0x00000009060a7209 */ /* 0x001fe40007810000 */
[----:B------:R-:W-:Y:S02]  /*3c60*/  ISETP.GT.AND P2, PT, R3, 0x19, PT ;  /* 0x000000190300780c */ /* 0x000fe40003f44270 */
[----:B------:R-:W-:Y:S01]  /*3c70*/  FSEL R36, R36, -INF , P3 ;  /* 0xff80000024247808 */ /* 0x000fe20001800000 */
[----:B------:R-:W0:Y:S01]  /*3c80*/  SHFL.BFLY PT, R11, R10, 0x1, 0x1f ;  /* 0x0c201f000a0b7f89 */ /* 0x000e2200000e0000 */
        /* <DEDUP_REMOVED lines=25> */
[----:B------:R-:W-:Y:S02]  /*3e20*/  FSEL R53, R53, -INF , P3 ;  /* 0xff80000035357808 */ /* 0x000fe40001800000 */
[----:B------:R-:W-:Y:S02]  /*3e30*/  FMNMX.FTZ R4, R52, R3, !PT ;  /* 0x0000000334047209 */ /* 0x000fe40007810000 */
[----:B0-----:R-:W-:Y:S02]  /*3e40*/  FMNMX.FTZ R5, R10, R11, !PT ;  /* 0x0000000b0a057209 */ /* 0x001fe40007810000 */
[----:B------:R-:W-:Y:S02]  /*3e50*/  FMNMX.FTZ R4, R53, R4, !PT ;  /* 0x0000000435047209 */ /* 0x000fe40007810000 */
[C---:B------:R-:W-:Y:S01]  /*3e60*/  FSETP.NEU.FTZ.AND P5, PT, R5.reuse, -INF , PT ;  /* 0xff8000000500780b */ /* 0x040fe20003fbd000 */
[----:B------:R-:W-:Y:S02]  /*3e70*/  FMUL.FTZ R6, R5, UR10 ;  /* 0x0000000a05067c20 */ /* 0x000fe40008410000 */
[----:B------:R-:W0:Y:S03]  /*3e80*/  SHFL.BFLY PT, R3, R4, 0x2, 0x1f ;  /* 0x0c401f0004037f89 */ /* 0x000e2600000e0000 */
[----:B------:R-:W-:-:S05]  /*3e90*/  FSEL R6, R6, RZ, P5 ;  /* 0x000000ff06067208 */ /* 0x000fca0002800000 */
        /* <DEDUP_REMOVED lines=16> */
[----:B0-----:R-:W-:Y:S01]  /*3fa0*/  FMNMX.FTZ R3, R4, R3, !PT ;  /* 0x0000000304037209 */ /* 0x001fe20007810000 */
[----:B------:R-:W-:Y:S04]  /*3fb0*/  MUFU.EX2 R26, R26 ;  /* 0x0000001a001a7308 */ /* 0x000fe80000000800 */
[----:B------:R-:W0:Y:S04]  /*3fc0*/  SHFL.BFLY PT, R4, R3, 0x1, 0x1f ;  /* 0x0c201f0003047f89 */ /* 0x000e2800000e0000 */
[----:B------:R-:W3:Y:S08]  /*3fd0*/  MUFU.EX2 R27, R27 ;  /* 0x0000001b001b7308 */ /* 0x000ef00000000800 */
[----:B------:R-:W-:Y:S08]  /*3fe0*/  MUFU.EX2 R30, R30 ;  /* 0x0000001e001e7308 */ /* 0x000ff00000000800 */
[----:B------:R-:W4:Y:S01]  /*3ff0*/  MUFU.EX2 R31, R31 ;  /* 0x0000001f001f7308 */ /* 0x000f220000000800 */
[----:B---3--:R-:W-:-:S02]  /*4000*/  F2FP.F16.F32.PACK_AB R153, R27, R26 ;  /* 0x0000001a1b99723e */ /* 0x008fc400000000ff */
[----:B0-----:R-:W-:-:S04]  /*4010*/  FMNMX.FTZ R4, R3, R4, !PT ;  /* 0x0000000403047209 */ /* 0x001fc80007810000 */
[C---:B------:R-:W-:Y:S01]  /*4020*/  FSETP.NEU.FTZ.AND P2, PT, R4.reuse, -INF , PT ;  /* 0xff8000000400780b */ /* 0x040fe20003f5d000 */
[----:B------:R-:W-:Y:S01]  /*4030*/  FMUL.FTZ R3, R4, UR10 ;  /* 0x0000000a04037c20 */ /* 0x000fe20008410000 */
[----:B------:R-:W0:Y:S04]  /*4040*/  MUFU.EX2 R34, R34 ;  /* 0x0000002200227308 */ /* 0x000e280000000800 */
[----:B------:R-:W-:Y:S01]  /*4050*/  FSEL R6, R3, RZ, P2 ;  /* 0x000000ff03067208 */ /* 0x000fe20001000000 */
[----:B------:R-:W-:Y:S01]  /*4060*/  FADD.FTZ R3, R26, R27 ;  /* 0x0000001b1a037221 */ /* 0x000fe20000010000 */
[----:B----4-:R-:W-:Y:S02]  /*4070*/  F2FP.F16.F32.PACK_AB R155, R31, R30 ;  /* 0x0000001e1f9b723e */ /* 0x010fe400000000ff */
[----:B------:R-:W3:Y:S01]  /*4080*/  MUFU.EX2 R35, R35 ;  /* 0x0000002300237308 */ /* 0x000ee20000000800 */
        /* <DEDUP_REMOVED lines=16> */
[----:B0-----:R-:W-:Y:S01]  /*4190*/  FADD.FTZ R12, R34, R11 ;  /* 0x0000000b220c7221 */ /* 0x001fe20000010000 */
        /* <DEDUP_REMOVED lines=8> */
[----:B---3--:R-:W-:-:S06]  /*4220*/  F2FP.F16.F32.PACK_AB R157, R35, R34 ;  /* 0x00000022239d723e */ /* 0x008fcc00000000ff */
[----:B------:R-:W0:Y:S01]  /*4230*/  MUFU.EX2 R29, R29 ;  /* 0x0000001d001d7308 */ /* 0x000e220000000800 */
[----:B----4-:R-:W-:Y:S01]  /*4240*/  FADD.FTZ R9, R24, R25 ;  /* 0x0000001918097221 */ /* 0x010fe20000010000 */
[----:B------:R-:W-:-:S06]  /*4250*/  F2FP.F16.F32.PACK_AB R152, R25, R24 ;  /* 0x000000181998723e */ /* 0x000fcc00000000ff */
[----:B------:R-:W3:Y:S01]  /*4260*/  MUFU.EX2 R32, R32 ;  /* 0x0000002000207308 */ /* 0x000ee20000000800 */
[----:B-----5:R-:W-:Y:S01]  /*4270*/  FADD.FTZ R10, R28, R9 ;  /* 0x000000091c0a7221 */ /* 0x020fe20000010000 */
[----:B------:R-:W-:-:S06]  /*4280*/  FADD.FTZ R9, R35, R12 ;  /* 0x0000000c23097221 */ /* 0x000fcc0000010000 */
[----:B------:R-:W4:Y:S01]  /*4290*/  MUFU.EX2 R38, R38 ;  /* 0x0000002600267308 */ /* 0x000f220000000800 */
[C---:B0-----:R-:W-:Y:S01]  /*42a0*/  FADD.FTZ R3, R29.reuse, R10 ;  /* 0x0000000a1d037221 */ /* 0x041fe20000010000 */
[----:B------:R-:W-:Y:S01]  /*42b0*/  F2FP.F16.F32.PACK_AB R154, R29, R28 ;  /* 0x0000001c1d9a723e */ /* 0x000fe200000000ff */
[----:B------:R-:W-:Y:S06]  /*42c0*/  BAR.SYNC.DEFER_BLOCKING 0xf, 0x100 ;  /* 0x03c4000000007b1d */ /* 0x000fec0000010000 */
[----:B------:R-:W0:Y:S01]  /*42d0*/  MUFU.EX2 R33, R33 ;  /* 0x0000002100217308 */ /* 0x000e220000000800 */
[----:B---3--:R-:W-:-:S07]  /*42e0*/  FADD.FTZ R10, R32, R3 ;  /* 0x00000003200a7221 */ /* 0x008fce0000010000 */
[----:B------:R-:W3:Y:S01]  /*42f0*/  MUFU.EX2 R39, R39 ;  /* 0x0000002700277308 */ /* 0x000ee20000000800 */
[----:B----4-:R-:W-:-:S07]  /*4300*/  FADD.FTZ R12, R38, R9 ;  /* 0x00000009260c7221 */ /* 0x010fce0000010000 */
[----:B------:R-:W4:Y:S01]  /*4310*/  MUFU.EX2 R36, R36 ;  /* 0x0000002400247308 */ /* 0x000f220000000800 */
[C---:B0-----:R-:W-:Y:S01]  /*4320*/  FADD.FTZ R3, R33.reuse, R10 ;  /* 0x0000000a21037221 */ /* 0x041fe20000010000 */
[----:B------:R-:W-:Y:S01]  /*4330*/  F2FP.F16.F32.PACK_AB R156, R33, R32 ;  /* 0x00000020219c723e */ /* 0x000fe200000000ff */
[----:B------:R0:W-:Y:S05]  /*4340*/  STSM.16.M88.4 [R19+0x26800], R152 ;  /* 0x0268009813007844 */ /* 0x0001ea0000000200 */
[----:B------:R-:W5:Y:S01]  /*4350*/  MUFU.EX2 R42, R42 ;  /* 0x0000002a002a7308 */ /* 0x000f620000000800 */
[C---:B---3--:R-:W-:Y:S01]  /*4360*/  FADD.FTZ R9, R39.reuse, R12 ;  /* 0x0000000c27097221 */ /* 0x048fe20000010000 */
[----:B------:R-:W-:-:S06]  /*4370*/  F2FP.F16.F32.PACK_AB R159, R39, R38 ;  /* 0x00000026279f723e */ /* 0x000fcc00000000ff */
[----:B------:R-:W3:Y:S01]  /*4380*/  MUFU.EX2 R37, R37 ;  /* 0x0000002500257308 */ /* 0x000ee20000000800 */
[----:B----4-:R-:W-:-:S07]  /*4390*/  FADD.FTZ R10, R36, R3 ;  /* 0x00000003240a7221 */ /* 0x010fce0000010000 */
[----:B------:R-:W4:Y:S01]  /*43a0*/  MUFU.EX2 R40, R40 ;  /* 0x0000002800287308 */ /* 0x000f220000000800 */
[----:B-----5:R-:W-:-:S07]  /*43b0*/  FADD.FTZ R12, R42, R9 ;  /* 0x000000092a0c7221 */ /* 0x020fce0000010000 */
[----:B------:R-:W5:Y:S01]  /*43c0*/  MUFU.EX2 R43, R43 ;  /* 0x0000002b002b7308 */ /* 0x000f620000000800 */
[C---:B---3--:R-:W-:Y:S01]  /*43d0*/  FADD.FTZ R9, R37.reuse, R10 ;  /* 0x0000000a25097221 */ /* 0x048fe20000010000 */
[----:B------:R-:W-:-:S05]  /*43e0*/  F2FP.F16.F32.PACK_AB R158, R37, R36 ;  /* 0x00000024259e723e */ /* 0x000fca00000000ff */
[----:B------:R0:W-:Y:S01]  /*43f0*/  STSM.16.M88.4 [R22], R156 ;  /* 0x0000009c16007844 */ /* 0x0001e20000000200 */
[----:B------:R-:W3:Y:S01]  /*4400*/  MUFU.EX2 R41, R41 ;  /* 0x0000002900297308 */ /* 0x000ee20000000800 */
[----:B----4-:R-:W-:-:S07]  /*4410*/  FADD.FTZ R10, R40, R9 ;  /* 0x00000009280a7221 */ /* 0x010fce0000010000 */
[----:B------:R-:W4:Y:S01]  /*4420*/  MUFU.EX2 R46, R46 ;  /* 0x0000002e002e7308 */ /* 0x000f220000000800 */
[C---:B-----5:R-:W-:Y:S01]  /*4430*/  FADD.FTZ R11, R43.reuse, R12 ;  /* 0x0000000c2b0b7221 */ /* 0x060fe20000010000 */
[----:B------:R-:W-:-:S06]  /*4440*/  F2FP.F16.F32.PACK_AB R161, R43, R42 ;  /* 0x0000002a2ba1723e */ /* 0x000fcc00000000ff */
[----:B------:R-:W-:Y:S01]  /*4450*/  MUFU.EX2 R44, R44 ;  /* 0x0000002c002c7308 */ /* 0x000fe20000000800 */
[C---:B---3--:R-:W-:Y:S01]  /*4460*/  FADD.FTZ R9, R41.reuse, R10 ;  /* 0x0000000a29097221 */ /* 0x048fe20000010000 */
[----:B------:R-:W-:-:S06]  /*4470*/  F2FP.F16.F32.PACK_AB R160, R41, R40 ;  /* 0x0000002829a0723e */ /* 0x000fcc00000000ff */
[----:B------:R-:W3:Y:S01]  /*4480*/  MUFU.EX2 R47, R47 ;  /* 0x0000002f002f7308 */ /* 0x000ee20000000800 */
[----:B----4-:R-:W-:-:S07]  /*4490*/  FADD.FTZ R10, R46, R11 ;  /* 0x0000000b2e0a7221 */ /* 0x010fce0000010000 */
[----:B------:R-:W4:Y:S08]  /*44a0*/  MUFU.EX2 R45, R45 ;  /* 0x0000002d002d7308 */ /* 0x000f300000000800 */
[----:B------:R-:W-:Y:S01]  /*44b0*/  MUFU.EX2 R50, R50 ;  /* 0x0000003200327308 */ /* 0x000fe20000000800 */
[C---:B---3--:R-:W-:Y:S01]  /*44c0*/  F2FP.F16.F32.PACK_AB R163, R47.reuse, R46 ;  /* 0x0000002e2fa3723e */ /* 0x048fe200000000ff */
[----:B------:R-:W-:-:S06]  /*44d0*/  FADD.FTZ R47, R47, R10 ;  /* 0x0000000a2f2f7221 */ /* 0x000fcc0000010000 */
[----:B------:R-:W3:Y:S01]  /*44e0*/  MUFU.EX2 R51, R51 ;  /* 0x0000003300337308 */ /* 0x000ee20000000800 */
[----:B----4-:R-:W-:-:S05]  /*44f0*/  F2FP.F16.F32.PACK_AB R162, R45, R44 ;  /* 0x0000002c2da2723e */ /* 0x010fca00000000ff */
[----:B------:R0:W-:Y:S02]  /*4500*/  STSM.16.M88.4 [R184], R160 ;  /* 0x000000a0b8007844 */ /* 0x0001e40000000200 */
[----:B------:R-:W-:Y:S08]  /*4510*/  MUFU.EX2 R48, R48 ;  /* 0x0000003000307308 */ /* 0x000ff00000000800 */
[----:B------:R-:W4:Y:S01]  /*4520*/  MUFU.EX2 R49, R49 ;  /* 0x0000003100317308 */ /* 0x000f220000000800 */
[----:B---3--:R-:W-:Y:S01]  /*4530*/  F2FP.F16.F32.PACK_AB R165, R51, R50 ;  /* 0x0000003233a5723e */ /* 0x008fe200000000ff */
[----:B------:R-:W-:-:S04]  /*4540*/  FADD.FTZ R50, R50, R47 ;  /* 0x0000002f32327221 */ /* 0x000fc80000010000 */
[----:B------:R-:W-:Y:S02]  /*4550*/  FADD.FTZ R51, R51, R50 ;  /* 0x0000003233337221 */ /* 0x000fe40000010000 */
[----:B------:R-:W-:Y:S08]  /*4560*/  MUFU.EX2 R54, R54 ;  /* 0x0000003600367308 */ /* 0x000ff00000000800 */
[----:B------:R-:W3:Y:S01]  /*4570*/  MUFU.EX2 R55, R55 ;  /* 0x0000003700377308 */ /* 0x000ee20000000800 */
[----:B----4-:R-:W-:-:S07]  /*4580*/  F2FP.F16.F32.PACK_AB R164, R49, R48 ;  /* 0x0000003031a4723e */ /* 0x010fce00000000ff */
[----:B------:R-:W-:Y:S08]  /*4590*/  MUFU.EX2 R52, R52 ;  /* 0x0000003400347308 */ /* 0x000ff00000000800 */
[----:B------:R4:W5:Y:S01]  /*45a0*/  MUFU.EX2 R3, R6 ;  /* 0x0000000600037308 */ /* 0x0009620000000800 */
[----:B---3--:R-:W-:Y:S01]  /*45b0*/  F2FP.F16.F32.PACK_AB R167, R55, R54 ;  /* 0x0000003637a7723e */ /* 0x008fe200000000ff */
[----:B----4-:R-:W-:-:S04]  /*45c0*/  FADD.FTZ R6, R44, R9 ;  /* 0x000000092c067221 */ /* 0x010fc80000010000 */
        /* <DEDUP_REMOVED lines=11> */
.L_x_3426:
[----:B------:R3:W4:Y:S01]  /*4680*/  SYNCS.PHASECHK.TRANS64.TRYWAIT P2, [R7+URZ+0x28c50], R8 ;  /* 0x028c5008070075a7 */ /* 0x000722000804017f */
[----:B------:R-:W-:Y:S05]  /*4690*/  @!P0 BRA `(.L_x_3427) ;  /* 0x0000000000048947 */ /* 0x000fea0003800000 */
[----:B------:R-:W-:Y:S01]  /*46a0*/  BPT.TRAP 0x1 ;  /* 0x000000040000795c */ /* 0x000fe20000300000 */
.L_x_3427:
[----:B----4-:R-:W-:Y:S05]  /*46b0*/  @P2 BRA `(.L_x_3428) ;  /* 0x0000000000082947 */ /* 0x010fea0003800000 */
[----:B------:R-:W4:Y:S02]  /*46c0*/  SYNCS.PHASECHK.TRANS64.TRYWAIT P2, [R7+URZ+0x28c50], R8 ;  /* 0x028c5008070075a7 */ /* 0x000f24000804017f */
[----:B----4-:R-:W-:Y:S05]  /*46d0*/  @!P2 BRA `(.L_x_3429) ;  /* 0x000000bc00e8a947 */ /* 0x010fea0003800000 */
.L_x_3428:
[----:B------:R-:W-:Y:S01]  /*46e0*/  ULEA UR11, UR39, UR47, 0xc ;  /* 0x0000002f270b7291 */ /* 0x000fe2000f8e603f */
[----:B------:R-:W-:Y:S01]  /*46f0*/  WARPGROUP.ARRIVE ;  /* 0x00000000000079c5 */ /* 0x000fe20000000000 */
[----:B------:R-:W-:Y:S01]  /*4700*/  UMOV UR7, 0x40000040 ;  /* 0x4000004000077882 */ /* 0x000fe20000000000 */
[----:B------:R-:W-:Y:S01]  /*4710*/  UIADD3 UR21, UR53, -0x2, URZ ;  /* 0xfffffffe35157890 */ /* 0x000fe2000fffe03f */
[----:B-1234-:R-:W-:-:S03]  /*4720*/  @!P1 VIADD R7, R7, 0x28c60 ;  /* 0x00028c6007079836 */ /* 0x01efc60000000000 */
[----:B------:R-:W-:Y:S02]  /*4730*/  UMOV UR6, UR11 ;  /* 0x0000000b00067c82 */ /* 0x000fe40008000000 */
[----:B------:R-:W-:Y:S01]  /*4740*/  HGMMA.64x256x16.F32 R24, R152, gdesc[UR4].tnspB, RZ, !UPT, gsb0 ;  /* 0x43e0000498187df0 */ /* 0x000fe2000c0008ff */
[----:B------:R-:W-:Y:S01]  /*4750*/  UIADD3 UR6, UR11, 0x80, URZ ;  /* 0x000000800b067890 */ /* 0x000fe2000fffe03f */
[----:B------:R-:W-:Y:S01]  /*4760*/  @!P1 PRMT R7, RZ, 0x654, R7 ;  /* 0x00000654ff079816 */ /* 0x000fe20000000007 */
        /* <DEDUP_REMOVED lines=17> */
[----:B------:R-:W-:-:S04]  /*4880*/  UIADD3 UR6, UR50, -UR51, URZ ;  /* 0x8000003332067290 */ /* 0x000fc8000fffe03f */
[----:B------:R-:W-:-:S04]  /*4890*/  ULEA UR6, UR52, UR6, 0x6 ;  /* 0x0000000634067291 */ /* 0x000fc8000f8e303f */
        /* <DEDUP_REMOVED lines=21> */
[----:B------:R-:W-:-:S05]  /*49f0*/  ULDC UR22, c[0x0][0x988] ;  /* 0x0002620000167ab9 */ /* 0x000fca0000000800 */
.L_x_3439:
[----:B------:R-:W-:-:S04]  /*4a00*/  UIADD3 UR39, UR23, 0x1, URZ ;  /* 0x0000000117277890 */ /* 0x000fc8000fffe03f */
[----:B------:R-:W-:-:S04]  /*4a10*/  UISETP.NE.AND UP0, UPT, UR39, 0x2, UPT ;  /* 0x000000022700788c */ /* 0x000fc8000bf05270 */
[----:B------:R-:W-:Y:S02]  /*4a20*/  USEL UR6, URZ, 0x1, UP0 ;  /* 0x000000013f067887 */ /* 0x000fe40008000000 */
[----:B------:R-:W-:Y:S02]  /*4a30*/  USEL UR39, UR39, URZ, UP0 ;  /* 0x0000003f27277287 */ /* 0x000fe40008000000 */
[----:B------:R-:W-:Y:S01]  /*4a40*/  ULOP3.LUT UR38, UR38, UR6, URZ, 0x3c, !UPT ;  /* 0x0000000626267292 */ /* 0x000fe2000f8e3c3f */
[----:B0-23--:R-:W-:Y:S11]  /*4a50*/  @!P0 BRA `(.L_x_3431) ;  /* 0x0000000000048947 */ /* 0x00dff60003800000 */
[----:B------:R-:W-:Y:S01]  /*4a60*/  BPT.TRAP 0x1 ;  /* 0x000000040000795c */ /* 0x000fe20000300000 */
.L_x_3431:
[----:B------:R-:W-:Y:S01]  /*4a70*/  ULEA UR24, UR39, UR40, 0x3 ;  /* 0x0000002827187291 */ /* 0x000fe2000f8e183f */
[----:B-1----:R-:W-:-:S05]  /*4a80*/  IMAD.U32 R7, RZ, RZ, UR38 ;  /* 0x00000026ff077e24 */ /* 0x002fca000f8e00ff */
[----:B------:R-:W-:-:S04]  /*4a90*/  SHF.L.U32 R7, R7, 0x1f, RZ ;  /* 0x0000001f07077819 */ /* 0x000fc800000006ff */
[----:B------:R1:W2:Y:S01]  /*4aa0*/  SYNCS.PHASECHK.TRANS64.TRYWAIT P2, [UR24+0x28c30], R7 ;  /* 0x028c3007ff0075a7 */ /* 0x0002a20008040158 */
[----:B------:R-:W-:Y:S05]  /*4ab0*/  @!P0 BRA `(.L_x_3432) ;  /* 0x0000000000048947 */ /* 0x000fea0003800000 */
[----:B------:R-:W-:Y:S01]  /*4ac0*/  BPT.TRAP 0x1 ;  /* 0x000000040000795c */ /* 0x000fe20000300000 */
.L_x_3432:
[----:B--2---:R-:W-:Y:S05]  /*4ad0*/  @P2 BRA `(.L_x_3433) ;  /* 0x0000000000082947 */ /* 0x004fea0003800000 */
[----:B------:R-:W2:Y:S02]  /*4ae0*/  SYNCS.PHASECHK.TRANS64.TRYWAIT P2, [UR24+0x28c30], R7 ;  /* 0x028c3007ff0075a7 */ /* 0x000ea40008040158 */
[----:B--2---:R-:W-:Y:S05]  /*4af0*/  @!P2 BRA `(.L_x_3434) ;  /* 0x000000b800f4a947 */ /* 0x004fea0003800000 */
.L_x_3433:
[----:B------:R-:W-:Y:S01]  /*4b00*/  R2UR UR18, R0 ;  /* 0x00000000001272ca */ /* 0x000fe200000e0000 */
[----:B0-----:R-:W-:Y:S01]  /*4b10*/  WARPGROUP.ARRIVE ;  /* 0x00000000000079c5 */ /* 0x001fe20000000000 */
        /* <DEDUP_REMOVED lines=12> */
[----:B------:R-:W-:Y:S02]  /*4be0*/  UMOV UR6, 0x1 ;  /* 0x0000000100067882 */ /* 0x000fe40000000000 */
[----:B------:R-:W-:-:S04]  /*4bf0*/  UIMAD UR6, UR21, -0x40, UR6 ;  /* 0xffffffc0150678a4 */ /* 0x000fc8000f8e0206 */
[----:B------:R-:W-:-:S04]  /*4c00*/  ULEA UR6, UR52, UR6, 0x6 ;  /* 0x0000000634067291 */ /* 0x000fc8000f8e303f */
[----:B------:R-:W-:-:S06]  /*4c10*/  UIADD3 UR6, -UR51, UR6, UR50 ;  /* 0x0000000633067290 */ /* 0x000fcc000fffe132 */
[----:B--2---:R-:W-:-:S04]  /*4c20*/  IADD3 R4, R2, UR6, -R16 ;  /* 0x0000000602047c10 */ /* 0x004fc8000fffe810 */
        /* <DEDUP_REMOVED lines=59> */
[----:B------:R-:W0:Y:S01]  /*4fe0*/  SHFL.BFLY PT, R11, R10, 0x2, 0x1f ;  /* 0x0c401f000a0b7f89 */ /* 0x000e2200000e0000 */
[----:B------:R-:W-:Y:S02]  /*4ff0*/  ISETP.GT.AND P4, PT, R5, 0x28, PT ;  /* 0x000000280500780c */ /* 0x000fe40003f84270 */
[----:B------:R-:W-:Y:S02]  /*5000*/  FSEL R155, R155, -INF , P3 ;  /* 0xff8000009b9b7808 */ /* 0x000fe40001800000 */
[----:B------:R-:W-:-:S02]  /*5010*/  ISETP.GT.AND P3, PT, R5, 0x9, PT ;  /* 0x000000090500780c */ /* 0x000fc40003f64270 */
[----:B------:R-:W-:Y:S02]  /*5020*/  ISETP.GT.AND P5, PT, R5, 0x29, PT ;  /* 0x000000290500780c */ /* 0x000fe40003fa4270 */
[----:B------:R-:W-:Y:S02]  /*5030*/  FSEL R159, R159, -INF , P3 ;  /* 0xff8000009f9f7808 */ /* 0x000fe40001800000 */
[----:B------:R-:W-:Y:S02]  /*5040*/  ISETP.GT.AND P3, PT, R5, 0x11, PT ;  /* 0x000000110500780c */ /* 0x000fe40003f64270 */
[----:B------:R-:W-:Y:S02]  /*5050*/  FSEL R174, R174, -INF , P4 ;  /* 0xff800000aeae7808 */ /* 0x000fe40002000000 */
[----:B------:R-:W-:Y:S02]  /*5060*/  FSEL R163, R163, -INF , P3 ;  /* 0xff800000a3a37808 */ /* 0x000fe40001800000 */
[----:B------:R-:W-:-:S02]  /*5070*/  ISETP.GT.AND P3, PT, R5, 0x19, PT ;  /* 0x000000190500780c */ /* 0x000fc40003f64270 */
[----:B------:R-:W-:Y:S02]  /*5080*/  FSEL R175, R175, -INF , P5 ;  /* 0xff800000afaf7808 */ /* 0x000fe40002800000 */
[----:B------:R-:W-:Y:S02]  /*5090*/  FSEL R167, R167, -INF , P3 ;  /* 0xff800000a7a77808 */ /* 0x000fe40001800000 */
[C---:B------:R-:W-:Y:S02]  /*50a0*/  ISETP.GT.AND P3, PT, R5.reuse, 0x21, PT ;  /* 0x000000210500780c */ /* 0x040fe40003f64270 */
[----:B0-----:R-:W-:Y:S02]  /*50b0*/  FMNMX.FTZ R12, R10, R11, !PT ;  /* 0x0000000b0a0c7209 */ /* 0x001fe40007810000 */
[----:B------:R-:W-:Y:S02]  /*50c0*/  FSEL R11, R154, -INF , P2 ;  /* 0xff8000009a0b7808 */ /* 0x000fe40001000000 */
[----:B------:R-:W-:Y:S01]  /*50d0*/  ISETP.GT.AND P2, PT, R5, 0x8, PT ;  /* 0x000000080500780c */ /* 0x000fe20003f44270 */
[----:B------:R-:W0:Y:S01]  /*50e0*/  SHFL.BFLY PT, R15, R12, 0x1, 0x1f ;  /* 0x0c201f000c0f7f89 */ /* 0x000e2200000e0000 */
[----:B------:R-:W-:-:S02]  /*50f0*/  FMNMX.FTZ R4, R11, R8, !PT ;  /* 0x000000080b047209 */ /* 0x000fc40007810000 */
[----:B------:R-:W-:Y:S02]  /*5100*/  FSEL R158, R158, -INF , P2 ;  /* 0xff8000009e9e7808 */ /* 0x000fe40001000000 */
[----:B------:R-:W-:Y:S02]  /*5110*/  FMNMX.FTZ R13, R155, R4, !PT ;  /* 0x000000049b0d7209 */ /* 0x000fe40007810000 */
[----:B------:R-:W-:Y:S02]  /*5120*/  ISETP.GT.AND P2, PT, R5, 0x10, PT ;  /* 0x000000100500780c */ /* 0x000fe40003f44270 */
        /* <DEDUP_REMOVED lines=25> */
[----:B0-----:R-:W-:Y:S02]  /*52c0*/  FMNMX.FTZ R4, R12, R15, !PT ;  /* 0x0000000f0c047209 */ /* 0x001fe40007810000 */
[----:B------:R-:W-:-:S02]  /*52d0*/  FSEL R183, R183, -INF , P4 ;  /* 0xff800000b7b77808 */ /* 0x000fc40002000000 */
[----:B------:R-:W-:Y:S01]  /*52e0*/  FMNMX.FTZ R10, R182, R5, !PT ;  /* 0x00000005b60a7209 */ /* 0x000fe20007810000 */
[C---:B------:R-:W-:Y:S01]  /*52f0*/  FMUL.FTZ R12, R4.reuse, UR10 ;  /* 0x0000000a040c7c20 */ /* 0x040fe20008410000 */
[----:B------:R-:W-:Y:S02]  /*5300*/  FSETP.NEU.FTZ.AND P2, PT, R4, -INF , PT ;  /* 0xff8000000400780b */ /* 0x000fe40003f5d000 */
[----:B------:R-:W-:Y:S02]  /*5310*/  FMNMX.FTZ R5, R183, R10, !PT ;  /* 0x0000000ab7057209 */ /* 0x000fe40007810000 */
[----:B------:R-:W-:-:S03]  /*5320*/  FSEL R20, R12, RZ, P2 ;  /* 0x000000ff0c147208 */ /* 0x000fc60001000000 */
[----:B------:R-:W0:Y:S02]  /*5330*/  SHFL.BFLY PT, R12, R5, 0x2, 0x1f ;  /* 0x0c401f00050c7f89 */ /* 0x000e2400000e0000 */
[--C-:B------:R-:W-:Y:S01]  /*5340*/  FFMA.FTZ R13, R153, UR10, -R20.reuse ;  /* 0x0000000a990d7c23 */ /* 0x100fe20008010814 */
[--C-:B------:R-:W-:Y:S01]  /*5350*/  FFMA.FTZ R154, R156, UR10, -R20.reuse ;  /* 0x0000000a9c9a7c23 */ /* 0x100fe20008010814 */
[--C-:B------:R-:W-:Y:S01]  /*5360*/  FFMA.FTZ R156, R160, UR10, -R20.reuse ;  /* 0x0000000aa09c7c23 */ /* 0x100fe20008010814 */
[--C-:B------:R-:W-:Y:S01]  /*5370*/  FFMA.FTZ R160, R168, UR10, -R20.reuse ;  /* 0x0000000aa8a07c23 */ /* 0x100fe20008010814 */
[----:B------:R-:W-:Y:S01]  /*5380*/  FSEL R168, R4, RZ, P2 ;  /* 0x000000ff04a87208 */ /* 0x000fe20001000000 */
[--C-:B------:R-:W-:Y:S01]  /*5390*/  FFMA.FTZ R21, R161, UR10, -R20.reuse ;  /* 0x0000000aa1157c23 */ /* 0x100fe20008010814 */
[--C-:B------:R-:W-:Y:S01]  /*53a0*/  FFMA.FTZ R152, R152, UR10, -R20.reuse ;  /* 0x0000000a98987c23 */ /* 0x100fe20008010814 */
[--C-:B------:R-:W-:Y:S01]  /*53b0*/  FFMA.FTZ R161, R165, UR10, -R20.reuse ;  /* 0x0000000aa5a17c23 */ /* 0x100fe20008010814 */
[--C-:B------:R-:W-:Y:S01]  /*53c0*/  FFMA.FTZ R165, R169, UR10, -R20.reuse ;  /* 0x0000000aa9a57c23 */ /* 0x100fe20008010814 */
[----:B------:R-:W-:Y:S01]  /*53d0*/  FADD.FTZ R168, -R168, R9 ;  /* 0x00000009a8a87221 */ /* 0x000fe20000010100 */
[--C-:B------:R-:W-:Y:S01]  /*53e0*/  FFMA.FTZ R169, R173, UR10, -R20.reuse ;  /* 0x0000000aada97c23 */ /* 0x100fe20008010814 */
[--C-:B------:R-:W-:Y:S01]  /*53f0*/  FFMA.FTZ R10, R164, UR10, -R20.reuse ;  /* 0x0000000aa40a7c23 */ /* 0x100fe20008010814 */
[--C-:B------:R-:W-:Y:S01]  /*5400*/  FFMA.FTZ R173, R177, UR10, -R20.reuse ;  /* 0x0000000ab1ad7c23 */ /* 0x100fe20008010814 */
[----:B------:R-:W-:Y:S01]  /*5410*/  FMUL.FTZ R9, R168, UR10 ;  /* 0x0000000aa8097c20 */ /* 0x000fe20008410000 */
[--C-:B------:R-:W-:Y:S01]  /*5420*/  FFMA.FTZ R15, R157, UR10, -R20.reuse ;  /* 0x0000000a9d0f7c23 */ /* 0x100fe20008010814 */
[--C-:B------:R-:W-:Y:S01]  /*5430*/  FFMA.FTZ R164, R176, UR10, -R20.reuse ;  /* 0x0000000ab0a47c23 */ /* 0x100fe20008010814 */
[----:B------:R-:W-:Y:S01]  /*5440*/  FFMA.FTZ R177, R181, UR10, -R20 ;  /* 0x0000000ab5b17c23 */ /* 0x000fe20008010814 */
[----:B------:R-:W-:Y:S01]  /*5450*/  MUFU.EX2 R152, R152 ;  /* 0x0000009800987308 */ /* 0x000fe20000000800 */
[----:B------:R-:W-:-:S02]  /*5460*/  MOV R168, UR24 ;  /* 0x0000001800a87c02 */ /* 0x000fc40008000f00 */
[----:B0-----:R-:W-:Y:S01]  /*5470*/  FMNMX.FTZ R14, R5, R12, !PT ;  /* 0x0000000c050e7209 */ /* 0x001fe20007810000 */
[----:B------:R-:W-:-:S04]  /*5480*/  FFMA.FTZ R12, R172, UR10, -R20 ;  /* 0x0000000aac0c7c23 */ /* 0x000fc80008010814 */
[----:B------:R-:W0:Y:S01]  /*5490*/  MUFU.EX2 R9, R9 ;  /* 0x0000000900097308 */ /* 0x000e220000000800 */
[----:B------:R-:W2:Y:S07]  /*54a0*/  SHFL.BFLY PT, R5, R14, 0x1, 0x1f ;  /* 0x0c201f000e057f89 */ /* 0x000eae00000e0000 */
[----:B------:R-:W3:Y:S08]  /*54b0*/  MUFU.EX2 R13, R13 ;  /* 0x0000000d000d7308 */ /* 0x000ef00000000800 */
[----:B------:R-:W4:Y:S01]  /*54c0*/  MUFU.EX2 R154, R154 ;  /* 0x0000009a009a7308 */ /* 0x000f220000000800 */
[----:B0-----:R-:W-:Y:S01]  /*54d0*/  FFMA.FTZ R176, R9, R3, R152 ;  /* 0x0000000309b07223 */ /* 0x001fe20000010098 */
[-C--:B------:R-:W-:Y:S01]  /*54e0*/  FMUL.FTZ R24, R24, R9.reuse ;  /* 0x0000000918187220 */ /* 0x080fe20000410000 */
[-C--:B------:R-:W-:Y:S01]  /*54f0*/  FMUL.FTZ R25, R25, R9.reuse ;  /* 0x0000000919197220 */ /* 0x080fe20000410000 */
[-C--:B------:R-:W-:Y:S01]  /*5500*/  FMUL.FTZ R28, R28, R9.reuse ;  /* 0x000000091c1c7220 */ /* 0x080fe20000410000 */
[-C--:B------:R-:W-:Y:S01]  /*5510*/  FMUL.FTZ R29, R29, R9.reuse ;  /* 0x000000091d1d7220 */ /* 0x080fe20000410000 */
[-C--:B------:R-:W-:Y:S01]  /*5520*/  FMUL.FTZ R32, R32, R9.reuse ;  /* 0x0000000920207220 */ /* 0x080fe20000410000 */
[----:B------:R-:W-:Y:S01]  /*5530*/  FMUL.FTZ R33, R33, R9 ;  /* 0x0000000921217220 */ /* 0x000fe20000410000 */
[----:B------:R-:W0:Y:S01]  /*5540*/  MUFU.EX2 R15, R15 ;  /* 0x0000000f000f7308 */ /* 0x000e220000000800 */
[C---:B---3--:R-:W-:Y:S01]  /*5550*/  FADD.FTZ R181, R13.reuse, R176 ;  /* 0x000000b00db57221 */ /* 0x048fe20000010000 */
[----:B--2---:R-:W-:Y:S01]  /*5560*/  FMNMX.FTZ R5, R14, R5, !PT ;  /* 0x000000050e057209 */ /* 0x004fe20007810000 */
[----:B------:R-:W-:Y:S01]  /*5570*/  FFMA.FTZ R14, R180, UR10, -R20 ;  /* 0x0000000ab40e7c23 */ /* 0x000fe20008010814 */
[----:B------:R-:W-:Y:S01]  /*5580*/  F2FP.F16.F32.PACK_AB R152, R13, R152 ;  /* 0x000000980d98723e */ /* 0x000fe200000000ff */
[-C--:B------:R-:W-:Y:S01]  /*5590*/  FMUL.FTZ R36, R36, R9.reuse ;  /* 0x0000000924247220 */ /* 0x080fe20000410000 */
[C---:B------:R-:W-:Y:S01]  /*55a0*/  FSETP.NEU.FTZ.AND P3, PT, R5.reuse, -INF , PT ;  /* 0xff8000000500780b */ /* 0x040fe20003f7d000 */
[----:B------:R-:W-:Y:S01]  /*55b0*/  FMUL.FTZ R153, R5, UR10 ;  /* 0x0000000a05997c20 */ /* 0x000fe20008410000 */
[----:B------:R-:W-:Y:S01]  /*55c0*/  MUFU.EX2 R156, R156 ;  /* 0x0000009c009c7308 */ /* 0x000fe20000000800 */
[----:B----4-:R-:W-:Y:S01]  /*55d0*/  FADD.FTZ R176, R154, R181 ;  /* 0x000000b59ab07221 */ /* 0x010fe20000010000 */
[-C--:B------:R-:W-:Y:S01]  /*55e0*/  FMUL.FTZ R37, R37, R9.reuse ;  /* 0x0000000925257220 */ /* 0x080fe20000410000 */
[-C--:B------:R-:W-:Y:S01]  /*55f0*/  FMUL.FTZ R40, R40, R9.reuse ;  /* 0x0000000928287220 */ /* 0x080fe20000410000 */
[----:B------:R-:W-:Y:S01]  /*5600*/  FSEL R172, R153, RZ, P3 ;  /* 0x000000ff99ac7208 */ /* 0x000fe20001800000 */
[-C--:B------:R-:W-:Y:S01]  /*5610*/  FMUL.FTZ R41, R41, R9.reuse ;  /* 0x0000000929297220 */ /* 0x080fe20000410000 */
[-C--:B------:R-:W-:Y:S01]  /*5620*/  FMUL.FTZ R44, R44, R9.reuse ;  /* 0x000000092c2c7220 */ /* 0x080fe20000410000 */
[----:B------:R-:W-:Y:S01]  /*5630*/  FMUL.FTZ R45, R45, R9 ;  /* 0x000000092d2d7220 */ /* 0x000fe20000410000 */
[----:B------:R-:W-:Y:S01]  /*5640*/  MUFU.EX2 R21, R21 ;  /* 0x0000001500157308 */ /* 0x000fe20000000800 */
[--C-:B------:R-:W-:Y:S01]  /*5650*/  FFMA.FTZ R153, R11, UR10, -R172.reuse ;  /* 0x0000000a0b997c23 */ /* 0x100fe200080108ac */
[----:B------:R-:W-:Y:S01]  /*5660*/  FSEL R11, R5, RZ, P3 ;  /* 0x000000ff050b7208 */ /* 0x000fe20001800000 */
[--C-:B------:R-:W-:Y:S01]  /*5670*/  FFMA.FTZ R20, R155, UR10, -R172.reuse ;  /* 0x0000000a9b147c23 */ /* 0x100fe200080108ac */
[--C-:B------:R-:W-:Y:S01]  /*5680*/  FFMA.FTZ R155, R158, UR10, -R172.reuse ;  /* 0x0000000a9e9b7c23 */ /* 0x100fe200080108ac */
[--C-:B------:R-:W-:Y:S01]  /*5690*/  FFMA.FTZ R158, R159, UR10, -R172.reuse ;  /* 0x0000000a9f9e7c23 */ /* 0x100fe200080108ac */
[----:B------:R-:W-:Y:S01]  /*56a0*/  FFMA.FTZ R157, R162, UR10, -R172 ;  /* 0x0000000aa29d7c23 */ /* 0x000fe200080108ac */
[----:B------:R-:W-:Y:S01]  /*56b0*/  FADD.FTZ R11, -R11, R8 ;  /* 0x000000080b0b7221 */ /* 0x000fe20000010100 */
[----:B------:R-:W-:Y:S01]  /*56c0*/  MUFU.EX2 R153, R153 ;  /* 0x0000009900997308 */ /* 0x000fe20000000800 */
[----:B------:R-:W-:Y:S01]  /*56d0*/  FFMA.FTZ R162, R163, UR10, -R172 ;  /* 0x0000000aa3a27c23 */ /* 0x000fe200080108ac */
[----:B------:R-:W-:-:S02]  /*56e0*/  IMAD.MOV R163, RZ, RZ, -R18 ;  /* 0x000000ffffa37224 */ /* 0x000fc400078e0a12 */
[----:B------:R-:W-:Y:S01]  /*56f0*/  FMUL.FTZ R8, R11, UR10 ;  /* 0x0000000a0b087c20 */ /* 0x000fe20008410000 */
[--C-:B------:R-:W-:Y:S01]  /*5700*/  FFMA.FTZ R159, R166, UR10, -R172.reuse ;  /* 0x0000000aa69f7c23 */ /* 0x100fe200080108ac */
[--C-:B------:R-:W-:Y:S01]  /*5710*/  FFMA.FTZ R166, R167, UR10, -R172.reuse ;  /* 0x0000000aa7a67c23 */ /* 0x100fe200080108ac */
[--C-:B------:R-:W-:Y:S01]  /*5720*/  FFMA.FTZ R171, R171, UR10, -R172.reuse ;  /* 0x0000000aabab7c23 */ /* 0x100fe200080108ac */
[----:B------:R-:W-:Y:S01]  /*5730*/  ISETP.NE.AND P2, PT, R16, R163, PT ;  /* 0x000000a31000720c */ /* 0x000fe20003f45270 */
[----:B------:R-:W-:Y:S01]  /*5740*/  MUFU.EX2 R20, R20 ;  /* 0x0000001400147308 */ /* 0x000fe20000000800 */
[----:B------:R-:W-:Y:S02]  /*5750*/  @!P1 VIADD R163, R168, 0x28c40 ;  /* 0x00028c40a8a39836 */ /* 0x000fe40000000000 */
[--C-:B------:R-:W-:Y:S01]  /*5760*/  FFMA.FTZ R11, R170, UR10, -R172.reuse ;  /* 0x0000000aaa0b7c23 */ /* 0x100fe200080108ac */
[--C-:B------:R-:W-:Y:S01]  /*5770*/  FFMA.FTZ R174, R174, UR10, -R172.reuse ;  /* 0x0000000aaeae7c23 */ /* 0x100fe200080108ac */
[--C-:B------:R-:W-:Y:S01]  /*5780*/  FFMA.FTZ R175, R175, UR10, -R172.reuse ;  /* 0x0000000aafaf7c23 */ /* 0x100fe200080108ac */
[--C-:B------:R-:W-:Y:S01]  /*5790*/  FFMA.FTZ R178, R178, UR10, -R172.reuse ;  /* 0x0000000ab2b27c23 */ /* 0x100fe200080108ac */
[----:B------:R-:W-:Y:S01]  /*57a0*/  @!P1 PRMT R163, RZ, 0x654, R163 ;  /* 0x00000654ffa39816 */ /* 0x000fe200000000a3 */
[--C-:B------:R-:W-:Y:S01]  /*57b0*/  FFMA.FTZ R179, R179, UR10, -R172.reuse ;  /* 0x0000000ab3b37c23 */ /* 0x100fe200080108ac */
[----:B------:R-:W2:Y:S01]  /*57c0*/  MUFU.EX2 R8, R8 ;  /* 0x0000000800087308 */ /* 0x000ea20000000800 */
[--C-:B------:R-:W-:Y:S01]  /*57d0*/  FFMA.FTZ R182, R182, UR10, -R172.reuse ;  /* 0x0000000ab6b67c23 */ /* 0x100fe200080108ac */
[----:B------:R3:W-:Y:S01]  /*57e0*/  @!P1 SYNCS.ARRIVE.TRANS64.RED.A1T0 RZ, [R163+URZ], RZ ;  /* 0x000000ffa3ff99a7 */ /* 0x0007e2000810043f */
[----:B------:R-:W-:Y:S01]  /*57f0*/  FFMA.FTZ R172, R183, UR10, -R172 ;  /* 0x0000000ab7ac7c23 */ /* 0x000fe200080108ac */
[----:B0-----:R-:W-:Y:S01]  /*5800*/  F2FP.F16.F32.PACK_AB R154, R15, R154 ;  /* 0x0000009a0f9a723e */ /* 0x001fe200000000ff */
[-C--:B------:R-:W-:Y:S01]  /*5810*/  FMUL.FTZ R48, R48, R9.reuse ;  /* 0x0000000930307220 */ /* 0x080fe20000410000 */
[-C--:B------:R-:W-:Y:S01]  /*5820*/  FMUL.FTZ R49, R49, R9.reuse ;  /* 0x0000000931317220 */ /* 0x080fe20000410000 */
[-C--:B------:R-:W-:Y:S01]  /*5830*/  FMUL.FTZ R52, R52, R9.reuse ;  /* 0x0000000934347220 */ /* 0x080fe20000410000 */
[----:B------:R-:W0:Y:S01]  /*5840*/  MUFU.EX2 R155, R155 ;  /* 0x0000009b009b7308 */ /* 0x000e220000000800 */
[----:B------:R-:W-:Y:S01]  /*5850*/  FMUL.FTZ R53, R53, R9 ;  /* 0x0000000935357220 */ /* 0x000fe20000410000 */
[----:B---3--:R-:W-:-:S02]  /*5860*/  IMAD.U32 R163, RZ, RZ, UR23 ;  /* 0x00000017ffa37e24 */ /* 0x008fc4000f8e00ff */
[-C--:B------:R-:W-:Y:S01]  /*5870*/  FMUL.FTZ R56, R56, R9.reuse ;  /* 0x0000000938387220 */ /* 0x080fe20000410000 */
[-C--:B------:R-:W-:Y:S01]  /*5880*/  FMUL.FTZ R57, R57, R9.reuse ;  /* 0x0000000939397220 */ /* 0x080fe20000410000 */
[-C--:B------:R-:W-:Y:S01]  /*5890*/  FMUL.FTZ R60, R60, R9.reuse ;  /* 0x000000093c3c7220 */ /* 0x080fe20000410000 */
[----:B------:R-:W-:Y:S02]  /*58a0*/  @!P2 IMAD R3, R163, 0x40, R2 ;  /* 0x00000040a303a824 */ /* 0x000fe400078e0202 */
[----:B------:R-:W-:Y:S01]  /*58b0*/  FMUL.FTZ R61, R61, R9 ;  /* 0x000000093d3d7220 */ /* 0x000fe20000410000 */
[----:B------:R-:W3:Y:S01]  /*58c0*/  MUFU.EX2 R158, R158 ;  /* 0x0000009e009e7308 */ /* 0x000ee20000000800 */
[----:B--2---:R-:W-:Y:S01]  /*58d0*/  FFMA.FTZ R167, R8, R6, R153 ;  /* 0x0000000608a77223 */ /* 0x004fe20000010099 */
[----:B------:R-:W-:Y:S01]  /*58e0*/  F2FP.F16.F32.PACK_AB R153, R20, R153 ;  /* 0x000000991499723e */ /* 0x000fe200000000ff */
[-C--:B------:R-:W-:Y:S01]  /*58f0*/  FMUL.FTZ R64, R64, R9.reuse ;  /* 0x0000000940407220 */ /* 0x080fe20000410000 */
[----:B------:R-:W-:Y:S01]  /*5900*/  @!P2 LEA R3, R3, UR40, 0x2 ;  /* 0x000000280303ac11 */ /* 0x000fe2000f8e10ff */
[----:B------:R-:W-:Y:S01]  /*5910*/  FADD.FTZ R6, R20, R167 ;  /* 0x000000a714067221 */ /* 0x000fe20000010000 */
[-C--:B------:R-:W-:Y:S01]  /*5920*/  FMUL.FTZ R65, R65, R9.reuse ;  /* 0x0000000941417220 */ /* 0x080fe20000410000 */
[-C--:B------:R-:W-:Y:S01]  /*5930*/  FMUL.FTZ R68, R68, R9.reuse ;  /* 0x0000000944447220 */ /* 0x080fe20000410000 */
[----:B------:R-:W-:Y:S01]  /*5940*/  MUFU.EX2 R157, R157 ;  /* 0x0000009d009d7308 */ /* 0x000fe20000000800 */
[----:B0-----:R-:W-:Y:S01]  /*5950*/  FADD.FTZ R167, R155, R6 ;  /* 0x000000069ba77221 */ /* 0x001fe20000010000 */
[----:B------:R-:W-:Y:S01]  /*5960*/  @!P2 STS [R3+0x28800], R9 ;  /* 0x028800090300a388 */ /* 0x000fe20000000800 */
[-C--:B------:R-:W-:Y:S01]  /*5970*/  FMUL.FTZ R69, R69, R9.reuse ;  /* 0x0000000945457220 */ /* 0x080fe20000410000 */
[-C--:B------:R-:W-:Y:S01]  /*5980*/  FMUL.FTZ R72, R72, R9.reuse ;  /* 0x0000000948487220 */ /* 0x080fe20000410000 */
[-C--:B------:R-:W-:Y:S01]  /*5990*/  FMUL.FTZ R73, R73, R9.reuse ;  /* 0x0000000949497220 */ /* 0x080fe20000410000 */
[----:B------:R0:W-:Y:S01]  /*59a0*/  @!P2 STS [R3+0x28820], R8 ;  /* 0x028820080300a388 */ /* 0x0001e20000000800 */
[----:B------:R-:W-:Y:S01]  /*59b0*/  FMUL.FTZ R76, R76, R9 ;  /* 0x000000094c4c7220 */ /* 0x000fe20000410000 */
[----:B------:R-:W-:Y:S01]  /*59c0*/  MUFU.EX2 R162, R162 ;  /* 0x000000a200a27308 */ /* 0x000fe20000000800 */
        /* <DEDUP_REMOVED lines=41> */
[----:B------:R-:W-:Y:S01]  /*5c60*/  FADD.FTZ R176, R158, R167 ;  /* 0x000000a79eb07221 */ /* 0x000fe20000010000 */
[----:B--2---:R-:W-:Y:S01]  /*5c70*/  F2FP.F16.F32.PACK_AB R158, R161, R10 ;  /* 0x0000000aa19e723e */ /* 0x004fe200000000ff */
[-C--:B------:R-:W-:Y:S01]  /*5c80*/  FMUL.FTZ R141, R141, R9.reuse ;  /* 0x000000098d8d7220 */ /* 0x080fe20000410000 */
[----:B------:R-:W-:Y:S01]  /*5c90*/  FMUL.FTZ R144, R144, R9 ;  /* 0x0000000990907220 */ /* 0x000fe20000410000 */
[----:B------:R-:W-:Y:S01]  /*5ca0*/  FADD.FTZ R167, R157, R176 ;  /* 0x000000b09da77221 */ /* 0x000fe20000010000 */
[----:B------:R-:W-:Y:S01]  /*5cb0*/  F2FP.F16.F32.PACK_AB R157, R162, R157 ;  /* 0x0000009da29d723e */ /* 0x000fe200000000ff */
[----:B------:R-:W2:Y:S01]  /*5cc0*/  MUFU.EX2 R160, R160 ;  /* 0x000000a000a07308 */ /* 0x000ea20000000800 */
[-C--:B------:R-:W-:Y:S01]  /*5cd0*/  FMUL.FTZ R145, R145, R9.reuse ;  /* 0x0000000991917220 */ /* 0x080fe20000410000 */
[-C--:B------:R-:W-:Y:S01]  /*5ce0*/  FMUL.FTZ R148, R148, R9.reuse ;  /* 0x0000000994947220 */ /* 0x080fe20000410000 */
[----:B------:R-:W-:Y:S01]  /*5cf0*/  FMUL.FTZ R149, R149, R9 ;  /* 0x0000000995957220 */ /* 0x000fe20000410000 */
        /* <DEDUP_REMOVED lines=13> */
[----:B----4-:R-:W-:Y:S01]  /*5dd0*/  FADD.FTZ R174, R156, R171 ;  /* 0x000000ab9cae7221 */ /* 0x010fe20000010000 */
[----:B------:R-:W-:Y:S01]  /*5de0*/  F2FP.F16.F32.PACK_AB R156, R21, R156 ;  /* 0x0000009c159c723e */ /* 0x000fe200000000ff */
[-C--:B------:R-:W-:Y:S01]  /*5df0*/  FMUL.FTZ R47, R47, R8.reuse ;  /* 0x000000082f2f7220 */ /* 0x080fe20000410000 */
[-C--:B------:R-:W-:Y:S01]  /*5e00*/  FMUL.FTZ R50, R50, R8.reuse ;  /* 0x0000000832327220 */ /* 0x080fe20000410000 */
[----:B------:R-:W-:Y:S01]  /*5e10*/  FADD.FTZ R171, R21, R174 ;  /* 0x000000ae15ab7221 */ /* 0x000fe20000010000 */
[----:B------:R-:W-:Y:S01]  /*5e20*/  FADD.FTZ R174, R162, R167 ;  /* 0x000000a7a2ae7221 */ /* 0x000fe20000010000 */
[-C--:B------:R-:W-:Y:S01]  /*5e30*/  FMUL.FTZ R51, R51, R8.reuse ;  /* 0x0000000833337220 */ /* 0x080fe20000410000 */
[----:B------:R-:W0:Y:S01]  /*5e40*/  MUFU.EX2 R165, R165 ;  /* 0x000000a500a57308 */ /* 0x000e220000000800 */
[----:B------:R-:W-:Y:S01]  /*5e50*/  FADD.FTZ R176, R10, R171 ;  /* 0x000000ab0ab07221 */ /* 0x000fe20000010000 */
[----:B------:R-:W-:Y:S01]  /*5e60*/  FADD.FTZ R167, R159, R174 ;  /* 0x000000ae9fa77221 */ /* 0x000fe20000010000 */
[----:B-----5:R-:W-:Y:S01]  /*5e70*/  F2FP.F16.F32.PACK_AB R159, R166, R159 ;  /* 0x0000009fa69f723e */ /* 0x020fe200000000ff */
[-C--:B------:R-:W-:Y:S01]  /*5e80*/  FMUL.FTZ R54, R54, R8.reuse ;  /* 0x0000000836367220 */ /* 0x080fe20000410000 */
[----:B------:R-:W-:Y:S01]  /*5e90*/  FADD.FTZ R13, R161, R176 ;  /* 0x000000b0a10d7221 */ /* 0x000fe20000010000 */
[----:B------:R-:W-:Y:S01]  /*5ea0*/  FADD.FTZ R174, R166, R167 ;  /* 0x000000a7a6ae7221 */ /* 0x000fe20000010000 */
[-C--:B------:R-:W-:Y:S01]  /*5eb0*/  FMUL.FTZ R55, R55, R8.reuse ;  /* 0x0000000837377220 */ /* 0x080fe20000410000 */
[----:B------:R-:W4:Y:S01]  /*5ec0*/  MUFU.EX2 R12, R12 ;  /* 0x0000000c000c7308 */ /* 0x000f220000000800 */
[----:B--2---:R-:W-:Y:S01]  /*5ed0*/  FADD.FTZ R176, R160, R13 ;  /* 0x0000000da0b07221 */ /* 0x004fe20000010000 */
[----:B-1----:R-:W-:Y:S01]  /*5ee0*/  FADD.FTZ R13, R11, R174 ;  /* 0x000000ae0b0d7221 */ /* 0x002fe20000010000 */
[----:B------:R-:W-:Y:S01]  /*5ef0*/  F2FP.F16.F32.PACK_AB R161, R170, R11 ;  /* 0x0000000baaa1723e */ /* 0x000fe200000000ff */
[----:B------:R3:W-:Y:S01]  /*5f00*/  STSM.16.M88.4 [R22], R156 ;  /* 0x0000009c16007844 */ /* 0x0007e20000000200 */
[-C--:B------:R-:W-:Y:S01]  /*5f10*/  FMUL.FTZ R58, R58, R8.reuse ;  /* 0x000000083a3a7220 */ /* 0x080fe20000410000 */
[----:B------:R-:W-:Y:S01]  /*5f20*/  FADD.FTZ R20, R170, R13 ;  /* 0x0000000daa147221 */ /* 0x000fe20000010000 */
[----:B------:R-:W-:Y:S01]  /*5f30*/  FMUL.FTZ R59, R59, R8 ;  /* 0x000000083b3b7220 */ /* 0x000fe20000410000 */
[----:B------:R-:W1:Y:S01]  /*5f40*/  MUFU.EX2 R6, R175 ;  /* 0x000000af00067308 */ /* 0x000e620000000800 */
        /* <DEDUP_REMOVED lines=8> */
[----:B----4-:R-:W-:Y:S01]  /*5fd0*/  FADD.FTZ R174, R12, R3 ;  /* 0x000000030cae7221 */ /* 0x010fe20000010000 */
[----:B------:R-:W-:Y:S01]  /*5fe0*/  FADD.FTZ R3, R163, R20 ;  /* 0x00000014a3037221 */ /* 0x000fe20000010000 */
[-C--:B------:R-:W-:Y:S01]  /*5ff0*/  FMUL.FTZ R71, R71, R8.reuse ;  /* 0x0000000847477220 */ /* 0x080fe20000410000 */
[-C--:B------:R-:W-:Y:S01]  /*6000*/  FMUL.FTZ R74, R74, R8.reuse ;  /* 0x000000084a4a7220 */ /* 0x080fe20000410000 */
[-C--:B------:R-:W-:Y:S01]  /*6010*/  FMUL.FTZ R75, R75, R8.reuse ;  /* 0x000000084b4b7220 */ /* 0x080fe20000410000 */
[-C--:B------:R-:W-:Y:S01]  /*6020*/  FMUL.FTZ R78, R78, R8.reuse ;  /* 0x000000084e4e7220 */ /* 0x080fe20000410000 */
[-C--:B------:R-:W-:Y:S01]  /*6030*/  FMUL.FTZ R79, R79, R8.reuse ;  /* 0x000000084f4f7220 */ /* 0x080fe20000410000 */
[----:B------:R-:W2:Y:S01]  /*6040*/  MUFU.EX2 R178, R178 ;  /* 0x000000b200b27308 */ /* 0x000ea20000000800 */
        /* <DEDUP_REMOVED lines=14> */
[----:B------:R3:W-:Y:S01]  /*6130*/  STSM.16.M88.4 [R184], R160 ;  /* 0x000000a0b8007844 */ /* 0x0007e20000000200 */
        /* <DEDUP_REMOVED lines=25> */
[C---:B--2---:R-:W-:Y:S01]  /*62d0*/  FADD.FTZ R3, R173.reuse, R10 ;  /* 0x0000000aad037221 */ /* 0x044fe20000010000 */
[----:B------:R-:W-:Y:S01]  /*62e0*/  F2FP.F16.F32.PACK_AB R164, R173, R164 ;  /* 0x000000a4ada4723e */ /* 0x000fe200000000ff */
        /* <DEDUP_REMOVED lines=11> */
[----:B------:R-:W-:-:S02]  /*63a0*/  FMUL.FTZ R151, R151, R8 ;  /* 0x0000000897977220 */ /* 0x000fc40000410000 */
[----:B------:R-:W1:Y:S01]  /*63b0*/  MUFU.EX2 R172, R172 ;  /* 0x000000ac00ac7308 */ /* 0x000e620000000800 */
[----:B0-----:R-:W-:Y:S01]  /*63c0*/  FADD.FTZ R6, R14, R3 ;  /* 0x000000030e067221 */ /* 0x001fe20000010000 */
[----:B--2---:R-:W-:-:S03]  /*63d0*/  F2FP.F16.F32.PACK_AB R166, R177, R14 ;  /* 0x0000000eb1a6723e */ /* 0x004fc600000000ff */
[----:B------:R-:W-:Y:S01]  /*63e0*/  FADD.FTZ R3, R177, R6 ;  /* 0x00000006b1037221 */ /* 0x000fe20000010000 */
[C---:B-1----:R-:W-:Y:S01]  /*63f0*/  F2FP.F16.F32.PACK_AB R167, R172.reuse, R167 ;  /* 0x000000a7aca7723e */ /* 0x042fe200000000ff */
[----:B------:R-:W-:-:S04]  /*6400*/  FADD.FTZ R6, R172, R11 ;  /* 0x0000000bac067221 */ /* 0x000fc80000010000 */
[----:B------:R3:W-:Y:S01]  /*6410*/  STSM.16.M88.4 [R23], R164 ;  /* 0x000000a417007844 */ /* 0x0007e20000000200 */
[----:B------:R-:W-:Y:S05]  /*6420*/  @!P0 BRA `(.L_x_3435) ;  /* 0x0000000000048947 */ /* 0x000fea0003800000 */
[----:B------:R-:W-:Y:S01]  /*6430*/  BPT.TRAP 0x1 ;  /* 0x000000040000795c */ /* 0x000fe20000300000 */
.L_x_3435:
[----:B------:R0:W1:Y:S01]  /*6440*/  SYNCS.PHASECHK.TRANS64.TRYWAIT P2, [UR24+0x28c50], R7 ;  /* 0x028c5007ff0075a7 */ /* 0x0000620008040158 */
[----:B------:R-:W-:Y:S05]  /*6450*/  @!P0 BRA `(.L_x_3436) ;  /* 0x0000000000048947 */ /* 0x000fea0003800000 */
[----:B------:R-:W-:Y:S01]  /*6460*/  BPT.TRAP 0x1 ;  /* 0x000000040000795c */ /* 0x000fe20000300000 */
.L_x_3436:
[----:B-1----:R-:W-:Y:S05]  /*6470*/  @P2 BRA `(.L_x_3437) ;  /* 0x0000000000082947 */ /* 0x002fea0003800000 */
[----:B------:R-:W1:Y:S02]  /*6480*/  SYNCS.PHASECHK.TRANS64.TRYWAIT P2, [UR24+0x28c50], R7 ;  /* 0x028c5007ff0075a7 */ /* 0x000e640008040158 */
[----:B-1----:R-:W-:Y:S05]  /*6490*/  @!P2 BRA `(.L_x_3438) ;  /* 0x000000a000a4a947 */ /* 0x002fea0003800000 */
.L_x_3437:
[----:B------:R-:W-:Y:S01]  /*64a0*/  ULEA UR11, UR39, UR47, 0xc ;  /* 0x0000002f270b7291 */ /* 0x000fe2000f8e603f */
[----:B------:R-:W-:Y:S01]  /*64b0*/  WARPGROUP.ARRIVE ;  /* 0x00000000000079c5 */ /* 0x000fe20000000000 */
[----:B------:R-:W-:Y:S01]  /*64c0*/  UMOV UR7, 0x40000040 ;  /* 0x4000004000077882 */ /* 0x000fe20000000000 */
[----:B------:R-:W-:Y:S01]  /*64d0*/  UISETP.GT.AND UP0, UPT, UR21, UR20, UPT ;  /* 0x000000141500728c */ /* 0x000fe2000bf04270 */
[----:B-1----:R-:W-:Y:S01]  /*64e0*/  @!P1 VIADD R168, R168, 0x28c60 ;  /* 0x00028c60a8a89836 */ /* 0x002fe20000000000 */
        /* <DEDUP_REMOVED lines=37> */
.L_x_3430:
[----:B------:R-:W-:-:S13]  /*6740*/  ISETP.LE.AND P2, PT, RZ, UR21, PT ;  /* 0x00000015ff007c0c */ /* 0x000fda000bf43270 */
[----:B------:R-:W-:Y:S05]  /*6750*/  @!P2 BRA `(.L_x_3440) ;  /* 0x00000018002ca947 */ /* 0x000fea0003800000 */
[----:B------:R-:W-:Y:S01]  /*6760*/  IMAD.MOV.U32 R8, RZ, RZ, R5 ;  /* 0x000000ffff087224 */ /* 0x000fe200078e0005 */
[----:B------:R-:W-:Y:S01]  /*6770*/  UMOV UR22, UR39 ;  /* 0x0000002700167c82 */ /* 0x000fe20008000000 */
[----:B------:R-:W-:Y:S01]  /*6780*/  IMAD.MOV.U32 R9, RZ, RZ, R4 ;  /* 0x000000ffff097224 */ /* 0x000fe200078e0004 */
[----:B------:R-:W-:-:S06]  /*6790*/  ULDC UR20, c[0x0][0x988] ;  /* 0x0002620000147ab9 */ /* 0x000fcc0000000800 */
.L_x_3449:
[----:B------:R-:W-:-:S04]  /*67a0*/  UIADD3 UR39, UR22, 0x1, URZ ;  /* 0x0000000116277890 */ /* 0x000fc8000fffe03f */
[----:B------:R-:W-:-:S04]  /*67b0*/  UISETP.NE.AND UP0, UPT, UR39, 0x2, UPT ;  /* 0x000000022700788c */ /* 0x000fc8000bf05270 */
[----:B------:R-:W-:Y:S02]  /*67c0*/  USEL UR6, URZ, 0x1, UP0 ;  /* 0x000000013f067887 */ /* 0x000fe40008000000 */
[----:B------:R-:W-:Y:S02]  /*67d0*/  USEL UR39, UR39, URZ, UP0 ;  /* 0x0000003f27277287 */ /* 0x000fe40008000000 */
[----:B------:R-:W-:Y:S01]  /*67e0*/  ULOP3.LUT UR38, UR38, UR6, URZ, 0x3c, !UPT ;  /* 0x0000000626267292 */ /* 0x000fe2000f8e3c3f */
[----:B-12-4-:R-:W-:Y:S11]  /*67f0*/  @!P0 BRA `(.L_x_3441) ;  /* 0x0000000000048947 */ /* 0x016ff60003800000 */
[----:B------:R-:W-:Y:S01]  /*6800*/  BPT.TRAP 0x1 ;  /* 0x000000040000795c */ /* 0x000fe20000300000 */
.L_x_3441:
[----:B------:R-:W-:Y:S01]  /*6810*/  ULEA UR23, UR39, UR40, 0x3 ;  /* 0x0000002827177291 */ /* 0x000fe2000f8e183f */
[----:B01----:R-:W-:-:S05]  /*6820*/  IMAD.U32 R7, RZ, RZ, UR38 ;  /* 0x00000026ff077e24 */ /* 0x003fca000f8e00ff */
[----:B------:R-:W-:-:S04]  /*6830*/  SHF.L.U32 R7, R7, 0x1f, RZ ;  /* 0x0000001f07077819 */ /* 0x000fc800000006ff */
[----:B------:R0:W1:Y:S01]  /*6840*/  SYNCS.PHASECHK.TRANS64.TRYWAIT P2, [UR23+0x28c30], R7 ;  /* 0x028c3007ff0075a7 */ /* 0x0000620008040157 */
[----:B------:R-:W-:Y:S05]  /*6850*/  @!P0 BRA `(.L_x_3442) ;  /* 0x0000000000048947 */ /* 0x000fea0003800000 */
[----:B------:R-:W-:Y:S01]  /*6860*/  BPT.TRAP 0x1 ;  /* 0x000000040000795c */ /* 0x000fe20000300000 */
.L_x_3442:
[----:B-1----:R-:W-:Y:S05]  /*6870*/  @P2 BRA `(.L_x_3443) ;  /* 0x0000000000082947 */ /* 0x002fea0003800000 */
[----:B------:R-:W1:Y:S02]  /*6880*/  SYNCS.PHASECHK.TRANS64.TRYWAIT P2, [UR23+0x28c30], R7 ;  /* 0x028c3007ff0075a7 */ /* 0x000e640008040157 */
[----:B-1----:R-:W-:Y:S05]  /*6890*/  @!P2 BRA `(.L_x_3444) ;  /* 0x0000009c00b8a947 */ /* 0x002fea0003800000 */
.L_x_3443:
[----:B------:R-:W-:Y:S01]  /*68a0*/  R2UR UR18, R0 ;  /* 0x00000000001272ca */ /* 0x000fe200000e0000 */
[----:B--23--:R-:W-:Y:S01]  /*68b0*/  WARPGROUP.ARRIVE ;  /* 0x00000000000079c5 */ /* 0x00cfe20000000000 */
        /* <DEDUP_REMOVED lines=20> */
[----:B-1----:R-:W-:-:S04]  /*6a00*/  FMNMX.FTZ R4, R152, R9, !PT ;  /* 0x0000000998047209 */ /* 0x002fc80007810000 */
        /* <DEDUP_REMOVED lines=49> */
[----:B------:R-:W-:Y:S01]  /*6d20*/  IADD3 R173, -R18, RZ, RZ ;  /* 0x000000ff12ad7210 */ /* 0x000fe20007ffe1ff */
[----:B------:R-:W2:Y:S01]  /*6d30*/  MUFU.EX2 R9, R9 ;  /* 0x0000000900097308 */ /* 0x000ea20000000800 */
[----:B------:R-:W-:Y:S01]  /*6d40*/  FMNMX.FTZ R12, R182, R5, !PT ;  /* 0x00000005b60c7209 */ /* 0x000fe20007810000 */
[----:B------:R-:W-:Y:S01]  /*6d50*/  FFMA.FTZ R181, R181, UR10, -R190 ;  /* 0x0000000ab5b57c23 */ /* 0x000fe200080108be */
[----:B------:R-:W-:-:S02]  /*6d60*/  ISETP.NE.AND P2, PT, R16, R173, PT ;  /* 0x000000ad1000720c */ /* 0x000fc40003f45270 */
[----:B------:R-:W-:-:S03]  /*6d70*/  FMNMX.FTZ R5, R183, R12, !PT ;  /* 0x0000000cb7057209 */ /* 0x000fc60007810000 */
[----:B------:R3:W-:Y:S01]  /*6d80*/  MUFU.EX2 R12, R157 ;  /* 0x0000009d000c7308 */ /* 0x0007e20000000800 */
[-C--:B-1----:R-:W-:Y:S01]  /*6d90*/  FMUL.FTZ R24, R24, R10.reuse ;  /* 0x0000000a18187220 */ /* 0x082fe20000410000 */
[----:B------:R-:W1:Y:S01]  /*6da0*/  SHFL.BFLY PT, R20, R5, 0x2, 0x1f ;  /* 0x0c401f0005147f89 */ /* 0x000e6200000e0000 */
[-C--:B------:R-:W-:Y:S01]  /*6db0*/  FMUL.FTZ R25, R25, R10.reuse ;  /* 0x0000000a19197220 */ /* 0x080fe20000410000 */
[-C--:B------:R-:W-:Y:S01]  /*6dc0*/  FMUL.FTZ R28, R28, R10.reuse ;  /* 0x0000000a1c1c7220 */ /* 0x080fe20000410000 */
[-C--:B------:R-:W-:Y:S01]  /*6dd0*/  FMUL.FTZ R29, R29, R10.reuse ;  /* 0x0000000a1d1d7220 */ /* 0x080fe20000410000 */
[-C--:B------:R-:W-:Y:S01]  /*6de0*/  FMUL.FTZ R32, R32, R10.reuse ;  /* 0x0000000a20207220 */ /* 0x080fe20000410000 */
[-C--:B------:R-:W-:Y:S01]  /*6df0*/  FMUL.FTZ R33, R33, R10.reuse ;  /* 0x0000000a21217220 */ /* 0x080fe20000410000 */
[----:B------:R-:W-:Y:S01]  /*6e00*/  MUFU.EX2 R152, R152 ;  /* 0x0000009800987308 */ /* 0x000fe20000000800 */
[--C-:B---3--:R-:W-:Y:S01]  /*6e10*/  FFMA.FTZ R157, R177, UR10, -R190.reuse ;  /* 0x0000000ab19d7c23 */ /* 0x108fe200080108be */
[----:B--2---:R-:W-:Y:S01]  /*6e20*/  FFMA.FTZ R3, R10, R3, R9 ;  /* 0x000000030a037223 */ /* 0x004fe20000010009 */
        /* <DEDUP_REMOVED lines=15> */
[----:B-1----:R-:W-:Y:S01]  /*6f20*/  FMNMX.FTZ R161, R5, R20, !PT ;  /* 0x0000001405a17209 */ /* 0x002fe20007810000 */
[--C-:B------:R-:W-:Y:S01]  /*6f30*/  FFMA.FTZ R20, R172, UR10, -R190.reuse ;  /* 0x0000000aac147c23 */ /* 0x100fe200080108be */
[-C--:B------:R-:W-:Y:S01]  /*6f40*/  FMUL.FTZ R61, R61, R10.reuse ;  /* 0x0000000a3d3d7220 */ /* 0x080fe20000410000 */
[-C--:B------:R-:W-:Y:S01]  /*6f50*/  FMUL.FTZ R64, R64, R10.reuse ;  /* 0x0000000a40407220 */ /* 0x080fe20000410000 */
[-C--:B------:R-:W-:Y:S01]  /*6f60*/  FMUL.FTZ R65, R65, R10.reuse ;  /* 0x0000000a41417220 */ /* 0x080fe20000410000 */
[----:B------:R-:W1:Y:S01]  /*6f70*/  SHFL.BFLY PT, R168, R161, 0x1, 0x1f ;  /* 0x0c201f00a1a87f89 */ /* 0x000e6200000e0000 */
        /* <DEDUP_REMOVED lines=9> */
[----:B--2---:R-:W-:Y:S01]  /*7010*/  FFMA.FTZ R164, R176, UR10, -R190 ;  /* 0x0000000ab0a47c23 */ /* 0x004fe200080108be */
        /* <DEDUP_REMOVED lines=13> */
[----:B-1----:R-:W-:Y:S01]  /*70f0*/  FMNMX.FTZ R5, R161, R168, !PT ;  /* 0x000000a8a1057209 */ /* 0x002fe20007810000 */
        /* <DEDUP_REMOVED lines=19> */
[--C-:B-1----:R-:W-:Y:S01]  /*7230*/  FFMA.FTZ R180, R167, UR10, -R177.reuse ;  /* 0x0000000aa7b47c23 */ /* 0x102fe200080108b1 */
[----:B------:R-:W-:Y:S01]  /*7240*/  FFMA.FTZ R167, R170, UR10, -R177 ;  /* 0x0000000aaaa77c23 */ /* 0x000fe200080108b1 */
[----:B------:R-:W-:-:S02]  /*7250*/  IMAD.U32 R170, RZ, RZ, UR23 ;  /* 0x00000017ffaa7e24 */ /* 0x000fc4000f8e00ff */
[--C-:B------:R-:W-:Y:S01]  /*7260*/  FFMA.FTZ R171, R174, UR10, -R177.reuse ;  /* 0x0000000aaeab7c23 */ /* 0x100fe200080108b1 */
[--C-:B------:R-:W-:Y:S01]  /*7270*/  FFMA.FTZ R174, R175, UR10, -R177.reuse ;  /* 0x0000000aafae7c23 */ /* 0x100fe200080108b1 */
[----:B------:R-:W-:Y:S02]  /*7280*/  IMAD.U32 R175, RZ, RZ, UR22 ;  /* 0x00000016ffaf7e24 */ /* 0x000fe4000f8e00ff */
[--C-:B------:R-:W-:Y:S01]  /*7290*/  FFMA.FTZ R173, R178, UR10, -R177.reuse ;  /* 0x0000000ab2ad7c23 */ /* 0x100fe200080108b1 */
[----:B------:R-:W1:Y:S01]  /*72a0*/  MUFU.EX2 R168, R168 ;  /* 0x000000a800a87308 */ /* 0x000e620000000800 */
[----:B------:R-:W-:Y:S02]  /*72b0*/  @!P1 VIADD R154, R170, 0x28c40 ;  /* 0x00028c40aa9a9836 */ /* 0x000fe40000000000 */
[--C-:B------:R-:W-:Y:S01]  /*72c0*/  FFMA.FTZ R182, R182, UR10, -R177.reuse ;  /* 0x0000000ab6b67c23 */ /* 0x100fe200080108b1 */
[----:B------:R-:W-:Y:S02]  /*72d0*/  @!P2 IMAD R158, R175, 0x40, R2 ;  /* 0x00000040af9ea824 */ /* 0x000fe400078e0202 */
[--C-:B------:R-:W-:Y:S01]  /*72e0*/  FFMA.FTZ R183, R183, UR10, -R177.reuse ;  /* 0x0000000ab7b77c23 */ /* 0x100fe200080108b1 */
[----:B------:R-:W-:Y:S01]  /*72f0*/  FFMA.FTZ R179, R179, UR10, -R177 ;  /* 0x0000000ab3b37c23 */ /* 0x000fe200080108b1 */
[----:B------:R-:W-:Y:S01]  /*7300*/  @!P1 PRMT R154, RZ, 0x654, R154 ;  /* 0x00000654ff9a9816 */ /* 0x000fe2000000009a */
[-C--:B------:R-:W-:Y:S01]  /*7310*/  FMUL.FTZ R116, R116, R10.reuse ;  /* 0x0000000a74747220 */ /* 0x080fe20000410000 */
[----:B------:R-:W2:Y:S01]  /*7320*/  MUFU.EX2 R155, R155 ;  /* 0x0000009b009b7308 */ /* 0x000ea20000000800 */
[----:B------:R-:W-:Y:S01]  /*7330*/  @!P2 LEA R158, R158, UR40, 0x2 ;  /* 0x000000289e9eac11 */ /* 0x000fe2000f8e10ff */
[----:B------:R3:W-:Y:S01]  /*7340*/  @!P1 SYNCS.ARRIVE.TRANS64.RED.A1T0 RZ, [R154+URZ], RZ ;  /* 0x000000ff9aff99a7 */ /* 0x0007e2000810043f */
[-C--:B------:R-:W-:Y:S01]  /*7350*/  FMUL.FTZ R117, R117, R10.reuse ;  /* 0x0000000a75757220 */ /* 0x080fe20000410000 */
[-C--:B------:R-:W-:Y:S01]  /*7360*/  FMUL.FTZ R120, R120, R10.reuse ;  /* 0x0000000a78787220 */ /* 0x080fe20000410000 */
[-C--:B------:R-:W-:Y:S01]  /*7370*/  FMUL.FTZ R121, R121, R10.reuse ;  /* 0x0000000a79797220 */ /* 0x080fe20000410000 */
[----:B------:R-:W-:Y:S01]  /*7380*/  @!P2 STS [R158+0x28800], R10 ;  /* 0x0288000a9e00a388 */ /* 0x000fe20000000800 */
[----:B------:R-:W-:Y:S01]  /*7390*/  FMUL.FTZ R124, R124, R10 ;  /* 0x0000000a7c7c7220 */ /* 0x000fe20000410000 */
[----:B------:R-:W4:Y:S01]  /*73a0*/  MUFU.EX2 R165, R165 ;  /* 0x000000a500a57308 */ /* 0x000f220000000800 */
[----:B-1----:R-:W-:Y:S01]  /*73b0*/  FFMA.FTZ R6, R169, R6, R168 ;  /* 0x00000006a9067223 */ /* 0x002fe200000100a8 */
[C---:B---3--:R-:W-:Y:S01]  /*73c0*/  FADD.FTZ R154, R152.reuse, R3 ;  /* 0x00000003989a7221 */ /* 0x048fe20000010000 */
[----:B------:R1:W-:Y:S01]  /*73d0*/  @!P2 STS [R158+0x28820], R169 ;  /* 0x028820a99e00a388 */ /* 0x0003e20000000800 */
[----:B------:R-:W-:Y:S01]  /*73e0*/  F2FP.F16.F32.PACK_AB R152, R152, R9 ;  /* 0x000000099898723e */ /* 0x000fe200000000ff */
[-C--:B------:R-:W-:Y:S01]  /*73f0*/  FMUL.FTZ R125, R125, R10.reuse ;  /* 0x0000000a7d7d7220 */ /* 0x080fe20000410000 */
[----:B------:R-:W-:Y:S01]  /*7400*/  FADD.FTZ R3, R11, R154 ;  /* 0x0000009a0b037221 */ /* 0x000fe20000010000 */
[-C--:B------:R-:W-:Y:S01]  /*7410*/  FMUL.FTZ R128, R128, R10.reuse ;  /* 0x0000000a80807220 */ /* 0x080fe20000410000 */
[----:B------:R-:W3:Y:S01]  /*7420*/  MUFU.EX2 R172, R172 ;  /* 0x000000ac00ac7308 */ /* 0x000ee20000000800 */
        /* <DEDUP_REMOVED lines=20> */
[----:B------:R-:W-:Y:S01]  /*7570*/  FMUL.FTZ R149, R149, R10 ;  /* 0x0000000a95957220 */ /* 0x000fe20000410000 */
[----:B------:R-:W-:Y:S01]  /*7580*/  FADD.FTZ R154, R160, R175 ;  /* 0x000000afa09a7221 */ /* 0x000fe20000010000 */
[----:B------:R-:W-:Y:S01]  /*7590*/  F2FP.F16.F32.PACK_AB R156, R13, R156 ;  /* 0x0000009c0d9c723e */ /* 0x000fe200000000ff */
[----:B------:R-:W3:Y:S01]  /*75a0*/  MUFU.EX2 R163, R163 ;  /* 0x000000a300a37308 */ /* 0x000ee20000000800 */
[----:B--2---:R-:W-:Y:S01]  /*75b0*/  FADD.FTZ R3, R159, R6 ;  /* 0x000000069f037221 */ /* 0x004fe20000010000 */
[----:B-1----:R-:W-:Y:S01]  /*75c0*/  F2FP.F16.F32.PACK_AB R158, R15, R14 ;  /* 0x0000000e0f9e723e */ /* 0x002fe200000000ff */
        /* <DEDUP_REMOVED lines=64> */
[-C--:B------:R-:W-:Y:S01]  /*79d0*/  FMUL.FTZ R118, R118, R169.reuse ;  /* 0x000000a976767220 */ /* 0x080fe20000410000 */
[----:B------:R-:W-:Y:S01]  /*79e0*/  F2FP.F16.F32.PACK_AB R153, R155, R168 ;  /* 0x000000a89b99723e */ /* 0x000fe200000000ff */
[----:B------:R-:W-:Y:S01]  /*79f0*/  FMUL.FTZ R119, R119, R169 ;  /* 0x000000a977777220 */ /* 0x000fe20000410000 */
[----:B------:R-:W-:Y:S01]  /*7a00*/  F2FP.F16.F32.PACK_AB R154, R12, R11 ;  /* 0x0000000b0c9a723e */ /* 0x000fe200000000ff */
[----:B------:R-:W-:Y:S01]  /*7a10*/  FMUL.FTZ R122, R122, R169 ;  /* 0x000000a97a7a7220 */ /* 0x000fe20000410000 */
[----:B------:R-:W3:Y:S01]  /*7a20*/  MUFU.EX2 R174, R174 ;  /* 0x000000ae00ae7308 */ /* 0x000ee20000000800 */
[----:B-1----:R-:W-:Y:S01]  /*7a30*/  FADD.FTZ R3, R171, R6 ;  /* 0x00000006ab037221 */ /* 0x002fe20000010000 */
[----:B------:R-:W-:Y:S01]  /*7a40*/  F2FP.F16.F32.PACK_AB R155, R172, R165 ;  /* 0x000000a5ac9b723e */ /* 0x000fe200000000ff */
[----:B------:R-:W-:Y:S01]  /*7a50*/  BAR.SYNC.DEFER_BLOCKING 0xf, 0x100 ;  /* 0x03c4000000007b1d */ /* 0x000fe20000010000 */
        /* <DEDUP_REMOVED lines=18> */
[----:B------:R-:W-:-:S03]  /*7b80*/  FMUL.FTZ R151, R151, R169 ;  /* 0x000000a997977220 */ /* 0x000fc60000410000 */
[----:B------:R-:W3:Y:S01]  /*7b90*/  MUFU.EX2 R8, R181 ;  /* 0x000000b500087308 */ /* 0x000ee20000000800 */
[C---:B-1----:R-:W-:Y:S01]  /*7ba0*/  FADD.FTZ R10, R157.reuse, R10 ;  /* 0x0000000a9d0a7221 */ /* 0x042fe20000010000 */
[----:B------:R-:W-:Y:S01]  /*7bb0*/  F2FP.F16.F32.PACK_AB R164, R157, R164 ;  /* 0x000000a49da4723e */ /* 0x000fe200000000ff */
[----:B------:R1:W-:Y:S01]  /*7bc0*/  STSM.16.M88.4 [R19+0x26800], R152 ;  /* 0x0268009813007844 */ /* 0x0003e20000000200 */
[----:B------:R-:W-:Y:S01]  /*7bd0*/  F2FP.F16.F32.PACK_AB R157, R176, R159 ;  /* 0x0000009fb09d723e */ /* 0x000fe200000000ff */
[----:B------:R-:W-:Y:S01]  /*7be0*/  FADD.FTZ R3, R161, R10 ;  /* 0x0000000aa1037221 */ /* 0x000fe20000010000 */
[----:B------:R-:W-:Y:S02]  /*7bf0*/  F2FP.F16.F32.PACK_AB R159, R180, R163 ;  /* 0x000000a3b49f723e */ /* 0x000fe400000000ff */
[----:B------:R-:W4:Y:S01]  /*7c00*/  MUFU.EX2 R178, R179 ;  /* 0x000000b300b27308 */ /* 0x000f220000000800 */
[----:B--2---:R-:W-:Y:S01]  /*7c10*/  FADD.FTZ R9, R173, R6 ;  /* 0x00000006ad097221 */ /* 0x004fe20000010000 */
[----:B------:R-:W-:Y:S01]  /*7c20*/  F2FP.F16.F32.PACK_AB R163, R174, R171 ;  /* 0x000000abaea3723e */ /* 0x000fe200000000ff */
[----:B------:R1:W-:Y:S05]  /*7c30*/  STSM.16.M88.4 [R22], R156 ;  /* 0x0000009c16007844 */ /* 0x0003ea0000000200 */
[----:B------:R-:W2:Y:S01]  /*7c40*/  MUFU.EX2 R182, R182 ;  /* 0x000000b600b67308 */ /* 0x000ea20000000800 */
[C---:B---3--:R-:W-:Y:S01]  /*7c50*/  F2FP.F16.F32.PACK_AB R166, R8.reuse, R161 ;  /* 0x000000a108a6723e */ /* 0x048fe200000000ff */
[----:B------:R-:W-:Y:S01]  /*7c60*/  FADD.FTZ R3, R8, R3 ;  /* 0x0000000308037221 */ /* 0x000fe20000010000 */
[----:B------:R-:W-:-:S05]  /*7c70*/  F2FP.F16.F32.PACK_AB R161, R190, R167 ;  /* 0x000000a7bea1723e */ /* 0x000fca00000000ff */
[----:B------:R-:W3:Y:S01]  /*7c80*/  MUFU.EX2 R183, R183 ;  /* 0x000000b700b77308 */ /* 0x000ee20000000800 */
[C---:B----4-:R-:W-:Y:S01]  /*7c90*/  FADD.FTZ R9, R178.reuse, R9 ;  /* 0x00000009b2097221 */ /* 0x050fe20000010000 */
[----:B------:R-:W-:Y:S01]  /*7ca0*/  F2FP.F16.F32.PACK_AB R165, R178, R173 ;  /* 0x000000adb2a5723e */ /* 0x000fe200000000ff */
[----:B------:R1:W-:Y:S02]  /*7cb0*/  STSM.16.M88.4 [R184], R160 ;  /* 0x000000a0b8007844 */ /* 0x0003e40000000200 */
[----:B--2---:R-:W-:Y:S01]  /*7cc0*/  FADD.FTZ R6, R182, R9 ;  /* 0x00000009b6067221 */ /* 0x004fe20000010000 */
[----:B---3--:R-:W-:-:S03]  /*7cd0*/  F2FP.F16.F32.PACK_AB R167, R183, R182 ;  /* 0x000000b6b7a7723e */ /* 0x008fc600000000ff */
[----:B------:R-:W-:Y:S02]  /*7ce0*/  FADD.FTZ R6, R183, R6 ;  /* 0x00000006b7067221 */ /* 0x000fe40000010000 */
[----:B------:R1:W-:Y:S01]  /*7cf0*/  STSM.16.M88.4 [R23], R164 ;  /* 0x000000a417007844 */ /* 0x0003e20000000200 */
[----:B------:R-:W-:Y:S05]  /*7d00*/  @!P0 BRA `(.L_x_3445) ;  /* 0x0000000000048947 */ /* 0x000fea0003800000 */
[----:B------:R-:W-:Y:S01]  /*7d10*/  BPT.TRAP 0x1 ;  /* 0x000000040000795c */ /* 0x000fe20000300000 */
.L_x_3445:
[----:B------:R2:W3:Y:S01]  /*7d20*/  SYNCS.PHASECHK.TRANS64.TRYWAIT P2, [UR23+0x28c50], R7 ;  /* 0x028c5007ff0075a7 */ /* 0x0004e20008040157 */
[----:B------:R-:W-:Y:S05]  /*7d30*/  @!P0 BRA `(.L_x_3446) ;  /* 0x0000000000048947 */ /* 0x000fea0003800000 */
[----:B------:R-:W-:Y:S01]  /*7d40*/  BPT.TRAP 0x1 ;  /* 0x000000040000795c */ /* 0x000fe20000300000 */
.L_x_3446:
[----:B---3--:R-:W-:Y:S05]  /*7d50*/  @P2 BRA `(.L_x_3447) ;  /* 0x0000000000082947 */ /* 0x008fea0003800000 */
[----:B------:R-:W3:Y:S02]  /*7d60*/  SYNCS.PHASECHK.TRANS64.TRYWAIT P2, [UR23+0x28c50], R7 ;  /* 0x028c5007ff0075a7 */ /* 0x000ee40008040157 */
[----:B---3--:R-:W-:Y:S05]  /*7d70*/  @!P2 BRA `(.L_x_3448) ;  /* 0x000000880098a947 */ /* 0x008fea0003800000 */
.L_x_3447:
        /* <DEDUP_REMOVED lines=41> */
.L_x_3440:
[----:B------:R-:W5:Y:S01]  /*8010*/  SHFL.BFLY PT, R0, R3, 0x2, 0x1f ;  /* 0x0c401f0003007f89 */ /* 0x000f6200000e0000 */
[----:B------:R-:W-:Y:S01]  /*8020*/  IMAD.U32 R11, RZ, RZ, UR10 ;  /* 0x0000000aff0b7e24 */ /* 0x000fe2000f8e00ff */
[----:B------:R-:W-:Y:S01]  /*8030*/  UIADD3 UR37, UR37, 0x1, URZ ;  /* 0x0000000125257890 */ /* 0x000fe2000fffe03f */
[----:B------:R-:W-:Y:S01]  /*8040*/  IMAD.U32 R15, RZ, RZ, UR10 ;  /* 0x0000000aff0f7e24 */ /* 0x000fe2000f8e00ff */
[----:B------:R-:W0:Y:S01]  /*8050*/  SHFL.BFLY PT, R9, R6, 0x2, 0x1f ;  /* 0x0c401f0006097f89 */ /* 0x000e2200000e0000 */
[----:B------:R-:W-:Y:S08]  /*8060*/  BAR.ARV 0x8, 0xa0 ;  /* 0x0202800000007b1d */ /* 0x000ff00000002000 */
[----:B------:R-:W-:Y:S01]  /*8070*/  BAR.SYNC.DEFER_BLOCKING 0xf, 0x100 ;  /* 0x03c4000000007b1d */ /* 0x000fe20000010000 */
[----:B-----5:R-:W-:Y:S01]  /*8080*/  FADD.FTZ R0, R0, R3 ;  /* 0x0000000300007221 */ /* 0x020fe20000010000 */
[----:B------:R-:W-:Y:S01]  /*8090*/  IMAD.U32 R3, RZ, RZ, UR39 ;  /* 0x00000027ff037e24 */ /* 0x000fe2000f8e00ff */
[----:B------:R-:W-:Y:S01]  /*80a0*/  UIADD3 UR39, UR39, 0x1, URZ ;  /* 0x0000000127277890 */ /* 0x000fe2000fffe03f */
[----:B0-----:R-:W-:-:S02]  /*80b0*/  FADD.FTZ R9, R9, R6 ;  /* 0x0000000609097221 */ /* 0x001fc40000010000 */
[----:B-12---:R-:W0:Y:S01]  /*80c0*/  SHFL.BFLY PT, R7, R0, 0x1, 0x1f ;  /* 0x0c201f0000077f89 */ /* 0x006e2200000e0000 */
[----:B------:R-:W-:-:S03]  /*80d0*/  UISETP.NE.AND UP0, UPT, UR39, 0x2, UPT ;  /* 0x000000022700788c */ /* 0x000fc6000bf05270 */
[----:B------:R-:W1:Y:S01]  /*80e0*/  SHFL.BFLY PT, R8, R9, 0x1, 0x1f ;  /* 0x0c201f0009087f89 */ /* 0x000e6200000e0000 */
[----:B------:R-:W-:Y:S02]  /*80f0*/  USEL UR4, URZ, 0x1, UP0 ;  /* 0x000000013f047887 */ /* 0x000fe40008000000 */
[----:B------:R-:W-:Y:S02]  /*8100*/  USEL UR39, UR39, URZ, UP0 ;  /* 0x0000003f27277287 */ /* 0x000fe40008000000 */
[----:B------:R-:W-:Y:S01]  /*8110*/  ULOP3.LUT UR38, UR38, UR4, URZ, 0x3c, !UPT ;  /* 0x0000000426267292 */ /* 0x000fe2000f8e3c3f */
[----:B0-----:R-:W-:Y:S01]  /*8120*/  FADD.FTZ R12, R0, R7 ;  /* 0x00000007000c7221 */ /* 0x001fe20000010000 */
[----:B------:R-:W-:Y:S02]  /*8130*/  IMAD.MOV R7, RZ, RZ, -R18 ;  /* 0x000000ffff077224 */ /* 0x000fe400078e0a12 */
[----:B-1----:R-:W-:Y:S02]  /*8140*/  FADD.FTZ R13, R9, R8 ;  /* 0x00000008090d7221 */ /* 0x002fe40000010000 */
[----:B------:R-:W-:-:S02]  /*8150*/  FSETP.NE.FTZ.AND P1, PT, R12, RZ, PT ;  /* 0x000000ff0c00720b */ /* 0x000fc40003f35000 */
[----:B------:R-:W-:Y:S02]  /*8160*/  ISETP.NE.AND P0, PT, R16, R7, PT ;  /* 0x000000071000720c */ /* 0x000fe40003f05270 */
[----:B------:R-:W-:Y:S02]  /*8170*/  CS2R R6, SRZ ;  /* 0x0000000000067805 */ /* 0x000fe4000001ff00 */
[----:B------:R-:W-:-:S07]  /*8180*/  FSETP.NE.FTZ.AND P2, PT, R13, RZ, PT ;  /* 0x000000ff0d00720b */ /* 0x000fce0003f55000 */
[----:B------:R-:W0:Y:S02]  /*8190*/  @P1 MUFU.RCP R7, R12 ;  /* 0x0000000c00071308 */ /* 0x000e240000001000 */
[----:B------:R-:W-:Y:S01]  /*81a0*/  @!P0 LEA R0, R3, R2, 0x6 ;  /* 0x0000000203008211 */ /* 0x000fe200078e30ff */
[----:B------:R-:W-:-:S03]  /*81b0*/  IMAD.MOV.U32 R3, RZ, RZ, -0x800000 ;  /* 0xff800000ff037424 */ /* 0x000fc600078e00ff */
[----:B------:R-:W-:Y:S01]  /*81c0*/  @P2 FMUL.FTZ R15, R15, 0.69314718246459960938 ;  /* 0x3f3172180f0f2820 */ /* 0x000fe20000410000 */
[----:B------:R-:W-:Y:S01]  /*81d0*/  @!P0 LEA R9, R0, UR40, 0x2 ;  /* 0x0000002800098c11 */ /* 0x000fe2000f8e10ff */
[----:B------:R-:W-:Y:S01]  /*81e0*/  IMAD.MOV.U32 R0, RZ, RZ, -0x800000 ;  /* 0xff800000ff007424 */ /* 0x000fe200078e00ff */
[----:B------:R-:W1:Y:S08]  /*81f0*/  @P2 MUFU.RCP R6, R13 ;  /* 0x0000000d00062308 */ /* 0x000e700000001000 */
[----:B------:R-:W2:Y:S01]  /*8200*/  @P1 MUFU.LG2 R12, R12 ;  /* 0x0000000c000c1308 */ /* 0x000ea20000000c00 */
[----:B0-----:R0:W-:Y:S01]  /*8210*/  @!P0 STS [R9+0x28800], R7 ;  /* 0x0288000709008388 */ /* 0x0011e20000000800 */
[-C--:B---3--:R-:W-:Y:S01]  /*8220*/  FMUL.FTZ R161, R24, R7.reuse ;  /* 0x0000000718a17220 */ /* 0x088fe20000410000 */
[-C--:B------:R-:W-:Y:S01]  /*8230*/  FMUL.FTZ R8, R25, R7.reuse ;  /* 0x0000000719087220 */ /* 0x080fe20000410000 */
[-C--:B------:R-:W-:Y:S01]  /*8240*/  FMUL.FTZ R10, R28, R7.reuse ;  /* 0x000000071c0a7220 */ /* 0x080fe20000410000 */
        /* <DEDUP_REMOVED lines=64> */
[----:B--2---:R-:W-:Y:S01]  /*8650*/  @P1 FMUL.FTZ R12, R12, 0.69314718246459960938 ;  /* 0x3f3172180c0c1820 */ /* 0x004fe20000410000 */
[----:B---3--:R-:W-:Y:S01]  /*8660*/  @P2 FMUL.FTZ R14, R13, 0.69314718246459960938 ;  /* 0x3f3172180d0e2820 */ /* 0x008fe20000410000 */
[-C--:B-1----:R-:W-:Y:S01]  /*8670*/  FMUL.FTZ R9, R26, R6.reuse ;  /* 0x000000061a097220 */ /* 0x082fe20000410000 */
        /* <DEDUP_REMOVED lines=67> */
.L_x_3411:
[----:B------:R-:W0:Y:S08]  /*8ab0*/  S2UR UR4, SR_CgaCtaId ;  /* 0x00000000000479c3 */ /* 0x000e300000008800 */
[----:B------:R-:W-:Y:S06]  /*8ac0*/  BAR.SYNC.DEFER_BLOCKING 0x5, 0x120 ;  /* 0x0144800000007b1d */ /* 0x000fec0000010000 */
[----:B------:R-:W-:Y:S01]  /*8ad0*/  UMOV UR40, 0x400 ;  /* 0x0000040000287882 */ /* 0x000fe20000000000 */
[----:B------:R-:W-:Y:S01]  /*8ae0*/  BSSY B0, `(.L_x_3450) ;  /* 0x0000291000007945 */ /* 0x000fe20003800000 */
[----:B0-----:R-:W-:-:S09]  /*8af0*/  ULEA UR40, UR4, UR40, 0x18 ;  /* 0x0000002804287291 */ /* 0x001fd2000f8ec03f */
[----:B------:R-:W0:Y:S02]  /*8b00*/  LDS.128 R4, [UR40+0x28cd0] ;  /* 0x028cd028ff047984 */ /* 0x000e240008000c00 */
[----:B0-----:R-:W-:Y:S02]  /*8b10*/  R2UR UR52, R5 ;  /* 0x00000000053472ca */ /* 0x001fe400000e0000 */
[----:B------:R-:W-:Y:S01]  /*8b20*/  R2UR UR5, R6 ;  /* 0x00000000060572ca */ /* 0x000fe200000e0000 */
        /* <DEDUP_REMOVED lines=10> */
[----:B------:R-:W-:Y:S01]  /*8bd0*/  F2FP.F16.F32.PACK_AB R8, R8, R161 ;  /* 0x000000a10808723e */ /* 0x000fe200000000ff */
[----:B------:R-:W-:Y:S01]  /*8be0*/  UISETP.NE.U32.AND UP0, UPT, UR8, URZ, UPT ;  /* 0x0000003f0800728c */ /* 0x000fe2000bf05070 */
[----:B------:R-:W-:-:S02]  /*8bf0*/  F2FP.F16.F32.PACK_AB R11, R31, R11 ;  /* 0x0000000b1f0b723e */ /* 0x000fc400000000ff */
[----:B------:R-:W-:Y:S01]  /*8c00*/  F2FP.F16.F32.PACK_AB R33, R35, R34 ;  /* 0x000000222321723e */ /* 0x000fe200000000ff */
[----:B------:R-:W-:Y:S01]  /*8c10*/  UISETP.NE.AND.EX UP0, UPT, UR9, URZ, UPT, UP0 ;  /* 0x0000003f0900728c */ /* 0x000fe2000bf05300 */
[----:B------:R-:W-:Y:S02]  /*8c20*/  F2FP.F16.F32.PACK_AB R40, R41, R40 ;  /* 0x000000282928723e */ /* 0x000fe400000000ff */
[----:B------:R-:W-:Y:S02]  /*8c30*/  F2FP.F16.F32.PACK_AB R34, R37, R36 ;  /* 0x000000242522723e */ /* 0x000fe400000000ff */
[----:B------:R-:W-:Y:S02]  /*8c40*/  F2FP.F16.F32.PACK_AB R35, R39, R38 ;  /* 0x000000262723723e */ /* 0x000fe400000000ff */
[----:B------:R-:W-:Y:S02]  /*8c50*/  F2FP.F16.F32.PACK_AB R41, R43, R42 ;  /* 0x0000002a2b29723e */ /* 0x000fe400000000ff */
[----:B------:R-:W-:Y:S01]  /*8c60*/  F2FP.F16.F32.PACK_AB R48, R49, R48 ;  /* 0x000000303130723e */ /* 0x000fe200000000ff */
[----:B------:R-:W-:Y:S01]  /*8c70*/  UMOV UR6, UR40 ;  /* 0x0000002800067c82 */ /* 0x000fe20008000000 */
[----:B0-----:R-:W-:Y:S01]  /*8c80*/  UMOV UR7, UR4 ;  /* 0x0000000400077c82 */ /* 0x001fe20008000000 */
[----:B------:R-:W-:Y:S01]  /*8c90*/  F2FP.F16.F32.PACK_AB R42, R45, R44 ;  /* 0x0000002c2d2a723e */ /* 0x000fe200000000ff */
[----:B------:R-:W-:Y:S01]  /*8ca0*/  IMAD.U32 R127, RZ, RZ, UR7 ;  /* 0x00000007ff7f7e24 */ /* 0x000fe2000f8e00ff */
[----:B------:R-:W-:Y:S01]  /*8cb0*/  MOV R126, UR6 ;  /* 0x00000006007e7c02 */ /* 0x000fe20008000f00 */
[----:B------:R-:W-:Y:S01]  /*8cc0*/  ULDC.64 UR6, c[0x0][0xbd8] ;  /* 0x0002f60000067ab9 */ /* 0x000fe20000000a00 */
[----:B------:R-:W-:Y:S01]  /*8cd0*/  F2FP.F16.F32.PACK_AB R43, R47, R46 ;  /* 0x0000002e2f2b723e */ /* 0x000fe200000000ff */
[----:B------:R-:W-:Y:S01]  /*8ce0*/  UISETP.NE.U32.AND UP1, UPT, UR6, URZ, UPT ;  /* 0x0000003f0600728c */ /* 0x000fe2000bf25070 */
[----:B------:R-:W-:Y:S01]  /*8cf0*/  F2FP.F16.F32.PACK_AB R49, R51, R50 ;  /* 0x000000323331723e */ /* 0x000fe200000000ff */
[----:B------:R-:W-:Y:S01]  /*8d00*/  IMAD.WIDE R122, R188, 0x2, R126 ;  /* 0x00000002bc7a7825 */ /* 0x000fe200078e027e */
[----:B------:R-:W-:Y:S01]  /*8d10*/  F2FP.F16.F32.PACK_AB R56, R57, R56 ;  /* 0x000000383938723e */ /* 0x000fe200000000ff */
[----:B------:R-:W-:Y:S01]  /*8d20*/  UISETP.NE.AND.EX UP1, UPT, UR7, URZ, UPT, UP1 ;  /* 0x0000003f0700728c */ /* 0x000fe2000bf25310 */
[----:B------:R-:W-:Y:S01]  /*8d30*/  F2FP.F16.F32.PACK_AB R50, R53, R52 ;  /* 0x000000343532723e */ /* 0x000fe200000000ff */
[----:B------:R-:W-:Y:S01]  /*8d40*/  UIADD3 UR4, UP2, UR10, UR6, URZ ;  /* 0x000000060a047290 */ /* 0x000fe2000ff5e03f */
[C---:B------:R-:W-:Y:S01]  /*8d50*/  IADD3 R177, P0, R122.reuse, 0x40, RZ ;  /* 0x000000407ab17810 */ /* 0x040fe20007f1e0ff */
[----:B------:R-:W-:Y:S01]  /*8d60*/  @UP0 UIADD3 UR6, UP3, UR10, UR8, URZ ;  /* 0x000000080a060290 */ /* 0x000fe2000ff7e03f */
[C---:B------:R-:W-:Y:S01]  /*8d70*/  IADD3 R183, P6, R122.reuse, 0x2020, RZ ;  /* 0x000020207ab77810 */ /* 0x040fe20007fde0ff */
[----:B------:R-:W-:Y:S01]  /*8d80*/  UIADD3.X UR8, UR11, UR7, URZ, UP2, !UPT ;  /* 0x000000070b087290 */ /* 0x000fe200097fe43f */
[----:B------:R-:W-:Y:S01]  /*8d90*/  LOP3.LUT R6, R177, 0x380, RZ, 0xc0, !PT ;  /* 0x00000380b1067812 */ /* 0x000fe200078ec0ff */
[--C-:B------:R-:W-:Y:S01]  /*8da0*/  IMAD.X R13, RZ, RZ, R123.reuse, P0 ;  /* 0x000000ffff0d7224 */ /* 0x100fe200000e067b */
[----:B------:R-:W-:Y:S01]  /*8db0*/  IADD3 R175, P1, R122, 0x20, RZ ;  /* 0x000000207aaf7810 */ /* 0x000fe20007f3e0ff */
[--C-:B------:R-:W-:Y:S01]  /*8dc0*/  IMAD.X R25, RZ, RZ, R123.reuse, P6 ;  /* 0x000000ffff197224 */ /* 0x100fe200030e067b */
[----:B------:R-:W-:Y:S01]  /*8dd0*/  SHF.R.U64 R6, R6, 0x3, RZ ;  /* 0x0000000306067819 */ /* 0x000fe200000012ff */
[----:B------:R-:W-:Y:S01]  /*8de0*/  @UP0 UIADD3.X UR7, UR11, UR9, URZ, UP3, !UPT ;  /* 0x000000090b070290 */ /* 0x000fe20009ffe43f */
[----:B------:R-:W-:Y:S01]  /*8df0*/  IADD3 R197, P0, R122, 0x4020, RZ ;  /* 0x000040207ac57810 */ /* 0x000fe20007f1e0ff */
[----:B------:R-:W-:Y:S01]  /*8e00*/  IMAD.X R5, RZ, RZ, R123, P1 ;  /* 0x000000ffff057224 */ /* 0x000fe200008e067b */
[----:B------:R-:W-:-:S02]  /*8e10*/  LOP3.LUT R12, R6, R177, RZ, 0x3c, !PT ;  /* 0x000000b1060c7212 */ /* 0x000fc400078e3cff */
[----:B------:R-:W-:Y:S02]  /*8e20*/  LOP3.LUT R6, R183, 0x380, RZ, 0xc0, !PT ;  /* 0x00000380b7067812 */ /* 0x000fe400078ec0ff */
[----:B------:R-:W-:Y:S02]  /*8e30*/  IADD3 R191, P5, R122, 0x2040, RZ ;  /* 0x000020407abf7810 */ /* 0x000fe40007fbe0ff */
[----:B------:R-:W-:Y:S02]  /*8e40*/  SHF.R.U64 R6, R6, 0x3, RZ ;  /* 0x0000000306067819 */ /* 0x000fe400000012ff */
[----:B------:R-:W-:Y:S01]  /*8e50*/  IADD3 R195, P1, R122, 0x4000, RZ ;  /* 0x000040007ac37810 */ /* 0x000fe20007f3e0ff */
[--C-:B------:R-:W-:Y:S01]  /*8e60*/  IMAD.X R83, RZ, RZ, R123.reuse, P5 ;  /* 0x000000ffff537224 */ /* 0x100fe200028e067b */
[----:B------:R-:W-:Y:S02]  /*8e70*/  LOP3.LUT R24, R6, R183, RZ, 0x3c, !PT ;  /* 0x000000b706187212 */ /* 0x000fe400078e3cff */
[----:B------:R-:W-:Y:S01]  /*8e80*/  LOP3.LUT R6, R197, 0x380, RZ, 0xc0, !PT ;  /* 0x00000380c5067812 */ /* 0x000fe200078ec0ff */
[----:B------:R-:W-:Y:S01]  /*8e90*/  IMAD.X R91, RZ, RZ, R123, P1 ;  /* 0x000000ffff5b7224 */ /* 0x000fe200008e067b */
[----:B------:R-:W-:-:S02]  /*8ea0*/  IADD3 R179, P4, R122, 0x60, RZ ;  /* 0x000000607ab37810 */ /* 0x000fc40007f9e0ff */
[----:B------:R-:W-:Y:S02]  /*8eb0*/  SHF.R.U64 R6, R6, 0x3, RZ ;  /* 0x0000000306067819 */ /* 0x000fe400000012ff */
[C---:B------:R-:W-:Y:S01]  /*8ec0*/  LOP3.LUT R107, R122.reuse, 0x380, RZ, 0xc0, !PT ;  /* 0x000003807a6b7812 */ /* 0x040fe200078ec0ff */
[--C-:B------:R-:W-:Y:S01]  /*8ed0*/  IMAD.X R15, RZ, RZ, R123.reuse, P4 ;  /* 0x000000ffff0f7224 */ /* 0x100fe200020e067b */
[C---:B------:R-:W-:Y:S02]  /*8ee0*/  IADD3 R181, P3, R122.reuse, 0x2000, RZ ;  /* 0x000020007ab57810 */ /* 0x040fe40007f7e0ff */
[C---:B------:R-:W-:Y:S02]  /*8ef0*/  IADD3 R193, P2, R122.reuse, 0x2060, RZ ;  /* 0x000020607ac17810 */ /* 0x040fe40007f5e0ff */
[C---:B------:R-:W-:Y:S02]  /*8f00*/  IADD3 R205, P5, R122.reuse, 0x6020, RZ ;  /* 0x000060207acd7810 */ /* 0x040fe40007fbe0ff */
[----:B------:R-:W-:Y:S01]  /*8f10*/  LOP3.LUT R4, R175, 0x380, RZ, 0xc0, !PT ;  /* 0x00000380af047812 */ /* 0x000fe200078ec0ff */
[--C-:B------:R-:W-:Y:S01]  /*8f20*/  IMAD.X R87, RZ, RZ, R123.reuse, P2 ;  /* 0x000000ffff577224 */ /* 0x100fe200010e067b */
[----:B------:R-:W-:Y:S01]  /*8f30*/  IADD3 R118, P1, R122, 0x6060, RZ ;  /* 0x000060607a767810 */ /* 0x000fe20007f3e0ff */
[----:B------:R-:W-:Y:S01]  /*8f40*/  IMAD.X R111, RZ, RZ, R123, P5 ;  /* 0x000000ffff6f7224 */ /* 0x000fe200028e067b */
[----:B------:R-:W-:-:S02]  /*8f50*/  LOP3.LUT R14, R179, 0x380, RZ, 0xc0, !PT ;  /* 0x00000380b30e7812 */ /* 0x000fc400078ec0ff */
[----:B------:R-:W-:Y:S01]  /*8f60*/  LOP3.LUT R94, R6, R197, RZ, 0x3c, !PT ;  /* 0x000000c5065e7212 */ /* 0x000fe200078e3cff */
[----:B------:R-:W-:Y:S01]  /*8f70*/  IMAD.X R119, RZ, RZ, R123, P1 ;  /* 0x000000ffff777224 */ /* 0x000fe200008e067b */
[----:B------:R-:W-:Y:S02]  /*8f80*/  SHF.R.U64 R107, R107, 0x3, RZ ;  /* 0x000000036b6b7819 */ /* 0x000fe400000012ff */
[----:B------:R-:W-:Y:S02]  /*8f90*/  LOP3.LUT R20, R181, 0x380, RZ, 0xc0, !PT ;  /* 0x00000380b5147812 */ /* 0x000fe400078ec0ff */
[----:B------:R-:W-:Y:S02]  /*8fa0*/  LOP3.LUT R6, R205, 0x380, RZ, 0xc0, !PT ;  /* 0x00000380cd067812 */ /* 0x000fe400078ec0ff */
[----:B------:R-:W-:Y:S02]  /*8fb0*/  IADD3 R203, P6, R122, 0x6000, RZ ;  /* 0x000060007acb7810 */ /* 0x000fe40007fde0ff */
[----:B------:R-:W-:-:S02]  /*8fc0*/  SHF.R.U64 R4, R4, 0x3, RZ ;  /* 0x0000000304047819 */ /* 0x000fc400000012ff */
[C---:B------:R-:W-:Y:S02]  /*8fd0*/  IADD3 R199, P4, R122.reuse, 0x4040, RZ ;  /* 0x000040407ac77810 */ /* 0x040fe40007f9e0ff */
[----:B------:R-:W-:Y:S02]  /*8fe0*/  IADD3.X R21, RZ, R123, RZ, P3, !PT ;  /* 0x0000007bff157210 */ /* 0x000fe40001ffe4ff */
[C---:B------:R-:W-:Y:S01]  /*8ff0*/  IADD3 R114, P2, R122.reuse, 0x6040, RZ ;  /* 0x000060407a727810 */ /* 0x040fe20007f5e0ff */
[----:B------:R-:W-:Y:S01]  /*9000*/  IMAD.X R99, RZ, RZ, R123, P4 ;  /* 0x000000ffff637224 */ /* 0x000fe200020e067b */
[----:B------:R-:W-:Y:S02]  /*9010*/  LOP3.LUT R82, R191, 0x380, RZ, 0xc0, !PT ;  /* 0x00000380bf527812 */ /* 0x000fe400078ec0ff */
[----:B------:R-:W-:Y:S02]  /*9020*/  IADD3 R201, P3, R122, 0x4060, RZ ;  /* 0x000040607ac97810 */ /* 0x000fe40007f7e0ff */
[----:B------:R-:W-:-:S02]  /*9030*/  SHF.R.U64 R14, R14, 0x3, RZ ;  /* 0x000000030e0e7819 */ /* 0x000fc400000012ff */
[----:B------:R-:W-:Y:S01]  /*9040*/  LOP3.LUT R86, R193, 0x380, RZ, 0xc0, !PT ;  /* 0x00000380c1567812 */ /* 0x000fe200078ec0ff */
[--C-:B------:R-:W-:Y:S01]  /*9050*/  IMAD.X R103, RZ, RZ, R123.reuse, P3 ;  /* 0x000000ffff677224 */ /* 0x100fe200018e067b */
[----:B------:R-:W-:Y:S02]  /*9060*/  LOP3.LUT R110, R118, 0x380, RZ, 0xc0, !PT ;  /* 0x00000380766e7812 */ /* 0x000fe400078ec0ff */
[----:B------:R-:W-:Y:S01]  /*9070*/  LOP3.LUT R122, R107, R122, RZ, 0x3c, !PT ;  /* 0x0000007a6b7a7212 */ /* 0x000fe200078e3cff */
[----:B------:R-:W-:Y:S01]  /*9080*/  IMAD.X R107, RZ, RZ, R123, P6 ;  /* 0x000000ffff6b7224 */ /* 0x000fe200030e067b */
[----:B------:R-:W-:Y:S02]  /*9090*/  SHF.R.U64 R20, R20, 0x3, RZ ;  /* 0x0000000314147819 */ /* 0x000fe400000012ff */
[----:B------:R-:W-:Y:S02]  /*90a0*/  LOP3.LUT R90, R195, 0x380, RZ, 0xc0, !PT ;  /* 0x00000380c35a7812 */ /* 0x000fe400078ec0ff */
[----:B------:R-:W-:-:S02]  /*90b0*/  SHF.R.U64 R6, R6, 0x3, RZ ;  /* 0x0000000306067819 */ /* 0x000fc400000012ff */
[----:B------:R-:W-:Y:S02]  /*90c0*/  LOP3.LUT R4, R4, R175, RZ, 0x3c, !PT ;  /* 0x000000af04047212 */ /* 0x000fe400078e3cff */
[----:B------:R-:W-:Y:S02]  /*90d0*/  LOP3.LUT R106, R203, 0x380, RZ, 0xc0, !PT ;  /* 0x00000380cb6a7812 */ /* 0x000fe400078ec0ff */
[----:B------:R-:W-:Y:S02]  /*90e0*/  SHF.R.U64 R82, R82, 0x3, RZ ;  /* 0x0000000352527819 */ /* 0x000fe400000012ff */
[----:B------:R-:W-:Y:S02]  /*90f0*/  LOP3.LUT R98, R199, 0x380, RZ, 0xc0, !PT ;  /* 0x00000380c7627812 */ /* 0x000fe400078ec0ff */
[----:B------:R-:W-:Y:S02]  /*9100*/  LOP3.LUT R27, R114, 0x380, RZ, 0xc0, !PT ;  /* 0x00000380721b7812 */ /* 0x000fe400078ec0ff */
[----:B------:R-:W-:-:S02]  /*9110*/  LOP3.LUT R14, R14, R179, RZ, 0x3c, !PT ;  /* 0x000000b30e0e7212 */ /* 0x000fc400078e3cff */
[----:B------:R-:W-:Y:S02]  /*9120*/  SHF.R.U64 R86, R86, 0x3, RZ ;  /* 0x0000000356567819 */ /* 0x000fe400000012ff */
[----:B------:R-:W-:Y:S02]  /*9130*/  LOP3.LUT R102, R201, 0x380, RZ, 0xc0, !PT ;  /* 0x00000380c9667812 */ /* 0x000fe400078ec0ff */
[----:B------:R-:W-:Y:S02]  /*9140*/  SHF.R.U64 R29, R110, 0x3, RZ ;  /* 0x000000036e1d7819 */ /* 0x000fe400000012ff */
[----:B------:R-:W-:Y:S02]  /*9150*/  LOP3.LUT R20, R20, R181, RZ, 0x3c, !PT ;  /* 0x000000b514147212 */ /* 0x000fe400078e3cff */
[----:B------:R-:W-:Y:S02]  /*9160*/  SHF.R.U64 R90, R90, 0x3, RZ ;  /* 0x000000035a5a7819 */ /* 0x000fe400000012ff */
[----:B------:R-:W-:-:S02]  /*9170*/  MOV R122, R122 ;  /* 0x0000007a007a7202 */ /* 0x000fc40000000f00 */
[----:B------:R-:W-:Y:S02]  /*9180*/  LOP3.LUT R110, R6, R205, RZ, 0x3c, !PT ;  /* 0x000000cd066e7212 */ /* 0x000fe400078e3cff */
[----:B------:R-:W-:Y:S01]  /*9190*/  SHF.R.U64 R106, R106, 0x3, RZ ;  /* 0x000000036a6a7819 */ /* 0x000fe200000012ff */
[----:B------:R0:W-:Y:S01]  /*91a0*/  STSM.16.M88.4 [R122], R8 ;  /* 0x000000087a007844 */ /* 0x0001e20000000200 */
[----:B------:R-:W-:Y:S02]  /*91b0*/  MOV R6, R4 ;  /* 0x0000000400067202 */ /* 0x000fe40000000f00 */
[----:B------:R-:W-:Y:S02]  /*91c0*/  LOP3.LUT R82, R82, R191, RZ, 0x3c, !PT ;  /* 0x000000bf52527212 */ /* 0x000fe400078e3cff */
[----:B------:R-:W-:Y:S01]  /*91d0*/  SHF.R.U64 R98, R98, 0x3, RZ ;  /* 0x0000000362627819 */ /* 0x000fe200000012ff */
[----:B------:R-:W-:Y:S01]  /*91e0*/  STSM.16.M88.4 [R6], R32 ;  /* 0x0000002006007844 */ /* 0x000fe20000000200 */
[----:B------:R-:W-:-:S02]  /*91f0*/  SHF.R.U64 R27, R27, 0x3, RZ ;  /* 0x000000031b1b7819 */ /* 0x000fc400000012ff */
[----:B------:R-:W-:Y:S02]  /*9200*/  MOV R12, R12 ;  /* 0x0000000c000c7202 */ /* 0x000fe40000000f00 */
[----:B------:R-:W-:Y:S02]  /*9210*/  LOP3.LUT R86, R86, R193, RZ, 0x3c, !PT ;  /* 0x000000c156567212 */ /* 0x000fe400078e3cff */
[----:B------:R-:W-:Y:S01]  /*9220*/  SHF.R.U64 R102, R102, 0x3, RZ ;  /* 0x0000000366667819 */ /* 0x000fe200000012ff */
[----:B------:R-:W-:Y:S01]  /*9230*/  STSM.16.M88.4 [R12], R40 ;  /* 0x000000280c007844 */ /* 0x000fe20000000200 */
[----:B------:R-:W-:Y:S01]  /*9240*/  MOV R14, R14 ;  /* 0x0000000e000e7202 */ /* 0x000fe20000000f00 */
[----:B0-----:R-:W-:Y:S01]  /*9250*/  IMAD.U32 R10, RZ, RZ, UR6 ;  /* 0x00000006ff0a7e24 */ /* 0x001fe2000f8e00ff */
        /* <DEDUP_REMOVED lines=10> */
[----:B------:R-:W-:Y:S01]  /*9300*/  F2FP.F16.F32.PACK_AB R72, R73, R72 ;  /* 0x000000484948723e */ /* 0x000fe200000000ff */
[----:B------:R-:W-:Y:S01]  /*9310*/  STSM.16.M88.4 [R20], R56 ;  /* 0x0000003814007844 */ /* 0x000fe20000000200 */
[----:B------:R-:W-:Y:S02]  /*9320*/  IADD3.X R95, RZ, R123, RZ, P0, !PT ;  /* 0x0000007bff5f7210 */ /* 0x000fe400007fe4ff */
[----:B------:R-:W-:Y:S02]  /*9330*/  LOP3.LUT R106, R106, R203, RZ, 0x3c, !PT ;  /* 0x000000cb6a6a7212 */ /* 0x000fe400078e3cff */
[----:B------:R-:W-:Y:S02]  /*9340*/  MOV R24, R24 ;  /* 0x0000001800187202 */ /* 0x000fe40000000f00 */
[----:B------:R-:W-:Y:S02]  /*9350*/  F2FP.F16.F32.PACK_AB R66, R69, R68 ;  /* 0x000000444542723e */ /* 0x000fe400000000ff */
[----:B------:R-:W-:-:S02]  /*9360*/  F2FP.F16.F32.PACK_AB R67, R71, R70 ;  /* 0x000000464743723e */ /* 0x000fc400000000ff */
[----:B------:R-:W-:Y:S02]  /*9370*/  F2FP.F16.F32.PACK_AB R73, R75, R74 ;  /* 0x0000004a4b49723e */ /* 0x000fe400000000ff */
[----:B------:R-:W-:Y:S01]  /*9380*/  IADD3.X R115, RZ, R123, RZ, P2, !PT ;  /* 0x0000007bff737210 */ /* 0x000fe200017fe4ff */
[----:B------:R-:W-:Y:S01]  /*9390*/  STSM.16.M88.4 [R24], R64 ;  /* 0x0000004018007844 */ /* 0x000fe20000000200 */
[----:B------:R-:W-:Y:S02]  /*93a0*/  LOP3.LUT R98, R98, R199, RZ, 0x3c, !PT ;  /* 0x000000c762627212 */ /* 0x000fe400078e3cff */
[----:B------:R-:W-:Y:S02]  /*93b0*/  LOP3.LUT R114, R27, R114, RZ, 0x3c, !PT ;  /* 0x000000721b727212 */ /* 0x000fe400078e3cff */
        /* <DEDUP_REMOVED lines=19> */
[----:B------:R-:W-:Y:S02]  /*94f0*/  MOV R4, R106 ;  /* 0x0000006a00047202 */ /* 0x000fe40000000f00 */
        /* <DEDUP_REMOVED lines=11> */
[----:B------:R-:W-:Y:S01]  /*95b0*/  LOP3.LUT R118, R29, R118, RZ, 0x3c, !PT ;  /* 0x000000761d767212 */ /* 0x000fe200078e3cff */
[----:B------:R-:W-:Y:S01]  /*95c0*/  STSM.16.M88.4 [R98], R104 ;  /* 0x0000006862007844 */ /* 0x000fe20000000200 */
[----:B------:R-:W-:Y:S02]  /*95d0*/  MOV R102, R102 ;  /* 0x0000006600667202 */ /* 0x000fe40000000f00 */
[----:B------:R-:W-:Y:S02]  /*95e0*/  F2FP.F16.F32.PACK_AB R113, R167, R166 ;  /* 0x000000a6a771723e */ /* 0x000fe400000000ff */
        /* <DEDUP_REMOVED lines=16> */
[----:B------:R-:W-:Y:S01]  /*96f0*/  STSM.16.M88.4 [R110], R128 ;  /* 0x000000806e007844 */ /* 0x000fe20000000200 */
[----:B------:R-:W-:-:S02]  /*9700*/  F2FP.F16.F32.PACK_AB R138, R141, R140 ;  /* 0x0000008c8d8a723e */ /* 0x000fc400000000ff */
[----:B------:R-:W-:Y:S02]  /*9710*/  F2FP.F16.F32.PACK_AB R139, R143, R142 ;  /* 0x0000008e8f8b723e */ /* 0x000fe400000000ff */
[----:B------:R-:W-:Y:S01]  /*9720*/  F2FP.F16.F32.PACK_AB R145, R147, R146 ;  /* 0x000000929391723e */ /* 0x000fe200000000ff */
[----:B0-----:R-:W-:Y:S01]  /*9730*/  IMAD.U32 R4, RZ, RZ, UR4 ;  /* 0x00000004ff047e24 */ /* 0x001fe2000f8e00ff */
[----:B------:R-:W-:Y:S01]  /*9740*/  MOV R118, R118 ;  /* 0x0000007600767202 */ /* 0x000fe20000000f00 */
[----:B------:R0:W-:Y:S01]  /*9750*/  STSM.16.M88.4 [R8], R136 ;  /* 0x0000008808007844 */ /* 0x0001e20000000200 */
[----:B------:R-:W-:Y:S02]  /*9760*/  F2FP.F16.F32.PACK_AB R146, R149, R148 ;  /* 0x000000949592723e */ /* 0x000fe400000000ff */
[----:B------:R-:W-:Y:S02]  /*9770*/  F2FP.F16.F32.PACK_AB R147, R151, R150 ;  /* 0x000000969793723e */ /* 0x000fe400000000ff */
[----:B------:R-:W-:-:S02]  /*9780*/  PLOP3.LUT P6, PT, PT, PT, UP0, 0x80, 0x0 ;  /* 0x000000000000781c */ /* 0x000fc40003fcf008 */
[----:B------:R-:W-:Y:S01]  /*9790*/  PLOP3.LUT P0, PT, PT, PT, UP1, 0x80, 0x0 ;  /* 0x000000000000781c */ /* 0x000fe20003f0f018 */
[----:B------:R1:W-:Y:S01]  /*97a0*/  STSM.16.M88.4 [R118], R144 ;  /* 0x0000009076007844 */ /* 0x0003e20000000200 */
[----:B------:R-:W-:Y:S01]  /*97b0*/  MOV R5, UR8 ;  /* 0x0000000800057c02 */ /* 0x000fe20008000f00 */
[----:B------:R-:W-:Y:S08]  /*97c0*/  BAR.SYNC.DEFER_BLOCKING 0x1, 0x100 ;  /* 0x0044000000007b1d */ /* 0x000ff00000010000 */
[----:B------:R2:W3:Y:S04]  /*97d0*/  @P6 LDG.E R10, desc[UR48][R10.64] ;  /* 0x000000300a0a6981 */ /* 0x0004e8000c1e1900 */
[----:B------:R-:W4:Y:S01]  /*97e0*/  @P0 LDG.E R6, desc[UR48][R4.64] ;  /* 0x0000003004060981 */ /* 0x000f22000c1e1900 */
[----:B------:R-:W-:Y:S01]  /*97f0*/  IMAD R9, R186, 0x40, R17 ;  /* 0x00000040ba097824 */ /* 0x000fe200078e0211 */
[----:B------:R-:W-:Y:S01]  /*9800*/  ULDC UR8, c[0x0][0xa88] ;  /* 0x0002a20000087ab9 */ /* 0x000fe20000000800 */
[----:B------:R-:W-:-:S02]  /*9810*/  UMOV UR4, URZ ;  /* 0x0000003f00047c82 */ /* 0x000fc40008000000 */
[----:B------:R-:W-:-:S03]  /*9820*/  IMAD.WIDE R126, R9, 0x2, R126 ;  /* 0x00000002097e7825 */ /* 0x000fc600078e027e */
[C---:B------:R-:W-:Y:S02]  /*9830*/  IADD3 R12, P2, R126.reuse, 0x1000, RZ ;  /* 0x000010007e0c7810 */ /* 0x040fe40007f5e0ff */
[C---:B------:R-:W-:Y:S02]  /*9840*/  IADD3 R33, P1, R126.reuse, 0x2000, RZ ;  /* 0x000020007e217810 */ /* 0x040fe40007f3e0ff */
[----:B--2---:R-:W-:Y:S02]  /*9850*/  P2R R11, PR, RZ, 0x4 ;  /* 0x00000004ff0b7803 */ /* 0x004fe40000000000 */
[C---:B------:R-:W-:Y:S02]  /*9860*/  IADD3 R25, P2, R126.reuse, 0x3000, RZ ;  /* 0x000030007e197810 */ /* 0x040fe40007f5e0ff */
[C---:B------:R-:W-:Y:S02]  /*9870*/  IADD3 R41, P3, R126.reuse, 0x4000, RZ ;  /* 0x000040007e297810 */ /* 0x040fe40007f7e0ff */
        /* <DEDUP_REMOVED lines=14> */
[----:B0-----:R-:W-:Y:S02]  /*9960*/  LOP3.LUT R8, R9, R12, RZ, 0x3c, !PT ;  /* 0x0000000c09087212 */ /* 0x001fe400078e3cff */
[----:B------:R-:W-:Y:S02]  /*9970*/  LOP3.LUT R32, R32, R33, RZ, 0x3c, !PT ;  /* 0x0000002120207212 */ /* 0x000fe400078e3cff */
[----:B------:R-:W-:Y:S02]  /*9980*/  LOP3.LUT R24, R24, R25, RZ, 0x3c, !PT ;  /* 0x0000001918187212 */ /* 0x000fe400078e3cff */
[----:B------:R-:W-:Y:S02]  /*9990*/  LOP3.LUT R40, R40, R41, RZ, 0x3c, !PT ;  /* 0x0000002928287212 */ /* 0x000fe400078e3cff */
[----:B------:R-:W-:-:S02]  /*99a0*/  LOP3.LUT R28, R28, R29, RZ, 0x3c, !PT ;  /* 0x0000001d1c1c7212 */ /* 0x000fc400078e3cff */
[----:B------:R-:W-:Y:S02]  /*99b0*/  LOP3.LUT R44, R44, R45, RZ, 0x3c, !PT ;  /* 0x0000002d2c2c7212 */ /* 0x000fe400078e3cff */
[----:B---3--:R-:W-:Y:S02]  /*99c0*/  @P6 R2UR UR8, R10 ;  /* 0x000000000a0862ca */ /* 0x008fe400000e0000 */
[----:B----4-:R-:W-:Y:S01]  /*99d0*/  @P0 R2UR UR4, R6 ;  /* 0x00000000060402ca */ /* 0x010fe200000e0000 */
[----:B-1----:R-:W-:-:S14]  /*99e0*/  @P6 BRA `(.L_x_3452) ;  /* 0x0000000000186947 */ /* 0x002fdc0003800000 */
[----:B------:R-:W-:Y:S05]  /*99f0*/  @!P0 BRA `(.L_x_3452) ;  /* 0x0000000000148947 */ /* 0x000fea0003800000 */
[----:B------:R-:W2:Y:S04]  /*9a00*/  LDG.E R10, desc[UR48][R4.64] ;  /* 0x00000030040a7981 */ /* 0x000ea8000c1e1900 */
[----:B------:R-:W3:Y:S01]  /*9a10*/  LDG.E R6, desc[UR48][R4.64+0x4] ;  /* 0x0000043004067981 */ /* 0x000ee2000c1e1900 */
[----:B--2---:R-:W-:Y:S02]  /*9a20*/  R2UR UR6, R10 ;  /* 0x000000000a0672ca */ /* 0x004fe400000e0000 */
[----:B---3--:R-:W-:-:S13]  /*9a30*/  R2UR UR8, R6 ;  /* 0x00000000060872ca */ /* 0x008fda00000e0000 */
[----:B------:R-:W-:-:S12]  /*9a40*/  UIADD3 UR8, -UR6, UR8, URZ ;  /* 0x0000000806087290 */ /* 0x000fd8000fffe13f */
.L_x_3452:
        /* <DEDUP_REMOVED lines=23> */
[----:B------:R-:W-:Y:S01]  /*9bc0*/  IMAD.X R37, RZ, RZ, R127, P0 ;  /* 0x000000ffff257224 */ /* 0x000fe200000e067f */
[----:B0-----:R-:W-:Y:S02]  /*9bd0*/  ISETP.NE.AND P6, PT, R4, RZ, PT ;  /* 0x000000ff0400720c */ /* 0x001fe40003fc5270 */
[----:B------:R-:W-:Y:S02]  /*9be0*/  LOP3.LUT R48, R48, R49, RZ, 0x3c, !PT ;  /* 0x0000003130307212 */ /* 0x000fe400078e3cff */
[----:B------:R-:W-:Y:S02]  /*9bf0*/  IADD3.X R41, RZ, R127, RZ, P3, !PT ;  /* 0x0000007fff297210 */ /* 0x000fe40001ffe4ff */
[----:B------:R-:W-:-:S02]  /*9c00*/  IADD3 R61, P2, R126, 0xa000, RZ ;  /* 0x0000a0007e3d7810 */ /* 0x000fc40007f5e0ff */
[C---:B------:R-:W-:Y:S02]  /*9c10*/  IADD3 R57, P3, R126.reuse, 0xb000, RZ ;  /* 0x0000b0007e397810 */ /* 0x040fe40007f7e0ff */
[C---:B------:R-:W-:Y:S02]  /*9c20*/  IADD3 R69, P4, R126.reuse, 0xc000, RZ ;  /* 0x0000c0007e457810 */ /* 0x040fe40007f9e0ff */
[C---:B------:R-:W-:Y:S02]  /*9c30*/  IADD3 R65, P5, R126.reuse, 0xd000, RZ ;  /* 0x0000d0007e417810 */ /* 0x040fe40007fbe0ff */
[C---:B------:R-:W-:Y:S02]  /*9c40*/  IADD3 R77, P0, R126.reuse, 0xe000, RZ ;  /* 0x0000e0007e4d7810 */ /* 0x040fe40007f1e0ff */
[----:B------:R-:W-:Y:S02]  /*9c50*/  IADD3.X R49, RZ, R127, RZ, P1, !PT ;  /* 0x0000007fff317210 */ /* 0x000fe40000ffe4ff */
[----:B------:R-:W-:-:S02]  /*9c60*/  IADD3 R5, P1, R126, 0xf000, RZ ;  /* 0x0000f0007e057810 */ /* 0x000fc40007f3e0ff */
[----:B------:R-:W-:Y:S02]  /*9c70*/  LOP3.LUT R60, R61, 0x380, RZ, 0xc0, !PT ;  /* 0x000003803d3c7812 */ /* 0x000fe400078ec0ff */
[----:B------:R-:W-:Y:S01]  /*9c80*/  LOP3.LUT R56, R57, 0x380, RZ, 0xc0, !PT ;  /* 0x0000038039387812 */ /* 0x000fe200078ec0ff */
[----:B------:R-:W-:Y:S01]  /*9c90*/  IMAD.X R73, RZ, RZ, R127, P1 ;  /* 0x000000ffff497224 */ /* 0x000fe200008e067f */
        /* <DEDUP_REMOVED lines=37> */
[C---:B------:R-:W-:Y:S01]  /*9ef0*/  IADD3 R10, R6.reuse, 0x8, RZ ;  /* 0x00000008060a7810 */ /* 0x040fe20007ffe0ff */
        /* <DEDUP_REMOVED lines=14> */
.L_x_3453:
        /* <DEDUP_REMOVED lines=11> */
[----:B------:R-:W5:Y:S01]  /*a090*/  LD.E.128 R32, desc[UR48][R32.64] ;  /* 0x0000003020207980 */ /* 0x000f62000c101d00 */
[----:B------:R-:W-:-:S02]  /*a0a0*/  SHF.L.U32 R5, R4, 0x1, RZ ;  /* 0x0000000104057819 */ /* 0x000fc400000006ff */
[----:B------:R-:W-:Y:S01]  /*a0b0*/  ISETP.GE.AND P0, PT, R6, UR14, PT ;  /* 0x0000000e06007c0c */ /* 0x000fe2000bf06270 */
[----:B------:R-:W5:Y:S01]  /*a0c0*/  LD.E.128 R24, desc[UR48][R24.64] ;  /* 0x0000003018187980 */ /* 0x000f62000c101d00 */
[----:B------:R-:W-:Y:S02]  /*a0d0*/  ISETP.GE.AND P1, PT, R84, UR14, PT ;  /* 0x0000000e54007c0c */ /* 0x000fe4000bf26270 */
[----:B------:R-:W-:Y:S01]  /*a0e0*/  LOP3.LUT R0, R5, 0x2, R0, 0xe2, !PT ;  /* 0x0000000205007812 */ /* 0x000fe200078ee200 */
[----:B------:R-:W5:Y:S01]  /*a0f0*/  LD.E.128 R40, desc[UR48][R40.64] ;  /* 0x0000003028287980 */ /* 0x000f62000c101d00 */
[----:B------:R-:W-:Y:S02]  /*a100*/  SEL R5, RZ, 0x4, P0 ;  /* 0x00000004ff057807 */ /* 0x000fe40000000000 */
[----:B------:R-:W-:Y:S01]  /*a110*/  SEL R4, RZ, 0x8, P1 ;  /* 0x00000008ff047807 */ /* 0x000fe20000800000 */
[----:B------:R-:W-:Y:S02]  /*a120*/  UIMAD UR6, UR12, UR10, URZ ;  /* 0x0000000a0c0672a4 */ /* 0x000fe4000f8e023f */
[----:B------:R-:W-:Y:S01]  /*a130*/  IMAD.U32 R21, RZ, RZ, UR10 ;  /* 0x0000000aff157e24 */ /* 0x000fe2000f8e00ff */
[----:B------:R-:W5:Y:S01]  /*a140*/  LD.E.128 R28, desc[UR48][R28.64] ;  /* 0x000000301c1c7980 */ /* 0x000f62000c101d00 */
[----:B------:R-:W-:Y:S01]  /*a150*/  LOP3.LUT R0, R4, R0, R5, 0xfe, !PT ;  /* 0x0000000004007212 */ /* 0x000fe200078efe05 */
[--C-:B------:R-:W-:Y:S01]  /*a160*/  IMAD.MOV.U32 R4, RZ, RZ, R17.reuse ;  /* 0x000000ffff047224 */ /* 0x100fe200078e0011 */
[----:B------:R-:W-:Y:S01]  /*a170*/  SHF.R.S32.HI R5, RZ, 0x1f, R17 ;  /* 0x0000001fff057819 */ /* 0x000fe20000011411 */
[----:B------:R-:W-:Y:S01]  /*a180*/  UIMAD UR6, UR4, UR11, UR6 ;  /* 0x0000000b040672a4 */ /* 0x000fe2000f8e0206 */
[----:B------:R-:W5:Y:S01]  /*a190*/  LD.E.128 R44, desc[UR48][R44.64] ;  /* 0x000000302c2c7980 */ /* 0x000f62000c101d00 */
[C---:B------:R-:W-:Y:S01]  /*a1a0*/  VIADD R86, R17.reuse, 0x100 ;  /* 0x0000010011567836 */ /* 0x040fe20000000000 */
[----:B------:R-:W-:Y:S01]  /*a1b0*/  ULDC.64 UR10, c[0x0][0xae0] ;  /* 0x0002b800000a7ab9 */ /* 0x000fe20000000a00 */
[----:B------:R-:W-:Y:S01]  /*a1c0*/  VIADD R88, R17, 0x140 ;  /* 0x0000014011587836 */ /* 0x000fe20000000000 */
[----:B------:R-:W5:Y:S01]  /*a1d0*/  LD.E.128 R36, desc[UR48][R36.64] ;  /* 0x0000003024247980 */ /* 0x000f62000c101d00 */
[----:B------:R-:W-:-:S03]  /*a1e0*/  IMAD.WIDE.U32 R4, R21, UR4, R4 ;  /* 0x0000000415047c25 */ /* 0x000fc6000f8e0004 */
        /* <DEDUP_REMOVED lines=9> */
[----:B------:R-:W-:Y:S01]  /*a280*/  VIADD R5, R5, UR6 ;  /* 0x0000000605057c36 */ /* 0x000fe20008000000 */
[----:B------:R-:W-:Y:S01]  /*a290*/  ISETP.GE.AND P0, PT, R86, UR14, PT ;  /* 0x0000000e56007c0c */ /* 0x000fe2000bf06270 */
[----:B------:R-:W-:Y:S01]  /*a2a0*/  @!PT LDS RZ, [RZ] ;  /* 0x00000000fffff984 */ /* 0x000fe20000000800 */
[----:B------:R-:W-:Y:S01]  /*a2b0*/  @!PT LDS RZ, [RZ] ;  /* 0x00000000fffff984 */ /* 0x000fe20000000800 */
[----:B------:R-:W-:Y:S01]  /*a2c0*/  @!PT LDS RZ, [RZ] ;  /* 0x00000000fffff984 */ /* 0x000fe20000000800 */
[----:B------:R-:W-:Y:S01]  /*a2d0*/  @!PT LDS RZ, [RZ] ;  /* 0x00000000fffff984 */ /* 0x000fe20000000800 */
[----:B------:R1:W-:Y:S06]  /*a2e0*/  MEMBAR.ALL.CTA ;  /* 0x0000000000007992 */ /* 0x0003ec0000008000 */
[----:B-1----:R-:W1:Y:S01]  /*a2f0*/  FENCE.VIEW.ASYNC.S ;  /* 0x00000000000073c6 */ /* 0x002e620000000000 */
[----:B------:R-:W-:Y:S01]  /*a300*/  IMAD.U32 R81, RZ, RZ, UR10 ;  /* 0x0000000aff517e24 */ /* 0x000fe2000f8e00ff */
[----:B------:R-:W-:Y:S01]  /*a310*/  ISETP.GE.AND P1, PT, R88, UR14, PT ;  /* 0x0000000e58007c0c */ /* 0x000fe2000bf26270 */
[----:B------:R-:W-:Y:S01]  /*a320*/  UIMAD UR7, UR45, -0x40, UR8 ;  /* 0xffffffc02d0778a4 */ /* 0x000fe2000f8e0208 */
[----:B------:R-:W-:Y:S01]  /*a330*/  IADD3 R80, R17, 0x180, RZ ;  /* 0x0000018011507810 */ /* 0x000fe20007ffe0ff */
[----:B------:R-:W-:-:S02]  /*a340*/  UIMAD UR6, UR44, UR11, UR4 ;  /* 0x0000000b2c0672a4 */ /* 0x000fc4000f8e0204 */
[----:B------:R-:W-:Y:S01]  /*a350*/  IMAD.WIDE.U32 R4, R81, UR44, R4 ;  /* 0x0000002c51047c25 */ /* 0x000fe2000f8e0004 */
[----:B------:R-:W-:Y:S01]  /*a360*/  SEL R21, RZ, 0x10, P0 ;  /* 0x00000010ff157807 */ /* 0x000fe20000000000 */
[----:B------:R-:W-:Y:S01]  /*a370*/  UIADD3 UR4, UR40, 0x28c20, URZ ;  /* 0x00028c2028047890 */ /* 0x000fe2000fffe03f */
[----:B------:R-:W-:Y:S01]  /*a380*/  SEL R20, RZ, 0x20, P1 ;  /* 0x00000020ff147807 */ /* 0x000fe20000800000 */
[----:B------:R-:W-:Y:S01]  /*a390*/  ULDC.64 UR8, c[0x0][0xae8] ;  /* 0x0002ba0000087ab9 */ /* 0x000fe20000000a00 */
[----:B------:R-:W-:Y:S01]  /*a3a0*/  ISETP.GE.AND P2, PT, R186, UR7, PT ;  /* 0x00000007ba007c0c */ /* 0x000fe2000bf46270 */
[----:B------:R-:W-:Y:S01]  /*a3b0*/  UPRMT UR4, URZ, 0x654, UR4 ;  /* 0x000006543f047896 */ /* 0x000fe20008000004 */
[----:B------:R-:W-:Y:S01]  /*a3c0*/  ISETP.GE.AND P0, PT, R80, UR14, PT ;  /* 0x0000000e50007c0c */ /* 0x000fe2000bf06270 */
[----:B------:R-:W-:Y:S01]  /*a3d0*/  VIADD R80, R186, 0x20 ;  /* 0x00000020ba507836 */ /* 0x000fe20000000000 */
[----:B------:R-:W-:Y:S01]  /*a3e0*/  LOP3.LUT R21, R20, R0, R21, 0xfe, !PT ;  /* 0x0000000014157212 */ /* 0x000fe200078efe15 */
[----:B------:R-:W-:Y:S01]  /*a3f0*/  VIADD R20, R17, 0x1c0 ;  /* 0x000001c011147836 */ /* 0x000fe20000000000 */
[----:B------:R-:W-:Y:S01]  /*a400*/  IADD3 R5, R5, UR6, RZ ;  /* 0x0000000605057c10 */ /* 0x000fe2000fffe0ff */
[----:B------:R-:W-:-:S02]  /*a410*/  UIMAD UR6, UR43, UR8, URZ ;  /* 0x000000082b0672a4 */ /* 0x000fc4000f8e023f */
[----:B------:R-:W-:Y:S01]  /*a420*/  IMAD.U32 R81, RZ, RZ, UR8 ;  /* 0x00000008ff517e24 */ /* 0x000fe2000f8e00ff */
[----:B------:R-:W-:Y:S01]  /*a430*/  SEL R0, RZ, 0x40, P0 ;  /* 0x00000040ff007807 */ /* 0x000fe20000000000 */
[----:B------:R-:W-:Y:S01]  /*a440*/  BSSY B1, `(.L_x_3454) ;  /* 0x0000028000017945 */ /* 0x000fe20003800000 */
[----:B------:R-:W-:Y:S01]  /*a450*/  UIMAD UR6, UR42, UR9, UR6 ;  /* 0x000000092a0672a4 */ /* 0x000fe2000f8e0206 */
[----:B------:R-:W-:Y:S01]  /*a460*/  ISETP.GE.AND P1, PT, R20, UR14, PT ;  /* 0x0000000e14007c0c */ /* 0x000fe2000bf26270 */
[----:B-1----:R-:W-:Y:S01]  /*a470*/  SYNCS.ARRIVE.TRANS64.RED.A1T0 RZ, [UR4], RZ ;  /* 0x000000ffffff79a7 */ /* 0x002fe20008100404 */
[----:B------:R-:W-:Y:S01]  /*a480*/  ISETP.GE.AND P0, PT, R80, UR7, PT ;  /* 0x0000000750007c0c */ /* 0x000fe2000bf06270 */
[----:B------:R-:W-:Y:S01]  /*a490*/  IMAD.WIDE.U32 R80, R81, UR42, R4 ;  /* 0x0000002a51507c25 */ /* 0x000fe2000f8e0004 */
[----:B------:R-:W-:Y:S02]  /*a4a0*/  LOP3.LUT R0, R21, R0, RZ, 0xfc, !PT ;  /* 0x0000000015007212 */ /* 0x000fe400078efcff */
        /* <DEDUP_REMOVED lines=8> */
[----:B------:R-:W-:Y:S01]  /*a530*/  MOV R5, R87 ;  /* 0x0000005700057202 */ /* 0x000fe20000000f00 */
        /* <DEDUP_REMOVED lines=24> */
.L_x_3455:
[----:B------:R-:W-:Y:S05]  /*a6c0*/  BSYNC B1 ;  /* 0x0000000000017941 */ /* 0x000fea0003800000 */
.L_x_3454:
        /* <DEDUP_REMOVED lines=31> */
.L_x_3451:
[----:B------:R-:W-:Y:S01]  /*a8c0*/  ULDC.64 UR6, c[0x0][0xbe0] ;  /* 0x0002f80000067ab9 */ /* 0x000fe20000000a00 */
[----:B------:R-:W-:Y:S02]  /*a8d0*/  USHF.L.U32 UR4, UR42, 0x2, URZ ;  /* 0x000000022a047899 */ /* 0x000fe4000800063f */
[----:B------:R-:W-:Y:S01]  /*a8e0*/  UISETP.NE.U32.AND UP0, UPT, UR6, URZ, UPT ;  /* 0x0000003f0600728c */ /* 0x000fe2000bf05070 */
[----:B------:R-:W-:Y:S01]  /*a8f0*/  ULDC.64 UR8, c[0x0][0xbd8] ;  /* 0x0002f60000087ab9 */ /* 0x000fe20000000a00 */
[----:B------:R-:W-:Y:S02]  /*a900*/  USHF.L.U64.HI UR10, UR42, 0x2, UR43 ;  /* 0x000000022a0a7899 */ /* 0x000fe4000801022b */
[----:B------:R-:W-:Y:S02]  /*a910*/  UISETP.NE.AND.EX UP1, UPT, UR7, URZ, UPT, UP0 ;  /* 0x0000003f0700728c */ /* 0x000fe4000bf25300 */
[----:B------:R-:W-:Y:S01]  /*a920*/  UISETP.NE.U32.AND UP0, UPT, UR8, URZ, UPT ;  /* 0x0000003f0800728c */ /* 0x000fe2000bf05070 */
[----:B------:R-:W-:Y:S01]  /*a930*/  MOV R3, RZ ;  /* 0x000000ff00037202 */ /* 0x000fe20000000f00 */
[----:B------:R-:W-:Y:S01]  /*a940*/  VIADD R12, R17, 0x40 ;  /* 0x00000040110c7836 */ /* 0x000fe20000000000 */
[----:B------:R-:W-:Y:S01]  /*a950*/  ULDC UR12, c[0x0][0xa8c] ;  /* 0x0002a300000c7ab9 */ /* 0x000fe20000000800 */
[----:B------:R-:W-:Y:S01]  /*a960*/  PLOP3.LUT P4, PT, PT, PT, UP1, 0x80, 0x0 ;  /* 0x000000000000781c */ /* 0x000fe20003f8f018 */
[----:B------:R-:W-:-:S04]  /*a970*/  UISETP.NE.AND.EX UP0, UPT, UR9, URZ, UPT, UP0 ;  /* 0x0000003f0900728c */ /* 0x000fc8000bf05300 */
[----:B------:R-:W-:Y:S02]  /*a980*/  @UP1 UIADD3 UR6, UP2, UR4, UR6, URZ ;  /* 0x0000000604061290 */ /* 0x000fe4000ff5e03f */
[----:B------:R-:W-:Y:S02]  /*a990*/  PLOP3.LUT P3, PT, PT, PT, UP0, 0x80, 0x0 ;  /* 0x000000000000781c */ /* 0x000fe40003f6f008 */
[----:B------:R-:W-:Y:S02]  /*a9a0*/  @UP1 UIADD3.X UR7, UR10, UR7, URZ, UP2, !UPT ;  /* 0x000000070a071290 */ /* 0x000fe400097fe43f */
[----:B------:R-:W-:Y:S01]  /*a9b0*/  UIADD3 UR4, UP1, UR4, UR8, URZ ;  /* 0x0000000804047290 */ /* 0x000fe2000ff3e03f */
[----:B------:R-:W-:-:S03]  /*a9c0*/  IMAD.U32 R8, RZ, RZ, UR6 ;  /* 0x00000006ff087e24 */ /* 0x000fc6000f8e00ff */
[----:B------:R-:W-:Y:S01]  /*a9d0*/  IMAD.U32 R9, RZ, RZ, UR7 ;  /* 0x00000007ff097e24 */ /* 0x000fe2000f8e00ff */
[----:B------:R-:W-:Y:S01]  /*a9e0*/  UIADD3.X UR6, UR10, UR9, URZ, UP1, !UPT ;  /* 0x000000090a067290 */ /* 0x000fe20008ffe43f */
[----:B------:R-:W-:-:S03]  /*a9f0*/  IMAD.U32 R4, RZ, RZ, UR4 ;  /* 0x00000004ff047e24 */ /* 0x000fc6000f8e00ff */
[----:B------:R0:W2:Y:S02]  /*aa00*/  @P4 LDG.E R8, desc[UR48][R8.64] ;  /* 0x0000003008084981 */ /* 0x0000a4000c1e1900 */
        /* <DEDUP_REMOVED lines=11> */
[----:B------:R-:W-:-:S02]  /*aac0*/  ISETP.GE.AND P2, PT, R15, UR12, PT ;  /* 0x0000000c0f007c0c */ /* 0x000fc4000bf46270 */
[----:B------:R-:W-:Y:S02]  /*aad0*/  ISETP.GT.AND P0, PT, R189, 0x3f, PT ;  /* 0x0000003fbd00780c */ /* 0x000fe40003f04270 */
        /* <DEDUP_REMOVED lines=12> */
.L_x_3457:
[----:B------:R-:W-:Y:S01]  /*aba0*/  USHF.R.S32.HI UR8, URZ, 0x1f, UR44 ;  /* 0x0000001f3f087899 */ /* 0x000fe2000801142c */
[----:B------:R-:W-:Y:S01]  /*abb0*/  BSSY B1, `(.L_x_3458) ;  /* 0x0000021000017945 */ /* 0x000fe20003800000 */
[----:B------:R-:W-:Y:S01]  /*abc0*/  USEL UR42, UR42, URZ, !UP0 ;  /* 0x0000003f2a2a7287 */ /* 0x000fe2000c000000 */
[C---:B------:R-:W-:Y:S01]  /*abd0*/  IADD3 R20, R17.reuse, 0x100, RZ ;  /* 0x0000010011147810 */ /* 0x040fe20007ffe0ff */
[----:B------:R-:W-:Y:S01]  /*abe0*/  USEL UR43, UR43, URZ, !UP0 ;  /* 0x0000003f2b2b7287 */ /* 0x000fe2000c000000 */
[----:B------:R-:W-:Y:S01]  /*abf0*/  VIADD R26, R17, 0x140 ;  /* 0x00000140111a7836 */ /* 0x000fe20000000000 */
[----:B------:R-:W-:Y:S02]  /*ac00*/  SHF.R.S32.HI R10, RZ, 0x1f, R17 ;  /* 0x0000001fff0a7819 */ /* 0x000fe40000011411 */
[----:B-----5:R-:W-:Y:S01]  /*ac10*/  SHF.R.S32.HI R6, RZ, 0x1f, R3 ;  /* 0x0000001fff067819 */ /* 0x020fe20000011403 */
[----:B------:R-:W-:Y:S07]  /*ac20*/  @P0 BRA `(.L_x_3459) ;  /* 0x0000000000640947 */ /* 0x000fee0003800000 */
        /* <DEDUP_REMOVED lines=9> */
[----:B------:R-:W-:Y:S02]  /*acc0*/  LEA.HI.X.SX32 R5, R0, R6, 0x1, P0 ;  /* 0x0000000600057211 */ /* 0x000fe400000f0eff */
[----:B------:R-:W-:Y:S01]  /*acd0*/  MOV R9, UR10 ;  /* 0x0000000a00097c02 */ /* 0x000fe20008000f00 */
[----:B------:R-:W-:-:S03]  /*ace0*/  UIMAD UR6, UR44, UR11, UR6 ;  /* 0x0000000b2c0672a4 */ /* 0x000fc6000f8e0206 */
[----:B------:R-:W-:Y:S01]  /*acf0*/  ULDC.64 UR10, c[0x0][0xb78] ;  /* 0x0002de00000a7ab9 */ /* 0x000fe20000000a00 */
[----:B------:R-:W-:Y:S01]  /*ad00*/  IMAD.WIDE.U32 R4, R9, UR44, R4 ;  /* 0x0000002c09047c25 */ /* 0x000fe2000f8e0004 */
[----:B------:R-:W-:-:S03]  /*ad10*/  UIMAD UR7, UR43, UR10, URZ ;  /* 0x0000000a2b0772a4 */ /* 0x000fc6000f8e023f */
[----:B------:R-:W-:Y:S01]  /*ad20*/  VIADD R5, R5, UR6 ;  /* 0x0000000605057c36 */ /* 0x000fe20008000000 */
[----:B------:R-:W-:Y:S01]  /*ad30*/  UIMAD UR7, UR42, UR11, UR7 ;  /* 0x0000000b2a0772a4 */ /* 0x000fe2000f8e0207 */
[----:B------:R-:W-:Y:S02]  /*ad40*/  IMAD.U32 R9, RZ, RZ, UR10 ;  /* 0x0000000aff097e24 */ /* 0x000fe4000f8e00ff */
[----:B------:R-:W-:Y:S02]  /*ad50*/  ULDC.64 UR10, c[0x0][0xb40] ;  /* 0x0002d000000a7ab9 */ /* 0x000fe40000000a00 */
[----:B------:R-:W-:-:S04]  /*ad60*/  IMAD.WIDE.U32 R4, R9, UR42, R4 ;  /* 0x0000002a09047c25 */ /* 0x000fc8000f8e0004 */
[----:B------:R-:W-:Y:S01]  /*ad70*/  VIADD R5, R5, UR7 ;  /* 0x0000000705057c36 */ /* 0x000fe20008000000 */
[----:B------:R-:W-:-:S04]  /*ad80*/  LEA R8, P0, R4, UR10, 0x2 ;  /* 0x0000000a04087c11 */ /* 0x000fc8000f8010ff */
[----:B------:R-:W-:Y:S01]  /*ad90*/  LEA.HI.X R9, R4, UR11, R5, 0x2, P0 ;  /* 0x0000000b04097c11 */ /* 0x000fe200080f1405 */
[----:B------:R-:W-:-:S05]  /*ada0*/  IMAD.MOV.U32 R5, RZ, RZ, -0x800000 ;  /* 0xff800000ff057424 */ /* 0x000fca00078e00ff */
[----:B------:R0:W-:Y:S03]  /*adb0*/  STG.E desc[UR48][R8.64], R5 ;  /* 0x0000000508007986 */ /* 0x0001e6000c101930 */
.L_x_3459:
[----:B------:R-:W-:Y:S05]  /*adc0*/  BSYNC B1 ;  /* 0x0000000000017941 */ /* 0x000fea0003800000 */
.L_x_3458:
[----:B------:R-:W-:Y:S01]  /*add0*/  ULDC.64 UR6, c[0x0][0xaa0] ;  /* 0x0002a80000067ab9 */ /* 0x000fe20000000a00 */
[----:B------:R-:W-:Y:S01]  /*ade0*/  MOV R4, R17 ;  /* 0x0000001100047202 */ /* 0x000fe20000000f00 */
        /* <DEDUP_REMOVED lines=9> */
[----:B------:R-:W-:Y:S01]  /*ae80*/  VIADD R8, R17, 0x180 ;  /* 0x0000018011087836 */ /* 0x000fe20000000000 */
[----:B------:R-:W-:Y:S01]  /*ae90*/  SEL R0, RZ, 0x10, P0 ;  /* 0x00000010ff007807 */ /* 0x000fe20000000000 */
[----:B------:R-:W-:-:S02]  /*aea0*/  IMAD.IADD R5, R5, 0x1, R3 ;  /* 0x0000000105057824 */ /* 0x000fc400078e0203 */
[----:B------:R-:W-:Y:S01]  /*aeb0*/  IMAD.U32 R3, RZ, RZ, UR6 ;  /* 0x00000006ff037e24 */ /* 0x000fe2000f8e00ff */
[----:B------:R-:W-:Y:S01]  /*aec0*/  UIMAD UR6, UR8, UR6, URZ ;  /* 0x00000006080672a4 */ /* 0x000fe2000f8e023f */
[----:B------:R-:W-:Y:S02]  /*aed0*/  ISETP.GE.AND P0, PT, R8, UR12, PT ;  /* 0x0000000c08007c0c */ /* 0x000fe4000bf06270 */
[----:B------:R-:W-:Y:S01]  /*aee0*/  IMAD.WIDE.U32 R4, R3, UR44, R4 ;  /* 0x0000002c03047c25 */ /* 0x000fe2000f8e0004 */
[----:B------:R-:W-:Y:S01]  /*aef0*/  UIMAD UR6, UR44, UR7, UR6 ;  /* 0x000000072c0672a4 */ /* 0x000fe2000f8e0206 */
[----:B------:R-:W-:Y:S01]  /*af00*/  IADD3 R3, R17, 0x1c0, RZ ;  /* 0x000001c011037810 */ /* 0x000fe20007ffe0ff */
[----:B------:R-:W-:Y:S01]  /*af10*/  UIMAD UR7, UR45, -0x40, UR4 ;  /* 0xffffffc02d0778a4 */ /* 0x000fe2000f8e0204 */
[----:B------:R-:W-:Y:S01]  /*af20*/  LOP3.LUT R11, R6, R11, R0, 0xfe, !PT ;  /* 0x0000000b060b7212 */ /* 0x000fe200078efe00 */
[----:B------:R-:W-:Y:S01]  /*af30*/  ULDC.64 UR8, c[0x0][0xae8] ;  /* 0x0002ba0000087ab9 */ /* 0x000fe20000000a00 */
[----:B------:R-:W-:Y:S01]  /*af40*/  SEL R0, RZ, 0x40, P0 ;  /* 0x00000040ff007807 */ /* 0x000fe20000000000 */
[----:B------:R-:W-:Y:S01]  /*af50*/  UIMAD UR4, UR43, UR8, URZ ;  /* 0x000000082b0472a4 */ /* 0x000fe2000f8e023f */
[----:B------:R-:W-:Y:S01]  /*af60*/  VIADD R5, R5, UR6 ;  /* 0x0000000605057c36 */ /* 0x000fe20008000000 */
[C---:B------:R-:W-:Y:S01]  /*af70*/  ISETP.GE.AND P1, PT, R186.reuse, UR7, PT ;  /* 0x00000007ba007c0c */ /* 0x040fe2000bf26270 */
[----:B------:R-:W-:Y:S01]  /*af80*/  IMAD.U32 R9, RZ, RZ, UR8 ;  /* 0x00000008ff097e24 */ /* 0x000fe2000f8e00ff */
[----:B------:R-:W-:Y:S01]  /*af90*/  UIMAD UR4, UR42, UR9, UR4 ;  /* 0x000000092a0472a4 */ /* 0x000fe2000f8e0204 */
[----:B------:R-:W-:Y:S01]  /*afa0*/  ISETP.GE.AND P2, PT, R3, UR12, PT ;  /* 0x0000000c03007c0c */ /* 0x000fe2000bf46270 */
[----:B------:R-:W-:Y:S01]  /*afb0*/  VIADD R6, R186, 0x20 ;  /* 0x00000020ba067836 */ /* 0x000fe20000000000 */
[----:B------:R-:W-:Y:S01]  /*afc0*/  LOP3.LUT R21, R11, R0, RZ, 0xfc, !PT ;  /* 0x000000000b157212 */ /* 0x000fe200078efcff */
[----:B------:R-:W-:Y:S01]  /*afd0*/  IMAD.WIDE.U32 R8, R9, UR42, R4 ;  /* 0x0000002a09087c25 */ /* 0x000fe2000f8e0004 */
[----:B------:R-:W-:-:S02]  /*afe0*/  SHF.R.S32.HI R5, RZ, 0x1f, R186 ;  /* 0x0000001fff057819 */ /* 0x000fc400000114ba */
[----:B------:R-:W-:Y:S01]  /*aff0*/  MOV R4, R186 ;  /* 0x000000ba00047202 */ /* 0x000fe20000000f00 */
[----:B------:R-:W-:Y:S01]  /*b000*/  IMAD.U32 R11, RZ, RZ, UR45 ;  /* 0x0000002dff0b7e24 */ /* 0x000fe2000f8e00ff */
[----:B------:R-:W-:Y:S01]  /*b010*/  SEL R0, RZ, 0x80, P2 ;  /* 0x00000080ff007807 */ /* 0x000fe20001000000 */
[----:B------:R-:W-:Y:S01]  /*b020*/  VIADD R13, R9, UR4 ;  /* 0x00000004090d7c36 */ /* 0x000fe20008000000 */
[----:B------:R-:W-:Y:S01]  /*b030*/  ISETP.GE.AND P0, PT, R6, UR7, PT ;  /* 0x0000000706007c0c */ /* 0x000fe2000bf06270 */
[----:B------:R-:W-:Y:S01]  /*b040*/  IMAD.WIDE R10, R11, 0x40, R4 ;  /* 0x000000400b0a7825 */ /* 0x000fe200078e0204 */
[----:B------:R-:W-:Y:S01]  /*b050*/  LOP3.LUT R0, R21, R0, RZ, 0xfc, !PT ;  /* 0x0000000015007212 */ /* 0x000fe200078efcff */
[----:B------:R-:W-:Y:S10]  /*b060*/  @P1 BRA `(.L_x_3461) ;  /* 0x0000000000681947 */ /* 0x000ff40003800000 */
        /* <DEDUP_REMOVED lines=26> */
.L_x_3461:
[----:B------:R-:W-:Y:S05]  /*b210*/  BSYNC B1 ;  /* 0x0000000000017941 */ /* 0x000fea0003800000 */
.L_x_3460:
        /* <DEDUP_REMOVED lines=29> */
.L_x_3456:
[----:B------:R-:W-:Y:S05]  /*b3f0*/  BSYNC B0 ;  /* 0x0000000000007941 */ /* 0x000fea0003800000 */
.L_x_3450:
[----:B------:R-:W-:Y:S02]  /*b400*/  ULDC UR4, c[0x0][0xc14] ;  /* 0x0003050000047ab9 */ /* 0x000fe40000000800 */
[----:B------:R-:W-:-:S13]  /*b410*/  ISETP.GE.AND P0, PT, R7, UR4, PT ;  /* 0x0000000407007c0c */ /* 0x000fda000bf06270 */
[----:B------:R-:W-:Y:S05]  /*b420*/  @!P0 BRA `(.L_x_3462) ;  /* 0xffffff5800c08947 */ /* 0x000fea000383ffff */
[----:B------:R-:W-:Y:S05]  /*b430*/  EXIT ;  /* 0x000000000000794d */ /* 0x000fea0003800000 */
.L_x_3405:
        /* <DEDUP_REMOVED lines=19> */
[C---:B------:R-:W-:Y:S02]  /*b570*/  ISETP.NE.AND P1, PT, R7.reuse, RZ, PT ;  /* 0x000000ff0700720c */ /* 0x040fe40003f25270 */
        /* <DEDUP_REMOVED lines=8> */
[----:B0-----:R-:W-:-:S04]  /*b600*/  SEL R5, R4, RZ, P1 ;  /* 0x000000ff04057207 */ /* 0x001fc80000800000 */
[----:B------:R-:W-:-:S05]  /*b610*/  IADD3 R5, R8, R5, RZ ;  /* 0x0000000508057210 */ /* 0x000fca0007ffe0ff */
[----:B------:R-:W0:Y:S02]  /*b620*/  SHFL.UP PT, R4, R5, 0x2, RZ ;  /* 0x0440000005047989 */ /* 0x000e2400000e00ff */
[----:B0-----:R-:W-:Y:S02]  /*b630*/  SEL R4, R4, RZ, P0 ;  /* 0x000000ff04047207 */ /* 0x001fe40000000000 */
[----:B------:R-:W-:-:S03]  /*b640*/  ISETP.GE.U32.AND P0, PT, R7, 0x4, PT ;  /* 0x000000040700780c */ /* 0x000fc60003f06070 */
[----:B------:R-:W-:-:S05]  /*b650*/  IMAD.IADD R4, R5, 0x1, R4 ;  /* 0x0000000105047824 */ /* 0x000fca00078e0204 */
[----:B------:R-:W0:Y:S05]  /*b660*/  SHFL.UP PT, R6, R4, 0x4, RZ ;  /* 0x0480000004067989 */ /* 0x000e2a00000e00ff */
[----:B------:R-:W-:-:S04]  /*b670*/  @P0 LOP3.LUT R0, R0, 0x8, RZ, 0xfc, !PT ;  /* 0x0000000800000812 */ /* 0x000fc800078efcff */
[----:B------:R-:W-:Y:S02]  /*b680*/  LOP3.LUT R0, R0, 0xfffffffb, RZ, 0xc0, !PT ;  /* 0xfffffffb00007812 */ /* 0x000fe400078ec0ff */
[----:B0-----:R-:W-:Y:S01]  /*b690*/  SEL R3, R6, RZ, P0 ;  /* 0x000000ff06037207 */ /* 0x001fe20000000000 */
[----:B------:R-:W-:Y:S01]  /*b6a0*/  IMAD.MOV.U32 R6, RZ, RZ, RZ ;  /* 0x000000ffff067224 */ /* 0x000fe200078e00ff */
        /* <DEDUP_REMOVED lines=22> */
.L_x_3467:
[----:B------:R-:W-:Y:S01]  /*b810*/  IADD3 R6, R6, 0x1f, RZ ;  /* 0x0000001f06067810 */ /* 0x000fe20007ffe0ff */
        /* <DEDUP_REMOVED lines=14> */
.L_x_3466:
[----:B------:R-:W-:Y:S05]  /*b900*/  BSYNC B0 ;  /* 0x0000000000007941 */ /* 0x000fea0003800000 */
.L_x_3465:
        /* <DEDUP_REMOVED lines=25> */
.L_x_3463:
[----:B------:R-:W-:-:S05]  /*baa0*/  IADD3 R7, -R2, R5, RZ ;  /* 0x0000000502077210 */ /* 0x000fca0007ffe1ff */
        /* <DEDUP_REMOVED lines=19> */
.L_x_3468:
[----:B-1----:R-:W-:Y:S01]  /*bbe0*/  IMAD.MOV R2, RZ, RZ, -R3 ;  /* 0x000000ffff027224 */ /* 0x002fe200078e0a03 */
[----:B--2---:R-:W-:Y:S01]  /*bbf0*/  IABS R4, R6 ;  /* 0x0000000600047213 */ /* 0x004fe20000000000 */
[----:B---3--:R-:W-:Y:S02]  /*bc00*/  IMAD R16, R16, UR4, R7 ;  /* 0x0000000410107c24 */ /* 0x008fe4000f8e0207 */
[----:B------:R-:W-:Y:S01]  /*bc10*/  IMAD R5, R2, R11, RZ ;  /* 0x0000000b02057224 */ /* 0x000fe200078e02ff */
[----:B------:R-:W-:Y:S01]  /*bc20*/  MOV R2, RZ ;  /* 0x000000ff00027202 */ /* 0x000fe20000000f00 */
[----:B------:R-:W-:-:S04]  /*bc30*/  IMAD.MOV R4, RZ, RZ, -R4 ;  /* 0x000000ffff047224 */ /* 0x000fc800078e0a04 */
        /* <DEDUP_REMOVED lines=28> */
[----:B------:R-:W-:Y:S01]  /*be00*/  IMAD R9, R2, R7, RZ ;  /* 0x0000000702097224 */ /* 0x000fe200078e02ff */
[----:B------:R-:W-:-:S05]  /*be10*/  MOV R2, RZ ;  /* 0x000000ff00027202 */ /* 0x000fca0000000f00 */
        /* <DEDUP_REMOVED lines=14> */
[----:B------:R-:W-:Y:S01]  /*bf00*/  @!P0 LOP3.LUT R2, RZ, R10, RZ, 0x33, !PT ;  /* 0x0000000aff028212 */ /* 0x000fe200078e33ff */
[----:B------:R-:W-:-:S04]  /*bf10*/  IMAD.MOV R10, RZ, RZ, -R10 ;  /* 0x000000ffff0a7224 */ /* 0x000fc800078e0a0a */
[----:B------:R-:W-:Y:S01]  /*bf20*/  IMAD R18, R2, R10, R5 ;  /* 0x0000000a02127224 */ /* 0x000fe200078e0205 */
[----:B------:R-:W-:-:S05]  /*bf30*/  LOP3.LUT R2, RZ, R2, RZ, 0x33, !PT ;  /* 0x00000002ff027212 */ /* 0x000fca00078e33ff */
[----:B------:R-:W-:Y:S01]  /*bf40*/  IMAD.IADD R17, R17, 0x1, R2 ;  /* 0x0000000111117824 */ /* 0x000fe200078e0202 */
[----:B------:R-:W-:Y:S06]  /*bf50*/  BRA `(.L_x_3469) ;  /* 0x00000000000c7947 */ /* 0x000fec0003800000 */
.L_x_3464:
[----:B------:R-:W-:Y:S01]  /*bf60*/  IMAD.MOV.U32 R17, RZ, RZ, RZ ;  /* 0x000000ffff117224 */ /* 0x000fe200078e00ff */
[----:B------:R-:W-:Y:S01]  /*bf70*/  MOV R16, UR6 ;  /* 0x0000000600107c02 */ /* 0x000fe20008000f00 */
[----:B------:R-:W-:-:S07]  /*bf80*/  IMAD.MOV.U32 R18, RZ, RZ, RZ ;  /* 0x000000ffff127224 */ /* 0x000fce00078e00ff */
.L_x_3469:
[----:B------:R-:W1:Y:S01]  /*bf90*/  S2R R2, SR_TID.X ;  /* 0x0000000000027919 */ /* 0x000e620000002100 */
[----:B------:R-:W-:Y:S01]  /*bfa0*/  STL [R1+0x20], RZ ;  /* 0x000020ff01007387 */ /* 0x000fe20000100800 */
        /* <DEDUP_REMOVED lines=10> */
[----:B------:R1:W-:Y:S03]  /*c050*/  STL [R1], RZ ;  /* 0x000000ff01007387 */ /* 0x0003e60000100800 */
[----:B------:R-:W-:Y:S05]  /*c060*/  @P0 BRA `(.L_x_3470) ;  /* 0x0000004000340947 */ /* 0x000fea0003800000 */
[----:B-1----:R-:W-:Y:S01]  /*c070*/  IMAD.MOV.U32 R0, RZ, RZ, 0x1 ;  /* 0x00000001ff007424 */ /* 0x002fe200078e00ff */
[----:B------:R1:W-:Y:S01]  /*c080*/  STL [R1], RZ ;  /* 0x000000ff01007387 */ /* 0x0003e20000100800 */
[----:B------:R-:W-:Y:S01]  /*c090*/  ULDC UR37, c[0x0][0xc] ;  /* 0x0000030000257ab9 */ /* 0x000fe20000000800 */
[----:B------:R-:W-:Y:S02]  /*c0a0*/  ULDC.64 UR38, c[0x0][0x198] ;  /* 0x0000660000267ab9 */ /* 0x000fe40000000a00 */
[----:B------:R1:W-:Y:S04]  /*c0b0*/  STL [R1+0x4], R0 ;  /* 0x0000040001007387 */ /* 0x0003e80000100800 */
[----:B------:R1:W-:Y:S02]  /*c0c0*/  STL [R1+0x20], RZ ;  /* 0x000020ff01007387 */ /* 0x0003e40000100800 */
.L_x_3535:
[----:B--2---:R-:W2:Y:S02]  /*c0d0*/  LDC.64 R2, c[0x0][0xc60] ;  /* 0x00031800ff027b82 */ /* 0x004ea40000000a00 */
[----:B--2---:R-:W-:-:S05]  /*c0e0*/  IMAD.WIDE R2, R19, 0x4, R2 ;  /* 0x0000000413027825 */ /* 0x004fca00078e0202 */
[----:B------:R-:W2:Y:S01]  /*c0f0*/  LDG.E R5, desc[UR48][R2.64] ;  /* 0x0000003002057981 */ /* 0x000ea2000c1e1900 */
[----:B------:R-:W-:Y:S05]  /*c100*/  YIELD ;  /* 0x0000000000007946 */ /* 0x000fea0003800000 */
[----:B------:R-:W-:Y:S01]  /*c110*/  ULDC.64 UR4, c[0x0][0xa28] ;  /* 0x00028a0000047ab9 */ /* 0x000fe20000000a00 */
[----:B-1----:R-:W-:Y:S01]  /*c120*/  IMAD.MOV.U32 R0, RZ, RZ, RZ ;  /* 0x000000ffff007224 */ /* 0x002fe200078e00ff */
[----:B------:R-:W-:Y:S01]  /*c130*/  ISETP.NE.U32.AND P0, PT, RZ, UR4, PT ;  /* 0x00000004ff007c0c */ /* 0x000fe2000bf05070 */
[----:B------:R-:W-:Y:S01]  /*c140*/  IMAD.MOV.U32 R6, RZ, RZ, RZ ;  /* 0x000000ffff067224 */ /* 0x000fe200078e00ff */
[----:B------:R-:W-:-:S02]  /*c150*/  ULDC.64 UR6, c[0x0][0xa08] ;  /* 0x0002820000067ab9 */ /* 0x000fc40000000a00 */
[----:B------:R-:W-:Y:S02]  /*c160*/  ISETP.NE.AND.EX P0, PT, RZ, UR5, PT, P0 ;  /* 0x00000005ff007c0c */ /* 0x000fe4000bf05300 */
[----:B--2---:R-:W-:Y:S01]  /*c170*/  SHF.R.S32.HI R4, RZ, 0x1f, R5 ;  /* 0x0000001fff047819 */ /* 0x004fe20000011405 */
[----:B------:R1:W-:Y:S10]  /*c180*/  STL [R1+0x10], R5 ;  /* 0x0000100501007387 */ /* 0x0003f40000100800 */
[----:B------:R-:W-:-:S04]  /*c190*/  @P0 LEA R2, P1, R5, UR4, 0x2 ;  /* 0x0000000405020c11 */ /* 0x000fc8000f8210ff */
[C-C-:B------:R-:W-:Y:S01]  /*c1a0*/  @P0 LEA.HI.X R3, R5.reuse, UR5, R4.reuse, 0x2, P1 ;  /* 0x0000000505030c11 */ /* 0x140fe200088f1404 */
[----:B------:R-:W-:Y:S02]  /*c1b0*/  ULDC.64 UR4, c[0x0][0xa18] ;  /* 0x0002860000047ab9 */ /* 0x000fe40000000a00 */
[----:B------:R-:W-:Y:S02]  /*c1c0*/  ISETP.NE.U32.AND P1, PT, RZ, UR4, PT ;  /* 0x00000004ff007c0c */ /* 0x000fe4000bf25070 */
[C---:B------:R-:W-:Y:S01]  /*c1d0*/  SHF.L.U32 R11, R5.reuse, 0x2, RZ ;  /* 0x00000002050b7819 */ /* 0x040fe200000006ff */
[----:B------:R2:W5:Y:S01]  /*c1e0*/  @P0 LDG.E R0, desc[UR48][R2.64] ;  /* 0x0000003002000981 */ /* 0x000562000c1e1900 */
[----:B------:R-:W-:Y:S02]  /*c1f0*/  ISETP.NE.AND.EX P1, PT, RZ, UR5, PT, P1 ;  /* 0x00000005ff007c0c */ /* 0x000fe4000bf25310 */
[----:B------:R-:W-:Y:S01]  /*c200*/  SHF.L.U64.HI R10, R5, 0x2, R4 ;  /* 0x00000002050a7819 */ /* 0x000fe20000010204 */
[----:B------:R-:W-:Y:S04]  /*c210*/  STL [R1+0x18], R11 ;  /* 0x0000180b01007387 */ /* 0x000fe80000100800 */
[----:B------:R-:W-:Y:S06]  /*c220*/  STL [R1+0x1c], R10 ;  /* 0x00001c0a01007387 */ /* 0x000fec0000100800 */
[----:B------:R-:W-:-:S04]  /*c230*/  @P1 IADD3 R8, P0, R11, UR4, RZ ;  /* 0x000000040b081c10 */ /* 0x000fc8000ff1e0ff */
[C---:B------:R-:W-:Y:S01]  /*c240*/  @P1 IADD3.X R9, R10.reuse, UR5, RZ, P0, !PT ;  /* 0x000000050a091c10 */ /* 0x040fe200087fe4ff */
[----:B------:R-:W-:Y:S02]  /*c250*/  ULDC.64 UR4, c[0x0][0xa00] ;  /* 0x0002800000047ab9 */ /* 0x000fe40000000a00 */
[----:B------:R-:W-:Y:S02]  /*c260*/  ISETP.NE.U32.AND P2, PT, RZ, UR4, PT ;  /* 0x00000004ff007c0c */ /* 0x000fe4000bf45070 */
[C---:B--2---:R-:W-:Y:S02]  /*c270*/  IADD3 R2, P0, R11.reuse, UR4, RZ ;  /* 0x000000040b027c10 */ /* 0x044fe4000ff1e0ff */
[----:B------:R-:W-:Y:S02]  /*c280*/  ISETP.NE.AND.EX P2, PT, RZ, UR5, PT, P2 ;  /* 0x00000005ff007c0c */ /* 0x000fe4000bf45320 */
[----:B------:R-:W-:Y:S01]  /*c290*/  IADD3.X R3, R10, UR5, RZ, P0, !PT ;  /* 0x000000050a037c10 */ /* 0x000fe200087fe4ff */
[----:B------:R-:W-:Y:S01]  /*c2a0*/  ULDC UR4, c[0x0][0x288] ;  /* 0x0000a20000047ab9 */ /* 0x000fe20000000800 */
[----:B------:R-:W-:-:S04]  /*c2b0*/  IADD3 R4, P0, R11, UR6, RZ ;  /* 0x000000060b047c10 */ /* 0x000fc8000ff1e0ff */
[----:B-1----:R-:W-:-:S05]  /*c2c0*/  IADD3.X R5, R10, UR7, RZ, P0, !PT ;  /* 0x000000070a057c10 */ /* 0x002fca00087fe4ff */
[----:B------:R-:W2:Y:S01]  /*c2d0*/  @P2 LDG.E R6, desc[UR48][R2.64] ;  /* 0x0000003002062981 */ /* 0x000ea2000c1e1900 */
[----:B------:R-:W-:-:S03]  /*c2e0*/  ISETP.NE.U32.AND P0, PT, RZ, UR6, PT ;  /* 0x00000006ff007c0c */ /* 0x000fc6000bf05070 */
[----:B--2---:R1:W-:Y:S02]  /*c2f0*/  STL [R1+0x24], R6 ;  /* 0x0000240601007387 */ /* 0x0043e40000100800 */
[----:B-1----:R-:W-:Y:S01]  /*c300*/  IMAD.U32 R6, RZ, RZ, UR4 ;  /* 0x00000004ff067e24 */ /* 0x002fe2000f8e00ff */
[----:B------:R-:W-:-:S05]  /*c310*/  ULDC.64 UR4, c[0x0][0x3f8] ;  /* 0x0000fe0000047ab9 */ /* 0x000fca0000000a00 */
[----:B------:R1:W5:Y:S01]  /*c320*/  @P1 LDG.E R6, desc[UR48][R8.64] ;  /* 0x0000003008061981 */ /* 0x000362000c1e1900 */
[----:B------:R-:W-:Y:S01]  /*c330*/  UISETP.NE.U32.AND UP0, UPT, UR4, URZ, UPT ;  /* 0x0000003f0400728c */ /* 0x000fe2000bf05070 */
[----:B------:R-:W-:Y:S02]  /*c340*/  ISETP.NE.AND.EX P0, PT, RZ, UR7, PT, P0 ;  /* 0x00000007ff007c0c */ /* 0x000fe4000bf05300 */
[----:B------:R-:W-:Y:S01]  /*c350*/  ULDC UR4, c[0x0][0x404] ;  /* 0x0001010000047ab9 */ /* 0x000fe20000000800 */
[----:B------:R-:W-:-:S03]  /*c360*/  UISETP.NE.AND.EX UP0, UPT, UR5, URZ, UPT, UP0 ;  /* 0x0000003f0500728c */ /* 0x000fc6000bf05300 */
[----:B------:R-:W-:Y:S01]  /*c370*/  ULDC UR5, c[0x0][0x2e0] ;  /* 0x0000b80000057ab9 */ /* 0x000fe20000000800 */
[----:B------:R-:W-:-:S04]  /*c380*/  USEL UR4, UR4, 0x1, UP0 ;  /* 0x0000000104047887 */ /* 0x000fc80008000000 */
[----:B------:R-:W-:-:S06]  /*c390*/  UIMAD UR4, UR4, UR5, URZ ;  /* 0x00000005040472a4 */ /* 0x000fcc000f8e023f */
[----:B------:R-:W-:Y:S01]  /*c3a0*/  IMAD.U32 R7, RZ, RZ, UR4 ;  /* 0x00000004ff077e24 */ /* 0x000fe2000f8e00ff */
[----:B-1----:R-:W-:Y:S06]  /*c3b0*/  @P1 BRA `(.L_x_3471) ;  /* 0x0000000000101947 */ /* 0x002fec0003800000 */
[----:B------:R-:W-:Y:S05]  /*c3c0*/  @!P2 BRA `(.L_x_3471) ;  /* 0x00000000000ca947 */ /* 0x000fea0003800000 */
[----:B-----5:R-:W2:Y:S04]  /*c3d0*/  LDG.E R6, desc[UR48][R2.64] ;  /* 0x0000003002067981 */ /* 0x020ea8000c1e1900 */
[----:B------:R-:W2:Y:S02]  /*c3e0*/  LDG.E R9, desc[UR48][R2.64+0x4] ;  /* 0x0000043002097981 */ /* 0x000ea4000c1e1900 */
[----:B--2---:R-:W-:-:S07]  /*c3f0*/  IMAD.IADD R6, R9, 0x1, -R6 ;  /* 0x0000000109067824 */ /* 0x004fce00078e0a06 */
.L_x_3471:
[----:B------:R-:W-:Y:S01]  /*c400*/  MOV R3, RZ ;  /* 0x000000ff00037202 */ /* 0x000fe20000000f00 */
[----:B------:R-:W-:-:S05]  /*c410*/  ULDC.64 UR4, c[0x0][0xa20] ;  /* 0x0002880000047ab9 */ /* 0x000fca0000000a00 */
[----:B------:R-:W2:Y:S01]  /*c420*/  @P0 LDG.E R3, desc[UR48][R4.64] ;  /* 0x0000003004030981 */ /* 0x000ea2000c1e1900 */
[----:B------:R-:W-:-:S04]  /*c430*/  ISETP.NE.U32.AND P1, PT, RZ, UR4, PT ;  /* 0x00000004ff007c0c */ /* 0x000fc8000bf25070 */
[----:B------:R-:W-:Y:S01]  /*c440*/  ISETP.NE.AND.EX P1, PT, RZ, UR5, PT, P1 ;  /* 0x00000005ff007c0c */ /* 0x000fe2000bf25310 */
[----:B--2--5:R-:W-:-:S05]  /*c450*/  IMAD.IADD R2, R3, 0x1, R0 ;  /* 0x0000000103027824 */ /* 0x024fca00078e0200 */
[----:B------:R1:W-:Y:S07]  /*c460*/  STL [R1+0x8], R2 ;  /* 0x0000080201007387 */ /* 0x0003ee0000100800 */
[----:B------:R-:W-:Y:S05]  /*c470*/  @!P1 BRA `(.L_x_3472) ;  /* 0x0000000000109947 */ /* 0x000fea0003800000 */
[----:B-1----:R-:W-:-:S04]  /*c480*/  IADD3 R2, P0, R11, UR4, RZ ;  /* 0x000000040b027c10 */ /* 0x002fc8000ff1e0ff */
[----:B------:R-:W-:-:S05]  /*c490*/  IADD3.X R3, R10, UR5, RZ, P0, !PT ;  /* 0x000000050a037c10 */ /* 0x000fca00087fe4ff */
[----:B------:R2:W5:Y:S01]  /*c4a0*/  LDG.E R7, desc[UR48][R2.64] ;  /* 0x0000003002077981 */ /* 0x000562000c1e1900 */
[----:B------:R-:W-:Y:S05]  /*c4b0*/  BRA `(.L_x_3473) ;  /* 0x0000000000107947 */ /* 0x000fea0003800000 */
.L_x_3472:
[----:B------:R-:W-:Y:S05]  /*c4c0*/  @!P0 BRA `(.L_x_3473) ;  /* 0x00000000000c8947 */ /* 0x000fea0003800000 */
[----:B-1----:R-:W2:Y:S04]  /*c4d0*/  LDG.E R2, desc[UR48][R4.64] ;  /* 0x0000003004027981 */ /* 0x002ea8000c1e1900 */
[----:B------:R-:W2:Y:S02]  /*c4e0*/  LDG.E R7, desc[UR48][R4.64+0x4] ;  /* 0x0000043004077981 */ /* 0x000ea4000c1e1900 */
[----:B--2---:R-:W-:-:S07]  /*c4f0*/  IMAD.IADD R7, R7, 0x1, -R2 ;  /* 0x0000000107077824 */ /* 0x004fce00078e0a02 */
.L_x_3473:
[----:B-----5:R-:W-:Y:S01]  /*c500*/  IMAD.IADD R7, R7, 0x1, -R0 ;  /* 0x0000000107077824 */ /* 0x020fe200078e0a00 */
[----:B------:R-:W-:Y:S01]  /*c510*/  LEA R0, R17, 0x7f, 0x6 ;  /* 0x0000007f11007811 */ /* 0x000fe200078e30ff */
[----:B------:R-:W-:Y:S03]  /*c520*/  BSSY B6, `(.L_x_3474) ;  /* 0x0000300000067945 */ /* 0x000fe60003800000 */
[C---:B------:R-:W-:Y:S01]  /*c530*/  IADD3 R6, R7.reuse, R0, -R6 ;  /* 0x0000000007067210 */ /* 0x040fe20007ffe806 */
[----:B------:R-:W-:-:S03]  /*c540*/  VIADD R7, R7, 0x3f ;  /* 0x0000003f07077836 */ /* 0x000fc60000000000 */
[----:B--2---:R-:W-:Y:S02]  /*c550*/  SHF.R.S32.HI R3, RZ, 0x1f, R6 ;  /* 0x0000001fff037819 */ /* 0x004fe40000011406 */
[----:B------:R-:W-:Y:S02]  /*c560*/  SHF.R.S32.HI R0, RZ, 0x1f, R7 ;  /* 0x0000001fff007819 */ /* 0x000fe40000011407 */
[----:B------:R-:W-:Y:S02]  /*c570*/  LEA.HI R3, R3, R6, RZ, 0x6 ;  /* 0x0000000603037211 */ /* 0x000fe400078f30ff */
[----:B------:R-:W-:Y:S02]  /*c580*/  LEA.HI R0, R0, R7, RZ, 0x6 ;  /* 0x0000000700007211 */ /* 0x000fe400078f30ff */
[----:B------:R-:W-:Y:S02]  /*c590*/  SHF.R.S32.HI R3, RZ, 0x6, R3 ;  /* 0x00000006ff037819 */ /* 0x000fe40000011403 */
[----:B------:R-:W-:-:S04]  /*c5a0*/  SHF.R.S32.HI R0, RZ, 0x6, R0 ;  /* 0x00000006ff007819 */ /* 0x000fc80000011400 */
[----:B-1----:R-:W-:-:S04]  /*c5b0*/  VIMNMX R2, R0, R3, PT ;  /* 0x0000000300027248 */ /* 0x002fc80003fe0100 */
[----:B------:R-:W-:Y:S01]  /*c5c0*/  ISETP.GT.AND P0, PT, R2, RZ, PT ;  /* 0x000000ff0200720c */ /* 0x000fe20003f04270 */
[----:B------:R1:W-:-:S12]  /*c5d0*/  STL [R1+0x14], R2 ;  /* 0x0000140201007387 */ /* 0x0003d80000100800 */
[----:B-1----:R-:W-:Y:S05]  /*c5e0*/  @P0 BRA `(.L_x_3475) ;  /* 0x0000000000440947 */ /* 0x002fea0003800000 */
[----:B------:R-:W1:Y:S02]  /*c5f0*/  S2R R2, SR_TID.X ;  /* 0x0000000000027919 */ /* 0x000e640000002100 */
[----:B-1----:R-:W-:-:S04]  /*c600*/  LOP3.LUT R2, R2, 0x1f, RZ, 0xc0, !PT ;  /* 0x0000001f02027812 */ /* 0x002fc800078ec0ff */
[----:B------:R-:W-:-:S13]  /*c610*/  ISETP.NE.AND P1, PT, R2, RZ, PT ;  /* 0x000000ff0200720c */ /* 0x000fda0003f25270 */
[----:B------:R-:W-:Y:S05]  /*c620*/  @P1 BRA `(.L_x_3476) ;  /* 0x0000002c00bc1947 */ /* 0x000fea0003800000 */
[----:B------:R-:W1:Y:S01]  /*c630*/  S2R R7, SR_LANEID ;  /* 0x0000000000077919 */ /* 0x000e620000000000 */
[----:B------:R-:W-:Y:S01]  /*c640*/  VOTEU.ANY UR4, UPT, PT ;  /* 0x0000000000047886 */ /* 0x000fe200038e0100 */
[----:B------:R-:W2:Y:S01]  /*c650*/  LDC.64 R2, c[0x0][0xc38] ;  /* 0x00030e00ff027b82 */ /* 0x000ea20000000a00 */
[----:B------:R-:W1:Y:S08]  /*c660*/  FLO.U32 R0, UR4 ;  /* 0x0000000400007d00 */ /* 0x000e7000080e0000 */
[----:B------:R-:W2:Y:S01]  /*c670*/  POPC R5, UR4 ;  /* 0x0000000400057d09 */ /* 0x000ea20008000000 */
[----:B-1----:R-:W-:-:S13]  /*c680*/  ISETP.EQ.U32.AND P0, PT, R0, R7, PT ;  /* 0x000000070000720c */ /* 0x002fda0003f02070 */
[----:B--2---:R-:W2:Y:S01]  /*c690*/  @P0 ATOMG.E.ADD.STRONG.GPU PT, R3, desc[UR48][R2.64], R5 ;  /* 0x00000005020309a8 */ /* 0x004ea200081ee1f0 */
[----:B------:R-:W1:Y:S02]  /*c6a0*/  S2R R4, SR_LTMASK ;  /* 0x0000000000047919 */ /* 0x000e640000003900 */
[----:B-1----:R-:W-:-:S04]  /*c6b0*/  LOP3.LUT R4, R4, UR4, RZ, 0xc0, !PT ;  /* 0x0000000404047c12 */ /* 0x002fc8000f8ec0ff */
[----:B------:R-:W1:Y:S01]  /*c6c0*/  POPC R7, R4 ;  /* 0x0000000400077309 */ /* 0x000e620000000000 */
[----:B--2---:R-:W1:Y:S02]  /*c6d0*/  SHFL.IDX PT, R0, R3, R0, 0x1f ;  /* 0x00001f0003007589 */ /* 0x004e6400000e0000 */
[----:B-1----:R-:W-:Y:S01]  /*c6e0*/  IADD3 R16, R0, UR37, R7 ;  /* 0x0000002500107c10 */ /* 0x002fe2000fffe007 */
[----:B------:R-:W-:Y:S06]  /*c6f0*/  BRA `(.L_x_3476) ;  /* 0x0000002c00887947 */ /* 0x000fec0003800000 */
.L_x_3475:
[----:B------:R-:W1:Y:S01]  /*c700*/  S2R R3, SR_CgaCtaId ;  /* 0x0000000000037919 */ /* 0x000e620000008800 */
[----:B------:R-:W-:-:S04]  /*c710*/  MOV R0, 0x400 ;  /* 0x0000040000007802 */ /* 0x000fc80000000f00 */
[----:B-1----:R-:W-:-:S04]  /*c720*/  LEA R2, R3, R0, 0x18 ;  /* 0x0000000003027211 */ /* 0x002fc800078ec0ff */
[----:B------:R-:W-:Y:S01]  /*c730*/  IADD3 R0, R2, 0x22400, RZ ;  /* 0x0002240002007810 */ /* 0x000fe20007ffe0ff */
[----:B------:R1:W-:Y:S03]  /*c740*/  STL [R1+0xc], R2 ;  /* 0x00000c0201007387 */ /* 0x0003e60000100800 */
[----:B------:R-:W-:-:S13]  /*c750*/  LOP3.LUT P0, RZ, R0, 0x3ff, RZ, 0xc0, !PT ;  /* 0x000003ff00ff7812 */ /* 0x000fda000780c0ff */
[----:B-1----:R-:W-:Y:S05]  /*c760*/  @!P0 BRA `(.L_x_3477) ;  /* 0x0000000000408947 */ /* 0x002fea0003800000 */
[----:B------:R-:W-:Y:S01]  /*c770*/  MOV R2, 0x0 ;  /* 0x0000000000027802 */ /* 0x000fe20000000f00 */
[----:B------:R-:W-:Y:S01]  /*c780*/  ULDC.64 UR6, c[0x4][0x88] ;  /* 0x0100220000067ab9 */ /* 0x000fe20000000a00 */
[----:B------:R-:W-:Y:S01]  /*c790*/  ULDC.64 UR8, c[0x4][0x90] ;  /* 0x0100240000087ab9 */ /* 0x000fe20000000a00 */
[----:B------:R-:W-:Y:S01]  /*c7a0*/  ULDC.64 UR4, c[0x4][0x8] ;  /* 0x0100020000047ab9 */ /* 0x000fe20000000a00 */
[----:B------:R-:W-:Y:S01]  /*c7b0*/  IMAD.U32 R4, RZ, RZ, UR6 ;  /* 0x00000006ff047e24 */ /* 0x000fe2000f8e00ff */
[----:B------:R-:W-:Y:S01]  /*c7c0*/  MOV R10, UR4 ;  /* 0x00000004000a7c02 */ /* 0x000fe20008000f00 */
        /* <DEDUP_REMOVED lines=10> */
.L_x_3477:
        /* <DEDUP_REMOVED lines=17> */
[----:B01----:R-:W-:-:S07]  /*c980*/  IMAD.MOV.U32 R13, RZ, RZ, RZ ;  /* 0x000000ffff0d7224 */ /* 0x003fce00078e00ff */
[----:B------:R-:W-:-:S07]  /*c990*/  LEPC R20, `(.L_x_3479) ;  /* 0x000000001014794e */ /* 0x000fce0000000000 */
[----:B--2---:R-:W-:Y:S05]  /*c9a0*/  CALL.ABS.NOINC R2 ;  /* 0x0000000002007343 */ /* 0x004fea0003c00000 */
.L_x_3479:
        /* <DEDUP_REMOVED lines=15> */
[----:B0-----:R-:W-:Y:S05]  /*caa0*/  CALL.ABS.NOINC R2 ;  /* 0x0000000002007343 */ /* 0x001fea0003c00000 */
.L_x_3478:
[----:B------:R-:W2:Y:S01]  /*cab0*/  LDL.LU R2, [R1+0x18] ;  /* 0x0000180001027983 */ /* 0x000ea20000300800 */
[----:B------:R-:W-:Y:S01]  /*cac0*/  ULDC.64 UR4, c[0x0][0x9f8] ;  /* 0x00027e0000047ab9 */ /* 0x000fe20000000a00 */
[----:B------:R-:W1:Y:S02]  /*cad0*/  LDC R4, c[0x0][0x428] ;  /* 0x00010a00ff047b82 */ /* 0x000e640000000800 */
        /* <DEDUP_REMOVED lines=17> */
[----:B-1----:R-:W-:Y:S01]  /*cbf0*/  ISETP.NE.AND P0, PT, R4, 0x1, PT ;  /* 0x000000010400780c */ /* 0x002fe20003f05270 */
[----:B------:R-:W-:Y:S01]  /*cc00*/  IMAD R17, R17, 0x40, R7 ;  /* 0x0000004011117824 */ /* 0x000fe200078e0207 */
[----:B------:R-:W-:Y:S02]  /*cc10*/  MOV R4, R18 ;  /* 0x0000001200047202 */ /* 0x000fe40000000f00 */
[----:B------:R-:W-:-:S09]  /*cc20*/  PLOP3.LUT P1, PT, P6, PT, PT, 0x8, 0x0 ;  /* 0x000000000000781c */ /* 0x000fd2000372e170 */
[----:B------:R-:W1:Y:S08]  /*cc30*/  @P0 LDC R5, c[0x0][0x42c] ;  /* 0x00010b00ff050b82 */ /* 0x000e700000000800 */
[----:B------:R-:W2:Y:S01]  /*cc40*/  @P0 LDC R6, c[0x0][0x430] ;  /* 0x00010c00ff060b82 */ /* 0x000ea20000000800 */
[----:B-1----:R-:W-:-:S05]  /*cc50*/  @P0 IMAD.HI.U32 R5, R18, R5, RZ ;  /* 0x0000000512050227 */ /* 0x002fca00078e00ff */
[----:B--2---:R-:W-:Y:S02]  /*cc60*/  @P0 SHF.R.U32.HI R4, RZ, R6, R5 ;  /* 0x00000006ff040219 */ /* 0x004fe40000011605 */
[----:B------:R-:W-:-:S04]  /*cc70*/  ISETP.NE.U32.AND P0, PT, RZ, UR4, PT ;  /* 0x00000004ff007c0c */ /* 0x000fc8000bf05070 */
[----:B------:R-:W-:-:S04]  /*cc80*/  ISETP.NE.AND.EX P0, PT, RZ, UR5, PT, P0 ;  /* 0x00000005ff007c0c */ /* 0x000fc8000bf05300 */
[----:B0-----:R-:W-:-:S09]  /*cc90*/  SEL R6, R8, RZ, !P0 ;  /* 0x000000ff08067207 */ /* 0x001fd20004000000 */
.L_x_3480:
        /* <DEDUP_REMOVED lines=19> */
.L_x_3552:
[----:B------:R-:W-:Y:S01]  /*cdd0*/  UMOV UR4, 0xffffffff ;  /* 0xffffffff00047882 */ /* 0x000fe20000000000 */
[----:B------:R-:W-:Y:S02]  /*cde0*/  SHF.R.S32.HI R5, RZ, 0x1f, R0 ;  /* 0x0000001fff057819 */ /* 0x000fe40000011400 */
[----:B------:R-:W-:Y:S05]  /*cdf0*/  BRA.DIV UR4, `(.L_x_3482) ;  /* 0x0000003a04c07947 */ /* 0x000fea000b800000 */
[----:B------:R-:W-:-:S13]  /*ce00*/  ELECT P6, URZ, PT ;  /* 0x00000000003f782f */ /* 0x000fda00038c0000 */
.L_x_3555:
[----:B------:R-:W-:Y:S05]  /*ce10*/  @!P6 BRA `(.L_x_3483) ;  /* 0x0000000000f8e947 */ /* 0x000fea0003800000 */
[----:B------:R-:W-:-:S04]  /*ce20*/  ISETP.NE.U32.AND P0, PT, R2, RZ, PT ;  /* 0x000000ff0200720c */ /* 0x000fc80003f05070 */
[----:B------:R-:W-:-:S13]  /*ce30*/  ISETP.NE.AND.EX P0, PT, R3, RZ, PT, P0 ;  /* 0x000000ff0300720c */ /* 0x000fda0003f05300 */
[----:B------:R-:W-:Y:S05]  /*ce40*/  @!P0 BRA `(.L_x_3484) ;  /* 0x0000000000448947 */ /* 0x000fea0003800000 */
[----:B------:R-:W0:Y:S01]  /*ce50*/  LDC R11, c[0x0][0x41c] ;  /* 0x00010700ff0b7b82 */ /* 0x000e220000000800 */
[----:B------:R-:W-:Y:S01]  /*ce60*/  ULDC.64 UR4, c[0x0][0x408] ;  /* 0x0001020000047ab9 */ /* 0x000fe20000000a00 */
[----:B0-----:R-:W-:-:S13]  /*ce70*/  ISETP.NE.AND P0, PT, R11, 0x1, PT ;  /* 0x000000010b00780c */ /* 0x001fda0003f05270 */
[----:B------:R-:W0:Y:S02]  /*ce80*/  @P0 LDC.64 R8, c[0x0][0x420] ;  /* 0x00010800ff080b82 */ /* 0x000e240000000a00 */
[----:B0-----:R-:W-:-:S04]  /*ce90*/  @P0 IMAD.HI.U32 R10, R7, R8, RZ ;  /* 0x00000008070a0227 */ /* 0x001fc800078e00ff */
        /* <DEDUP_REMOVED lines=9> */
[----:B------:R-:W-:-:S04]  /*cf30*/  LEA R10, P0, R8, R2, 0x2 ;  /* 0x00000002080a7211 */ /* 0x000fc800078010ff */
[----:B------:R-:W-:-:S05]  /*cf40*/  LEA.HI.X R11, R8, R3, R9, 0x2, P0 ;  /* 0x00000003080b7211 */ /* 0x000fca00000f1409 */
[----:B------:R0:W5:Y:S04]  /*cf50*/  LDG.E R9, desc[UR48][R10.64] ;  /* 0x000000300a097981 */ /* 0x000168000c1e1900 */
.L_x_3484:
[----:B------:R-:W2:Y:S01]  /*cf60*/  LDL R8, [R1] ;  /* 0x0000000001087983 */ /* 0x000ea20000100800 */
[----:B0-----:R-:W-:-:S03]  /*cf70*/  MOV R11, 0x400 ;  /* 0x00000400000b7802 */ /* 0x001fc60000000f00 */
[----:B------:R-:W3:Y:S01]  /*cf80*/  LDL R10, [R1+0x4] ;  /* 0x00000400010a7983 */ /* 0x000ee20000100800 */
[----:B------:R-:W0:Y:S02]  /*cf90*/  S2R R12, SR_CgaCtaId ;  /* 0x00000000000c7919 */ /* 0x000e240000008800 */
[----:B0-----:R-:W-:-:S05]  /*cfa0*/  LEA R11, R12, R11, 0x18 ;  /* 0x0000000b0c0b7211 */ /* 0x001fca00078ec0ff */
[----:B--2---:R-:W-:Y:S01]  /*cfb0*/  IMAD R8, R8, 0x8, R11 ;  /* 0x0000000808087824 */ /* 0x004fe200078e020b */
[----:B---3--:R-:W-:-:S04]  /*cfc0*/  SHF.L.U32 R10, R10, 0x1f, RZ ;  /* 0x0000001f0a0a7819 */ /* 0x008fc800000006ff */
[----:B------:R-:W0:Y:S02]  /*cfd0*/  SYNCS.PHASECHK.TRANS64.TRYWAIT P0, [R8+URZ+0x28c40], R10 ;  /* 0x028c400a080075a7 */ /* 0x000e24000800017f */
[----:B0-----:R-:W-:Y:S05]  /*cfe0*/  @!P0 BRA `(.L_x_3485) ;  /* 0x0000003800648947 */ /* 0x001fea0003800000 */
.L_x_3556:
        /* <DEDUP_REMOVED lines=11> */
.L_x_3486:
        /* <DEDUP_REMOVED lines=22> */
.L_x_3483:
        /* <DEDUP_REMOVED lines=22> */
[----:B--2---:R-:W-:-:S04]  /*d360*/  IADD3 R12, R12, 0x1, RZ ;  /* 0x000000010c0c7810 */ /* 0x004fc80007ffe0ff */
[----:B------:R-:W-:Y:S01]  /*d370*/  LEA.HI R6, R12, R12, RZ, 0x1 ;  /* 0x0000000c0c067211 */ /* 0x000fe200078f08ff */
[----:B------:R0:W-:Y:S03]  /*d380*/  STL [R1+0x20], R12 ;  /* 0x0000200c01007387 */ /* 0x0001e60000100800 */
[----:B------:R-:W-:-:S05]  /*d390*/  LOP3.LUT R6, R6, 0xfffffffe, RZ, 0xc0, !PT ;  /* 0xfffffffe06067812 */ /* 0x000fca00078ec0ff */
[----:B------:R-:W-:-:S05]  /*d3a0*/  IMAD.IADD R6, R12, 0x1, -R6 ;  /* 0x000000010c067824 */ /* 0x000fca00078e0a06 */
[----:B------:R-:W-:-:S04]  /*d3b0*/  SHF.L.U32 R6, R6, 0x1f, RZ ;  /* 0x0000001f06067819 */ /* 0x000fc800000006ff */
[----:B------:R-:W1:Y:S02]  /*d3c0*/  SYNCS.PHASECHK.TRANS64.TRYWAIT P0, [R10+URZ+0x28c20], R6 ;  /* 0x028c20060a0075a7 */ /* 0x000e64000800017f */
[----:B01----:R-:W-:Y:S05]  /*d3d0*/  @!P0 BRA `(.L_x_3488) ;  /* 0x00000034007c8947 */ /* 0x003fea0003800000 */
.L_x_3557:
[----:B------:R-:W-:Y:S05]  /*d3e0*/  BSYNC B0 ;  /* 0x0000000000007941 */ /* 0x000fea0003800000 */
.L_x_3487:
        /* <DEDUP_REMOVED lines=11> */
.L_x_3558:
        /* <DEDUP_REMOVED lines=11> */
.L_x_3492:
[----:B0-----:R-:W2:Y:S01]  /*d550*/  LDL R6, [R1] ;  /* 0x0000000001067983 */ /* 0x001ea20000100800 */
[----:B------:R-:W-:-:S03]  /*d560*/  MOV R10, 0x400 ;  /* 0x00000400000a7802 */ /* 0x000fc60000000f00 */
[----:B------:R-:W3:Y:S01]  /*d570*/  LDL R8, [R1+0x8] ;  /* 0x0000080001087983 */ /* 0x000ee20000100800 */
[----:B------:R-:W0:Y:S01]  /*d580*/  S2R R12, SR_CgaCtaId ;  /* 0x00000000000c7919 */ /* 0x000e220000008800 */
[----:B------:R-:W-:Y:S02]  /*d590*/  R2UR UR11, R7 ;  /* 0x00000000070b72ca */ /* 0x000fe400000e0000 */
        /* <DEDUP_REMOVED lines=52> */
.L_x_3490:
[----:B------:R-:W-:Y:S05]  /*d8e0*/  BSYNC B0 ;  /* 0x0000000000007941 */ /* 0x000fea0003800000 */
.L_x_3489:
[----:B------:R-:W2:Y:S01]  /*d8f0*/  LDL R7, [R1+0x14] ;  /* 0x0000140001077983 */ /* 0x000ea20000100800 */
[----:B------:R-:W-:Y:S01]  /*d900*/  BSSY B0, `(.L_x_3493) ;  /* 0x00001a6000007945 */ /* 0x000fe20003800000 */
[----:B--2---:R-:W-:-:S13]  /*d910*/  ISETP.GE.AND P0, PT, R7, 0x2, PT ;  /* 0x000000020700780c */ /* 0x004fda0003f06270 */
[----:B------:R-:W-:Y:S05]  /*d920*/  @!P0 BRA `(.L_x_3494) ;  /* 0x00000018008c8947 */ /* 0x000fea0003800000 */
[C---:B0-----:R-:W-:Y:S01]  /*d930*/  LOP3.LUT R6, R7.reuse, 0x1, RZ, 0xc0, !PT ;  /* 0x0000000107067812 */ /* 0x041fe200078ec0ff */
[----:B------:R-:W-:Y:S01]  /*d940*/  BSSY B1, `(.L_x_3495) ;  /* 0x000008f000017945 */ /* 0x000fe20003800000 */
[----:B------:R-:W-:Y:S02]  /*d950*/  IADD3 R10, R7, -0x2, RZ ;  /* 0xfffffffe070a7810 */ /* 0x000fe40007ffe0ff */
[----:B------:R-:W-:-:S03]  /*d960*/  ISETP.NE.U32.AND P0, PT, R6, 0x1, PT ;  /* 0x000000010600780c */ /* 0x000fc60003f05070 */
[----:B------:R-:W-:-:S10]  /*d970*/  IMAD.MOV.U32 R8, RZ, RZ, R10 ;  /* 0x000000ffff087224 */ /* 0x000fd400078e000a */
[----:B------:R-:W-:Y:S05]  /*d980*/  @!P0 BRA `(.L_x_3496) ;  /* 0x0000000800288947 */ /* 0x000fea0003800000 */
        /* <DEDUP_REMOVED lines=11> */
[----:B------:R-:W-:Y:S01]  /*da40*/  ISETP.NE.U32.AND P0, PT, R2, RZ, PT ;  /* 0x000000ff0200720c */ /* 0x000fe20003f05070 */
[----:B------:R-:W-:-:S03]  /*da50*/  IMAD.MOV.U32 R11, RZ, RZ, R10 ;  /* 0x000000ffff0b7224 */ /* 0x000fc600078e000a */
        /* <DEDUP_REMOVED lines=16> */
[----:B------:R-:W-:Y:S01]  /*db60*/  LEA.HI.X R3, R6, R3, R9, 0x2, P0 ;  /* 0x0000000306037211 */ /* 0x000fe200000f1409 */
[----:B------:R-:W-:-:S04]  /*db70*/  IMAD.MOV R6, RZ, RZ, -R8 ;  /* 0x000000ffff067224 */ /* 0x000fc800078e0a08 */
[----:B------:R1:W5:Y:S01]  /*db80*/  LDG.E R9, desc[UR48][R2.64] ;  /* 0x0000003002097981 */ /* 0x000362000c1e1900 */
[----:B------:R-:W-:-:S07]  /*db90*/  IMAD R11, R11, R6, R10 ;  /* 0x000000060b0b7224 */ /* 0x000fce00078e020a */
.L_x_3499:
[----:B-1----:R-:W1:Y:S01]  /*dba0*/  S2R R3, SR_CgaCtaId ;  /* 0x0000000000037919 */ /* 0x002e620000008800 */
[----:B------:R-:W-:-:S04]  /*dbb0*/  MOV R2, 0x400 ;  /* 0x0000040000027802 */ /* 0x000fc80000000f00 */
[----:B-1----:R-:W-:Y:S02]  /*dbc0*/  LEA R2, R3, R2, 0x18 ;  /* 0x0000000203027211 */ /* 0x002fe400078ec0ff */
[----:B------:R-:W-:-:S03]  /*dbd0*/  SHF.L.U32 R3, R12, 0x1f, RZ ;  /* 0x0000001f0c037819 */ /* 0x000fc600000006ff */
[----:B------:R-:W-:-:S04]  /*dbe0*/  IMAD R2, R13, 0x8, R2 ;  /* 0x000000080d027824 */ /* 0x000fc800078e0202 */
[----:B------:R-:W1:Y:S02]  /*dbf0*/  SYNCS.PHASECHK.TRANS64.TRYWAIT P0, [R2+URZ+0x28c40], R3 ;  /* 0x028c4003020075a7 */ /* 0x000e64000800017f */
[----:B-1----:R-:W-:Y:S05]  /*dc00*/  @!P0 BRA `(.L_x_3500) ;  /* 0x0000002c00a48947 */ /* 0x002fea0003800000 */
.L_x_3559:
        /* <DEDUP_REMOVED lines=11> */
.L_x_3501:
[----:B------:R-:W2:Y:S01]  /*dcc0*/  LDL R6, [R1] ;  /* 0x0000000001067983 */ /* 0x000ea20000100800 */
[----:B------:R-:W-:-:S03]  /*dcd0*/  MOV R8, 0x400 ;  /* 0x0000040000087802 */ /* 0x000fc60000000f00 */
[----:B------:R-:W3:Y:S01]  /*dce0*/  LDL R7, [R1+0x8] ;  /* 0x0000080001077983 */ /* 0x000ee20000100800 */
        /* <DEDUP_REMOVED lines=17> */
[----:B------:R-:W2:Y:S02]  /*de00*/  SYNCS.PHASECHK.TRANS64.TRYWAIT P0, [R2+URZ+0x28c60], R3 ;  /* 0x028c6003020075a7 */ /* 0x000ea4000800017f */
[----:B0-2---:R-:W-:Y:S05]  /*de10*/  @!P0 BRA `(.L_x_3502) ;  /* 0x0000002c00348947 */ /* 0x005fea0003800000 */
.L_x_3560:
        /* <DEDUP_REMOVED lines=8> */
.L_x_3503:
[----:B01----:R-:W2:Y:S01]  /*dea0*/  LDL R3, [R1] ;  /* 0x0000000001037983 */ /* 0x003ea20000100800 */
        /* <DEDUP_REMOVED lines=53> */
.L_x_3498:
[----:B------:R-:W-:Y:S05]  /*e200*/  BSYNC B2 ;  /* 0x0000000000027941 */ /* 0x000fea0003800000 */
.L_x_3497:
[----:B------:R-:W2:Y:S02]  /*e210*/  LDL.LU R2, [R1+0x14] ;  /* 0x0000140001027983 */ /* 0x000ea40000300800 */
[----:B--2---:R-:W-:-:S07]  /*e220*/  VIADD R8, R2, 0xfffffffd ;  /* 0xfffffffd02087836 */ /* 0x004fce0000000000 */
.L_x_3496:
[----:B------:R-:W-:Y:S05]  /*e230*/  BSYNC B1 ;  /* 0x0000000000017941 */ /* 0x000fea0003800000 */
.L_x_3495:
[----:B------:R-:W-:-:S13]  /*e240*/  ISETP.NE.AND P0, PT, R10, RZ, PT ;  /* 0x000000ff0a00720c */ /* 0x000fda0003f05270 */
[----:B------:R-:W-:Y:S05]  /*e250*/  @!P0 BRA `(.L_x_3494) ;  /* 0x0000001000408947 */ /* 0x000fea0003800000 */
.L_x_3518:
[----:B------:R-:W2:Y:S04]  /*e260*/  LDL.LU R3, [R1] ;  /* 0x0000000001037983 */ /* 0x000ea80000300800 */
[----:B------:R-:W3:Y:S01]  /*e270*/  LDL.LU R2, [R1+0x4] ;  /* 0x0000040001027983 */ /* 0x000ee20000300800 */
[----:B------:R-:W-:Y:S05]  /*e280*/  YIELD ;  /* 0x0000000000007946 */ /* 0x000fea0003800000 */
[----:B------:R-:W-:Y:S01]  /*e290*/  BSSY B1, `(.L_x_3504) ;  /* 0x0000082000017945 */ /* 0x000fe20003800000 */
[----:B--2---:R-:W-:-:S04]  /*e2a0*/  IADD3 R10, R3, 0x1, RZ ;  /* 0x00000001030a7810 */ /* 0x004fc80007ffe0ff */
[----:B------:R-:W-:-:S04]  /*e2b0*/  ISETP.NE.AND P0, PT, R10, 0x2, PT ;  /* 0x000000020a00780c */ /* 0x000fc80003f05270 */
[----:B0-----:R-:W-:Y:S02]  /*e2c0*/  SEL R11, RZ, 0x1, P0 ;  /* 0x00000001ff0b7807 */ /* 0x001fe40000000000 */
        /* <DEDUP_REMOVED lines=8> */
[----:B------:R-:W1:Y:S01]  /*e350*/  LDC R9, c[0x0][0x41c] ;  /* 0x00010700ff097b82 */ /* 0x000e620000000800 */
[----:B0-----:R-:W-:Y:S01]  /*e360*/  IMAD.MOV.U32 R12, RZ, RZ, R8 ;  /* 0x000000ffff0c7224 */ /* 0x001fe200078e0008 */
[----:B------:R-:W-:Y:S02]  /*e370*/  ULDC.64 UR6, c[0x0][0x408] ;  /* 0x0001020000067ab9 */ /* 0x000fe40000000a00 */
[----:B------:R-:W-:-:S04]  /*e380*/  IMAD R7, R5, UR6, RZ ;  /* 0x0000000605077c24 */ /* 0x000fc8000f8e02ff */
[----:B------:R-:W-:Y:S01]  /*e390*/  IMAD R7, R0, UR7, R7 ;  /* 0x0000000700077c24 */ /* 0x000fe2000f8e0207 */
[----:B-1----:R-:W-:-:S13]  /*e3a0*/  ISETP.NE.AND P0, PT, R9, 0x1, PT ;  /* 0x000000010900780c */ /* 0x002fda0003f05270 */
[----:B------:R-:W0:Y:S02]  /*e3b0*/  @P0 LDC.64 R2, c[0x0][0x420] ;  /* 0x00010800ff020b82 */ /* 0x000e240000000a00 */
[----:B0-----:R-:W-:-:S05]  /*e3c0*/  @P0 IMAD.HI.U32 R2, R8, R2, RZ ;  /* 0x0000000208020227 */ /* 0x001fca00078e00ff */
[----:B------:R-:W-:-:S04]  /*e3d0*/  @P0 SHF.R.U32.HI R12, RZ, R3, R2 ;  /* 0x00000003ff0c0219 */ /* 0x000fc80000011602 */
[--C-:B------:R-:W-:Y:S01]  /*e3e0*/  SHF.R.S32.HI R3, RZ, 0x1f, R12.reuse ;  /* 0x0000001fff037819 */ /* 0x100fe2000001140c */
[----:B------:R-:W-:-:S04]  /*e3f0*/  IMAD.MOV.U32 R2, RZ, RZ, R12 ;  /* 0x000000ffff027224 */ /* 0x000fc800078e000c */
[----:B------:R-:W-:-:S04]  /*e400*/  IMAD.WIDE.U32 R2, R0, UR6, R2 ;  /* 0x0000000600027c25 */ /* 0x000fc8000f8e0002 */
[----:B------:R-:W-:Y:S01]  /*e410*/  IMAD.IADD R3, R7, 0x1, R3 ;  /* 0x0000000107037824 */ /* 0x000fe200078e0203 */
[----:B------:R-:W-:-:S04]  /*e420*/  LEA R6, P0, R2, UR4, 0x2 ;  /* 0x0000000402067c11 */ /* 0x000fc8000f8010ff */
[----:B------:R-:W-:Y:S02]  /*e430*/  LEA.HI.X R7, R2, UR5, R3, 0x2, P0 ;  /* 0x0000000502077c11 */ /* 0x000fe400080f1403 */
[----:B------:R-:W-:-:S05]  /*e440*/  IADD3 R3, -R12, RZ, RZ ;  /* 0x000000ff0c037210 */ /* 0x000fca0007ffe1ff */
[----:B------:R-:W-:Y:S02]  /*e450*/  IMAD R3, R9, R3, R8 ;  /* 0x0000000309037224 */ /* 0x000fe400078e0208 */
[----:B------:R1:W5:Y:S05]  /*e460*/  LDG.E R9, desc[UR48][R6.64] ;  /* 0x0000003006097981 */ /* 0x00036a000c1e1900 */
.L_x_3506:
[----:B-1----:R-:W1:Y:S01]  /*e470*/  S2R R6, SR_CgaCtaId ;  /* 0x0000000000067919 */ /* 0x002e620000008800 */
[----:B------:R-:W-:Y:S02]  /*e480*/  MOV R2, 0x400 ;  /* 0x0000040000027802 */ /* 0x000fe40000000f00 */
[----:B------:R-:W-:Y:S02]  /*e490*/  SHF.L.U32 R7, R11, 0x1f, RZ ;  /* 0x0000001f0b077819 */ /* 0x000fe400000006ff */
[----:B-1----:R-:W-:-:S05]  /*e4a0*/  LEA R2, R6, R2, 0x18 ;  /* 0x0000000206027211 */ /* 0x002fca00078ec0ff */
[----:B------:R-:W-:-:S04]  /*e4b0*/  IMAD R2, R10, 0x8, R2 ;  /* 0x000000080a027824 */ /* 0x000fc800078e0202 */
[----:B------:R-:W1:Y:S02]  /*e4c0*/  SYNCS.PHASECHK.TRANS64.TRYWAIT P0, [R2+URZ+0x28c40], R7 ;  /* 0x028c4007020075a7 */ /* 0x000e64000800017f */
[----:B-1----:R-:W-:Y:S05]  /*e4d0*/  @!P0 BRA `(.L_x_3507) ;  /* 0x0000002400988947 */ /* 0x002fea0003800000 */
.L_x_3561:
[----:B------:R-:W2:Y:S02]  /*e4e0*/  S2R R6, SR_TID.X ;  /* 0x0000000000067919 */ /* 0x000ea40000002100 */
[----:B--2---:R-:W-:-:S04]  /*e4f0*/  LOP3.LUT R6, R6, 0x7f, RZ, 0xc0, !PT ;  /* 0x0000007f06067812 */ /* 0x004fc800078ec0ff */
[----:B------:R-:W-:-:S13]  /*e500*/  ISETP.NE.AND P0, PT, R6, RZ, PT ;  /* 0x000000ff0600720c */ /* 0x000fda0003f05270 */
[----:B------:R-:W-:Y:S05]  /*e510*/  @P0 BRA `(.L_x_3508) ;  /* 0x00000000001c0947 */ /* 0x000fea0003800000 */
[----:B------:R-:W2:Y:S01]  /*e520*/  S2R R6, SR_TID.X ;  /* 0x0000000000067919 */ /* 0x000ea20000002100 */
[----:B0-----:R-:W-:-:S04]  /*e530*/  IMAD.MOV.U32 R13, RZ, RZ, 0x2000 ;  /* 0x00002000ff0d7424 */ /* 0x001fc800078e00ff */
[----:B------:R3:W-:Y:S01]  /*e540*/  SYNCS.ARRIVE.TRANS64 RZ, [R2+URZ+0x28c30], R13 ;  /* 0x028c300d02ff79a7 */ /* 0x0007e2000800003f */
[----:B--2---:R-:W-:-:S04]  /*e550*/  LOP3.LUT R6, R6, 0x1f, RZ, 0xc0, !PT ;  /* 0x0000001f06067812 */ /* 0x004fc800078ec0ff */
[----:B------:R-:W-:-:S13]  /*e560*/  ISETP.NE.AND P1, PT, R6, RZ, PT ;  /* 0x000000ff0600720c */ /* 0x000fda0003f25270 */
[----:B---3--:R-:W-:Y:S05]  /*e570*/  @!P1 BRA `(.L_x_3508) ;  /* 0x0000000000049947 */ /* 0x008fea0003800000 */
[----:B------:R-:W-:Y:S01]  /*e580*/  BPT.TRAP 0x1 ;  /* 0x000000040000795c */ /* 0x000fe20000300000 */
.L_x_3508:
[----:B0-----:R-:W2:Y:S01]  /*e590*/  LDL R12, [R1+0x8] ;  /* 0x00000800010c7983 */ /* 0x001ea20000100800 */
[----:B------:R-:W-:Y:S01]  /*e5a0*/  MOV R6, 0x400 ;  /* 0x0000040000067802 */ /* 0x000fe20000000f00 */
[----:B------:R-:W0:Y:S01]  /*e5b0*/  S2R R13, SR_CgaCtaId ;  /* 0x00000000000d7919 */ /* 0x000e220000008800 */
        /* <DEDUP_REMOVED lines=13> */
[----:B--2---:R-:W-:-:S05]  /*e690*/  IMAD R6, R3, 0x40, R12 ;  /* 0x0000004003067824 */ /* 0x004fca00078e020c */
[----:B------:R-:W-:-:S13]  /*e6a0*/  R2UR UR11, R6 ;  /* 0x00000000060b72ca */ /* 0x000fda00000e0000 */
[----:B------:R0:W-:Y:S01]  /*e6b0*/  UTMALDG.4D [UR8], [UR4], desc[UR6] ;  /* 0x00000608040075b4 */ /* 0x0001e20008019000 */
[----:B------:R-:W2:Y:S02]  /*e6c0*/  SYNCS.PHASECHK.TRANS64.TRYWAIT P1, [R2+URZ+0x28c60], R7 ;  /* 0x028c6007020075a7 */ /* 0x000ea4000802017f */
[----:B0-2---:R-:W-:Y:S05]  /*e6d0*/  @!P1 BRA `(.L_x_3509) ;  /* 0x00000024002c9947 */ /* 0x005fea0003800000 */
.L_x_3562:
        /* <DEDUP_REMOVED lines=8> */
.L_x_3510:
[----:B01----:R-:W0:Y:S01]  /*e760*/  S2R R7, SR_CgaCtaId ;  /* 0x0000000000077919 */ /* 0x003e220000008800 */
[----:B--2---:R-:W-:Y:S01]  /*e770*/  MOV R3, 0x400 ;  /* 0x0000040000037802 */ /* 0x004fe20000000f00 */
        /* <DEDUP_REMOVED lines=15> */
[----:B0-----:R-:W-:-:S05]  /*e870*/  LEA R3, R7, R3, 0x18 ;  /* 0x0000000307037211 */ /* 0x001fca00078ec0ff */
        /* <DEDUP_REMOVED lines=35> */
.L_x_3505:
[----:B------:R-:W-:Y:S05]  /*eab0*/  BSYNC B1 ;  /* 0x0000000000017941 */ /* 0x000fea0003800000 */
.L_x_3504:
[----:B------:R-:W-:Y:S01]  /*eac0*/  VIADD R10, R10, 0x1 ;  /* 0x000000010a0a7836 */ /* 0x000fe20000000000 */
[----:B------:R-:W-:Y:S04]  /*ead0*/  BSSY B1, `(.L_x_3511) ;  /* 0x0000084000017945 */ /* 0x000fe80003800000 */
[----:B------:R-:W-:-:S04]  /*eae0*/  ISETP.NE.AND P0, PT, R10, 0x2, PT ;  /* 0x000000020a00780c */ /* 0x000fc80003f05270 */
[----:B------:R-:W-:Y:S02]  /*eaf0*/  SEL R2, RZ, 0x1, P0 ;  /* 0x00000001ff027807 */ /* 0x000fe40000000000 */
[----:B0-----:R-:W-:Y:S02]  /*eb00*/  SEL R12, R10, RZ, P0 ;  /* 0x000000ff0a0c7207 */ /* 0x001fe40000000000 */
        /* <DEDUP_REMOVED lines=16> */
[----:B------:R-:W-:-:S05]  /*ec10*/  IADD3 R3, -R2, RZ, RZ ;  /* 0x000000ff02037210 */ /* 0x000fca0007ffe1ff */
        /* <DEDUP_REMOVED lines=9> */
.L_x_3513:
[----:B------:R-:W2:Y:S01]  /*ecb0*/  S2R R3, SR_CgaCtaId ;  /* 0x0000000000037919 */ /* 0x000ea20000008800 */
[----:B------:R-:W-:-:S04]  /*ecc0*/  MOV R2, 0x400 ;  /* 0x0000040000027802 */ /* 0x000fc80000000f00 */
[----:B--2---:R-:W-:Y:S02]  /*ecd0*/  LEA R2, R3, R2, 0x18 ;  /* 0x0000000203027211 */ /* 0x004fe400078ec0ff */
[----:B------:R-:W-:-:S03]  /*ece0*/  SHF.L.U32 R3, R11, 0x1f, RZ ;  /* 0x0000001f0b037819 */ /* 0x000fc600000006ff */
[----:B------:R-:W-:-:S04]  /*ecf0*/  IMAD R2, R12, 0x8, R2 ;  /* 0x000000080c027824 */ /* 0x000fc800078e0202 */
[----:B------:R-:W2:Y:S02]  /*ed00*/  SYNCS.PHASECHK.TRANS64.TRYWAIT P0, [R2+URZ+0x28c40], R3 ;  /* 0x028c4003020075a7 */ /* 0x000ea4000800017f */
[----:B--2---:R-:W-:Y:S05]  /*ed10*/  @!P0 BRA `(.L_x_3514) ;  /* 0x0000001c00b08947 */ /* 0x004fea0003800000 */
.L_x_3563:
        /* <DEDUP_REMOVED lines=11> */
.L_x_3515:
[----:B------:R-:W3:Y:S01]  /*edd0*/  LDL R6, [R1] ;  /* 0x0000000001067983 */ /* 0x000ee20000100800 */
        /* <DEDUP_REMOVED lines=19> */
[----:B------:R-:W1:Y:S02]  /*ef10*/  SYNCS.PHASECHK.TRANS64.TRYWAIT P1, [R2+URZ+0x28c60], R3 ;  /* 0x028c6003020075a7 */ /* 0x000e64000802017f */
[----:B01----:R-:W-:Y:S05]  /*ef20*/  @!P1 BRA `(.L_x_3516) ;  /* 0x0000001c00409947 */ /* 0x003fea0003800000 */
.L_x_3564:
        /* <DEDUP_REMOVED lines=8> */
.L_x_3517:
        /* <DEDUP_REMOVED lines=54> */
.L_x_3512:
[----:B------:R-:W-:Y:S05]  /*f310*/  BSYNC B1 ;  /* 0x0000000000017941 */ /* 0x000fea0003800000 */
.L_x_3511:
[C---:B------:R-:W-:Y:S01]  /*f320*/  ISETP.GT.AND P0, PT, R8.reuse, 0x1, PT ;  /* 0x000000010800780c */ /* 0x040fe20003f04270 */
[----:B------:R-:W-:-:S04]  /*f330*/  VIADD R2, R8, 0xfffffffe ;  /* 0xfffffffe08027836 */ /* 0x000fc80000000000 */
[----:B------:R-:W-:-:S08]  /*f340*/  IMAD.MOV.U32 R8, RZ, RZ, R2 ;  /* 0x000000ffff087224 */ /* 0x000fd000078e0002 */
[----:B------:R-:W-:Y:S05]  /*f350*/  @P0 BRA `(.L_x_3518) ;  /* 0xffffffec00c00947 */ /* 0x000fea000383ffff */
.L_x_3494:
[----:B------:R-:W-:Y:S05]  /*f360*/  BSYNC B0 ;  /* 0x0000000000007941 */ /* 0x000fea0003800000 */
.L_x_3493:
[----:B------:R-:W2:Y:S01]  /*f370*/  LDL.LU R3, [R1] ;  /* 0x0000000001037983 */ /* 0x000ea20000300800 */
[----:B------:R-:W-:Y:S01]  /*f380*/  BSSY B0, `(.L_x_3519) ;  /* 0x0000016000007945 */ /* 0x000fe20003800000 */
[----:B------:R-:W1:Y:S02]  /*f390*/  S2R R2, SR_TID.X ;  /* 0x0000000000027919 */ /* 0x000e640000002100 */
[----:B-1----:R-:W-:-:S04]  /*f3a0*/  LOP3.LUT R2, R2, 0x1f, RZ, 0xc0, !PT ;  /* 0x0000001f02027812 */ /* 0x002fc800078ec0ff */
[----:B------:R-:W-:Y:S02]  /*f3b0*/  ISETP.NE.AND P1, PT, R2, RZ, PT ;  /* 0x000000ff0200720c */ /* 0x000fe40003f25270 */
[----:B--2---:R-:W-:-:S04]  /*f3c0*/  IADD3 R0, R3, 0x1, RZ ;  /* 0x0000000103007810 */ /* 0x004fc80007ffe0ff */
[----:B------:R-:W-:-:S04]  /*f3d0*/  ISETP.NE.AND P0, PT, R0, 0x2, PT ;  /* 0x000000020000780c */ /* 0x000fc80003f05270 */
[----:B------:R-:W-:Y:S02]  /*f3e0*/  SEL R2, R0, RZ, P0 ;  /* 0x000000ff00027207 */ /* 0x000fe40000000000 */
[----:B------:R-:W-:-:S03]  /*f3f0*/  SEL R0, RZ, 0x1, P0 ;  /* 0x00000001ff007807 */ /* 0x000fc60000000000 */
[----:B------:R1:W-:Y:S01]  /*f400*/  STL [R1], R2 ;  /* 0x0000000201007387 */ /* 0x0003e20000100800 */
[----:B------:R-:W-:Y:S05]  /*f410*/  @P1 BRA `(.L_x_3520) ;  /* 0x0000000000301947 */ /* 0x000fea0003800000 */
[----:B------:R-:W2:Y:S01]  /*f420*/  S2R R7, SR_LANEID ;  /* 0x0000000000077919 */ /* 0x000ea20000000000 */
[----:B------:R-:W-:Y:S01]  /*f430*/  VOTEU.ANY UR4, UPT, PT ;  /* 0x0000000000047886 */ /* 0x000fe200038e0100 */
[----:B-1----:R-:W1:Y:S01]  /*f440*/  LDC.64 R2, c[0x0][0xc38] ;  /* 0x00030e00ff027b82 */ /* 0x002e620000000a00 */
[----:B------:R-:W2:Y:S08]  /*f450*/  FLO.U32 R4, UR4 ;  /* 0x0000000400047d00 */ /* 0x000eb000080e0000 */
[----:B------:R-:W1:Y:S01]  /*f460*/  POPC R5, UR4 ;  /* 0x0000000400057d09 */ /* 0x000e620008000000 */
[----:B--2---:R-:W-:-:S13]  /*f470*/  ISETP.EQ.U32.AND P0, PT, R4, R7, PT ;  /* 0x000000070400720c */ /* 0x004fda0003f02070 */
[----:B-1----:R-:W2:Y:S01]  /*f480*/  @P0 ATOMG.E.ADD.STRONG.GPU PT, R3, desc[UR48][R2.64], R5 ;  /* 0x00000005020309a8 */ /* 0x002ea200081ee1f0 */
[----:B0-----:R-:W0:Y:S02]  /*f490*/  S2R R6, SR_LTMASK ;  /* 0x0000000000067919 */ /* 0x001e240000003900 */
[----:B0-----:R-:W-:-:S04]  /*f4a0*/  LOP3.LUT R6, R6, UR4, RZ, 0xc0, !PT ;  /* 0x0000000406067c12 */ /* 0x001fc8000f8ec0ff */
[----:B------:R-:W0:Y:S01]  /*f4b0*/  POPC R7, R6 ;  /* 0x0000000600077309 */ /* 0x000e220000000000 */
[----:B--2---:R-:W0:Y:S02]  /*f4c0*/  SHFL.IDX PT, R4, R3, R4, 0x1f ;  /* 0x00001f0403047589 */ /* 0x004e2400000e0000 */
[----:B0-----:R-:W-:-:S07]  /*f4d0*/  IADD3 R16, R4, UR37, R7 ;  /* 0x0000002504107c10 */ /* 0x001fce000fffe007 */
.L_x_3520:
[----:B------:R-:W-:Y:S05]  /*f4e0*/  BSYNC B0 ;  /* 0x0000000000007941 */ /* 0x000fea0003800000 */
.L_x_3519:
[----:B-1----:R-:W2:Y:S02]  /*f4f0*/  LDL.LU R2, [R1+0x4] ;  /* 0x0000040001027983 */ /* 0x002ea40000300800 */
[----:B--2---:R-:W-:-:S05]  /*f500*/  LOP3.LUT R2, R2, R0, RZ, 0x3c, !PT ;  /* 0x0000000002027212 */ /* 0x004fca00078e3cff */
[----:B------:R1:W-:Y:S02]  /*f510*/  STL [R1+0x4], R2 ;  /* 0x0000040201007387 */ /* 0x0003e40000100800 */
.L_x_3476:
[----:B------:R-:W-:Y:S05]  /*f520*/  BSYNC B6 ;  /* 0x0000000000067941 */ /* 0x000fea0003800000 */
.L_x_3474:
[----:B------:R-:W-:-:S03]  /*f530*/  UMOV UR4, 0xffffffff ;  /* 0xffffffff00047882 */ /* 0x000fc60000000000 */
[----:B------:R-:W-:Y:S05]  /*f540*/  BRA.DIV UR4, `(.L_x_3521) ;  /* 0x0000001604cc7947 */ /* 0x000fea000b800000 */
[----:B------:R2:W3:Y:S04]  /*f550*/  SHFL.IDX PT, R4, R16, RZ, 0x1f ;  /* 0x00001fff10047589 */ /* 0x0004e800000e0000 */
[----:B------:R2:W4:Y:S02]  /*f560*/  SHFL.IDX PT, R7, R16, 0x1, 0x1f ;  /* 0x00201f0010077f89 */ /* 0x00052400000e0000 */
.L_x_3568:
        /* <DEDUP_REMOVED lines=10> */
[----:B-1----:R-:W0:Y:S02]  /*f610*/  LDC.64 R2, c[0x0][0xc58] ;  /* 0x00031600ff027b82 */ /* 0x002e240000000a00 */
[----:B0-----:R-:W-:-:S05]  /*f620*/  IMAD.WIDE R2, R5, 0x4, R2 ;  /* 0x0000000405027825 */ /* 0x001fca00078e0202 */
[----:B------:R0:W5:Y:S02]  /*f630*/  LDG.E R17, desc[UR48][R2.64] ;  /* 0x0000003002117981 */ /* 0x000164000c1e1900 */
.L_x_3523:
[----:B------:R-:W-:Y:S05]  /*f640*/  BSYNC B0 ;  /* 0x0000000000007941 */ /* 0x000fea0003800000 */
.L_x_3522:
        /* <DEDUP_REMOVED lines=8> */
[----:B------:R-:W1:Y:S02]  /*f6d0*/  SHFL.UP PT, R14, R13, 0x2, RZ ;  /* 0x044000000d0e7989 */ /* 0x000e6400000e00ff */
[----:B-1----:R-:W-:Y:S02]  /*f6e0*/  SEL R2, R14, RZ, P1 ;  /* 0x000000ff0e027207 */ /* 0x002fe40000800000 */
        /* <DEDUP_REMOVED lines=13> */
.L_x_3576:
[----:B------:R-:W-:Y:S02]  /*f7c0*/  ULDC UR4, c[0x0][0xc10] ;  /* 0x0003040000047ab9 */ /* 0x000fe40000000800 */
[----:B------:R-:W-:-:S04]  /*f7d0*/  IMAD.U32 R5, RZ, RZ, UR4 ;  /* 0x00000004ff057e24 */ /* 0x000fc8000f8e00ff */
[----:B-1----:R-:W-:-:S05]  /*f7e0*/  IMAD R14, R14, R5, RZ ;  /* 0x000000050e0e7224 */ /* 0x002fca00078e02ff */
[----:B----4-:R-:W-:-:S04]  /*f7f0*/  IADD3 R7, R7, R14, RZ ;  /* 0x0000000e07077210 */ /* 0x010fc80007ffe0ff */
[----:B---3--:R-:W-:-:S13]  /*f800*/  ISETP.GT.AND P0, PT, R7, R4, PT ;  /* 0x000000040700720c */ /* 0x008fda0003f04270 */
[----:B------:R-:W-:Y:S05]  /*f810*/  @P0 BRA `(.L_x_3525) ;  /* 0x0000000000b40947 */ /* 0x000fea0003800000 */
[----:B------:R-:W1:Y:S02]  /*f820*/  LDC R0, c[0x0][0xc14] ;  /* 0x00030500ff007b82 */ /* 0x000e640000000800 */
.L_x_3530:
        /* <DEDUP_REMOVED lines=14> */
.L_x_3528:
[----:B------:R-:W-:Y:S05]  /*f910*/  BSYNC B0 ;  /* 0x0000000000007941 */ /* 0x000fea0003800000 */
.L_x_3527:
        /* <DEDUP_REMOVED lines=23> */
.L_x_3584:
[----:B------:R-:W-:Y:S02]  /*fa90*/  ULDC UR4, c[0x0][0xc10] ;  /* 0x0003040000047ab9 */ /* 0x000fe40000000800 */
[----:B------:R-:W-:-:S04]  /*faa0*/  IMAD.U32 R5, RZ, RZ, UR4 ;  /* 0x00000004ff057e24 */ /* 0x000fc8000f8e00ff */
[----:B-1----:R-:W-:-:S05]  /*fab0*/  IMAD R14, R14, R5, RZ ;  /* 0x000000050e0e7224 */ /* 0x002fca00078e02ff */
[----:B------:R-:W-:-:S04]  /*fac0*/  IADD3 R7, R14, R7, RZ ;  /* 0x000000070e077210 */ /* 0x000fc80007ffe0ff */
[----:B------:R-:W-:-:S13]  /*fad0*/  ISETP.GT.AND P0, PT, R7, R4, PT ;  /* 0x000000040700720c */ /* 0x000fda0003f04270 */
[----:B------:R-:W-:Y:S05]  /*fae0*/  @!P0 BRA `(.L_x_3530) ;  /* 0xfffffffc00508947 */ /* 0x000fea000383ffff */
.L_x_3525:
[----:B--2---:R-:W-:Y:S01]  /*faf0*/  IMAD.IADD R16, R7, 0x1, -R14 ;  /* 0x0000000107107824 */ /* 0x004fe200078e0a0e */
[----:B------:R-:W-:-:S03]  /*fb00*/  UMOV UR4, 0xffffffff ;  /* 0xffffffff00047882 */ /* 0x000fc60000000000 */
[----:B------:R-:W-:-:S05]  /*fb10*/  IMAD R3, R2, R5, R16 ;  /* 0x0000000502037224 */ /* 0x000fca00078e0210 */
[----:B------:R-:W-:Y:S01]  /*fb20*/  ISETP.GT.AND P6, PT, R3, R4, PT ;  /* 0x000000040300720c */ /* 0x000fe20003fc4270 */
[----:B------:R-:W-:-:S12]  /*fb30*/  BRA.DIV UR4, `(.L_x_3531) ;  /* 0x0000001a043c7947 */ /* 0x000fd8000b800000 */
[----:B------:R-:W-:-:S04]  /*fb40*/  VOTE.ANY R3, PT, !P6 ;  /* 0x0000000000037806 */ /* 0x000fc800070e0100 */
[----:B------:R-:W1:Y:S02]  /*fb50*/  POPC R6, R3 ;  /* 0x0000000300067309 */ /* 0x000e640000000000 */
[----:B-1----:R1:W2:Y:S02]  /*fb60*/  SHFL.IDX PT, R17, R17, R6, 0x1f ;  /* 0x00001f0611117589 */ /* 0x0022a400000e0000 */
.L_x_3588:
[----:B------:R-:W-:Y:S01]  /*fb70*/  ISETP.NE.AND P0, PT, R3, RZ, PT ;  /* 0x000000ff0300720c */ /* 0x000fe20003f05270 */
[----:B------:R-:W-:-:S12]  /*fb80*/  IMAD.MOV.U32 R7, RZ, RZ, RZ ;  /* 0x000000ffff077224 */ /* 0x000fd800078e00ff */
[----:B------:R-:W-:Y:S05]  /*fb90*/  @!P0 BRA `(.L_x_3532) ;  /* 0x0000000000108947 */ /* 0x000fea0003800000 */
[----:B------:R-:W-:Y:S01]  /*fba0*/  UMOV UR4, 0xffffffff ;  /* 0xffffffff00047882 */ /* 0x000fe20000000000 */
[----:B------:R-:W-:Y:S02]  /*fbb0*/  VIADD R12, R6, 0xffffffff ;  /* 0xffffffff060c7836 */ /* 0x000fe40000000000 */
[----:B------:R-:W-:Y:S05]  /*fbc0*/  BRA.DIV UR4, `(.L_x_3533) ;  /* 0x0000001a04607947 */ /* 0x000fea000b800000 */
[----:B------:R3:W4:Y:S02]  /*fbd0*/  SHFL.IDX PT, R7, R2, R12, 0x1f ;  /* 0x00001f0c02077589 */ /* 0x00072400000e0000 */
.L_x_3532:
        /* <DEDUP_REMOVED lines=10> */
[----:B------:R-:W0:Y:S02]  /*fc80*/  I2F.RP R10, R9 ;  /* 0x00000009000a7306 */ /* 0x000e240000209400 */
[----:B------:R-:W-:-:S06]  /*fc90*/  IADD3 R4, RZ, -R4, RZ ;  /* 0x80000004ff047210 */ /* 0x000fcc0007ffe0ff */
        /* <DEDUP_REMOVED lines=15> */
[----:B------:R-:W-:-:S04]  /*fd90*/  ISETP.GE.AND P0, PT, R3, RZ, PT ;  /* 0x000000ff0300720c */ /* 0x000fc80003f06270 */
[----:B------:R-:W-:-:S09]  /*fda0*/  MOV R9, R2 ;  /* 0x0000000200097202 */ /* 0x000fd20000000f00 */
[----:B------:R-:W-:Y:S01]  /*fdb0*/  @!P0 IMAD.MOV R9, RZ, RZ, -R9 ;  /* 0x000000ffff098224 */ /* 0x000fe200078e0a09 */
[----:B------:R-:W-:-:S13]  /*fdc0*/  ISETP.NE.AND P0, PT, R6, RZ, PT ;  /* 0x000000ff0600720c */ /* 0x000fda0003f05270 */
[----:B------:R-:W-:-:S05]  /*fdd0*/  @!P0 LOP3.LUT R9, RZ, R6, RZ, 0x33, !PT ;  /* 0x00000006ff098212 */ /* 0x000fca00078e33ff */
[----:B------:R-:W-:Y:S01]  /*fde0*/  IMAD R4, R8, R9, RZ ;  /* 0x0000000908047224 */ /* 0x000fe200078e02ff */
[----:B------:R-:W-:-:S03]  /*fdf0*/  IADD3 R9, -R9, RZ, RZ ;  /* 0x000000ff09097210 */ /* 0x000fc60007ffe1ff */
[----:B------:R-:W-:Y:S02]  /*fe00*/  IMAD.MOV R2, RZ, RZ, -R4 ;  /* 0x000000ffff027224 */ /* 0x000fe400078e0a04 */
[----:B------:R-:W-:-:S03]  /*fe10*/  IMAD R7, R6, R9, R7 ;  /* 0x0000000906077224 */ /* 0x000fc600078e0207 */
[----:B------:R-:W-:Y:S02]  /*fe20*/  VIADDMNMX R8, R2, R5, R8, PT ;  /* 0x0000000502087246 */ /* 0x000fe40003800108 */
[----:B------:R-:W-:Y:S02]  /*fe30*/  IADD3 R4, R7, R4, RZ ;  /* 0x0000000407047210 */ /* 0x000fe40007ffe0ff */
        /* <DEDUP_REMOVED lines=29> */
.L_x_3526:
[----:B------:R-:W-:Y:S01]  /*10010*/  UMOV UR4, URZ ;  /* 0x0000003f00047c82 */ /* 0x000fe20008000000 */
[----:B------:R-:W-:Y:S01]  /*10020*/  UMOV UR5, URZ ;  /* 0x0000003f00057c82 */ /* 0x000fe20008000000 */
[----:B------:R-:W-:Y:S01]  /*10030*/  ULDC UR6, c[0x0][0xc14] ;  /* 0x0003050000067ab9 */ /* 0x000fe20000000800 */
[----:B--2---:R-:W-:Y:S01]  /*10040*/  IMAD.MOV.U32 R16, RZ, RZ, R4 ;  /* 0x000000ffff107224 */ /* 0x004fe200078e0004 */
[----:B------:R-:W-:Y:S01]  /*10050*/  MOV R17, UR4 ;  /* 0x0000000400117c02 */ /* 0x000fe20008000f00 */
[----:B------:R-:W-:Y:S02]  /*10060*/  IMAD.U32 R18, RZ, RZ, UR5 ;  /* 0x00000005ff127e24 */ /* 0x000fe4000f8e00ff */
[----:B------:R-:W-:-:S07]  /*10070*/  IMAD.U32 R19, RZ, RZ, UR6 ;  /* 0x00000006ff137e24 */ /* 0x000fce000f8e00ff */
.L_x_3534:
        /* <DEDUP_REMOVED lines=12> */
.L_x_3470:
[----:B-1----:R-:W3:Y:S01]  /*10140*/  LDL.LU R0, [R1+0x20] ;  /* 0x0000200001007983 */ /* 0x002ee20000300800 */
[----:B------:R-:W-:Y:S01]  /*10150*/  BSSY B0, `(.L_x_3536) ;  /* 0x000000b000007945 */ /* 0x000fe20003800000 */
[----:B------:R-:W1:Y:S01]  /*10160*/  S2R R5, SR_CgaCtaId ;  /* 0x0000000000057919 */ /* 0x000e620000008800 */
[----:B---3--:R-:W-:-:S05]  /*10170*/  VIADD R0, R0, 0x1 ;  /* 0x0000000100007836 */ /* 0x008fca0000000000 */
[----:B--2---:R-:W-:-:S04]  /*10180*/  LEA.HI R2, R0, R0, RZ, 0x1 ;  /* 0x0000000000027211 */ /* 0x004fc800078f08ff */
[----:B------:R-:W-:-:S04]  /*10190*/  LOP3.LUT R3, R2, 0xfffffffe, RZ, 0xc0, !PT ;  /* 0xfffffffe02037812 */ /* 0x000fc800078ec0ff */
[----:B------:R-:W-:Y:S02]  /*101a0*/  IADD3 R3, R0, -R3, RZ ;  /* 0x8000000300037210 */ /* 0x000fe40007ffe0ff */
[----:B------:R-:W-:Y:S02]  /*101b0*/  MOV R0, 0x400 ;  /* 0x0000040000007802 */ /* 0x000fe40000000f00 */
[----:B------:R-:W-:Y:S02]  /*101c0*/  SHF.L.U32 R3, R3, 0x1f, RZ ;  /* 0x0000001f03037819 */ /* 0x000fe400000006ff */
[----:B-1----:R-:W-:-:S04]  /*101d0*/  LEA R0, R5, R0, 0x18 ;  /* 0x0000000005007211 */ /* 0x002fc800078ec0ff */
[----:B------:R-:W1:Y:S02]  /*101e0*/  SYNCS.PHASECHK.TRANS64.TRYWAIT P0, [R0+URZ+0x28c20], R3 ;  /* 0x028c2003000075a7 */ /* 0x000e64000800017f */
[----:B-1----:R-:W-:Y:S05]  /*101f0*/  @!P0 BRA `(.L_x_3537) ;  /* 0x0000001000fc8947 */ /* 0x002fea0003800000 */
.L_x_3591:
[----:B------:R-:W-:Y:S05]  /*10200*/  BSYNC B0 ;  /* 0x0000000000007941 */ /* 0x000fea0003800000 */
.L_x_3536:
[----:B------:R-:W-:-:S03]  /*10210*/  UMOV UR4, 0xffffffff ;  /* 0xffffffff00047882 */ /* 0x000fc60000000000 */
[----:B------:R-:W-:Y:S05]  /*10220*/  BRA.DIV UR4, `(.L_x_3538) ;  /* 0x0000001604047947 */ /* 0x000fea000b800000 */
[----:B------:R-:W2:Y:S02]  /*10230*/  S2R R2, SR_TID.X ;  /* 0x0000000000027919 */ /* 0x000ea40000002100 */
[----:B--2---:R-:W-:-:S04]  /*10240*/  SHF.R.U32.HI R2, RZ, 0x5, R2 ;  /* 0x00000005ff027819 */ /* 0x004fc80000011602 */
[----:B------:R-:W-:-:S05]  /*10250*/  LOP3.LUT R2, R2, 0x3, RZ, 0xc0, !PT ;  /* 0x0000000302027812 */ /* 0x000fca00078ec0ff */
[----:B------:R2:W3:Y:S02]  /*10260*/  SHFL.IDX PT, R14, R2, RZ, 0x1f ;  /* 0x00001fff020e7589 */ /* 0x0004e400000e0000 */
.L_x_3594:
[----:B---3--:R-:W-:Y:S01]  /*10270*/  ISETP.NE.AND P0, PT, R14, RZ, PT ;  /* 0x000000ff0e00720c */ /* 0x008fe20003f05270 */
[----:B------:R-:W-:-:S12]  /*10280*/  BSSY B0, `(.L_x_3539) ;  /* 0x0000027000007945 */ /* 0x000fd80003800000 */
[----:B------:R-:W-:Y:S05]  /*10290*/  @P0 BRA `(.L_x_3540) ;  /* 0x0000000000940947 */ /* 0x000fea0003800000 */
[----:B------:R-:W-:-:S03]  /*102a0*/  UMOV UR4, 0xffffffff ;  /* 0xffffffff00047882 */ /* 0x000fc60000000000 */
[----:B------:R-:W-:Y:S05]  /*102b0*/  BRA.DIV UR4, `(.L_x_3541) ;  /* 0x0000001604147947 */ /* 0x000fea000b800000 */
[----:B------:R-:W-:-:S13]  /*102c0*/  ELECT P6, URZ, PT ;  /* 0x00000000003f782f */ /* 0x000fda00038c0000 */
.L_x_3597:
[----:B------:R-:W-:Y:S05]  /*102d0*/  @!P6 BRA `(.L_x_3540) ;  /* 0x000000000084e947 */ /* 0x000fea0003800000 */
[----:B------:R-:W-:-:S06]  /*102e0*/  ULOP3.LUT UR4, UR36, 0x2, URZ, 0xfc, !UPT ;  /* 0x0000000224047892 */ /* 0x000fcc000f8efc3f */
[----:B--2---:R-:W-:-:S05]  /*102f0*/  IMAD.U32 R2, RZ, RZ, UR4 ;  /* 0x00000004ff027e24 */ /* 0x004fca000f8e00ff */
[----:B------:R-:W-:-:S13]  /*10300*/  ISETP.NE.AND P2, PT, R2, 0x3, PT ;  /* 0x000000030200780c */ /* 0x000fda0003f45270 */
[----:B------:R-:W-:Y:S05]  /*10310*/  @!P2 BRA `(.L_x_3542) ;  /* 0x000000000004a947 */ /* 0x000fea0003800000 */
[----:B------:R-:W-:Y:S01]  /*10320*/  BPT.TRAP 0x1 ;  /* 0x000000040000795c */ /* 0x000fe20000300000 */
.L_x_3542:
[----:B-1----:R-:W2:Y:S04]  /*10330*/  LDL R3, [R1] ;  /* 0x0000000001037983 */ /* 0x002ea80000100800 */
[----:B------:R-:W3:Y:S01]  /*10340*/  LDL.LU R7, [R1+0x4] ;  /* 0x0000040001077983 */ /* 0x000ee20000300800 */
[----:B------:R-:W-:-:S04]  /*10350*/  VIADD R2, R0, 0x28c40 ;  /* 0x00028c4000027836 */ /* 0x000fc80000000000 */
[C---:B--2---:R-:W-:Y:S01]  /*10360*/  IMAD R6, R3.reuse, 0x8, R2 ;  /* 0x0000000803067824 */ /* 0x044fe200078e0202 */
[----:B------:R-:W-:Y:S02]  /*10370*/  IADD3 R3, R3, 0x1, RZ ;  /* 0x0000000103037810 */ /* 0x000fe40007ffe0ff */
[----:B---3--:R-:W-:Y:S02]  /*10380*/  SHF.L.U32 R5, R7, 0x1f, RZ ;  /* 0x0000001f07057819 */ /* 0x008fe400000006ff */
[C---:B------:R-:W-:Y:S02]  /*10390*/  ISETP.NE.AND P1, PT, R3.reuse, 0x2, PT ;  /* 0x000000020300780c */ /* 0x040fe40003f25270 */
[----:B------:R-:W1:Y:S02]  /*103a0*/  SYNCS.PHASECHK.TRANS64.TRYWAIT P0, [R6+URZ], R5 ;  /* 0x00000005060075a7 */ /* 0x000e64000800017f */
[----:B------:R-:W-:Y:S02]  /*103b0*/  SEL R4, RZ, 0x1, P1 ;  /* 0x00000001ff047807 */ /* 0x000fe40000800000 */
[----:B------:R-:W-:-:S02]  /*103c0*/  SEL R3, R3, RZ, P1 ;  /* 0x000000ff03037207 */ /* 0x000fc40000800000 */
[----:B------:R-:W-:-:S03]  /*103d0*/  LOP3.LUT R4, R7, R4, RZ, 0x3c, !PT ;  /* 0x0000000407047212 */ /* 0x000fc600078e3cff */
[----:B------:R-:W-:Y:S01]  /*103e0*/  IMAD R7, R3, 0x8, R2 ;  /* 0x0000000803077824 */ /* 0x000fe200078e0202 */
[----:B------:R-:W-:Y:S01]  /*103f0*/  SHF.L.U32 R2, R4, 0x1f, RZ ;  /* 0x0000001f04027819 */ /* 0x000fe200000006ff */
[----:B-1----:R-:W-:Y:S06]  /*10400*/  @!P0 BRA `(.L_x_3543) ;  /* 0x0000001000e08947 */ /* 0x002fec0003800000 */
.L_x_3598:
[----:B------:R-:W2:Y:S02]  /*10410*/  SYNCS.PHASECHK.TRANS64.TRYWAIT P0, [R7+URZ], R2 ;  /* 0x00000002070075a7 */ /* 0x000ea4000800017f */
[----:B--2---:R-:W-:Y:S05]  /*10420*/  @!P0 BRA `(.L_x_3544) ;  /* 0x0000001000ec8947 */ /* 0x004fea0003800000 */
.L_x_3599:
[----:B------:R-:W-:Y:S05]  /*10430*/  @!P2 BRA `(.L_x_3545) ;  /* 0x000000000004a947 */ /* 0x000fea0003800000 */
[----:B------:R-:W-:Y:S01]  /*10440*/  BPT.TRAP 0x1 ;  /* 0x000000040000795c */ /* 0x000fe20000300000 */
.L_x_3545:
[----:B------:R-:W3:Y:S01]  /*10450*/  LDL.LU R4, [R1] ;  /* 0x0000000001047983 */ /* 0x000ee20000300800 */
[----:B------:R-:W-:-:S04]  /*10460*/  VIADD R0, R0, 0x28c60 ;  /* 0x00028c6000007836 */ /* 0x000fc80000000000 */
[----:B---3--:R-:W-:-:S04]  /*10470*/  IMAD R4, R4, 0x8, R0 ;  /* 0x0000000804047824 */ /* 0x008fc800078e0200 */
[----:B------:R-:W3:Y:S02]  /*10480*/  SYNCS.PHASECHK.TRANS64.TRYWAIT P0, [R4+URZ], R5 ;  /* 0x00000005040075a7 */ /* 0x000ee4000800017f */
[----:B---3--:R-:W-:Y:S05]  /*10490*/  @!P0 BRA `(.L_x_3546) ;  /* 0x0000001000e48947 */ /* 0x008fea0003800000 */
.L_x_3600:
[----:B------:R-:W-:-:S07]  /*104a0*/  LEA R3, R3, R0, 0x3 ;  /* 0x0000000003037211 */ /* 0x000fce00078e18ff */
.L_x_3547:
[----:B----4-:R4:W0:Y:S02]  /*104b0*/  SYNCS.PHASECHK.TRANS64.TRYWAIT P0, [R3+URZ], R2 ;  /* 0x00000002030075a7 */ /* 0x010824000800017f */
[----:B0-----:R-:W-:Y:S05]  /*104c0*/  @!P0 NANOSLEEP.SYNCS 0x989680 ;  /* 0x009896800000895d */ /* 0x001fea0003900000 */
[----:B------:R-:W0:Y:S02]  /*104d0*/  @!P0 SYNCS.PHASECHK.TRANS64 P0, [R3+URZ], R2 ;  /* 0x00000002030085a7 */ /* 0x000e24000800007f */
[----:B0-----:R-:W-:Y:S05]  /*104e0*/  @!P0 BRA `(.L_x_3547) ;  /* 0xfffffffc00f08947 */ /* 0x001fea000383ffff */
.L_x_3540:
[----:B------:R-:W-:Y:S05]  /*104f0*/  BSYNC B0 ;  /* 0x0000000000007941 */ /* 0x000fea0003800000 */
.L_x_3539:
[----:B------:R-:W-:Y:S05]  /*10500*/  EXIT ;  /* 0x000000000000794d */ /* 0x000fea0003800000 */
.L_x_3413:
[----:B0-----:R-:W-:-:S04]  /*10510*/  IMAD.U32 R5, RZ, RZ, UR21 ;  /* 0x00000015ff057e24 */ /* 0x001fc8000f8e00ff */
[----:B------:R0:W1:Y:S03]  /*10520*/  SYNCS.PHASECHK.TRANS64.TRYWAIT P1, [R5+URZ+0x28c50], R4 ;  /* 0x028c5004050075a7 */ /* 0x000066000802017f */
[----:B-1----:R-:W-:Y:S05]  /*10530*/  @!P1 NANOSLEEP.SYNCS 0x989680 ;  /* 0x009896800000995d */ /* 0x002fea0003900000 */
[----:B------:R-:W1:Y:S02]  /*10540*/  @!P1 SYNCS.PHASECHK.TRANS64 P1, [R5+URZ+0x28c50], R4 ;  /* 0x028c5004050095a7 */ /* 0x000e64000802007f */
[----:B-1----:R-:W-:Y:S05]  /*10550*/  @!P1 BRA `(.L_x_3413) ;  /* 0xfffffffc00ec9947 */ /* 0x002fea000383ffff */
[----:B------:R-:W-:Y:S05]  /*10560*/  BRA `(.L_x_3548) ;  /* 0xffffff1400387947 */ /* 0x000fea000383ffff */
.L_x_3418:
[----:B-1----:R-:W-:-:S04]  /*10570*/  IMAD.U32 R6, RZ, RZ, UR21 ;  /* 0x00000015ff067e24 */ /* 0x002fc8000f8e00ff */
[----:B------:R1:W2:Y:S03]  /*10580*/  SYNCS.PHASECHK.TRANS64.TRYWAIT P1, [R6+URZ+0x28c50], R5 ;  /* 0x028c5005060075a7 */ /* 0x0002a6000802017f */
[----:B--2---:R-:W-:Y:S05]  /*10590*/  @!P1 NANOSLEEP.SYNCS 0x989680 ;  /* 0x009896800000995d */ /* 0x004fea0003900000 */
[----:B------:R-:W2:Y:S02]  /*105a0*/  @!P1 SYNCS.PHASECHK.TRANS64 P1, [R6+URZ+0x28c50], R5 ;  /* 0x028c5005060095a7 */ /* 0x000ea4000802007f */
[----:B--2---:R-:W-:Y:S05]  /*105b0*/  @!P1 BRA `(.L_x_3418) ;  /* 0xfffffffc00ec9947 */ /* 0x004fea000383ffff */
[----:B------:R-:W-:Y:S05]  /*105c0*/  BRA `(.L_x_3417) ;  /* 0xffffff20003c7947 */ /* 0x000fea000383ffff */
.L_x_3421:
[----:B0-----:R-:W-:-:S04]  /*105d0*/  IMAD.U32 R3, RZ, RZ, UR40 ;  /* 0x00000028ff037e24 */ /* 0x001fc8000f8e00ff */
[----:B------:R0:W1:Y:S03]  /*105e0*/  SYNCS.PHASECHK.TRANS64.TRYWAIT P1, [R3+URZ+0x28c00], R0 ;  /* 0x028c0000030075a7 */ /* 0x000066000802017f */
[----:B-1----:R-:W-:Y:S05]  /*105f0*/  @!P1 NANOSLEEP.SYNCS 0x989680 ;  /* 0x009896800000995d */ /* 0x002fea0003900000 */
[----:B------:R-:W1:Y:S02]  /*10600*/  @!P1 SYNCS.PHASECHK.TRANS64 P1, [R3+URZ+0x28c00], R0 ;  /* 0x028c0000030095a7 */ /* 0x000e64000802007f */
[----:B-1----:R-:W-:Y:S05]  /*10610*/  @!P1 BRA `(.L_x_3421) ;  /* 0xfffffffc00ec9947 */ /* 0x002fea000383ffff */
[----:B------:R-:W-:Y:S05]  /*10620*/  BRA `(.L_x_3549) ;  /* 0xffffff2c007c7947 */ /* 0x000fea000383ffff */
.L_x_3425:
[----:B--2---:R2:W3:Y:S02]  /*10630*/  SYNCS.PHASECHK.TRANS64.TRYWAIT P1, [R7+URZ+0x28c30], R8 ;  /* 0x028c3008070075a7 */ /* 0x0044e4000802017f */
[----:B---3--:R-:W-:Y:S05]  /*10640*/  @!P1 NANOSLEEP.SYNCS 0x989680 ;  /* 0x009896800000995d */ /* 0x008fea0003900000 */
[----:B------:R-:W3:Y:S02]  /*10650*/  @!P1 SYNCS.PHASECHK.TRANS64 P1, [R7+URZ+0x28c30], R8 ;  /* 0x028c3008070095a7 */ /* 0x000ee4000802007f */
[----:B---3--:R-:W-:Y:S05]  /*10660*/  @!P1 BRA `(.L_x_3425) ;  /* 0xfffffffc00f09947 */ /* 0x008fea000383ffff */
[----:B------:R-:W-:Y:S05]  /*10670*/  BRA `(.L_x_3424) ;  /* 0xffffff2c00987947 */ /* 0x000fea000383ffff */
.L_x_3429:
[----:B----4-:R4:W0:Y:S02]  /*10680*/  SYNCS.PHASECHK.TRANS64.TRYWAIT P2, [R7+URZ+0x28c50], R8 ;  /* 0x028c5008070075a7 */ /* 0x010824000804017f */
[----:B0-----:R-:W-:Y:S05]  /*10690*/  @!P2 NANOSLEEP.SYNCS 0x989680 ;  /* 0x009896800000a95d */ /* 0x001fea0003900000 */
[----:B------:R-:W0:Y:S02]  /*106a0*/  @!P2 SYNCS.PHASECHK.TRANS64 P2, [R7+URZ+0x28c50], R8 ;  /* 0x028c50080700a5a7 */ /* 0x000e24000804007f */
[----:B0-----:R-:W-:Y:S05]  /*106b0*/  @!P2 BRA `(.L_x_3429) ;  /* 0xfffffffc00f0a947 */ /* 0x001fea000383ffff */
[----:B------:R-:W-:Y:S05]  /*106c0*/  BRA `(.L_x_3428) ;  /* 0xffffff4000047947 */ /* 0x000fea000383ffff */
.L_x_3434:
[----:B--2---:R-:W-:-:S04]  /*106d0*/  MOV R4, UR24 ;  /* 0x0000001800047c02 */ /* 0x004fc80008000f00 */
[----:B------:R2:W3:Y:S03]  /*106e0*/  SYNCS.PHASECHK.TRANS64.TRYWAIT P2, [R4+URZ+0x28c30], R7 ;  /* 0x028c3007040075a7 */ /* 0x0004e6000804017f */
[----:B---3--:R-:W-:Y:S05]  /*106f0*/  @!P2 NANOSLEEP.SYNCS 0x989680 ;  /* 0x009896800000a95d */ /* 0x008fea0003900000 */
[----:B------:R-:W3:Y:S02]  /*10700*/  @!P2 SYNCS.PHASECHK.TRANS64 P2, [R4+URZ+0x28c30], R7 ;  /* 0x028c30070400a5a7 */ /* 0x000ee4000804007f */
[----:B---3--:R-:W-:Y:S05]  /*10710*/  @!P2 BRA `(.L_x_3434) ;  /* 0xfffffffc00eca947 */ /* 0x008fea000383ffff */
[----:B------:R-:W-:Y:S05]  /*10720*/  BRA `(.L_x_3433) ;  /* 0xffffff4000f47947 */ /* 0x000fea000383ffff */
.L_x_3438:
[----:B-1----:R1:W2:Y:S02]  /*10730*/  SYNCS.PHASECHK.TRANS64.TRYWAIT P2, [R168+URZ+0x28c50], R7 ;  /* 0x028c5007a80075a7 */ /* 0x0022a4000804017f */
[----:B--2---:R-:W-:Y:S05]  /*10740*/  @!P2 NANOSLEEP.SYNCS 0x989680 ;  /* 0x009896800000a95d */ /* 0x004fea0003900000 */
[----:B------:R-:W2:Y:S02]  /*10750*/  @!P2 SYNCS.PHASECHK.TRANS64 P2, [R168+URZ+0x28c50], R7 ;  /* 0x028c5007a800a5a7 */ /* 0x000ea4000804007f */
[----:B--2---:R-:W-:Y:S05]  /*10760*/  @!P2 BRA `(.L_x_3438) ;  /* 0xfffffffc00f0a947 */ /* 0x004fea000383ffff */
[----:B------:R-:W-:Y:S05]  /*10770*/  BRA `(.L_x_3437) ;  /* 0xffffff5c00487947 */ /* 0x000fea000383ffff */
.L_x_3444:
[----:B-1----:R-:W-:-:S04]  /*10780*/  IMAD.U32 R4, RZ, RZ, UR23 ;  /* 0x00000017ff047e24 */ /* 0x002fc8000f8e00ff */
[----:B------:R1:W4:Y:S03]  /*10790*/  SYNCS.PHASECHK.TRANS64.TRYWAIT P2, [R4+URZ+0x28c30], R7 ;  /* 0x028c3007040075a7 */ /* 0x000326000804017f */
[----:B----4-:R-:W-:Y:S05]  /*107a0*/  @!P2 NANOSLEEP.SYNCS 0x989680 ;  /* 0x009896800000a95d */ /* 0x010fea0003900000 */
[----:B------:R-:W4:Y:S02]  /*107b0*/  @!P2 SYNCS.PHASECHK.TRANS64 P2, [R4+URZ+0x28c30], R7 ;  /* 0x028c30070400a5a7 */ /* 0x000f24000804007f */
[----:B----4-:R-:W-:Y:S05]  /*107c0*/  @!P2 BRA `(.L_x_3444) ;  /* 0xfffffffc00eca947 */ /* 0x010fea000383ffff */
[----:B------:R-:W-:Y:S05]  /*107d0*/  BRA `(.L_x_3443) ;  /* 0xffffff6000307947 */ /* 0x000fea000383ffff */
.L_x_3448:
[----:B---3--:R3:W4:Y:S02]  /*107e0*/  SYNCS.PHASECHK.TRANS64.TRYWAIT P2, [R170+URZ+0x28c50], R7 ;  /* 0x028c5007aa0075a7 */ /* 0x008724000804017f */
[----:B----4-:R-:W-:Y:S05]  /*107f0*/  @!P2 NANOSLEEP.SYNCS 0x989680 ;  /* 0x009896800000a95d */ /* 0x010fea0003900000 */
[----:B------:R-:W4:Y:S02]  /*10800*/  @!P2 SYNCS.PHASECHK.TRANS64 P2, [R170+URZ+0x28c50], R7 ;  /* 0x028c5007aa00a5a7 */ /* 0x000f24000804007f */
[----:B----4-:R-:W-:Y:S05]  /*10810*/  @!P2 BRA `(.L_x_3448) ;  /* 0xfffffffc00f0a947 */ /* 0x010fea000383ffff */
[----:B------:R-:W-:Y:S05]  /*10820*/  BRA `(.L_x_3447) ;  /* 0xffffff7400547947 */ /* 0x000fea000383ffff */
.L_x_3481:
        /* <DEDUP_REMOVED lines=8> */
[----:B------:R-:W-:Y:S05]  /*108b0*/  WARPSYNC.COLLECTIVE R15, `(.L_x_3551) ;  /* 0x000000000f087348 */ /* 0x000fea0003c00000 */
[----:B------:R0:W1:Y:S02]  /*108c0*/  SHFL.IDX P6, R14, R13, R12, R11 ;  /* 0x0000000c0d0e7389 */ /* 0x00006400000c000b */
[----:B01----:R-:W-:Y:S01]  /*108d0*/  ENDCOLLECTIVE ;  /* 0x000000000000791b */ /* 0x003fe20003800000 */
.L_x_3551:
[----:B------:R-:W-:Y:S05]  /*108e0*/  BSYNC B0 ;  /* 0x0000000000007941 */ /* 0x000fea0003800000 */
.L_x_3550:
[----:B------:R-:W-:Y:S05]  /*108f0*/  BRA `(.L_x_3552) ;  /* 0xffffffc400347947 */ /* 0x000fea000383ffff */
.L_x_3482:
[----:B------:R-:W-:Y:S01]  /*10900*/  BSSY B0, `(.L_x_3553) ;  /* 0x0000006000007945 */ /* 0x000fe20003800000 */
[----:B------:R-:W-:-:S07]  /*10910*/  IMAD.MOV.U32 R15, RZ, RZ, -0x1 ;  /* 0xffffffffff0f7424 */ /* 0x000fce00078e00ff */
[----:B------:R-:W-:Y:S05]  /*10920*/  WARPSYNC.COLLECTIVE R15, `(.L_x_3554) ;  /* 0x000000000f0c7348 */ /* 0x000fea0003c00000 */
[----:B------:R-:W-:Y:S02]  /*10930*/  ELECT P6, UR62, PT ;  /* 0x00000000003e782f */ /* 0x000fe400038c0000 */
[----:B------:R-:W-:Y:S01]  /*10940*/  MOV R14, UR62 ;  /* 0x0000003e000e7c02 */ /* 0x000fe20008000f00 */
[----:B------:R-:W-:Y:S10]  /*10950*/  ENDCOLLECTIVE ;  /* 0x000000000000791b */ /* 0x000ff40003800000 */
.L_x_3554:
[----:B------:R-:W-:Y:S05]  /*10960*/  BSYNC B0 ;  /* 0x0000000000007941 */ /* 0x000fea0003800000 */
.L_x_3553:
[----:B------:R-:W-:Y:S05]  /*10970*/  BRA `(.L_x_3555) ;  /* 0xffffffc400247947 */ /* 0x000fea000383ffff */
.L_x_3485:
[----:B0-----:R0:W1:Y:S02]  /*10980*/  SYNCS.PHASECHK.TRANS64.TRYWAIT P0, [R8+URZ+0x28c40], R10 ;  /* 0x028c400a080075a7 */ /* 0x001064000800017f */
[----:B-1----:R-:W-:Y:S05]  /*10990*/  @!P0 NANOSLEEP.SYNCS 0x989680 ;  /* 0x009896800000895d */ /* 0x002fea0003900000 */
[----:B------:R-:W1:Y:S02]  /*109a0*/  @!P0 SYNCS.PHASECHK.TRANS64 P0, [R8+URZ+0x28c40], R10 ;  /* 0x028c400a080085a7 */ /* 0x000e64000800007f */
[----:B-1----:R-:W-:Y:S05]  /*109b0*/  @!P0 BRA `(.L_x_3485) ;  /* 0xfffffffc00f08947 */ /* 0x002fea000383ffff */
[----:B------:R-:W-:Y:S05]  /*109c0*/  BRA `(.L_x_3556) ;  /* 0xffffffc400887947 */ /* 0x000fea000383ffff */
.L_x_3488:
        /* <DEDUP_REMOVED lines=8> */
.L_x_3491:
[----:B0-----:R0:W1:Y:S02]  /*10a50*/  SYNCS.PHASECHK.TRANS64.TRYWAIT P0, [R11+URZ+0x28c60], R6 ;  /* 0x028c60060b0075a7 */ /* 0x001064000800017f */
[----:B-1----:R-:W-:Y:S05]  /*10a60*/  @!P0 NANOSLEEP.SYNCS 0x989680 ;  /* 0x009896800000895d */ /* 0x002fea0003900000 */
[----:B------:R-:W1:Y:S02]  /*10a70*/  @!P0 SYNCS.PHASECHK.TRANS64 P0, [R11+URZ+0x28c60], R6 ;  /* 0x028c60060b0085a7 */ /* 0x000e64000800007f */
[----:B-1----:R-:W-:Y:S05]  /*10a80*/  @!P0 BRA `(.L_x_3491) ;  /* 0xfffffffc00f08947 */ /* 0x002fea000383ffff */
[----:B------:R-:W-:Y:S05]  /*10a90*/  BRA `(.L_x_3558) ;  /* 0xffffffc800807947 */ /* 0x000fea000383ffff */
.L_x_3500:
[----:B-1----:R1:W2:Y:S02]  /*10aa0*/  SYNCS.PHASECHK.TRANS64.TRYWAIT P0, [R2+URZ+0x28c40], R3 ;  /* 0x028c4003020075a7 */ /* 0x0022a4000800017f */
[----:B--2---:R-:W-:Y:S05]  /*10ab0*/  @!P0 NANOSLEEP.SYNCS 0x989680 ;  /* 0x009896800000895d */ /* 0x004fea0003900000 */
[----:B------:R-:W2:Y:S02]  /*10ac0*/  @!P0 SYNCS.PHASECHK.TRANS64 P0, [R2+URZ+0x28c40], R3 ;  /* 0x028c4003020085a7 */ /* 0x000ea4000800007f */
[----:B--2---:R-:W-:Y:S05]  /*10ad0*/  @!P0 BRA `(.L_x_3500) ;  /* 0xfffffffc00f08947 */ /* 0x004fea000383ffff */
[----:B------:R-:W-:Y:S05]  /*10ae0*/  BRA `(.L_x_3559) ;  /* 0xffffffd000487947 */ /* 0x000fea000383ffff */
.L_x_3502:
[----:B0-----:R0:W2:Y:S02]  /*10af0*/  SYNCS.PHASECHK.TRANS64.TRYWAIT P0, [R2+URZ+0x28c60], R3 ;  /* 0x028c6003020075a7 */ /* 0x0010a4000800017f */
[----:B--2---:R-:W-:Y:S05]  /*10b00*/  @!P0 NANOSLEEP.SYNCS 0x989680 ;  /* 0x009896800000895d */ /* 0x004fea0003900000 */
[----:B------:R-:W2:Y:S02]  /*10b10*/  @!P0 SYNCS.PHASECHK.TRANS64 P0, [R2+URZ+0x28c60], R3 ;  /* 0x028c6003020085a7 */ /* 0x000ea4000800007f */
[----:B--2---:R-:W-:Y:S05]  /*10b20*/  @!P0 BRA `(.L_x_3502) ;  /* 0xfffffffc00f08947 */ /* 0x004fea000383ffff */
[----:B------:R-:W-:Y:S05]  /*10b30*/  BRA `(.L_x_3560) ;  /* 0xffffffd000b87947 */ /* 0x000fea000383ffff */
.L_x_3507:
[----:B-1----:R1:W2:Y:S02]  /*10b40*/  SYNCS.PHASECHK.TRANS64.TRYWAIT P0, [R2+URZ+0x28c40], R7 ;  /* 0x028c4007020075a7 */ /* 0x0022a4000800017f */
[----:B--2---:R-:W-:Y:S05]  /*10b50*/  @!P0 NANOSLEEP.SYNCS 0x989680 ;  /* 0x009896800000895d */ /* 0x004fea0003900000 */
[----:B------:R-:W2:Y:S02]  /*10b60*/  @!P0 SYNCS.PHASECHK.TRANS64 P0, [R2+URZ+0x28c40], R7 ;  /* 0x028c4007020085a7 */ /* 0x000ea4000800007f */
[----:B--2---:R-:W-:Y:S05]  /*10b70*/  @!P0 BRA `(.L_x_3507) ;  /* 0xfffffffc00f08947 */ /* 0x004fea000383ffff */
[----:B------:R-:W-:Y:S05]  /*10b80*/  BRA `(.L_x_3561) ;  /* 0xffffffd800547947 */ /* 0x000fea000383ffff */
.L_x_3509:
[----:B0-----:R0:W2:Y:S02]  /*10b90*/  SYNCS.PHASECHK.TRANS64.TRYWAIT P1, [R2+URZ+0x28c60], R7 ;  /* 0x028c6007020075a7 */ /* 0x0010a4000802017f */
[----:B--2---:R-:W-:Y:S05]  /*10ba0*/  @!P1 NANOSLEEP.SYNCS 0x989680 ;  /* 0x009896800000995d */ /* 0x004fea0003900000 */
[----:B------:R-:W2:Y:S02]  /*10bb0*/  @!P1 SYNCS.PHASECHK.TRANS64 P1, [R2+URZ+0x28c60], R7 ;  /* 0x028c6007020095a7 */ /* 0x000ea4000802007f */
[----:B--2---:R-:W-:Y:S05]  /*10bc0*/  @!P1 BRA `(.L_x_3509) ;  /* 0xfffffffc00f09947 */ /* 0x004fea000383ffff */
[----:B------:R-:W-:Y:S05]  /*10bd0*/  BRA `(.L_x_3562) ;  /* 0xffffffd800c07947 */ /* 0x000fea000383ffff */
.L_x_3514:
[----:B--2---:R2:W3:Y:S02]  /*10be0*/  SYNCS.PHASECHK.TRANS64.TRYWAIT P0, [R2+URZ+0x28c40], R3 ;  /* 0x028c4003020075a7 */ /* 0x0044e4000800017f */
[----:B---3--:R-:W-:Y:S05]  /*10bf0*/  @!P0 NANOSLEEP.SYNCS 0x989680 ;  /* 0x009896800000895d */ /* 0x008fea0003900000 */
[----:B------:R-:W3:Y:S02]  /*10c00*/  @!P0 SYNCS.PHASECHK.TRANS64 P0, [R2+URZ+0x28c40], R3 ;  /* 0x028c4003020085a7 */ /* 0x000ee4000800007f */
[----:B---3--:R-:W-:Y:S05]  /*10c10*/  @!P0 BRA `(.L_x_3514) ;  /* 0xfffffffc00f08947 */ /* 0x008fea000383ffff */
[----:B------:R-:W-:Y:S05]  /*10c20*/  BRA `(.L_x_3563) ;  /* 0xffffffe0003c7947 */ /* 0x000fea000383ffff */
.L_x_3516:
[----:B0-----:R0:W1:Y:S02]  /*10c30*/  SYNCS.PHASECHK.TRANS64.TRYWAIT P1, [R2+URZ+0x28c60], R3 ;  /* 0x028c6003020075a7 */ /* 0x001064000802017f */
[----:B-1----:R-:W-:Y:S05]  /*10c40*/  @!P1 NANOSLEEP.SYNCS 0x989680 ;  /* 0x009896800000995d */ /* 0x002fea0003900000 */
[----:B------:R-:W1:Y:S02]  /*10c50*/  @!P1 SYNCS.PHASECHK.TRANS64 P1, [R2+URZ+0x28c60], R3 ;  /* 0x028c6003020095a7 */ /* 0x000e64000802007f */
[----:B-1----:R-:W-:Y:S05]  /*10c60*/  @!P1 BRA `(.L_x_3516) ;  /* 0xfffffffc00f09947 */ /* 0x002fea000383ffff */
[----:B------:R-:W-:Y:S05]  /*10c70*/  BRA `(.L_x_3564) ;  /* 0xffffffe000ac7947 */ /* 0x000fea000383ffff */
.L_x_3521:
[----:B------:R-:W-:Y:S01]  /*10c80*/  BSSY B0, `(.L_x_3565) ;  /* 0x0000008000007945 */ /* 0x000fe20003800000 */
[----:B0-----:R-:W-:Y:S01]  /*10c90*/  IMAD.MOV.U32 R13, RZ, RZ, R16 ;  /* 0x000000ffff0d7224 */ /* 0x001fe200078e0010 */
[----:B------:R-:W-:Y:S01]  /*10ca0*/  MOV R12, RZ ;  /* 0x000000ff000c7202 */ /* 0x000fe20000000f00 */
[----:B------:R-:W-:Y:S02]  /*10cb0*/  IMAD.MOV.U32 R11, RZ, RZ, 0x1f ;  /* 0x0000001fff0b7424 */ /* 0x000fe400078e00ff */
[----:B------:R-:W-:-:S07]  /*10cc0*/  IMAD.MOV.U32 R15, RZ, RZ, -0x1 ;  /* 0xffffffffff0f7424 */ /* 0x000fce00078e00ff */
[----:B-1----:R-:W-:Y:S05]  /*10cd0*/  WARPSYNC.COLLECTIVE R15, `(.L_x_3566) ;  /* 0x000000000f087348 */ /* 0x002fea0003c00000 */
[----:B------:R0:W2:Y:S02]  /*10ce0*/  SHFL.IDX P6, R14, R13, R12, R11 ;  /* 0x0000000c0d0e7389 */ /* 0x0000a400000c000b */
[----:B012---:R-:W-:Y:S01]  /*10cf0*/  ENDCOLLECTIVE ;  /* 0x000000000000791b */ /* 0x007fe20003800000 */
.L_x_3566:
[----:B------:R-:W-:Y:S05]  /*10d00*/  BSYNC B0 ;  /* 0x0000000000007941 */ /* 0x000fea0003800000 */
.L_x_3565:
        /* <DEDUP_REMOVED lines=8> */
.L_x_3567:
[----:B------:R-:W-:Y:S01]  /*10d90*/  MOV R7, R14 ;  /* 0x0000000e00077202 */ /* 0x000fe20000000f00 */
[----:B------:R-:W-:Y:S06]  /*10da0*/  BRA `(.L_x_3568) ;  /* 0xffffffe400f07947 */ /* 0x000fec000383ffff */
.L_x_3524:
[----:B------:R-:W-:Y:S01]  /*10db0*/  BSSY B0, `(.L_x_3569) ;  /* 0x0000008000007945 */ /* 0x000fe20003800000 */
[----:B-----5:R-:W-:Y:S01]  /*10dc0*/  IMAD.MOV.U32 R13, RZ, RZ, R17 ;  /* 0x000000ffff0d7224 */ /* 0x020fe200078e0011 */
[----:B------:R-:W-:Y:S01]  /*10dd0*/  MOV R15, 0xffffffff ;  /* 0xffffffff000f7802 */ /* 0x000fe20000000f00 */
[----:B------:R-:W-:Y:S02]  /*10de0*/  IMAD.MOV.U32 R12, RZ, RZ, 0x1 ;  /* 0x00000001ff0c7424 */ /* 0x000fe400078e00ff */
[----:B------:R-:W-:-:S07]  /*10df0*/  IMAD.MOV.U32 R11, RZ, RZ, RZ ;  /* 0x000000ffff0b7224 */ /* 0x000fce00078e00ff */
[----:B01234-:R-:W-:Y:S05]  /*10e00*/  WARPSYNC.COLLECTIVE R15, `(.L_x_3570) ;  /* 0x000000000f087348 */ /* 0x01ffea0003c00000 */
[----:B------:R0:W0:Y:S02]  /*10e10*/  SHFL.UP P6, R14, R13, R12, R11 ;  /* 0x0400000c0d0e7389 */ /* 0x00002400000c000b */
[----:B01234-:R-:W-:Y:S01]  /*10e20*/  ENDCOLLECTIVE ;  /* 0x000000000000791b */ /* 0x01ffe20003800000 */
.L_x_3570:
[----:B------:R-:W-:Y:S05]  /*10e30*/  BSYNC B0 ;  /* 0x0000000000007941 */ /* 0x000fea0003800000 */
.L_x_3569:
        /* <DEDUP_REMOVED lines=10> */
.L_x_3571:
        /* <DEDUP_REMOVED lines=8> */
.L_x_3572:
        /* <DEDUP_REMOVED lines=8> */
.L_x_3573:
        /* <DEDUP_REMOVED lines=8> */
.L_x_3574:
        /* <DEDUP_REMOVED lines=8> */
.L_x_3575:
[----:B------:R-:W-:Y:S05]  /*110e0*/  BRA `(.L_x_3576) ;  /* 0xffffffe400b47947 */ /* 0x000fea000383ffff */
.L_x_3529:
[----:B------:R-:W-:Y:S01]  /*110f0*/  BSSY B0, `(.L_x_3577) ;  /* 0x0000008000007945 */ /* 0x000fe20003800000 */
[----:B-----5:R-:W-:Y:S01]  /*11100*/  IMAD.MOV.U32 R13, RZ, RZ, R17 ;  /* 0x000000ffff0d7224 */ /* 0x020fe200078e0011 */
[----:B------:R-:W-:Y:S01]  /*11110*/  MOV R11, RZ ;  /* 0x000000ff000b7202 */ /* 0x000fe20000000f00 */
[----:B------:R-:W-:Y:S02]  /*11120*/  IMAD.MOV.U32 R12, RZ, RZ, 0x1 ;  /* 0x00000001ff0c7424 */ /* 0x000fe400078e00ff */
[----:B------:R-:W-:-:S07]  /*11130*/  IMAD.MOV.U32 R15, RZ, RZ, -0x1 ;  /* 0xffffffffff0f7424 */ /* 0x000fce00078e00ff */
[----:B0-2---:R-:W-:Y:S05]  /*11140*/  WARPSYNC.COLLECTIVE R15, `(.L_x_3578) ;  /* 0x000000000f087348 */ /* 0x005fea0003c00000 */
[----:B------:R1:W3:Y:S02]  /*11150*/  SHFL.UP P6, R14, R13, R12, R11 ;  /* 0x0400000c0d0e7389 */ /* 0x0002e400000c000b */
[----:B0123--:R-:W-:Y:S01]  /*11160*/  ENDCOLLECTIVE ;  /* 0x000000000000791b */ /* 0x00ffe20003800000 */
.L_x_3578:
[----:B------:R-:W-:Y:S05]  /*11170*/  BSYNC B0 ;  /* 0x0000000000007941 */ /* 0x000fea0003800000 */
.L_x_3577:
        /* <DEDUP_REMOVED lines=10> */
.L_x_3579:
        /* <DEDUP_REMOVED lines=8> */
.L_x_3580:
        /* <DEDUP_REMOVED lines=8> */
.L_x_3581:
        /* <DEDUP_REMOVED lines=8> */
.L_x_3582:
        /* <DEDUP_REMOVED lines=8> */
.L_x_3583:
[----:B------:R-:W-:Y:S05]  /*11420*/  BRA `(.L_x_3584) ;  /* 0xffffffe400987947 */ /* 0x000fea000383ffff */
.L_x_3531:
[----:B------:R-:W-:Y:S01]  /*11430*/  BSSY B0, `(.L_x_3585) ;  /* 0x0000006000007945 */ /* 0x000fe20003800000 */
[----:B------:R-:W-:Y:S01]  /*11440*/  PLOP3.LUT P6, PT, P6, PT, PT, 0x8, 0x0 ;  /* 0x000000000000781c */ /* 0x000fe200037ce170 */
[----:B------:R-:W-:-:S12]  /*11450*/  IMAD.MOV.U32 R15, RZ, RZ, -0x1 ;  /* 0xffffffffff0f7424 */ /* 0x000fd800078e00ff */
[----:B0-----:R-:W-:Y:S05]  /*11460*/  WARPSYNC.COLLECTIVE R15, `(.L_x_3586) ;  /* 0x000000000f087348 */ /* 0x001fea0003c00000 */
[----:B------:R-:W-:Y:S01]  /*11470*/  VOTE.ANY R14, PT, P6 ;  /* 0x00000000000e7806 */ /* 0x000fe200030e0100 */
[----:B0-----:R-:W-:Y:S06]  /*11480*/  ENDCOLLECTIVE ;  /* 0x000000000000791b */ /* 0x001fec0003800000 */
.L_x_3586:
[----:B------:R-:W-:Y:S05]  /*11490*/  BSYNC B0 ;  /* 0x0000000000007941 */ /* 0x000fea0003800000 */
.L_x_3585:
[----:B------:R-:W-:Y:S01]  /*114a0*/  MOV R3, R14 ;  /* 0x0000000e00037202 */ /* 0x000fe20000000f00 */
[----:B------:R-:W-:Y:S01]  /*114b0*/  IMAD.MOV.U32 R13, RZ, RZ, R17 ;  /* 0x000000ffff0d7224 */ /* 0x000fe200078e0011 */
[----:B------:R-:W-:Y:S01]  /*114c0*/  MOV R15, 0xffffffff ;  /* 0xffffffff000f7802 */ /* 0x000fe20000000f00 */
[----:B------:R-:W-:Y:S01]  /*114d0*/  IMAD.MOV.U32 R11, RZ, RZ, 0x1f ;  /* 0x0000001fff0b7424 */ /* 0x000fe200078e00ff */
[----:B------:R-:W0:Y:S02]  /*114e0*/  POPC R6, R3 ;  /* 0x0000000300067309 */ /* 0x000e240000000000 */
[----:B0-----:R-:W-:-:S07]  /*114f0*/  IMAD.MOV.U32 R12, RZ, RZ, R6 ;  /* 0x000000ffff0c7224 */ /* 0x001fce00078e0006 */
[----:B------:R-:W-:Y:S05]  /*11500*/  WARPSYNC.COLLECTIVE R15, `(.L_x_3587) ;  /* 0x000000000f087348 */ /* 0x000fea0003c00000 */
[----:B------:R0:W1:Y:S02]  /*11510*/  SHFL.IDX P6, R14, R13, R12, R11 ;  /* 0x0000000c0d0e7389 */ /* 0x00006400000c000b */
[----:B01----:R-:W-:Y:S01]  /*11520*/  ENDCOLLECTIVE ;  /* 0x000000000000791b */ /* 0x003fe20003800000 */
.L_x_3587:
[----:B------:R-:W-:Y:S01]  /*11530*/  IMAD.MOV.U32 R17, RZ, RZ, R14 ;  /* 0x000000ffff117224 */ /* 0x000fe200078e000e */
[----:B------:R-:W-:Y:S06]  /*11540*/  BRA `(.L_x_3588) ;  /* 0xffffffe400887947 */ /* 0x000fec000383ffff */
.L_x_3533:
[----:B------:R-:W-:Y:S01]  /*11550*/  BSSY B0, `(.L_x_3589) ;  /* 0x0000007000007945 */ /* 0x000fe20003800000 */
[----:B------:R-:W-:Y:S01]  /*11560*/  IMAD.MOV.U32 R13, RZ, RZ, R2 ;  /* 0x000000ffff0d7224 */ /* 0x000fe200078e0002 */
[----:B------:R-:W-:Y:S01]  /*11570*/  MOV R15, 0xffffffff ;  /* 0xffffffff000f7802 */ /* 0x000fe20000000f00 */
[----:B------:R-:W-:-:S07]  /*11580*/  IMAD.MOV.U32 R11, RZ, RZ, 0x1f ;  /* 0x0000001fff0b7424 */ /* 0x000fce00078e00ff */
[----:B012---:R-:W-:Y:S05]  /*11590*/  WARPSYNC.COLLECTIVE R15, `(.L_x_3590) ;  /* 0x000000000f087348 */ /* 0x007fea0003c00000 */
[----:B------:R3:W4:Y:S02]  /*115a0*/  SHFL.IDX P6, R14, R13, R12, R11 ;  /* 0x0000000c0d0e7389 */ /* 0x00072400000c000b */
[----:B01234-:R-:W-:Y:S01]  /*115b0*/  ENDCOLLECTIVE ;  /* 0x000000000000791b */ /* 0x01ffe20003800000 */
.L_x_3590:
[----:B------:R-:W-:Y:S05]  /*115c0*/  BSYNC B0 ;  /* 0x0000000000007941 */ /* 0x000fea0003800000 */
.L_x_3589:
[----:B------:R-:W-:Y:S01]  /*115d0*/  IMAD.MOV.U32 R7, RZ, RZ, R14 ;  /* 0x000000ffff077224 */ /* 0x000fe200078e000e */
[----:B------:R-:W-:Y:S06]  /*115e0*/  BRA `(.L_x_3532) ;  /* 0xffffffe4007c7947 */ /* 0x000fec000383ffff */
.L_x_3537:
[----:B-1----:R1:W2:Y:S02]  /*115f0*/  SYNCS.PHASECHK.TRANS64.TRYWAIT P0, [R0+URZ+0x28c20], R3 ;  /* 0x028c2003000075a7 */ /* 0x0022a4000800017f */
[----:B--2---:R-:W-:Y:S05]  /*11600*/  @!P0 NANOSLEEP.SYNCS 0x989680 ;  /* 0x009896800000895d */ /* 0x004fea0003900000 */
[----:B------:R-:W2:Y:S02]  /*11610*/  @!P0 SYNCS.PHASECHK.TRANS64 P0, [R0+URZ+0x28c20], R3 ;  /* 0x028c2003000085a7 */ /* 0x000ea4000800007f */
[----:B--2---:R-:W-:Y:S05]  /*11620*/  @!P0 BRA `(.L_x_3537) ;  /* 0xfffffffc00f08947 */ /* 0x004fea000383ffff */
[----:B------:R-:W-:Y:S05]  /*11630*/  BRA `(.L_x_3591) ;  /* 0xffffffe800f07947 */ /* 0x000fea000383ffff */
.L_x_3538:
[----:B------:R-:W2:Y:S01]  /*11640*/  S2R R2, SR_TID.X ;  /* 0x0000000000027919 */ /* 0x000ea20000002100 */
[----:B------:R-:W-:Y:S01]  /*11650*/  BSSY B0, `(.L_x_3592) ;  /* 0x000000a000007945 */ /* 0x000fe20003800000 */
[----:B------:R-:W-:Y:S01]  /*11660*/  IMAD.MOV.U32 R12, RZ, RZ, RZ ;  /* 0x000000ffff0c7224 */ /* 0x000fe200078e00ff */
[----:B------:R-:W-:Y:S01]  /*11670*/  MOV R11, 0x1f ;  /* 0x0000001f000b7802 */ /* 0x000fe20000000f00 */
[----:B------:R-:W-:Y:S01]  /*11680*/  IMAD.MOV.U32 R15, RZ, RZ, -0x1 ;  /* 0xffffffffff0f7424 */ /* 0x000fe200078e00ff */
[----:B--2---:R-:W-:-:S04]  /*11690*/  SHF.R.U32.HI R2, RZ, 0x5, R2 ;  /* 0x00000005ff027819 */ /* 0x004fc80000011602 */
[----:B------:R-:W-:-:S05]  /*116a0*/  LOP3.LUT R2, R2, 0x3, RZ, 0xc0, !PT ;  /* 0x0000000302027812 */ /* 0x000fca00078ec0ff */
[----:B0-----:R-:W-:-:S07]  /*116b0*/  IMAD.MOV.U32 R13, RZ, RZ, R2 ;  /* 0x000000ffff0d7224 */ /* 0x001fce00078e0002 */
[----:B-1----:R-:W-:Y:S05]  /*116c0*/  WARPSYNC.COLLECTIVE R15, `(.L_x_3593) ;  /* 0x000000000f087348 */ /* 0x002fea0003c00000 */
[----:B------:R0:W2:Y:S02]  /*116d0*/  SHFL.IDX P6, R14, R13, R12, R11 ;  /* 0x0000000c0d0e7389 */ /* 0x0000a400000c000b */
[----:B012---:R-:W-:Y:S01]  /*116e0*/  ENDCOLLECTIVE ;  /* 0x000000000000791b */ /* 0x007fe20003800000 */
.L_x_3593:
[----:B------:R-:W-:Y:S05]  /*116f0*/  BSYNC B0 ;  /* 0x0000000000007941 */ /* 0x000fea0003800000 */
.L_x_3592:
[----:B------:R-:W-:Y:S05]  /*11700*/  BRA `(.L_x_3594) ;  /* 0xffffffe800d87947 */ /* 0x000fea000383ffff */
.L_x_3541:
[----:B------:R-:W-:Y:S01]  /*11710*/  BSSY B1, `(.L_x_3595) ;  /* 0x0000006000017945 */ /* 0x000fe20003800000 */
[----:B------:R-:W-:-:S07]  /*11720*/  IMAD.MOV.U32 R15, RZ, RZ, -0x1 ;  /* 0xffffffffff0f7424 */ /* 0x000fce00078e00ff */
[----:B012---:R-:W-:Y:S05]  /*11730*/  WARPSYNC.COLLECTIVE R15, `(.L_x_3596) ;  /* 0x000000000f0c7348 */ /* 0x007fea0003c00000 */
[----:B------:R-:W-:Y:S02]  /*11740*/  ELECT P6, UR62, PT ;  /* 0x00000000003e782f */ /* 0x000fe400038c0000 */
[----:B------:R-:W-:Y:S01]  /*11750*/  MOV R14, UR62 ;  /* 0x0000003e000e7c02 */ /* 0x000fe20008000f00 */
[----:B012---:R-:W-:Y:S10]  /*11760*/  ENDCOLLECTIVE ;  /* 0x000000000000791b */ /* 0x007ff40003800000 */
.L_x_3596:
[----:B------:R-:W-:Y:S05]  /*11770*/  BSYNC B1 ;  /* 0x0000000000017941 */ /* 0x000fea0003800000 */
.L_x_3595:
[----:B------:R-:W-:Y:S05]  /*11780*/  BRA `(.L_x_3597) ;  /* 0xffffffe800d07947 */ /* 0x000fea000383ffff */
.L_x_3543:
[----:B-1----:R1:W2:Y:S02]  /*11790*/  SYNCS.PHASECHK.TRANS64.TRYWAIT P0, [R6+URZ], R5 ;  /* 0x00000005060075a7 */ /* 0x0022a4000800017f */
[----:B--2---:R-:W-:Y:S05]  /*117a0*/  @!P0 NANOSLEEP.SYNCS 0x989680 ;  /* 0x009896800000895d */ /* 0x004fea0003900000 */
[----:B------:R-:W2:Y:S02]  /*117b0*/  @!P0 SYNCS.PHASECHK.TRANS64 P0, [R6+URZ], R5 ;  /* 0x00000005060085a7 */ /* 0x000ea4000800007f */
[----:B--2---:R-:W-:Y:S05]  /*117c0*/  @!P0 BRA `(.L_x_3543) ;  /* 0xfffffffc00f08947 */ /* 0x004fea000383ffff */
[----:B------:R-:W-:Y:S05]  /*117d0*/  BRA `(.L_x_3598) ;  /* 0xffffffec000c7947 */ /* 0x000fea000383ffff */
.L_x_3544:
[----:B--2---:R2:W3:Y:S02]  /*117e0*/  SYNCS.PHASECHK.TRANS64.TRYWAIT P0, [R7+URZ], R2 ;  /* 0x00000002070075a7 */ /* 0x0044e4000800017f */
[----:B---3--:R-:W-:Y:S05]  /*117f0*/  @!P0 NANOSLEEP.SYNCS 0x989680 ;  /* 0x009896800000895d */ /* 0x008fea0003900000 */
[----:B------:R-:W3:Y:S02]  /*11800*/  @!P0 SYNCS.PHASECHK.TRANS64 P0, [R7+URZ], R2 ;  /* 0x00000002070085a7 */ /* 0x000ee4000800007f */
[----:B---3--:R-:W-:Y:S05]  /*11810*/  @!P0 BRA `(.L_x_3544) ;  /* 0xfffffffc00f08947 */ /* 0x008fea000383ffff */
[----:B------:R-:W-:Y:S05]  /*11820*/  BRA `(.L_x_3599) ;  /* 0xffffffec00007947 */ /* 0x000fea000383ffff */
.L_x_3546:
[----:B---3--:R3:W4:Y:S02]  /*11830*/  SYNCS.PHASECHK.TRANS64.TRYWAIT P0, [R4+URZ], R5 ;  /* 0x00000005040075a7 */ /* 0x008724000800017f */
[----:B----4-:R-:W-:Y:S05]  /*11840*/  @!P0 NANOSLEEP.SYNCS 0x989680 ;  /* 0x009896800000895d */ /* 0x010fea0003900000 */
[----:B------:R-:W4:Y:S02]  /*11850*/  @!P0 SYNCS.PHASECHK.TRANS64 P0, [R4+URZ], R5 ;  /* 0x00000005040085a7 */ /* 0x000f24000800007f */
[----:B----4-:R-:W-:Y:S05]  /*11860*/  @!P0 BRA `(.L_x_3546) ;  /* 0xfffffffc00f08947 */ /* 0x010fea000383ffff */
[----:B------:R-:W-:Y:S05]  /*11870*/  BRA `(.L_x_3600) ;  /* 0xffffffec00087947 */ /* 0x000fea000383ffff */
.L_x_3601:
        /* <DEDUP_REMOVED lines=16> */
.L_x_4563:


//--------------------- .text._ZN7cutlass13device_kernelIN5flash11enable_sm90INS1_16FlashAttnFwdSm90INS1_25CollectiveMainloopFwdSm90ILi2EN4cute5tupleIJNS5_1CILi1EEES8_S8_EEENS6_IJNS7_ILi64EEESA_SA_EEELi512ENS_6half_tEfNS_4arch4Sm90ELb1ELb0ELb0ELb1ELb0ELb1ELb0ELb0ELb0ELb0ELb0ELb0EEENS1_21CollectiveEpilogueFwdINS6_IJSA_NS7_ILi512EEESA_EEES9_SC_SE_Li256ELb1ELb0ELb0ELb0EEENS1_36VarlenDynamicPersistentTileSchedulerILi64ELi64ELi256ELi32ELb0ELb0ELb1ELb1ELb1ELb1EEEEEEEEEvNT_6ParamsE --------------------------
	.section	.text._ZN7cutlass13device_kernelIN5flash11enable_sm90INS1_16FlashAttnFwdSm90INS1_25CollectiveMainloopFwdSm90ILi2EN4cute5tupleIJNS5_1CILi1EEES8_S8_EEENS6_IJNS7_ILi64EEESA_SA_EEELi512ENS_6half_tEfNS_4arch4Sm90ELb1ELb0ELb0ELb1ELb0ELb1ELb0ELb0ELb0ELb0ELb0ELb0EEENS1_21CollectiveEpilogueFwdINS6_IJSA_NS7_ILi512EEESA_EEES9_SC_SE_Li256ELb1ELb0ELb0ELb0EEENS1_36VarlenDynamicPersistentTileSchedulerILi64ELi64ELi256ELi32ELb0ELb0ELb1ELb1ELb1ELb1EEEEEEEEEvNT_6ParamsE,"ax",@progbits
	.align	128
.text._ZN7cutlass13device_kernelIN5flash11enable_sm90INS1_16FlashAttnFwdSm90INS1_25CollectiveMainloopFwdSm90ILi2EN4cute5tupleIJNS5_1CILi1EEES8_S8_EEENS6_IJNS7_ILi64EEESA_SA_EEELi512ENS_6half_tEfNS_4arch4Sm90ELb1ELb0ELb0ELb1ELb0ELb1ELb0ELb0ELb0ELb0ELb0ELb0EEENS1_21CollectiveEpilogueFwdINS6_IJSA_NS7_ILi512EEESA_EEES9_SC_SE_Li256ELb1ELb0ELb0ELb0EEENS1_36VarlenDynamicPersistentTileSchedulerILi64ELi64ELi256ELi32ELb0ELb0ELb1ELb1ELb1ELb1EEEEEEEEEvNT_6ParamsE:
        .type           _ZN7cutlass13device_kernelIN5flash11enable_sm90INS1_16FlashAttnFwdSm90INS1_25CollectiveMainloopFwdSm90ILi2EN4cute5tupleIJNS5_1CILi1EEES8_S8_EEENS6_IJNS7_ILi64EEESA_SA_EEELi512ENS_6half_tEfNS_4arch4Sm90ELb1ELb0ELb0ELb1ELb0ELb1ELb0ELb0ELb0ELb0ELb0ELb0EEENS1_21CollectiveEpilogueFwdINS6_IJSA_NS7_ILi512EEESA_EEES9_SC_SE_Li256ELb1ELb0ELb0ELb0EEENS1_36VarlenDynamicPersistentTileSchedulerILi64ELi64ELi256ELi32ELb0ELb0ELb1ELb1ELb1ELb1EEEEEEEEEvNT_6ParamsE,@function
        .size           _ZN7cutlass13device_kernelIN5flash11enable_sm90INS1_16FlashAttnFwdSm90INS1_25CollectiveMainloopFwdSm90ILi2EN4cute5tupleIJNS5_1CILi1EEES8_S8_EEENS6_IJNS7_ILi64EEESA_SA_EEELi512ENS_6half_tEfNS_4arch4Sm90ELb1ELb0ELb0ELb1ELb0ELb1ELb0ELb0ELb0ELb0ELb0ELb0EEENS1_21CollectiveEpilogueFwdINS6_IJSA_NS7_ILi512EEESA_EEES9_SC_SE_Li256ELb1ELb0ELb0ELb0EEENS1_36VarlenDynamicPersistentTileSchedulerILi64ELi64ELi256ELi32ELb0ELb0ELb1ELb1ELb1ELb1EEEEEEEEEvNT_6ParamsE,(.L_x_4564 - _ZN7cutlass13device_kernelIN5flash11enable_sm90INS1_16FlashAttnFwdSm90INS1_25CollectiveMainloopFwdSm90ILi2EN4cute5tupleIJNS5_1CILi1EEES8_S8_EEENS6_IJNS7_ILi64EEESA_SA_EEELi512ENS_6half_tEfNS_4arch4Sm90ELb1ELb0ELb0ELb1ELb0ELb1ELb0ELb0ELb0ELb0ELb0ELb0EEENS1_21CollectiveEpilogueFwdINS6_IJSA_NS7_ILi512EEESA_EEES9_SC_SE_Li256ELb1ELb0ELb0ELb0EEENS1_36VarlenDynamicPersistentTileSchedulerILi64ELi64ELi256ELi32ELb0ELb0ELb1ELb1ELb1ELb1EEEEEEEEEvNT_6ParamsE)
        .other          _ZN7cutlass13device_kernelIN5flash11enable_sm90INS1_16FlashAttnFwdSm90INS1_25CollectiveMainloopFwdSm90ILi2EN4cute5tupleIJNS5_1CILi1EEES8_S8_EEENS6_IJNS7_ILi64EEESA_SA_EEELi512ENS_6half_tEfNS_4arch4Sm90ELb1ELb0ELb0ELb1ELb0ELb1ELb0ELb0ELb0ELb0ELb0ELb0EEENS1_21CollectiveEpilogueFwdINS6_IJSA_NS7_ILi512EEESA_EEES9_SC_SE_Li256ELb1ELb0ELb0ELb0EEENS1_36VarlenDynamicPersistentTileSchedulerILi64ELi64ELi256ELi32ELb0ELb0ELb1ELb1ELb1ELb1EEEEEEEEEvNT_6ParamsE,@"STO_CUDA_ENTRY STV_DEFAULT"
_ZN7cutlass13device_kernelIN5flash11enable_sm90INS1_16FlashAttnFwdSm90INS1_25CollectiveMainloopFwdSm90ILi2EN4cute5tupleIJNS5_1CILi1EEES8_S8_EEENS6_IJNS7_ILi64EEESA_SA_EEELi512ENS_6half_tEfNS_4arch4Sm90ELb1ELb0ELb0ELb1ELb0ELb1ELb0ELb0ELb0ELb0ELb0ELb0EEENS1_21CollectiveEpilogueFwdINS6_IJSA_NS7_ILi512EEESA_EEES9_SC_SE_Li256ELb1ELb0ELb0ELb0EEENS1_36VarlenDynamicPersistentTileSchedulerILi64ELi64ELi256ELi32ELb0ELb0ELb1ELb1ELb1ELb1EEEEEEEEEvNT_6ParamsE:
        /* <DEDUP_REMOVED lines=26> */
.L_x_3603:
[----:B------:R-:W-:Y:S05]  /*01a0*/  BSYNC B0 ;  /* 0x0000000000007941 */ /* 0x000fea0003800000 */
.L_x_3602:
        /* <DEDUP_REMOVED lines=37> */
.L_x_3604:
        /* <DEDUP_REMOVED lines=22> */
.L_x_3605:
        /* <DEDUP_REMOVED lines=18> */
.L_x_3606:
        /* <DEDUP_REMOVED lines=22> */
.L_x_3607:
        /* <DEDUP_REMOVED lines=22> */
.L_x_3608:
        /* <DEDUP_REMOVED lines=9> */
.L_x_3611:
        /* <DEDUP_REMOVED lines=42> */
[----:B------:R-:W-:-:S04]  /*0c70*/  LEA.HI R8, R8, R7, RZ, 0x3 ;  /* 0x0000000708087211 */ /* 0x000fc800078f18ff */
[----:B------:R-:W-:Y:S02]  /*0c80*/  LOP3.LUT R8, R8, 0xfffffff8, RZ, 0xc0, !PT ;  /* 0xfffffff808087812 */ /* 0x000fe400078ec0ff */
[----:B------:R-:W-:Y:S02]  /*0c90*/  LEA.HI R13, R12, R199, RZ, 0x2 ;  /* 0x000000c70c0d7211 */ /* 0x000fe400078f10ff */
[----:B------:R-:W-:Y:S01]  /*0ca0*/  LOP3.LUT R12, R10, 0xfffffff8, RZ, 0xc0, !PT ;  /* 0xfffffff80a0c7812 */ /* 0x000fe200078ec0ff */
[----:B------:R-:W-:Y:S01]  /*0cb0*/  IMAD.IADD R8, R7, 0x1, -R8 ;  /* 0x0000000107087824 */ /* 0x000fe200078e0a08 */
[----:B------:R-:W-:Y:S02]  /*0cc0*/  LOP3.LUT R7, R6, 0x7ffffffc, RZ, 0xc0, !PT ;  /* 0x7ffffffc06077812 */ /* 0x000fe400078ec0ff */
[----:B------:R-:W-:Y:S01]  /*0cd0*/  LOP3.LUT R16, R13, 0x3ffffc, RZ, 0xc0, !PT ;  /* 0x003ffffc0d107812 */ /* 0x000fe200078ec0ff */
[----:B------:R-:W-:Y:S01]  /*0ce0*/  IMAD.IADD R12, R9, 0x1, -R12 ;  /* 0x00000001090c7824 */ /* 0x000fe200078e0a0c */
[----:B------:R-:W-:Y:S01]  /*0cf0*/  SHF.R.S32.HI R212, RZ, 0x7, R3 ;  /* 0x00000007ffd47819 */ /* 0x000fe20000011403 */
[----:B------:R-:W-:Y:S01]  /*0d00*/  IMAD.IADD R7, R4, 0x1, -R7 ;  /* 0x0000000104077824 */ /* 0x000fe200078e0a07 */
[----:B------:R-:W-:Y:S01]  /*0d10*/  LEA.HI R5, R5, R4, RZ, 0x5 ;  /* 0x0000000405057211 */ /* 0x000fe200078f28ff */
[----:B------:R-:W-:Y:S01]  /*0d20*/  IMAD.IADD R16, R199, 0x1, -R16 ;  /* 0x00000001c7107824 */ /* 0x000fe200078e0a10 */
[----:B------:R-:W-:Y:S01]  /*0d30*/  LEA.HI R4, R0, R221, RZ, 0x3 ;  /* 0x000000dd00047211 */ /* 0x000fe200078f18ff */
[----:B------:R-:W-:Y:S01]  /*0d40*/  IMAD.IADD R14, R11, 0x1, -R14 ;  /* 0x000000010b0e7824 */ /* 0x000fe200078e0a0e */
[----:B------:R-:W-:Y:S01]  /*0d50*/  LEA R13, R212, R9, 0x8 ;  /* 0x00000009d40d7211 */ /* 0x000fe200078e40ff */
[----:B------:R-:W-:Y:S01]  /*0d60*/  IMAD.SHL.U32 R9, R12, 0x40, RZ ;  /* 0x000000400c097824 */ /* 0x000fe200078e00ff */
[----:B------:R-:W-:Y:S01]  /*0d70*/  LEA.HI R0, R0, R221, RZ, 0x2 ;  /* 0x000000dd00007211 */ /* 0x000fe200078f10ff */
[----:B------:R-:W-:Y:S01]  /*0d80*/  IMAD.SHL.U32 R14, R14, 0x8, RZ ;  /* 0x000000080e0e7824 */ /* 0x000fe200078e00ff */
[----:B------:R-:W-:Y:S01]  /*0d90*/  LEA R13, R16, R13, 0x4 ;  /* 0x0000000d100d7211 */ /* 0x000fe200078e20ff */
[----:B------:R-:W-:Y:S01]  /*0da0*/  IMAD.SHL.U32 R10, R10, 0x40, RZ ;  /* 0x000000400a0a7824 */ /* 0x000fe200078e00ff */
[----:B------:R-:W-:-:S02]  /*0db0*/  SHF.R.S32.HI R22, RZ, 0x2, R0 ;  /* 0x00000002ff167819 */ /* 0x000fc40000011400 */
[----:B------:R-:W-:Y:S02]  /*0dc0*/  LOP3.LUT R9, R9, 0x1c0, RZ, 0xc0, !PT ;  /* 0x000001c009097812 */ /* 0x000fe400078ec0ff */
[----:B------:R-:W-:Y:S01]  /*0dd0*/  SHF.R.S32.HI R5, RZ, 0x5, R5 ;  /* 0x00000005ff057819 */ /* 0x000fe20000011405 */
[----:B------:R-:W-:Y:S01]  /*0de0*/  VIADD R223, R22, 0x20 ;  /* 0x0000002016df7836 */ /* 0x000fe20000000000 */
[----:B------:R-:W-:Y:S02]  /*0df0*/  LEA R220, R13, R14, 0x6 ;  /* 0x0000000e0ddc7211 */ /* 0x000fe400078e30ff */
[----:B------:R-:W-:Y:S02]  /*0e00*/  LOP3.LUT R10, R10, 0x7ffffe00, RZ, 0xc0, !PT ;  /* 0x7ffffe000a0a7812 */ /* 0x000fe400078ec0ff */
[----:B------:R-:W-:Y:S01]  /*0e10*/  LOP3.LUT R14, R9, 0x8, R14, 0xf8, !PT ;  /* 0x00000008090e7812 */ /* 0x000fe200078ef80e */
[----:B------:R-:W-:Y:S01]  /*0e20*/  IMAD R190, R5, 0x10, R8 ;  /* 0x0000001005be7824 */ /* 0x000fe200078e0208 */
[----:B------:R-:W-:Y:S01]  /*0e30*/  SHF.R.U32.HI R9, RZ, 0x3, R9 ;  /* 0x00000003ff097819 */ /* 0x000fe20000011609 */
[----:B------:R-:W-:Y:S01]  /*0e40*/  IMAD R10, R199, 0x400, R10 ;  /* 0x00000400c70a7824 */ /* 0x000fe200078e020a */
[----:B------:R-:W-:-:S02]  /*0e50*/  LOP3.LUT R6, R0, 0xfffffffc, RZ, 0xc0, !PT ;  /* 0xfffffffc00067812 */ /* 0x000fc400078ec0ff */
[----:B------:R-:W-:Y:S02]  /*0e60*/  SHF.R.S32.HI R5, RZ, 0x1f, R0 ;  /* 0x0000001fff057819 */ /* 0x000fe40000011400 */
        /* <DEDUP_REMOVED lines=9> */
[----:B------:R-:W-:Y:S01]  /*0f00*/  IMAD.SHL.U32 R219, R0, 0x40, RZ ;  /* 0x0000004000db7824 */ /* 0x000fe200078e00ff */
[----:B------:R-:W-:Y:S01]  /*0f10*/  LOP3.LUT R218, R218, 0x1c0, RZ, 0xc0, !PT ;  /* 0x000001c0dada7812 */ /* 0x000fe200078ec0ff */
[----:B------:R-:W-:Y:S01]  /*0f20*/  IMAD R195, R9, 0x2, R2 ;  /* 0x0000000209c37824 */ /* 0x000fe200078e0202 */
[----:B------:R-:W-:Y:S01]  /*0f30*/  SHF.R.S32.HI R200, RZ, 0x3, R4 ;  /* 0x00000003ffc87819 */ /* 0x000fe20000011404 */
[----:B------:R-:W-:Y:S01]  /*0f40*/  IMAD.MOV.U32 R197, RZ, RZ, 0x40 ;  /* 0x00000040ffc57424 */ /* 0x000fe200078e00ff */
[----:B------:R-:W-:Y:S01]  /*0f50*/  LOP3.LUT R4, R4, 0x1ffffff8, RZ, 0xc0, !PT ;  /* 0x1ffffff804047812 */ /* 0x000fe200078ec0ff */
[----:B------:R-:W-:Y:S01]  /*0f60*/  VIADD R198, R195, 0x26800 ;  /* 0x00026800c3c67836 */ /* 0x000fe20000000000 */
[----:B------:R-:W-:-:S02]  /*0f70*/  LOP3.LUT R3, R3, 0xfffffe, RZ, 0xc0, !PT ;  /* 0x00fffffe03037812 */ /* 0x000fc400078ec0ff */
[----:B------:R-:W-:Y:S02]  /*0f80*/  LEA.HI R5, R5, R22, RZ, 0x3 ;  /* 0x0000001605057211 */ /* 0x000fe400078f18ff */
[----:B------:R-:W-:Y:S02]  /*0f90*/  LOP3.LUT R0, R218, 0x38, R16, 0xf8, !PT ;  /* 0x00000038da007812 */ /* 0x000fe400078ef810 */
[----:B------:R-:W-:Y:S02]  /*0fa0*/  SHF.R.U32.HI R222, RZ, 0x3, R218 ;  /* 0x00000003ffde7819 */ /* 0x000fe400000116da */
[----:B------:R-:W-:Y:S01]  /*0fb0*/  LOP3.LUT R219, R219, 0xfffffe00, RZ, 0xc0, !PT ;  /* 0xfffffe00dbdb7812 */ /* 0x000fe200078ec0ff */
[----:B------:R-:W-:Y:S01]  /*0fc0*/  IMAD.IADD R4, R221, 0x1, -R4 ;  /* 0x00000001dd047824 */ /* 0x000fe200078e0a04 */
[----:B------:R-:W-:Y:S01]  /*0fd0*/  SEL R197, R197, 0xffffffc0, !P2 ;  /* 0xffffffc0c5c57807 */ /* 0x000fe20005000000 */
[----:B------:R-:W-:Y:S01]  /*0fe0*/  IMAD.IADD R3, R212, 0x1, -R3 ;  /* 0x00000001d4037824 */ /* 0x000fe200078e0a03 */
[----:B------:R-:W-:Y:S01]  /*0ff0*/  IADD3 R196, R195, 0x26820, RZ ;  /* 0x00026820c3c47810 */ /* 0x000fe20007ffe0ff */
[----:B------:R-:W-:Y:S01]  /*1000*/  @P1 VIADD R196, R198, 0xffffffe0 ;  /* 0xffffffe0c6c41836 */ /* 0x000fe20000000000 */
[----:B------:R-:W-:-:S02]  /*1010*/  LOP3.LUT R5, R5, 0xfffffff8, RZ, 0xc0, !PT ;  /* 0xfffffff805057812 */ /* 0x000fc400078ec0ff */
[----:B------:R-:W-:Y:S01]  /*1020*/  LOP3.LUT R217, R219, R0, R222, 0xf6, !PT ;  /* 0x00000000dbd97212 */ /* 0x000fe200078ef6de */
[----:B------:R-:W-:Y:S01]  /*1030*/  IMAD.IADD R198, R198, 0x1, R197 ;  /* 0x00000001c6c67824 */ /* 0x000fe200078e02c5 */
[----:B------:R-:W-:Y:S01]  /*1040*/  MOV R189, RZ ;  /* 0x000000ff00bd7202 */ /* 0x000fe20000000f00 */
[----:B------:R-:W-:Y:S01]  /*1050*/  IMAD.MOV.U32 R206, RZ, RZ, RZ ;  /* 0x000000ffffce7224 */ /* 0x000fe200078e00ff */
[----:B------:R-:W-:Y:S01]  /*1060*/  CS2R R18, SRZ ;  /* 0x0000000000127805 */ /* 0x000fe2000001ff00 */
[----:B------:R-:W-:Y:S01]  /*1070*/  IMAD.MOV.U32 R23, RZ, RZ, RZ ;  /* 0x000000ffff177224 */ /* 0x000fe200078e00ff */
[----:B------:R-:W-:Y:S01]  /*1080*/  SHF.R.S32.HI R216, RZ, 0x1f, R22 ;  /* 0x0000001fffd87819 */ /* 0x000fe20000011416 */
[----:B------:R-:W-:Y:S01]  /*1090*/  IMAD.SHL.U32 R194, R3, 0x100, RZ ;  /* 0x0000010003c27824 */ /* 0x000fe200078e00ff */
[----:B------:R-:W-:Y:S01]  /*10a0*/  SHF.L.U32 R193, R4, 0x3, RZ ;  /* 0x0000000304c17819 */ /* 0x000fe200000006ff */
[----:B------:R-:W-:Y:S01]  /*10b0*/  IMAD.SHL.U32 R192, R7, 0x2, RZ ;  /* 0x0000000207c07824 */ /* 0x000fe200078e00ff */
[----:B------:R-:W-:Y:S01]  /*10c0*/  IADD3 R191, R22, -R5, RZ ;  /* 0x8000000516bf7210 */ /* 0x000fe20007ffe0ff */
[----:B------:R-:W-:Y:S01]  /*10d0*/  IMAD.IADD R197, R197, 0x1, R196 ;  /* 0x00000001c5c57824 */ /* 0x000fe200078e02c4 */
[----:B------:R-:W-:-:S02]  /*10e0*/  LEA R217, R217, R2, 0x1 ;  /* 0x00000002d9d97211 */ /* 0x000fc400078e08ff */
[----:B--2---:R-:W-:-:S07]  /*10f0*/  LOP3.LUT R188, R15, 0x1, RZ, 0xfc, !PT ;  /* 0x000000010fbc7812 */ /* 0x004fce00078efcff */
.L_x_3758:
[----:B0----5:R-:W0:Y:S01]  /*1100*/  LDC.64 R4, c[0x0][0xc60] ;  /* 0x00031800ff047b82 */ /* 0x021e220000000a00 */
[----:B------:R-:W-:Y:S01]  /*1110*/  ULDC.64 UR4, c[0x0][0xa28] ;  /* 0x00028a0000047ab9 */ /* 0x000fe20000000a00 */
[----:B------:R-:W-:Y:S01]  /*1120*/  ULDC.64 UR8, c[0x0][0xa18] ;  /* 0x0002860000087ab9 */ /* 0x000fe20000000a00 */
[----:B------:R-:W-:Y:S01]  /*1130*/  ULDC.64 UR6, c[0x0][0xa08] ;  /* 0x0002820000067ab9 */ /* 0x000fe20000000a00 */
[----:B0-----:R-:W-:-:S05]  /*1140*/  IMAD.WIDE R4, R187, 0x4, R4 ;  /* 0x00000004bb047825 */ /* 0x001fca00078e0204 */
[----:B------:R-:W2:Y:S01]  /*1150*/  LDG.E R205, desc[UR40][R4.64] ;  /* 0x0000002804cd7981 */ /* 0x000ea2000c1e1900 */
        /* <DEDUP_REMOVED lines=14> */
[----:B------:R-:W-:-:S03]  /*1240*/  IADD3 R8, P4, R203, UR6, RZ ;  /* 0x00000006cb087c10 */ /* 0x000fc6000ff9e0ff */
[----:B------:R0:W5:Y:S01]  /*1250*/  @P2 LDG.E R3, desc[UR40][R4.64] ;  /* 0x0000002804032981 */ /* 0x000162000c1e1900 */
[----:B-1--4-:R-:W-:Y:S01]  /*1260*/  @P1 IADD3 R6, P2, R203, UR8, RZ ;  /* 0x00000008cb061c10 */ /* 0x012fe2000ff5e0ff */
        /* <DEDUP_REMOVED lines=19> */
[----:B0--3--:R-:W-:Y:S06]  /*13a0*/  @P1 BRA `(.L_x_3613) ;  /* 0x0000000000241947 */ /* 0x009fec0003800000 */
        /* <DEDUP_REMOVED lines=9> */
.L_x_3613:
[----:B------:R-:W-:Y:S01]  /*1440*/  IMAD.U32 R32, RZ, RZ, UR5 ;  /* 0x00000005ff207e24 */ /* 0x000fe2000f8e00ff */
[----:B------:R-:W-:Y:S01]  /*1450*/  MOV R24, UR4 ;  /* 0x0000000400187c02 */ /* 0x000fe20008000f00 */
[----:B------:R-:W-:Y:S06]  /*1460*/  @!P2 BRA `(.L_x_3614) ;  /* 0x000000000010a947 */ /* 0x000fec0003800000 */
[----:B------:R-:W-:-:S04]  /*1470*/  IADD3 R4, P0, R203, UR8, RZ ;  /* 0x00000008cb047c10 */ /* 0x000fc8000ff1e0ff */
[----:B------:R-:W-:-:S05]  /*1480*/  IADD3.X R5, R204, UR9, RZ, P0, !PT ;  /* 0x00000009cc057c10 */ /* 0x000fca00087fe4ff */
[----:B------:R0:W5:Y:S01]  /*1490*/  LDG.E R24, desc[UR40][R4.64] ;  /* 0x0000002804187981 */ /* 0x000162000c1e1900 */
[----:B------:R-:W-:Y:S05]  /*14a0*/  BRA `(.L_x_3615) ;  /* 0x0000000000107947 */ /* 0x000fea0003800000 */
.L_x_3614:
[----:B------:R-:W-:Y:S05]  /*14b0*/  @!P0 BRA `(.L_x_3615) ;  /* 0x00000000000c8947 */ /* 0x000fea0003800000 */
[----:B------:R-:W2:Y:S04]  /*14c0*/  LDG.E R5, desc[UR40][R8.64] ;  /* 0x0000002808057981 */ /* 0x000ea8000c1e1900 */
[----:B------:R-:W2:Y:S02]  /*14d0*/  LDG.E R24, desc[UR40][R8.64+0x4] ;  /* 0x0000042808187981 */ /* 0x000ea4000c1e1900 */
[----:B--2---:R-:W-:-:S07]  /*14e0*/  IMAD.IADD R24, R24, 0x1, -R5 ;  /* 0x0000000118187824 */ /* 0x004fce00078e0a05 */
.L_x_3615:
        /* <DEDUP_REMOVED lines=15> */
[----:B------:R-:W-:Y:S02]  /*15e0*/  LEA R3, R185, 0x7f, 0x6 ;  /* 0x0000007fb9037811 */ /* 0x000fe400078e30ff */
[----:B------:R-:W-:Y:S01]  /*15f0*/  PLOP3.LUT P3, PT, PT, PT, PT, 0x80, 0x0 ;  /* 0x000000000000781c */ /* 0x000fe20003f6f070 */
[----:B------:R-:W-:-:S05]  /*1600*/  IMAD.MOV R46, RZ, RZ, -R11 ;  /* 0x000000ffff2e7224 */ /* 0x000fca00078e0a0b */
[----:B------:R-:W-:Y:S02]  /*1610*/  VIMNMX R46, RZ, R46, !PT ;  /* 0x0000002eff2e7248 */ /* 0x000fe40007fe0100 */
[----:B--2---:R-:W-:-:S05]  /*1620*/  @P0 IADD3 R32, -R0, R9, RZ ;  /* 0x0000000900200210 */ /* 0x004fca0007ffe1ff */
[----:B------:R-:W-:-:S04]  /*1630*/  IMAD.IADD R187, R11, 0x1, R32 ;  /* 0x000000010bbb7824 */ /* 0x000fc800078e0220 */
[C---:B------:R-:W-:Y:S01]  /*1640*/  VIADD R0, R187.reuse, 0x3f ;  /* 0x0000003fbb007836 */ /* 0x040fe20000000000 */
[----:B------:R-:W-:-:S04]  /*1650*/  IADD3 R4, R187, R3, -R184 ;  /* 0x00000003bb047210 */ /* 0x000fc80007ffe8b8 */
[----:B------:R-:W-:Y:S02]  /*1660*/  SHF.R.S32.HI R3, RZ, 0x1f, R0 ;  /* 0x0000001fff037819 */ /* 0x000fe40000011400 */
[----:B------:R-:W-:Y:S02]  /*1670*/  SHF.R.S32.HI R5, RZ, 0x1f, R4 ;  /* 0x0000001fff057819 */ /* 0x000fe40000011404 */
[----:B------:R-:W-:Y:S02]  /*1680*/  LEA.HI R3, R3, R0, RZ, 0x6 ;  /* 0x0000000003037211 */ /* 0x000fe400078f30ff */
[----:B------:R-:W-:Y:S02]  /*1690*/  LEA.HI R5, R5, R4, RZ, 0x6 ;  /* 0x0000000405057211 */ /* 0x000fe400078f30ff */
[----:B------:R-:W-:Y:S02]  /*16a0*/  SHF.R.S32.HI R3, RZ, 0x6, R3 ;  /* 0x00000006ff037819 */ /* 0x000fe40000011403 */
[----:B------:R-:W-:-:S04]  /*16b0*/  SHF.R.S32.HI R168, RZ, 0x6, R5 ;  /* 0x00000006ffa87819 */ /* 0x000fc80000011405 */
[----:B------:R-:W-:-:S04]  /*16c0*/  VIMNMX R168, R3, R168, PT ;  /* 0x000000a803a87248 */ /* 0x000fc80003fe0100 */
[----:B------:R-:W-:-:S04]  /*16d0*/  LEA R3, R168, -R11, 0x6 ;  /* 0x8000000ba8037211 */ /* 0x000fc800078e30ff */
[----:B------:R-:W-:-:S04]  /*16e0*/  VIMNMX R3, R3, R32, PT ;  /* 0x0000002003037248 */ /* 0x000fc80003fe0100 */
[----:B------:R-:W-:Y:S02]  /*16f0*/  ISETP.GT.AND P0, PT, R3, R46, PT ;  /* 0x0000002e0300720c */ /* 0x000fe40003f04270 */
[----:B------:R-:W-:-:S05]  /*1700*/  SHF.R.U32.HI R46, RZ, 0x6, R46 ;  /* 0x00000006ff2e7819 */ /* 0x000fca000001162e */
[----:B------:R-:W-:-:S06]  /*1710*/  IMAD.MOV.U32 R47, RZ, RZ, R46 ;  /* 0x000000ffff2f7224 */ /* 0x000fcc00078e002e */
[----:B------:R-:W-:-:S05]  /*1720*/  @P0 VIADD R0, R3, 0x3f ;  /* 0x0000003f03000836 */ /* 0x000fca0000000000 */
        /* <DEDUP_REMOVED lines=25> */
.L_x_3618:
[----:B------:R-:W-:Y:S05]  /*18c0*/  BSYNC B6 ;  /* 0x0000000000067941 */ /* 0x000fea0003800000 */
.L_x_3617:
        /* <DEDUP_REMOVED lines=13> */
[----:B------:R-:W-:Y:S01]  /*19a0*/  MOV R8, 0x70 ;  /* 0x0000007000087802 */ /* 0x000fe20000000f00 */
[----:B------:R-:W-:-:S02]  /*19b0*/  IMAD.U32 R10, RZ, RZ, UR4 ;  /* 0x00000004ff0a7e24 */ /* 0x000fc4000f8e00ff */
[----:B------:R-:W-:Y:S02]  /*19c0*/  IMAD.U32 R11, RZ, RZ, UR5 ;  /* 0x00000005ff0b7e24 */ /* 0x000fe4000f8e00ff */
[----:B------:R-:W-:Y:S02]  /*19d0*/  IMAD.MOV.U32 R12, RZ, RZ, 0x1 ;  /* 0x00000001ff0c7424 */ /* 0x000fe400078e00ff */
[----:B0-----:R-:W-:-:S07]  /*19e0*/  IMAD.MOV.U32 R13, RZ, RZ, RZ ;  /* 0x000000ffff0d7224 */ /* 0x001fce00078e00ff */
[----:B------:R-:W-:-:S07]  /*19f0*/  LEPC R20, `(.L_x_3620) ;  /* 0x000000001014794e */ /* 0x000fce0000000000 */
[----:B-1---5:R-:W-:Y:S05]  /*1a00*/  CALL.ABS.NOINC R14 ;  /* 0x000000000e007343 */ /* 0x022fea0003c00000 */
.L_x_3620:
[----:B------:R-:W-:Y:S05]  /*1a10*/  BSYNC B6 ;  /* 0x0000000000067941 */ /* 0x000fea0003800000 */
.L_x_3619:
        /* <DEDUP_REMOVED lines=8> */
[----:B------:R-:W2:Y:S06]  /*1aa0*/  LDC.64 R42, c[0x0][0x3d8] ;  /* 0x0000f600ff2a7b82 */ /* 0x000eac0000000a00 */
[----:B------:R-:W-:Y:S02]  /*1ab0*/  @P0 IADD3 R4, P1, R203, UR4, RZ ;  /* 0x00000004cb040c10 */ /* 0x000fe4000ff3e0ff */
[----:B------:R-:W3:Y:S02]  /*1ac0*/  LDC R63, c[0x0][0x3d4] ;  /* 0x0000f500ff3f7b82 */ /* 0x000ee40000000800 */
[----:B------:R-:W-:Y:S01]  /*1ad0*/  @P0 IADD3.X R5, R204, UR5, RZ, P1, !PT ;  /* 0x00000005cc050c10 */ /* 0x000fe20008ffe4ff */
[----:B------:R-:W-:-:S04]  /*1ae0*/  ULDC.64 UR4, c[0x0][0x2f8] ;  /* 0x0000be0000047ab9 */ /* 0x000fc80000000a00 */
[----:B------:R4:W3:Y:S01]  /*1af0*/  @P0 LDG.E R25, desc[UR40][R4.64] ;  /* 0x0000002804190981 */ /* 0x0008e2000c1e1900 */
[----:B0-----:R-:W-:Y:S01]  /*1b00*/  ISETP.NE.AND P0, PT, R0, 0x1, PT ;  /* 0x000000010000780c */ /* 0x001fe20003f05270 */
[----:B------:R-:W-:Y:S01]  /*1b10*/  IMAD.SHL.U32 R38, R211, 0x4, RZ ;  /* 0x00000004d3267824 */ /* 0x000fe200078e00ff */
[----:B------:R-:W-:Y:S01]  /*1b20*/  SHF.R.S32.HI R15, RZ, 0x1f, R27 ;  /* 0x0000001fff0f7819 */ /* 0x000fe2000001141b */
[-C--:B-1----:R-:W-:Y:S01]  /*1b30*/  IMAD.WIDE.U32 R48, R22, R28.reuse, R16 ;  /* 0x0000001c16307225 */ /* 0x082fe200078e0010 */
[----:B------:R-:W0:Y:S01]  /*1b40*/  LDC.64 R44, c[0x0][0x3e8] ;  /* 0x0000fa00ff2c7b82 */ /* 0x000e220000000a00 */
[----:B------:R-:W1:Y:S01]  /*1b50*/  S2R R26, SR_TID.X ;  /* 0x00000000001a7919 */ /* 0x000e620000002100 */
[----:B------:R-:W-:Y:S01]  /*1b60*/  SHF.R.S32.HI R39, RZ, 0x1f, R38 ;  /* 0x0000001fff277819 */ /* 0x000fe20000011426 */
[-C--:B------:R-:W-:Y:S01]  /*1b70*/  IMAD R6, R15, R28.reuse, RZ ;  /* 0x0000001c0f067224 */ /* 0x080fe200078e02ff */
[----:B------:R-:W-:Y:S01]  /*1b80*/  SHF.L.U32 R58, R191, 0x6, RZ ;  /* 0x00000006bf3a7819 */ /* 0x000fe200000006ff */
[----:B----4-:R-:W-:Y:S01]  /*1b90*/  IMAD.WIDE.U32 R4, R27, R28, RZ ;  /* 0x0000001c1b047225 */ /* 0x010fe200078e00ff */
[----:B--2---:R-:W-:-:S02]  /*1ba0*/  SHF.L.U64.HI R52, R42, 0x6, R43 ;  /* 0x000000062a347819 */ /* 0x004fc4000001022b */
[----:B------:R-:W2:Y:S01]  /*1bb0*/  LDC R61, c[0x0][0x3d4] ;  /* 0x0000f500ff3d7b82 */ /* 0x000ea20000000800 */
[----:B------:R-:W-:Y:S01]  /*1bc0*/  IMAD.SHL.U32 R53, R42, 0x40, RZ ;  /* 0x000000402a357824 */ /* 0x000fe200078e00ff */
[----:B------:R-:W-:Y:S01]  /*1bd0*/  LOP3.LUT R58, R58, 0x1c0, RZ, 0xc0, !PT ;  /* 0x000001c03a3a7812 */ /* 0x000fe200078ec0ff */
[----:B------:R-:W-:Y:S01]  /*1be0*/  IMAD.SHL.U32 R51, R28, 0x40, RZ ;  /* 0x000000401c337824 */ /* 0x000fe200078e00ff */
[C---:B---3--:R-:W-:Y:S01]  /*1bf0*/  ISETP.GE.AND P2, PT, R16.reuse, R63, PT ;  /* 0x0000003f1000720c */ /* 0x048fe20003f46270 */
[----:B------:R-:W-:Y:S01]  /*1c00*/  VIADD R76, R16, 0x20 ;  /* 0x00000020104c7836 */ /* 0x000fe20000000000 */
[----:B------:R-:W-:Y:S02]  /*1c10*/  SHF.R.U32.HI R62, RZ, 0x3, R58 ;  /* 0x00000003ff3e7819 */ /* 0x000fe4000001163a */
[----:B------:R-:W3:Y:S01]  /*1c20*/  @P0 LDC R3, c[0x0][0x42c] ;  /* 0x00010b00ff030b82 */ /* 0x000ee20000000800 */
[----:B------:R-:W-:Y:S02]  /*1c30*/  SEL R13, R63, RZ, P2 ;  /* 0x000000ff3f0d7207 */ /* 0x000fe40001000000 */
[----:B------:R-:W-:-:S02]  /*1c40*/  SHF.L.U64.HI R50, R28, 0x6, R29 ;  /* 0x000000061c327819 */ /* 0x000fc4000001021d */
[----:B------:R-:W-:Y:S02]  /*1c50*/  IADD3 R13, R16, R13, RZ ;  /* 0x0000000d100d7210 */ /* 0x000fe40007ffe0ff */
[----:B------:R-:W-:Y:S01]  /*1c60*/  P2R R72, PR, RZ, 0x4 ;  /* 0x00000004ff487803 */ /* 0x000fe20000000000 */
[----:B------:R-:W4:Y:S01]  /*1c70*/  @P0 LDC R7, c[0x0][0x430] ;  /* 0x00010c00ff070b82 */ /* 0x000f220000000800 */
[----:B------:R-:W-:Y:S01]  /*1c80*/  SHF.R.S32.HI R12, RZ, 0x1f, R13 ;  /* 0x0000001fff0c7819 */ /* 0x000fe2000001140d */
[----:B0-----:R-:W-:Y:S01]  /*1c90*/  IMAD.WIDE.U32 R10, R22, R44, R16 ;  /* 0x0000002c160a7225 */ /* 0x001fe200078e0010 */
[C---:B------:R-:W-:Y:S02]  /*1ca0*/  SHF.L.U64.HI R54, R44.reuse, 0x6, R45 ;  /* 0x000000062c367819 */ /* 0x040fe4000001022d */
[----:B------:R-:W-:Y:S01]  /*1cb0*/  SHF.L.U32 R63, R63, 0x1, RZ ;  /* 0x000000013f3f7819 */ /* 0x000fe200000006ff */
[----:B------:R-:W-:Y:S02]  /*1cc0*/  IMAD.SHL.U32 R55, R44, 0x40, RZ ;  /* 0x000000402c377824 */ /* 0x000fe400078e00ff */
[----:B------:R-:W0:Y:S01]  /*1cd0*/  LDC R60, c[0x0][0x2e4] ;  /* 0x0000b900ff3c7b82 */ /* 0x000e220000000800 */
[----:B-1----:R-:W-:-:S05]  /*1ce0*/  SHF.R.U32.HI R26, RZ, 0x7, R26 ;  /* 0x00000007ff1a7819 */ /* 0x002fca000001161a */
[----:B------:R-:W-:Y:S02]  /*1cf0*/  VIADD R59, R26, 0x8 ;  /* 0x000000081a3b7836 */ /* 0x000fe40000000000 */
[----:B---3--:R-:W-:-:S04]  /*1d00*/  @P0 IMAD.HI.U32 R0, R186, R3, RZ ;  /* 0x00000003ba000227 */ /* 0x008fc800078e00ff */
[----:B------:R-:W-:Y:S01]  /*1d10*/  IMAD R3, R27, R29, R6 ;  /* 0x0000001d1b037224 */ /* 0x000fe200078e0206 */
[----:B----4-:R-:W-:Y:S02]  /*1d20*/  @P0 SHF.R.U32.HI R186, RZ, R7, R0 ;  /* 0x00000007ffba0219 */ /* 0x010fe40000011600 */
[----:B------:R-:W-:Y:S02]  /*1d30*/  ISETP.NE.U32.AND P0, PT, RZ, UR6, PT ;  /* 0x00000006ff007c0c */ /* 0x000fe4000bf05070 */
[----:B------:R-:W-:Y:S02]  /*1d40*/  SHF.R.S32.HI R0, RZ, 0x1f, R186 ;  /* 0x0000001fff007819 */ /* 0x000fe400000114ba */
[----:B------:R-:W-:Y:S01]  /*1d50*/  ISETP.NE.AND.EX P0, PT, RZ, UR7, PT, P0 ;  /* 0x00000007ff007c0c */ /* 0x000fe2000bf05300 */
[----:B------:R-:W-:Y:S01]  /*1d60*/  ULDC.64 UR6, c[0x0][0x320] ;  /* 0x0000c80000067ab9 */ /* 0x000fe20000000a00 */
[----:B------:R-:W-:Y:S01]  /*1d70*/  IADD3 R5, R5, R3, RZ ;  /* 0x0000000305057210 */ /* 0x000fe20007ffe0ff */
[----:B------:R-:W-:-:S02]  /*1d80*/  IMAD R7, R0, UR6, RZ ;  /* 0x0000000600077c24 */ /* 0x000fc4000f8e02ff */
[----:B------:R-:W-:Y:S02]  /*1d90*/  IMAD R3, R0, UR4, RZ ;  /* 0x0000000400037c24 */ /* 0x000fe4000f8e02ff */
[C---:B------:R-:W-:Y:S02]  /*1da0*/  IMAD R9, R186.reuse, UR7, R7 ;  /* 0x00000007ba097c24 */ /* 0x040fe4000f8e0207 */
[----:B------:R-:W-:-:S04]  /*1db0*/  IMAD.WIDE.U32 R6, R186, UR6, R16 ;  /* 0x00000006ba067c25 */ /* 0x000fc8000f8e0010 */
[C---:B------:R-:W-:Y:S02]  /*1dc0*/  IMAD R3, R186.reuse, UR5, R3 ;  /* 0x00000005ba037c24 */ /* 0x040fe4000f8e0203 */
[----:B------:R-:W-:Y:S01]  /*1dd0*/  IMAD.WIDE.U32 R4, R186, UR4, R4 ;  /* 0x00000004ba047c25 */ /* 0x000fe2000f8e0004 */
[----:B------:R-:W-:-:S03]  /*1de0*/  ULDC.64 UR4, c[0x0][0x300] ;  /* 0x0000c00000047ab9 */ /* 0x000fc60000000a00 */
[----:B------:R-:W-:Y:S02]  /*1df0*/  IMAD.IADD R7, R7, 0x1, R9 ;  /* 0x0000000107077824 */ /* 0x000fe400078e0209 */
[----:B------:R-:W-:Y:S01]  /*1e00*/  IMAD.IADD R5, R5, 0x1, R3 ;  /* 0x0000000105057824 */ /* 0x000fe200078e0203 */
[----:B------:R-:W-:Y:S02]  /*1e10*/  SHF.R.S32.HI R0, RZ, 0x1f, R25 ;  /* 0x0000001fff007819 */ /* 0x000fe40000011419 */
[----:B------:R-:W-:Y:S02]  /*1e20*/  SEL R9, R25, RZ, !P0 ;  /* 0x000000ff19097207 */ /* 0x000fe40004000000 */
[----:B------:R-:W-:-:S03]  /*1e30*/  SEL R0, R0, RZ, !P0 ;  /* 0x000000ff00007207 */ /* 0x000fc60004000000 */
[----:B------:R-:W-:-:S04]  /*1e40*/  IMAD.WIDE.U32 R40, R9, UR4, R4 ;  /* 0x0000000409287c25 */ /* 0x000fc8000f8e0004 */
[----:B------:R-:W-:Y:S02]  /*1e50*/  IMAD R8, R0, UR4, RZ ;  /* 0x0000000400087c24 */ /* 0x000fe4000f8e02ff */
[----:B------:R-:W-:Y:S02]  /*1e60*/  IMAD R4, R216, R28, RZ ;  /* 0x0000001cd8047224 */ /* 0x000fe400078e02ff */
[----:B------:R-:W-:Y:S01]  /*1e70*/  IMAD R3, R9, UR5, R8 ;  /* 0x0000000509037c24 */ /* 0x000fe2000f8e0208 */
[----:B------:R-:W-:Y:S01]  /*1e80*/  ULDC.64 UR4, c[0x0][0x328] ;  /* 0x0000ca0000047ab9 */ /* 0x000fe20000000a00 */
[----:B------:R-:W-:Y:S02]  /*1e90*/  IMAD R5, R22, R29, R4 ;  /* 0x0000001d16057224 */ /* 0x000fe400078e0204 */
[----:B------:R-:W-:Y:S01]  /*1ea0*/  IMAD R8, R0, UR4, RZ ;  /* 0x0000000400087c24 */ /* 0x000fe2000f8e02ff */
[----:B------:R-:W-:Y:S01]  /*1eb0*/  IADD3 R0, R41, R3, RZ ;  /* 0x0000000329007210 */ /* 0x000fe20007ffe0ff */
[----:B------:R-:W-:Y:S01]  /*1ec0*/  IMAD R4, R216, R42, RZ ;  /* 0x0000002ad8047224 */ /* 0x000fe200078e02ff */
[----:B------:R-:W-:Y:S01]  /*1ed0*/  IADD3 R3, P0, R40, R48, RZ ;  /* 0x0000003028037210 */ /* 0x000fe20007f1e0ff */
[----:B------:R-:W-:Y:S01]  /*1ee0*/  IMAD.WIDE.U32 R36, R9, UR4, R6 ;  /* 0x0000000409247c25 */ /* 0x000fe2000f8e0006 */
[----:B------:R-:W-:-:S02]  /*1ef0*/  ULDC UR4, c[0x0][0x2e4] ;  /* 0x0000b90000047ab9 */ /* 0x000fc40000000800 */
[----:B------:R-:W-:Y:S01]  /*1f00*/  IADD3.X R48, R0, R49, R5, P0, !PT ;  /* 0x0000003100307210 */ /* 0x000fe200007fe405 */
[----:B------:R-:W-:Y:S01]  /*1f10*/  IMAD R75, R9, UR5, R8 ;  /* 0x00000005094b7c24 */ /* 0x000fe2000f8e0208 */
[----:B------:R-:W-:Y:S01]  /*1f20*/  LEA.HI R49, R12, R13, RZ, 0x3 ;  /* 0x0000000d0c317211 */ /* 0x000fe200078f18ff */
[----:B------:R-:W-:Y:S01]  /*1f30*/  IMAD R21, R22, R43, R4 ;  /* 0x0000002b16157224 */ /* 0x000fe200078e0204 */
[----:B------:R-:W-:Y:S01]  /*1f40*/  ISETP.GE.AND P0, PT, R16, UR4, PT ;  /* 0x0000000410007c0c */ /* 0x000fe2000bf06270 */
[-C--:B------:R-:W-:Y:S01]  /*1f50*/  IMAD.WIDE.U32 R8, R22, R42.reuse, R16 ;  /* 0x0000002a16087225 */ /* 0x080fe200078e0010 */
[----:B------:R-:W-:Y:S02]  /*1f60*/  LOP3.LUT R69, R49, 0xfffffff8, RZ, 0xc0, !PT ;  /* 0xfffffff831457812 */ /* 0x000fe400078ec0ff */
[----:B------:R-:W-:Y:S01]  /*1f70*/  ISETP.GE.AND P1, PT, R76, UR4, PT ;  /* 0x000000044c007c0c */ /* 0x000fe2000bf26270 */
[----:B------:R-:W-:Y:S01]  /*1f80*/  IMAD.WIDE.U32 R4, R22, R42, R38 ;  /* 0x0000002a16047225 */ /* 0x000fe200078e0026 */
[----:B------:R-:W-:-:S02]  /*1f90*/  SHF.R.S32.HI R73, RZ, 0x1f, R69 ;  /* 0x0000001fff497819 */ /* 0x000fc40000011445 */
[----:B------:R-:W-:Y:S01]  /*1fa0*/  IADD3 R75, R37, R75, RZ ;  /* 0x0000004b254b7210 */ /* 0x000fe20007ffe0ff */
[----:B------:R-:W-:Y:S02]  /*1fb0*/  IMAD.IADD R9, R21, 0x1, R9 ;  /* 0x0000000115097824 */ /* 0x000fe400078e0209 */
[----:B------:R-:W-:Y:S01]  /*1fc0*/  IMAD.IADD R5, R5, 0x1, R21 ;  /* 0x0000000105057824 */ /* 0x000fe200078e0215 */
[----:B-----5:R-:W-:Y:S01]  /*1fd0*/  SHF.R.S32.HI R21, RZ, 0x1f, R33 ;  /* 0x0000001fff157819 */ /* 0x020fe20000011421 */
[----:B------:R-:W-:-:S04]  /*1fe0*/  IMAD.WIDE.U32 R34, R33, R42, R8 ;  /* 0x0000002a21227225 */ /* 0x000fc800078e0008 */
[-C--:B------:R-:W-:Y:S02]  /*1ff0*/  IMAD R14, R21, R42.reuse, RZ ;  /* 0x0000002a150e7224 */ /* 0x080fe400078e02ff */
[----:B------:R-:W-:Y:S01]  /*2000*/  IMAD.WIDE.U32 R30, R33, R42, R4 ;  /* 0x0000002a211e7225 */ /* 0x000fe200078e0004 */
[----:B------:R-:W-:-:S03]  /*2010*/  LOP3.LUT R5, R58, 0x18, R16, 0xf8, !PT ;  /* 0x000000183a057812 */ /* 0x000fc600078ef810 */
[----:B------:R-:W-:Y:S01]  /*2020*/  IMAD R13, R33, R43, R14 ;  /* 0x0000002b210d7224 */ /* 0x000fe200078e020e */
[----:B------:R-:W-:Y:S01]  /*2030*/  LOP3.LUT R64, R5, R62, RZ, 0x3c, !PT ;  /* 0x0000003e05407212 */ /* 0x000fe200078e3cff */
[----:B------:R-:W1:Y:S01]  /*2040*/  LDC.64 R42, c[0x0][0x2d8] ;  /* 0x0000b600ff2a7b82 */ /* 0x000e620000000a00 */
[-C--:B------:R-:W-:Y:S01]  /*2050*/  IMAD R6, R216, R44.reuse, RZ ;  /* 0x0000002cd8067224 */ /* 0x080fe200078e02ff */
[----:B------:R-:W-:Y:S01]  /*2060*/  LOP3.LUT R5, R58, 0x38, R49, 0xf8, !PT ;  /* 0x000000383a057812 */ /* 0x000fe200078ef831 */
[----:B------:R-:W-:Y:S02]  /*2070*/  IMAD R12, R21, R44, RZ ;  /* 0x0000002c150c7224 */ /* 0x000fe400078e02ff */
[C---:B------:R-:W-:Y:S01]  /*2080*/  IMAD R25, R22.reuse, R45, R6 ;  /* 0x0000002d16197224 */ /* 0x040fe200078e0206 */
[----:B------:R-:W-:Y:S01]  /*2090*/  LOP3.LUT R68, R5, R62, RZ, 0x3c, !PT ;  /* 0x0000003e05447212 */ /* 0x000fe200078e3cff */
[----:B------:R-:W-:-:S04]  /*20a0*/  IMAD.WIDE.U32 R6, R22, R44, R38 ;  /* 0x0000002c16067225 */ /* 0x000fc800078e0026 */
[----:B------:R-:W-:Y:S02]  /*20b0*/  IMAD.IADD R11, R25, 0x1, R11 ;  /* 0x00000001190b7824 */ /* 0x000fe400078e020b */
[----:B------:R-:W-:Y:S02]  /*20c0*/  IMAD.IADD R7, R7, 0x1, R25 ;  /* 0x0000000107077824 */ /* 0x000fe400078e0219 */
[C---:B------:R-:W-:Y:S02]  /*20d0*/  IMAD R71, R33.reuse, R45, R12 ;  /* 0x0000002d21477224 */ /* 0x040fe400078e020c */
[----:B------:R-:W-:-:S04]  /*20e0*/  IMAD.WIDE.U32 R28, R33, R44, R10 ;  /* 0x0000002c211c7225 */ /* 0x000fc800078e000a */
[----:B------:R-:W-:Y:S01]  /*20f0*/  IMAD.WIDE.U32 R20, R33, R44, R6 ;  /* 0x0000002c21147225 */ /* 0x000fe200078e0006 */
[----:B------:R-:W-:Y:S02]  /*2100*/  IADD3 R44, P2, R22, R27, RZ ;  /* 0x0000001b162c7210 */ /* 0x000fe40007f5e0ff */
[----:B------:R-:W-:Y:S01]  /*2110*/  IADD3 R67, R71, R29, RZ ;  /* 0x0000001d47437210 */ /* 0x000fe20007ffe0ff */
[----:B------:R-:W-:Y:S02]  /*2120*/  IMAD R64, R199, 0x200, R64 ;  /* 0x00000200c7407824 */ /* 0x000fe400078e0240 */
[----:B------:R-:W-:Y:S02]  /*2130*/  IMAD.X R45, R216, 0x1, R15, P2 ;  /* 0x00000001d82d7824 */ /* 0x000fe400010e060f */
[----:B------:R-:W-:Y:S02]  /*2140*/  IMAD.IADD R65, R13, 0x1, R35 ;  /* 0x000000010d417824 */ /* 0x000fe400078e0223 */
[----:B------:R-:W-:-:S02]  /*2150*/  IMAD.IADD R66, R31, 0x1, R13 ;  /* 0x000000011f427824 */ /* 0x000fc400078e020d */
[----:B------:R-:W-:Y:S02]  /*2160*/  IMAD.IADD R71, R21, 0x1, R71 ;  /* 0x0000000115477824 */ /* 0x000fe400078e0247 */
[----:B0-2---:R-:W-:-:S07]  /*2170*/  IMAD R68, R199, 0x200, R68 ;  /* 0x00000200c7447824 */ /* 0x005fce00078e0244 */
.L_x_3650:
[----:B------:R-:W-:Y:S01]  /*2180*/  VIADD R47, R47, 0xffffffff ;  /* 0xffffffff2f2f7836 */ /* 0x000fe20000000000 */
[----:B------:R-:W-:Y:S01]  /*2190*/  ISETP.GE.AND P3, PT, R61, 0x1, PT ;  /* 0x000000013d00780c */ /* 0x000fe20003f66270 */
[----:B--2---:R-:W-:Y:S01]  /*21a0*/  IMAD.SHL.U32 R25, R23, 0x1000, RZ ;  /* 0x0000100017197824 */ /* 0x004fe200078e00ff */
        /* <DEDUP_REMOVED lines=8> */
[----:B-1----:R-:W-:Y:S01]  /*2230*/  LEA R12, P4, R4, R42, 0x1 ;  /* 0x0000002a040c7211 */ /* 0x002fe200078808ff */
        /* <DEDUP_REMOVED lines=22> */
[----:B------:R-:W-:Y:S01]  /*23a0*/  MOV R70, R20 ;  /* 0x0000001400467202 */ /* 0x000fe20000000f00 */
[----:B------:R-:W-:Y:S01]  /*23b0*/  IMAD R6, R54, R47, RZ ;  /* 0x0000002f36067224 */ /* 0x000fe200078e02ff */
[----:B------:R-:W-:Y:S01]  /*23c0*/  IADD3 R7, P3, R30, R4, RZ ;  /* 0x000000041e077210 */ /* 0x000fe20007f7e0ff */
[----:B------:R-:W-:Y:S01]  /*23d0*/  ULDC.64 UR4, c[0x0][0x3c8] ;  /* 0x0000f20000047ab9 */ /* 0x000fe20000000a00 */
[----:B------:R-:W-:Y:S01]  /*23e0*/  ULDC.64 UR6, c[0x0][0x3e0] ;  /* 0x0000f80000067ab9 */ /* 0x000fe20000000a00 */
[-C--:B------:R-:W-:Y:S02]  /*23f0*/  IMAD R9, R56, R55.reuse, R6 ;  /* 0x0000003738097224 */ /* 0x080fe400078e0206 */
        /* <DEDUP_REMOVED lines=16> */
.L_x_3625:
[----:B------:R-:W-:Y:S05]  /*2500*/  BSYNC B1 ;  /* 0x0000000000017941 */ /* 0x000fea0003800000 */
.L_x_3624:
        /* <DEDUP_REMOVED lines=15> */
.L_x_3626:
[----:B------:R-:W-:Y:S01]  /*2600*/  LEA R70, R23, R2, 0x3 ;  /* 0x0000000217467211 */ /* 0x000fe200078e18ff */
[----:B------:R-:W-:Y:S01]  /*2610*/  BSSY B1, `(.L_x_3627) ;  /* 0x0000004000017945 */ /* 0x000fe20003800000 */
[----:B------:R-:W-:-:S04]  /*2620*/  SHF.L.U32 R77, R189, 0x1f, RZ ;  /* 0x0000001fbd4d7819 */ /* 0x000fc800000006ff */
[----:B------:R-:W0:Y:S02]  /*2630*/  SYNCS.PHASECHK.TRANS64.TRYWAIT P5, [R70+URZ+0x28c90], R77 ;  /* 0x028c904d460075a7 */ /* 0x000e2400080a017f */
[----:B0-----:R-:W-:Y:S05]  /*2640*/  @!P5 BRA `(.L_x_3628) ;  /* 0x0000014c0098d947 */ /* 0x001fea0003800000 */
.L_x_3861:
[----:B------:R-:W-:Y:S05]  /*2650*/  BSYNC B1 ;  /* 0x0000000000017941 */ /* 0x000fea0003800000 */
.L_x_3627:
        /* <DEDUP_REMOVED lines=16> */
[-C--:B------:R-:W-:Y:S01]  /*2760*/  FMUL.FTZ R74, R6, R27.reuse ;  /* 0x0000001b064a7220 */ /* 0x080fe20000410000 */
[--C-:B------:R-:W-:Y:S02]  /*2770*/  HADD2.F32 R15, -RZ, R7.reuse.H1_H1 ;  /* 0x30000007ff0f7230 */ /* 0x100fe40000004100 */
[----:B------:R-:W-:Y:S01]  /*2780*/  FMUL.FTZ R27, R5, R27 ;  /* 0x0000001b051b7220 */ /* 0x000fe20000410000 */
[----:B------:R-:W-:Y:S02]  /*2790*/  HADD2.F32 R24, -RZ, R24.H0_H0 ;  /* 0x20000018ff187230 */ /* 0x000fe40000004100 */
[----:B------:R-:W-:Y:S02]  /*27a0*/  HADD2.F32 R7, -RZ, R7.H0_H0 ;  /* 0x20000007ff077230 */ /* 0x000fe40000004100 */
[----:B------:R-:W-:Y:S01]  /*27b0*/  FMUL.FTZ R78, R15, R56 ;  /* 0x000000380f4e7220 */ /* 0x000fe20000410000 */
[----:B------:R-:W-:-:S02]  /*27c0*/  HADD2.F32 R26, -RZ, R26.H0_H0 ;  /* 0x2000001aff1a7230 */ /* 0x000fc40000004100 */
[-C--:B------:R-:W-:Y:S01]  /*27d0*/  FFMA.FTZ R74, R5, R24.reuse, -R74 ;  /* 0x00000018054a7223 */ /* 0x080fe2000001084a */
[----:B------:R-:W-:Y:S01]  /*27e0*/  FFMA.FTZ R81, R6, R24, R27 ;  /* 0x0000001806517223 */ /* 0x000fe2000001001b */
[C---:B------:R-:W-:Y:S01]  /*27f0*/  FMUL.FTZ R56, R7.reuse, R56 ;  /* 0x0000003807387220 */ /* 0x040fe20000410000 */
[--C-:B------:R-:W-:Y:S02]  /*2800*/  HADD2.F32 R24, -RZ, R83.reuse.H0_H0 ;  /* 0x20000053ff187230 */ /* 0x100fe40000004100 */
[-C--:B------:R-:W-:Y:S01]  /*2810*/  FFMA.FTZ R78, R7, R26.reuse, -R78 ;  /* 0x0000001a074e7223 */ /* 0x080fe2000001084e */
[----:B------:R-:W-:Y:S02]  /*2820*/  HADD2.F32 R27, -RZ, R83.H1_H1 ;  /* 0x30000053ff1b7230 */ /* 0x000fe40000004100 */
[----:B------:R-:W-:Y:S01]  /*2830*/  FFMA.FTZ R85, R15, R26, R56 ;  /* 0x0000001a0f557223 */ /* 0x000fe20000010038 */
[----:B------:R-:W-:Y:S02]  /*2840*/  HADD2.F32 R5, -RZ, R4.H1_H1 ;  /* 0x30000004ff057230 */ /* 0x000fe40000004100 */
[----:B------:R-:W-:-:S02]  /*2850*/  HADD2.F32 R6, -RZ, R14.H1_H1 ;  /* 0x3000000eff067230 */ /* 0x000fc40000004100 */
[----:B------:R-:W-:Y:S02]  /*2860*/  HADD2.F32 R4, -RZ, R4.H0_H0 ;  /* 0x20000004ff047230 */ /* 0x000fe40000004100 */
[----:B------:R-:W-:Y:S02]  /*2870*/  HADD2.F32 R14, -RZ, R14.H0_H0 ;  /* 0x2000000eff0e7230 */ /* 0x000fe40000004100 */
[-C--:B------:R-:W-:Y:S01]  /*2880*/  FMUL.FTZ R83, R6, R27.reuse ;  /* 0x0000001b06537220 */ /* 0x080fe20000410000 */
[--C-:B------:R-:W-:Y:S02]  /*2890*/  HADD2.F32 R7, -RZ, R79.reuse.H0_H0 ;  /* 0x2000004fff077230 */ /* 0x100fe40000004100 */
[----:B------:R-:W-:Y:S02]  /*28a0*/  HADD2.F32 R15, -RZ, R79.H1_H1 ;  /* 0x3000004fff0f7230 */ /* 0x000fe40000004100 */
[-C--:B------:R-:W-:Y:S01]  /*28b0*/  FMUL.FTZ R79, R5, R24.reuse ;  /* 0x00000018054f7220 */ /* 0x080fe20000410000 */
[----:B------:R-:W-:Y:S01]  /*28c0*/  FMUL.FTZ R24, R4, R24 ;  /* 0x0000001804187220 */ /* 0x000fe20000410000 */
[----:B------:R-:W-:-:S02]  /*28d0*/  FMUL.FTZ R27, R14, R27 ;  /* 0x0000001b0e1b7220 */ /* 0x000fc40000410000 */
[-C--:B------:R-:W-:Y:S01]  /*28e0*/  FFMA.FTZ R79, R4, R7.reuse, -R79 ;  /* 0x00000007044f7223 */ /* 0x080fe2000001084f */
[----:B------:R-:W-:Y:S01]  /*28f0*/  FFMA.FTZ R24, R5, R7, R24 ;  /* 0x0000000705187223 */ /* 0x000fe20000010018 */
[-C--:B------:R-:W-:Y:S01]  /*2900*/  FFMA.FTZ R83, R14, R15.reuse, -R83 ;  /* 0x0000000f0e537223 */ /* 0x080fe20000010853 */
[----:B------:R-:W-:Y:S01]  /*2910*/  FFMA.FTZ R6, R6, R15, R27 ;  /* 0x0000000f06067223 */ /* 0x000fe2000001001b */
[----:B------:R-:W-:Y:S02]  /*2920*/  F2FP.F16.F32.PACK_AB R5, R81, R74 ;  /* 0x0000004a5105723e */ /* 0x000fe400000000ff */
[----:B------:R-:W-:Y:S02]  /*2930*/  F2FP.F16.F32.PACK_AB R7, R85, R78 ;  /* 0x0000004e5507723e */ /* 0x000fe400000000ff */
[----:B------:R-:W-:Y:S02]  /*2940*/  F2FP.F16.F32.PACK_AB R4, R24, R79 ;  /* 0x0000004f1804723e */ /* 0x000fe400000000ff */
[----:B------:R-:W-:-:S07]  /*2950*/  F2FP.F16.F32.PACK_AB R6, R6, R83 ;  /* 0x000000530606723e */ /* 0x000fce00000000ff */
.L_x_3633:
[----:B------:R-:W-:Y:S05]  /*2960*/  BSYNC B2 ;  /* 0x0000000000027941 */ /* 0x000fea0003800000 */
.L_x_3632:
[----:B--2---:R1:W-:Y:S02]  /*2970*/  STG.E.128 desc[UR40][R12.64], R4 ;  /* 0x000000040c007986 */ /* 0x0043e4000c101d28 */
.L_x_3631:
[----:B------:R-:W-:Y:S05]  /*2980*/  BSYNC B1 ;  /* 0x0000000000017941 */ /* 0x000fea0003800000 */
.L_x_3630:
        /* <DEDUP_REMOVED lines=52> */
.L_x_3635:
[----:B------:R-:W-:Y:S05]  /*2cd0*/  BSYNC B1 ;  /* 0x0000000000017941 */ /* 0x000fea0003800000 */
.L_x_3634:
[----:B-1----:R1:W-:Y:S01]  /*2ce0*/  STG.E.128 desc[UR40][R12.64+0x40], R4 ;  /* 0x000040040c007986 */ /* 0x0023e2000c101d28 */
[----:B------:R-:W-:Y:S05]  /*2cf0*/  BRA `(.L_x_3629) ;  /* 0x0000000c000c7947 */ /* 0x000fea0003800000 */
.L_x_3623:
        /* <DEDUP_REMOVED lines=41> */
.L_x_3636:
[----:B------:R-:W-:Y:S01]  /*2f90*/  IMAD R70, R23, 0x8, R2 ;  /* 0x0000000817467824 */ /* 0x000fe200078e0202 */
[----:B------:R-:W-:Y:S01]  /*2fa0*/  SHF.L.U32 R77, R189, 0x1f, RZ ;  /* 0x0000001fbd4d7819 */ /* 0x000fe200000006ff */
[----:B------:R-:W-:Y:S03]  /*2fb0*/  BSSY B1, `(.L_x_3637) ;  /* 0x0000003000017945 */ /* 0x000fe60003800000 */
[----:B------:R-:W0:Y:S02]  /*2fc0*/  SYNCS.PHASECHK.TRANS64.TRYWAIT P5, [R70+URZ+0x28c90], R77 ;  /* 0x028c904d460075a7 */ /* 0x000e2400080a017f */
[----:B0-----:R-:W-:Y:S05]  /*2fd0*/  @!P5 BRA `(.L_x_3638) ;  /* 0x000001440048d947 */ /* 0x001fea0003800000 */
.L_x_3862:
[----:B------:R-:W-:Y:S05]  /*2fe0*/  BSYNC B1 ;  /* 0x0000000000017941 */ /* 0x000fea0003800000 */
.L_x_3637:
[----:B------:R-:W-:Y:S01]  /*2ff0*/  ISETP.GE.OR P5, PT, R22, R57, P0 ;  /* 0x000000391600720c */ /* 0x000fe200007a6670 */
        /* <DEDUP_REMOVED lines=21> */
[----:B------:R-:W-:Y:S02]  /*3150*/  LOP3.LUT R12, R13, R62, RZ, 0x3c, !PT ;  /* 0x0000003e0d0c7212 */ /* 0x000fe400078e3cff */
[----:B------:R-:W-:-:S03]  /*3160*/  IADD3 R13, R68, R25, RZ ;  /* 0x00000019440d7210 */ /* 0x000fc60007ffe0ff */
[----:B------:R-:W-:Y:S02]  /*3170*/  IMAD R12, R199, 0x200, R12 ;  /* 0x00000200c70c7824 */ /* 0x000fe400078e020c */
[----:B------:R-:W-:Y:S02]  /*3180*/  IMAD R13, R13, 0x2, R2 ;  /* 0x000000020d0d7824 */ /* 0x000fe400078e0202 */
[----:B------:R-:W-:-:S04]  /*3190*/  IMAD.IADD R25, R25, 0x1, R12 ;  /* 0x0000000119197824 */ /* 0x000fc800078e020c */
[----:B------:R-:W-:Y:S01]  /*31a0*/  IMAD R25, R25, 0x2, R2 ;  /* 0x0000000219197824 */ /* 0x000fe200078e0202 */
[----:B------:R-:W1:Y:S05]  /*31b0*/  LDS.128 R12, [R13+0x22400] ;  /* 0x022400000d0c7984 */ /* 0x000e6a0000000c00 */
        /* <DEDUP_REMOVED lines=16> */
[CC--:B------:R-:W-:Y:S01]  /*32c0*/  FMUL.FTZ R74, R4.reuse, R7.reuse ;  /* 0x00000007044a7220 */ /* 0x0c0fe20000410000 */
[----:B------:R-:W-:Y:S02]  /*32d0*/  HADD2.F32 R6, -RZ, R82.H1_H1 ;  /* 0x30000052ff067230 */ /* 0x000fe40000004100 */
[-C--:B------:R-:W-:Y:S01]  /*32e0*/  FMUL.FTZ R82, R25, R10.reuse ;  /* 0x0000000a19527220 */ /* 0x080fe20000410000 */
[----:B------:R-:W-:Y:S02]  /*32f0*/  HADD2.F32 R8, -RZ, R56.H0_H0 ;  /* 0x20000038ff087230 */ /* 0x000fe40000004100 */
[----:B------:R-:W-:Y:S01]  /*3300*/  FMUL.FTZ R9, R5, R7 ;  /* 0x0000000705097220 */ /* 0x000fe20000410000 */
[----:B------:R-:W-:Y:S01]  /*3310*/  FMUL.FTZ R10, R13, R10 ;  /* 0x0000000a0d0a7220 */ /* 0x000fe20000410000 */
[-C--:B------:R-:W-:Y:S01]  /*3320*/  FFMA.FTZ R74, R5, R6.reuse, R74 ;  /* 0x00000006054a7223 */ /* 0x080fe2000001004a */
[--C-:B------:R-:W-:Y:S02]  /*3330*/  HADD2.F32 R5, -RZ, R27.reuse.H0_H0 ;  /* 0x2000001bff057230 */ /* 0x100fe40000004100 */
[----:B------:R-:W-:Y:S01]  /*3340*/  FFMA.FTZ R56, R4, R6, -R9 ;  /* 0x0000000604387223 */ /* 0x000fe20000010809 */
[----:B------:R-:W-:Y:S01]  /*3350*/  FFMA.FTZ R25, R25, R8, R10 ;  /* 0x0000000819197223 */ /* 0x000fe2000001000a */
[----:B------:R-:W-:-:S02]  /*3360*/  HADD2.F32 R27, -RZ, R27.H1_H1 ;  /* 0x3000001bff1b7230 */ /* 0x000fc40000004100 */
[----:B------:R-:W-:Y:S01]  /*3370*/  FFMA.FTZ R85, R13, R8, -R82 ;  /* 0x000000080d557223 */ /* 0x000fe20000010852 */
[----:B------:R-:W-:Y:S02]  /*3380*/  HADD2.F32 R4, -RZ, R15.H0_H0 ;  /* 0x2000000fff047230 */ /* 0x000fe40000004100 */
[----:B------:R-:W-:Y:S01]  /*3390*/  HADD2.F32 R10, -RZ, R11.H0_H0 ;  /* 0x2000000bff0a7230 */ /* 0x000fe20000004100 */
[----:B------:R-:W-:Y:S01]  /*33a0*/  F2FP.F16.F32.PACK_AB R25, R25, R74 ;  /* 0x0000004a1919723e */ /* 0x000fe200000000ff */
[--C-:B------:R-:W-:Y:S01]  /*33b0*/  HADD2.F32 R7, -RZ, R86.reuse.H0_H0 ;  /* 0x20000056ff077230 */ /* 0x100fe20000004100 */
[----:B------:R-:W-:Y:S01]  /*33c0*/  F2FP.F16.F32.PACK_AB R56, R85, R56 ;  /* 0x000000385538723e */ /* 0x000fe200000000ff */
[----:B------:R-:W-:Y:S02]  /*33d0*/  HADD2.F32 R15, -RZ, R15.H1_H1 ;  /* 0x3000000fff0f7230 */ /* 0x000fe40000004100 */
[----:B------:R-:W-:Y:S02]  /*33e0*/  HADD2.F32 R6, -RZ, R86.H1_H1 ;  /* 0x30000056ff067230 */ /* 0x000fe40000004100 */
[----:B------:R-:W-:Y:S01]  /*33f0*/  FMUL.FTZ R86, R27, R10 ;  /* 0x0000000a1b567220 */ /* 0x000fe20000410000 */
[----:B------:R-:W-:-:S02]  /*3400*/  HADD2.F32 R8, -RZ, R84.H0_H0 ;  /* 0x20000054ff087230 */ /* 0x000fc40000004100 */
[CC--:B------:R-:W-:Y:S01]  /*3410*/  FMUL.FTZ R84, R4.reuse, R7.reuse ;  /* 0x0000000704547220 */ /* 0x0c0fe20000410000 */
[----:B------:R-:W-:Y:S01]  /*3420*/  FMUL.FTZ R10, R15, R10 ;  /* 0x0000000a0f0a7220 */ /* 0x000fe20000410000 */
[C---:B------:R-:W-:Y:S01]  /*3430*/  FMUL.FTZ R9, R5.reuse, R7 ;  /* 0x0000000705097220 */ /* 0x040fe20000410000 */
[----:B------:R-:W-:Y:S02]  /*3440*/  HADD2.F32 R7, -RZ, R92.H0_H0 ;  /* 0x2000005cff077230 */ /* 0x000fe40000004100 */
[----:B------:R-:W-:Y:S01]  /*3450*/  FFMA.FTZ R84, R5, R6, R84 ;  /* 0x0000000605547223 */ /* 0x000fe20000010054 */
[-C--:B------:R-:W-:Y:S01]  /*3460*/  FFMA.FTZ R87, R15, R8.reuse, -R86 ;  /* 0x000000080f577223 */ /* 0x080fe20000010856 */
[----:B------:R-:W-:Y:S01]  /*3470*/  FFMA.FTZ R89, R27, R8, R10 ;  /* 0x000000081b597223 */ /* 0x000fe2000001000a */
[----:B------:R-:W-:Y:S01]  /*3480*/  FFMA.FTZ R82, R4, R6, -R9 ;  /* 0x0000000604527223 */ /* 0x000fe20000010809 */
[----:B------:R-:W-:Y:S02]  /*3490*/  HADD2.F32 R8, -RZ, R94.H1_H1 ;  /* 0x3000005eff087230 */ /* 0x000fe40000004100 */
[----:B------:R-:W-:-:S02]  /*34a0*/  HADD2.F32 R5, -RZ, R24.H0_H0 ;  /* 0x20000018ff057230 */ /* 0x000fc40000004100 */
[----:B------:R-:W-:Y:S01]  /*34b0*/  HADD2.F32 R9, -RZ, R90.H0_H0 ;  /* 0x2000005aff097230 */ /* 0x000fe20000004100 */
[----:B------:R-:W-:Y:S01]  /*34c0*/  F2FP.F16.F32.PACK_AB R82, R87, R82 ;  /* 0x000000525752723e */ /* 0x000fe200000000ff */
[----:B------:R-:W-:Y:S02]  /*34d0*/  HADD2.F32 R4, -RZ, R12.H0_H0 ;  /* 0x2000000cff047230 */ /* 0x000fe40000004100 */
[-C--:B------:R-:W-:Y:S01]  /*34e0*/  FMUL.FTZ R11, R5, R8.reuse ;  /* 0x00000008050b7220 */ /* 0x080fe20000410000 */
[----:B------:R-:W-:Y:S02]  /*34f0*/  HADD2.F32 R24, -RZ, R24.H1_H1 ;  /* 0x30000018ff187230 */ /* 0x000fe40000004100 */
[----:B------:R-:W-:Y:S02]  /*3500*/  HADD2.F32 R12, -RZ, R12.H1_H1 ;  /* 0x3000000cff0c7230 */ /* 0x000fe40000004100 */
[----:B------:R-:W-:Y:S01]  /*3510*/  FMUL.FTZ R8, R4, R8 ;  /* 0x0000000804087220 */ /* 0x000fe20000410000 */
[----:B------:R-:W-:-:S02]  /*3520*/  HADD2.F32 R6, -RZ, R95.H1_H1 ;  /* 0x3000005fff067230 */ /* 0x000fc40000004100 */
[-C--:B------:R-:W-:Y:S01]  /*3530*/  FMUL.FTZ R13, R24, R9.reuse ;  /* 0x00000009180d7220 */ /* 0x080fe20000410000 */
[C---:B------:R-:W-:Y:S02]  /*3540*/  FMUL.FTZ R9, R12.reuse, R9 ;  /* 0x000000090c097220 */ /* 0x040fe40000410000 */
[-C--:B------:R-:W-:Y:S01]  /*3550*/  FFMA.FTZ R10, R5, R6.reuse, R8 ;  /* 0x00000006050a7223 */ /* 0x080fe20000010008 */
[-C--:B------:R-:W-:Y:S01]  /*3560*/  FFMA.FTZ R12, R12, R7.reuse, -R13 ;  /* 0x000000070c0c7223 */ /* 0x080fe2000001080d */
[----:B------:R-:W-:Y:S01]  /*3570*/  FFMA.FTZ R11, R4, R6, -R11 ;  /* 0x00000006040b7223 */ /* 0x000fe2000001080b */
[----:B------:R-:W-:Y:S01]  /*3580*/  FFMA.FTZ R13, R24, R7, R9 ;  /* 0x00000007180d7223 */ /* 0x000fe20000010009 */
[----:B------:R-:W-:Y:S02]  /*3590*/  HADD2.F32 R5, -RZ, R26.H0_H0 ;  /* 0x2000001aff057230 */ /* 0x000fe40000004100 */
[----:B------:R-:W-:Y:S01]  /*35a0*/  HADD2.F32 R8, -RZ, R94.H0_H0 ;  /* 0x2000005eff087230 */ /* 0x000fe20000004100 */
[----:B------:R-:W-:Y:S01]  /*35b0*/  F2FP.F16.F32.PACK_AB R12, R12, R11 ;  /* 0x0000000b0c0c723e */ /* 0x000fe200000000ff */
[----:B------:R-:W-:Y:S01]  /*35c0*/  HADD2.F32 R9, -RZ, R88.H0_H0 ;  /* 0x20000058ff097230 */ /* 0x000fe20000004100 */
[----:B------:R-:W-:Y:S01]  /*35d0*/  F2FP.F16.F32.PACK_AB R24, R13, R10 ;  /* 0x0000000a0d18723e */ /* 0x000fe200000000ff */
[----:B------:R-:W-:-:S02]  /*35e0*/  HADD2.F32 R4, -RZ, R14.H0_H0 ;  /* 0x2000000eff047230 */ /* 0x000fc40000004100 */
[C---:B------:R-:W-:Y:S01]  /*35f0*/  FMUL.FTZ R15, R5.reuse, R8 ;  /* 0x00000008050f7220 */ /* 0x040fe20000410000 */
[----:B------:R-:W-:Y:S01]  /*3600*/  HADD2.F32 R26, -RZ, R26.H1_H1 ;  /* 0x3000001aff1a7230 */ /* 0x000fe20000004100 */
[----:B------:R-:W-:Y:S01]  /*3610*/  MOV R13, R56 ;  /* 0x00000038000d7202 */ /* 0x000fe20000000f00 */
[----:B------:R-:W-:Y:S02]  /*3620*/  HADD2.F32 R14, -RZ, R14.H1_H1 ;  /* 0x3000000eff0e7230 */ /* 0x000fe40000004100 */
[----:B------:R-:W-:Y:S01]  /*3630*/  FMUL.FTZ R8, R4, R8 ;  /* 0x0000000804087220 */ /* 0x000fe20000410000 */
[----:B------:R-:W-:Y:S02]  /*3640*/  HADD2.F32 R6, -RZ, R95.H0_H0 ;  /* 0x2000005fff067230 */ /* 0x000fe40000004100 */
[-C--:B------:R-:W-:Y:S01]  /*3650*/  FMUL.FTZ R27, R26, R9.reuse ;  /* 0x000000091a1b7220 */ /* 0x080fe20000410000 */
[----:B------:R-:W-:Y:S02]  /*3660*/  HADD2.F32 R7, -RZ, R91.H0_H0 ;  /* 0x2000005bff077230 */ /* 0x000fe40000004100 */
[----:B------:R-:W-:Y:S01]  /*3670*/  FMUL.FTZ R9, R14, R9 ;  /* 0x000000090e097220 */ /* 0x000fe20000410000 */
        /* <DEDUP_REMOVED lines=8> */
.L_x_3640:
[----:B------:R-:W-:Y:S05]  /*3700*/  BSYNC B1 ;  /* 0x0000000000017941 */ /* 0x000fea0003800000 */
.L_x_3639:
        /* <DEDUP_REMOVED lines=10> */
.L_x_3622:
[----:B------:R-:W-:-:S13]  /*37b0*/  ISETP.NE.AND P3, PT, R188, 0x3, PT ;  /* 0x00000003bc00780c */ /* 0x000fda0003f65270 */
[----:B------:R-:W-:Y:S05]  /*37c0*/  @!P3 BRA `(.L_x_3641) ;  /* 0x000000000004b947 */ /* 0x000fea0003800000 */
[----:B------:R-:W-:Y:S01]  /*37d0*/  BPT.TRAP 0x1 ;  /* 0x000000040000795c */ /* 0x000fe20000300000 */
.L_x_3641:
        /* <DEDUP_REMOVED lines=8> */
.L_x_3863:
[----:B------:R-:W-:Y:S05]  /*3860*/  BSYNC B1 ;  /* 0x0000000000017941 */ /* 0x000fea0003800000 */
.L_x_3642:
[----:B------:R-:W-:Y:S05]  /*3870*/  @P4 BRA `(.L_x_3629) ;  /* 0x00000000002c4947 */ /* 0x000fea0003800000 */
[----:B------:R-:W-:Y:S01]  /*3880*/  @!P1 LOP3.LUT P4, RZ, R191, 0x4, RZ, 0xc0, !PT ;  /* 0x00000004bfff9812 */ /* 0x000fe2000788c0ff */
[----:B------:R-:W-:Y:S01]  /*3890*/  @!P1 VIADD R4, R64, 0x20 ;  /* 0x0000002040049836 */ /* 0x000fe20000000000 */
[----:B------:R-:W-:Y:S02]  /*38a0*/  PLOP3.LUT P5, PT, PT, PT, PT, 0x8, 0x0 ;  /* 0x000000000000781c */ /* 0x000fe40003fae170 */
[----:B------:R-:W-:-:S13]  /*38b0*/  @!P1 PLOP3.LUT P5, PT, P4, PT, PT, 0x80, 0x0 ;  /* 0x000000000000981c */ /* 0x000fda00027af070 */
[----:B------:R-:W-:-:S05]  /*38c0*/  @P5 IADD3 R4, R64, -0x20, RZ ;  /* 0xffffffe040045810 */ /* 0x000fca0007ffe0ff */
[----:B------:R-:W-:Y:S02]  /*38d0*/  @!P1 IMAD.IADD R25, R25, 0x1, R4 ;  /* 0x0000000119199824 */ /* 0x000fe400078e0204 */
[----:B------:R-:W1:Y:S02]  /*38e0*/  @!P0 LDS.128 R4, [R24+0x22400] ;  /* 0x0224000018048984 */ /* 0x000e640000000c00 */
[----:B------:R-:W-:-:S06]  /*38f0*/  @!P1 IMAD R8, R25, 0x2, R2 ;  /* 0x0000000219089824 */ /* 0x000fcc00078e0202 */
[----:B------:R-:W2:Y:S04]  /*3900*/  @!P1 LDS.128 R8, [R8+0x22400] ;  /* 0x0224000008089984 */ /* 0x000ea80000000c00 */
[----:B-1----:R1:W-:Y:S04]  /*3910*/  @!P0 STG.E.128 desc[UR40][R12.64], R4 ;  /* 0x000000040c008986 */ /* 0x0023e8000c101d28 */
[----:B--2---:R1:W-:Y:S02]  /*3920*/  @!P1 STG.E.128 desc[UR40][R12.64+0x40], R8 ;  /* 0x000040080c009986 */ /* 0x0043e4000c101d28 */
.L_x_3629:
[----:B------:R-:W-:Y:S05]  /*3930*/  BSYNC B0 ;  /* 0x0000000000007941 */ /* 0x000fea0003800000 */
.L_x_3621:
        /* <DEDUP_REMOVED lines=17> */
.L_x_3645:
[----:B------:R-:W-:Y:S05]  /*3a50*/  BSYNC B0 ;  /* 0x0000000000007941 */ /* 0x000fea0003800000 */
.L_x_3644:
[----:B------:R-:W4:Y:S01]  /*3a60*/  SYNCS.PHASECHK.TRANS64.TRYWAIT P5, [R70+URZ+0x28cb0], R77 ;  /* 0x028cb04d460075a7 */ /* 0x000f2200080a017f */
[----:B------:R-:W-:Y:S01]  /*3a70*/  BSSY B0, `(.L_x_3646) ;  /* 0x0000003000007945 */ /* 0x000fe20003800000 */
[----:B------:R-:W-:-:S03]  /*3a80*/  ISETP.GE.AND P3, PT, R22, R57, PT ;  /* 0x000000391600720c */ /* 0x000fc60003f66270 */
[----:B----4-:R-:W-:Y:S10]  /*3a90*/  @!P5 BRA `(.L_x_3647) ;  /* 0x0000013800c0d947 */ /* 0x010ff40003800000 */
.L_x_3864:
[----:B------:R-:W-:Y:S05]  /*3aa0*/  BSYNC B0 ;  /* 0x0000000000007941 */ /* 0x000fea0003800000 */
.L_x_3646:
[----:B------:R-:W-:Y:S04]  /*3ab0*/  BSSY B0, `(.L_x_3648) ;  /* 0x0000051000007945 */ /* 0x000fe80003800000 */
[----:B------:R-:W-:Y:S05]  /*3ac0*/  @P3 BRA `(.L_x_3649) ;  /* 0x00000004003c3947 */ /* 0x000fea0003800000 */
[----:B-1----:R-:W-:Y:S01]  /*3ad0*/  IMAD.WIDE R4, R47, 0x40, R44 ;  /* 0x000000402f047825 */ /* 0x002fe200078e022c */
[----:B------:R-:W-:Y:S01]  /*3ae0*/  ULDC.64 UR4, c[0x0][0x318] ;  /* 0x0000c60000047ab9 */ /* 0x000fe20000000a00 */
[----:B------:R-:W-:Y:S02]  /*3af0*/  MOV R74, R36 ;  /* 0x00000024004a7202 */ /* 0x000fe40000000f00 */
[----:B------:R-:W-:Y:S01]  /*3b00*/  IMAD R5, R5, UR4, RZ ;  /* 0x0000000405057c24 */ /* 0x000fe2000f8e02ff */
[----:B------:R-:W-:Y:S01]  /*3b10*/  LOP3.LUT P3, RZ, R191, 0x4, RZ, 0xc0, !PT ;  /* 0x00000004bfff7812 */ /* 0x000fe2000786c0ff */
[----:B------:R-:W-:Y:S01]  /*3b20*/  IMAD R9, R23, 0x8000, R64 ;  /* 0x0000800017097824 */ /* 0x000fe200078e0240 */
[----:B---3--:R-:W-:Y:S01]  /*3b30*/  IADD3 R13, R16, 0xc0, RZ ;  /* 0x000000c0100d7810 */ /* 0x008fe20007ffe0ff */
[----:B------:R-:W-:-:S04]  /*3b40*/  IMAD.WIDE.U32 R6, R4, UR4, R74 ;  /* 0x0000000404067c25 */ /* 0x000fc8000f8e004a */
[----:B------:R-:W-:Y:S01]  /*3b50*/  IMAD R5, R4, UR5, R5 ;  /* 0x0000000504057c24 */ /* 0x000fe2000f8e0205 */
[----:B------:R-:W-:Y:S01]  /*3b60*/  ULDC.64 UR4, c[0x0][0x308] ;  /* 0x0000c20000047ab9 */ /* 0x000fe20000000a00 */
[----:B------:R-:W-:Y:S01]  /*3b70*/  IADD3 R4, R16, 0x40, RZ ;  /* 0x0000004010047810 */ /* 0x000fe20007ffe0ff */
[----:B0---4-:R-:W-:Y:S01]  /*3b80*/  VIADD R77, R9, 0x20 ;  /* 0x00000020094d7836 */ /* 0x011fe20000000000 */
[----:B------:R-:W-:Y:S01]  /*3b90*/  LEA R56, P5, R6, UR4, 0x1 ;  /* 0x0000000406387c11 */ /* 0x000fe2000f8a08ff */
[----:B------:R-:W-:Y:S01]  /*3ba0*/  IMAD.IADD R5, R7, 0x1, R5 ;  /* 0x0000000107057824 */ /* 0x000fe200078e0205 */
[----:B------:R-:W-:Y:S01]  /*3bb0*/  ULDC UR4, c[0x0][0x310] ;  /* 0x0000c40000047ab9 */ /* 0x000fe20000000800 */
[C---:B------:R-:W-:Y:S01]  /*3bc0*/  @P3 VIADD R77, R9.reuse, 0xffffffe0 ;  /* 0xffffffe0094d3836 */ /* 0x040fe20000000000 */
[----:B------:R-:W-:Y:S01]  /*3bd0*/  ISETP.GE.AND P3, PT, R4, UR4, PT ;  /* 0x0000000404007c0c */ /* 0x000fe2000bf66270 */
[----:B------:R-:W-:Y:S01]  /*3be0*/  IMAD R79, R9, 0x2, R2 ;  /* 0x00000002094f7824 */ /* 0x000fe200078e0202 */
[----:B------:R-:W-:Y:S01]  /*3bf0*/  LEA.HI.X R57, R6, UR5, R5, 0x1, P5 ;  /* 0x0000000506397c11 */ /* 0x000fe2000a8f0c05 */
[C---:B------:R-:W-:Y:S01]  /*3c00*/  VIADD R12, R16.reuse, 0x80 ;  /* 0x00000080100c7836 */ /* 0x040fe20000000000 */
[C---:B------:R-:W-:Y:S01]  /*3c10*/  ISETP.GE.AND P5, PT, R16.reuse, UR4, PT ;  /* 0x0000000410007c0c */ /* 0x040fe2000bfa6270 */
[----:B------:R-:W-:-:S02]  /*3c20*/  VIADD R74, R16, 0x100 ;  /* 0x00000100104a7836 */ /* 0x000fc40000000000 */
[----:B------:R-:W-:-:S06]  /*3c30*/  VIADD R78, R16, 0x140 ;  /* 0x00000140104e7836 */ /* 0x000fcc0000000000 */
[----:B------:R-:W0:Y:S04]  /*3c40*/  @!P3 LDS.128 R8, [R79+0x2400] ;  /* 0x002400004f08b984 */ /* 0x000e280000000c00 */
[----:B------:R-:W1:Y:S04]  /*3c50*/  @!P5 LDS.128 R4, [R79+0x400] ;  /* 0x000400004f04d984 */ /* 0x000e680000000c00 */
[----:B0-----:R-:W-:Y:S01]  /*3c60*/  @!P3 STG.E.128 desc[UR40][R56.64+0x80], R8 ;  /* 0x000080083800b986 */ /* 0x001fe2000c101d28 */
[----:B------:R-:W-:-:S03]  /*3c70*/  ISETP.GE.AND P3, PT, R13, UR4, PT ;  /* 0x000000040d007c0c */ /* 0x000fc6000bf66270 */
[----:B-1----:R-:W-:Y:S01]  /*3c80*/  @!P5 STG.E.128 desc[UR40][R56.64], R4 ;  /* 0x000000043800d986 */ /* 0x002fe2000c101d28 */
[----:B------:R-:W-:-:S09]  /*3c90*/  ISETP.GE.AND P5, PT, R12, UR4, PT ;  /* 0x000000040c007c0c */ /* 0x000fd2000bfa6270 */
[----:B--2---:R-:W0:Y:S04]  /*3ca0*/  @!P3 LDS.128 R24, [R79+0x6400] ;  /* 0x006400004f18b984 */ /* 0x004e280000000c00 */
        /* <DEDUP_REMOVED lines=11> */
[----:B------:R-:W-:Y:S01]  /*3d60*/  IMAD R78, R77, 0x2, R2 ;  /* 0x000000024d4e7824 */ /* 0x000fe200078e0202 */
        /* <DEDUP_REMOVED lines=37> */
.L_x_3649:
[----:B------:R-:W-:Y:S05]  /*3fc0*/  BSYNC B0 ;  /* 0x0000000000007941 */ /* 0x000fea0003800000 */
.L_x_3648:
        /* <DEDUP_REMOVED lines=17> */
.L_x_3616:
[----:B------:R-:W4:Y:S01]  /*40e0*/  LDL R4, [R1] ;  /* 0x0000000001047983 */ /* 0x000f220000100800 */
[----:B------:R-:W-:Y:S01]  /*40f0*/  BSSY B0, `(.L_x_3651) ;  /* 0x000004a000007945 */ /* 0x000fe20003800000 */
[----:B------:R-:W-:Y:S01]  /*4100*/  CS2R R170, SRZ ;  /* 0x0000000000aa7805 */ /* 0x000fe2000001ff00 */
[----:B------:R-:W-:Y:S01]  /*4110*/  IMAD.MOV.U32 R169, RZ, RZ, RZ ;  /* 0x000000ffffa97224 */ /* 0x000fe200078e00ff */
        /* <DEDUP_REMOVED lines=28> */
[----:B------:R-:W-:Y:S01]  /*42e0*/  MOV R3, RZ ;  /* 0x000000ff00037202 */ /* 0x000fe20000000f00 */
[----:B------:R-:W-:Y:S01]  /*42f0*/  IMAD.MOV.U32 R0, RZ, RZ, RZ ;  /* 0x000000ffff007224 */ /* 0x000fe200078e00ff */
        /* <DEDUP_REMOVED lines=10> */
[----:B---3--:R-:W-:-:S02]  /*43a0*/  CS2R R80, SRZ ;  /* 0x0000000000507805 */ /* 0x008fc4000001ff00 */
[----:B------:R-:W-:Y:S02]  /*43b0*/  CS2R R78, SRZ ;  /* 0x00000000004e7805 */ /* 0x000fe4000001ff00 */
[----:B------:R-:W-:Y:S02]  /*43c0*/  CS2R R154, SRZ ;  /* 0x00000000009a7805 */ /* 0x000fe4000001ff00 */
[----:B------:R-:W-:Y:S02]  /*43d0*/  CS2R R74, SRZ ;  /* 0x00000000004a7805 */ /* 0x000fe4000001ff00 */
[----:B------:R-:W-:Y:S01]  /*43e0*/  CS2R R156, SRZ ;  /* 0x00000000009c7805 */ /* 0x000fe2000001ff00 */
        /* <DEDUP_REMOVED lines=15> */
[----:B--2---:R-:W-:-:S02]  /*44e0*/  CS2R R24, SRZ ;  /* 0x0000000000187805 */ /* 0x004fc4000001ff00 */
[----:B------:R-:W-:Y:S02]  /*44f0*/  CS2R R174, SRZ ;  /* 0x0000000000ae7805 */ /* 0x000fe4000001ff00 */
[----:B------:R-:W-:Y:S01]  /*4500*/  MOV R31, RZ ;  /* 0x000000ff001f7202 */ /* 0x000fe20000000f00 */
[----:B------:R-:W-:Y:S01]  /*4510*/  IMAD.MOV.U32 R7, RZ, RZ, RZ ;  /* 0x000000ffff077224 */ /* 0x000fe200078e00ff */
[----:B------:R-:W-:Y:S01]  /*4520*/  MOV R5, RZ ;  /* 0x000000ff00057202 */ /* 0x000fe20000000f00 */
[----:B------:R-:W-:Y:S02]  /*4530*/  IMAD.MOV.U32 R177, RZ, RZ, RZ ;  /* 0x000000ffffb17224 */ /* 0x000fe400078e00ff */
[----:B------:R-:W-:Y:S01]  /*4540*/  IMAD.MOV.U32 R27, RZ, RZ, RZ ;  /* 0x000000ffff1b7224 */ /* 0x000fe200078e00ff */
[----:B----4-:R-:W-:Y:S01]  /*4550*/  ISETP.NE.AND P0, PT, R4, 0x1, PT ;  /* 0x000000010400780c */ /* 0x010fe20003f05270 */
[----:B------:R-:W-:-:S12]  /*4560*/  @P3 BRA `(.L_x_3652) ;  /* 0x0000000000083947 */ /* 0x000fd80003800000 */
[----:B------:R-:W0:Y:S02]  /*4570*/  FENCE.VIEW.ASYNC.G ;  /* 0x00000000000073c6 */ /* 0x000e240000000100 */
[----:B0-----:R-:W-:Y:S06]  /*4580*/  BAR.ARV 0xc, 0x120 ;  /* 0x0304800000007b1d */ /* 0x001fec0000002000 */
.L_x_3652:
[----:B------:R-:W-:Y:S05]  /*4590*/  BSYNC B0 ;  /* 0x0000000000007941 */ /* 0x000fea0003800000 */
.L_x_3651:
        /* <DEDUP_REMOVED lines=10> */
[----:B------:R-:W-:-:S05]  /*4640*/  LOP3.LUT R3, R3, 0x1fffe, RZ, 0xc0, !PT ;  /* 0x0001fffe03037812 */ /* 0x000fca00078ec0ff */
[----:B------:R-:W-:-:S05]  /*4650*/  IMAD.IADD R3, R0, 0x1, -R3 ;  /* 0x0000000100037824 */ /* 0x000fca00078e0a03 */
[----:B------:R-:W-:-:S05]  /*4660*/  LEA R3, R3, R2, 0xf ;  /* 0x0000000203037211 */ /* 0x000fca00078e78ff */
[----:B------:R-:W-:-:S05]  /*4670*/  VIADD R3, R3, 0x400 ;  /* 0x0000040003037836 */ /* 0x000fca0000000000 */
[----:B------:R-:W-:-:S04]  /*4680*/  SHF.R.U32.HI R3, RZ, 0x4, R3 ;  /* 0x00000004ff037819 */ /* 0x000fc80000011603 */
[----:B------:R-:W-:-:S04]  /*4690*/  LOP3.LUT R3, R3, 0x3fff, RZ, 0xc0, !PT ;  /* 0x00003fff03037812 */ /* 0x000fc800078ec0ff */
[----:B------:R-:W-:Y:S01]  /*46a0*/  LOP3.LUT R15, R3, 0x2000000, RZ, 0xfc, !PT ;  /* 0x02000000030f7812 */ /* 0x000fe200078efcff */
[----:B------:R-:W-:Y:S06]  /*46b0*/  @!P0 BRA `(.L_x_3656) ;  /* 0x0000000000048947 */ /* 0x000fec0003800000 */
[----:B------:R-:W-:Y:S01]  /*46c0*/  BPT.TRAP 0x1 ;  /* 0x000000040000795c */ /* 0x000fe20000300000 */
.L_x_3656:
[----:B------:R-:W-:Y:S01]  /*46d0*/  IMAD R14, R18, 0x8, R2 ;  /* 0x00000008120e7824 */ /* 0x000fe200078e0202 */
[----:B------:R-:W-:Y:S01]  /*46e0*/  SHF.L.U32 R3, R19, 0x1f, RZ ;  /* 0x0000001f13037819 */ /* 0x000fe200000006ff */
[----:B------:R-:W-:Y:S01]  /*46f0*/  VIADD R0, R2, 0x26800 ;  /* 0x0002680002007836 */ /* 0x000fe20000000000 */
[----:B------:R-:W-:Y:S01]  /*4700*/  BSSY B0, `(.L_x_3657) ;  /* 0x0000008000007945 */ /* 0x000fe20003800000 */
[----:B------:R-:W-:Y:S01]  /*4710*/  LEA R6, R18, R15, 0xc ;  /* 0x0000000f12067211 */ /* 0x000fe200078e60ff */
[----:B------:R-:W0:Y:S01]  /*4720*/  SYNCS.PHASECHK.TRANS64.TRYWAIT P1, [R14+URZ+0x28c50], R3 ;  /* 0x028c50030e0075a7 */ /* 0x000e22000802017f */
[----:B------:R-:W-:Y:S01]  /*4730*/  IMAD.MOV.U32 R7, RZ, RZ, 0x40000040 ;  /* 0x40000040ff077424 */ /* 0x000fe200078e00ff */
[----:B------:R-:W-:-:S04]  /*4740*/  SHF.R.U32.HI R0, RZ, 0x4, R0 ;  /* 0x00000004ff007819 */ /* 0x000fc80000011600 */
[----:B------:R-:W-:-:S04]  /*4750*/  LOP3.LUT R0, R0, 0x3fff, RZ, 0xc0, !PT ;  /* 0x00003fff00007812 */ /* 0x000fc800078ec0ff */
[----:B------:R-:W-:Y:S01]  /*4760*/  LOP3.LUT R4, R0, 0x10000, RZ, 0xfc, !PT ;  /* 0x0001000000047812 */ /* 0x000fe200078efcff */
[----:B0-----:R-:W-:Y:S06]  /*4770*/  @!P1 BRA `(.L_x_3658) ;  /* 0x0000012c009c9947 */ /* 0x001fec0003800000 */
.L_x_3865:
[----:B------:R-:W-:Y:S05]  /*4780*/  BSYNC B0 ;  /* 0x0000000000007941 */ /* 0x000fea0003800000 */
.L_x_3657:
[----:B------:R-:W-:Y:S01]  /*4790*/  BAR.SYNC.DEFER_BLOCKING 0xe, 0x100 ;  /* 0x0384000000007b1d */ /* 0x000fe20000010000 */
[----:B------:R-:W-:Y:S01]  /*47a0*/  IMAD.MOV.U32 R5, RZ, RZ, 0x40000040 ;  /* 0x40000040ff057424 */ /* 0x000fe200078e00ff */
[C---:B------:R-:W-:Y:S01]  /*47b0*/  R2UR UR6, R6.reuse ;  /* 0x00000000060672ca */ /* 0x040fe200000e0000 */
[----:B------:R-:W-:Y:S01]  /*47c0*/  VIADD R8, R6, 0x80 ;  /* 0x0000008006087836 */ /* 0x000fe20000000000 */
[----:B------:R-:W-:Y:S01]  /*47d0*/  R2UR UR7, R7 ;  /* 0x00000000070772ca */ /* 0x000fe200000e0000 */
[----:B------:R-:W-:Y:S01]  /*47e0*/  IMAD.MOV.U32 R9, RZ, RZ, 0x40000040 ;  /* 0x40000040ff097424 */ /* 0x000fe200078e00ff */
[----:B------:R-:W-:Y:S01]  /*47f0*/  R2UR UR4, R4 ;  /* 0x00000000040472ca */ /* 0x000fe200000e0000 */
[----:B------:R-:W-:Y:S01]  /*4800*/  IMAD.MOV.U32 R11, RZ, RZ, 0x40000040 ;  /* 0x40000040ff0b7424 */ /* 0x000fe200078e00ff */
[----:B------:R-:W-:Y:S01]  /*4810*/  R2UR UR5, R5 ;  /* 0x00000000050572ca */ /* 0x000fe200000e0000 */
[----:B------:R-:W-:Y:S01]  /*4820*/  VIADD R12, R6, 0x100 ;  /* 0x00000100060c7836 */ /* 0x000fe20000000000 */
[----:B------:R-:W-:Y:S01]  /*4830*/  IADD3 R10, R4, 0x2, RZ ;  /* 0x00000002040a7810 */ /* 0x000fe20007ffe0ff */
[----:B------:R-:W-:Y:S01]  /*4840*/  IMAD.MOV.U32 R13, RZ, RZ, 0x40000040 ;  /* 0x40000040ff0d7424 */ /* 0x000fe200078e00ff */
[----:B------:R-:W1:Y:S01]  /*4850*/  S2R R0, SR_TID.X ;  /* 0x0000000000007919 */ /* 0x000e620000002100 */
[----:B------:R-:W-:Y:S01]  /*4860*/  VIADD R6, R6, 0x180 ;  /* 0x0000018006067836 */ /* 0x000fe20000000000 */
[----:B------:R-:W-:Y:S01]  /*4870*/  ISETP.GE.AND P2, PT, R168, 0x2, PT ;  /* 0x00000002a800780c */ /* 0x000fe20003f46270 */
[----:B------:R-:W-:Y:S01]  /*4880*/  IMAD.MOV.U32 R7, RZ, RZ, 0x40000040 ;  /* 0x40000040ff077424 */ /* 0x000fe200078e00ff */
[----:B------:R-:W-:Y:S01]  /*4890*/  BSSY B0, `(.L_x_3659) ;  /* 0x00000eb000007945 */ /* 0x000fe20003800000 */
[----:B-----5:R-:W-:-:S06]  /*48a0*/  WARPGROUP.ARRIVE ;  /* 0x00000000000079c5 */ /* 0x020fcc0000000000 */
[----:B------:R-:W-:Y:S01]  /*48b0*/  HGMMA.64x256x16.F32 R24, gdesc[UR4].tnspB, RZ, !UPT, gsb0 ;  /* 0x43e00000041879f0 */ /* 0x000fe2000c0008ff */
[----:B------:R-:W-:Y:S02]  /*48c0*/  R2UR UR6, R8 ;  /* 0x00000000080672ca */ /* 0x000fe400000e0000 */
[----:B------:R-:W-:Y:S01]  /*48d0*/  R2UR UR7, R9 ;  /* 0x00000000090772ca */ /* 0x000fe200000e0000 */
[----:B------:R-:W-:Y:S01]  /*48e0*/  IMAD.MOV.U32 R9, RZ, RZ, 0x40000040 ;  /* 0x40000040ff097424 */ /* 0x000fe200078e00ff */
[----:B------:R-:W-:Y:S02]  /*48f0*/  R2UR UR4, R10 ;  /* 0x000000000a0472ca */ /* 0x000fe400000e0000 */
[----:B------:R-:W-:Y:S02]  /*4900*/  R2UR UR5, R11 ;  /* 0x000000000b0572ca */ /* 0x000fe400000e0000 */
[----:B------:R-:W-:Y:S02]  /*4910*/  IADD3 R8, R4, 0x4, RZ ;  /* 0x0000000404087810 */ /* 0x000fe40007ffe0ff */
[----:B-1----:R-:W-:-:S04]  /*4920*/  LOP3.LUT R0, R0, 0x7f, RZ, 0xc0, !PT ;  /* 0x0000007f00007812 */ /* 0x002fc800078ec0ff */
[----:B------:R-:W-:-:S13]  /*4930*/  ISETP.NE.AND P1, PT, R0, RZ, PT ;  /* 0x000000ff0000720c */ /* 0x000fda0003f25270 */
[----:B------:R-:W-:-:S05]  /*4940*/  @!P1 VIADD R0, R14, 0x28c60 ;  /* 0x00028c600e009836 */ /* 0x000fca0000000000 */
[----:B------:R-:W-:Y:S01]  /*4950*/  @!P1 PRMT R0, RZ, 0x654, R0 ;  /* 0x00000654ff009816 */ /* 0x000fe20000000000 */
[----:B------:R-:W-:Y:S02]  /*4960*/  WARPGROUP.DEPBAR.LE gsb0, 0x0 ;  /* 0x00008000000079c5 */ /* 0x000fe40000010000 */
[----:B------:R-:W-:-:S06]  /*4970*/  WARPGROUP.ARRIVE ;  /* 0x00000000000079c5 */ /* 0x000fcc0000000000 */
[----:B------:R-:W-:Y:S01]  /*4980*/  HGMMA.64x256x16.F32 R24, gdesc[UR4].tnspB, R24, gsb0 ;  /* 0x43e00000041879f0 */ /* 0x000fe20008000818 */
[----:B------:R-:W-:Y:S02]  /*4990*/  R2UR UR6, R12 ;  /* 0x000000000c0672ca */ /* 0x000fe400000e0000 */
[----:B------:R-:W-:Y:S01]  /*49a0*/  R2UR UR7, R13 ;  /* 0x000000000d0772ca */ /* 0x000fe200000e0000 */
[----:B------:R-:W-:Y:S01]  /*49b0*/  IMAD.MOV.U32 R13, RZ, RZ, 0x40000040 ;  /* 0x40000040ff0d7424 */ /* 0x000fe200078e00ff */
[----:B------:R-:W-:Y:S02]  /*49c0*/  R2UR UR4, R8 ;  /* 0x00000000080472ca */ /* 0x000fe400000e0000 */
[----:B------:R-:W-:Y:S02]  /*49d0*/  R2UR UR5, R9 ;  /* 0x00000000090572ca */ /* 0x000fe400000e0000 */
[----:B------:R-:W-:Y:S01]  /*49e0*/  IADD3 R12, R4, 0x6, RZ ;  /* 0x00000006040c7810 */ /* 0x000fe20007ffe0ff */
        /* <DEDUP_REMOVED lines=16> */
[----:B------:R-:W-:-:S07]  /*4af0*/  IADD3 R168, R168, -0x2, RZ ;  /* 0xfffffffea8a87810 */ /* 0x000fce0007ffe0ff */
.L_x_3666:
[----:B------:R-:W-:Y:S01]  /*4b00*/  BAR.SYNC.DEFER_BLOCKING 0xe, 0x100 ;  /* 0x0384000000007b1d */ /* 0x000fe20000010000 */
[----:B0-----:R-:W-:Y:S01]  /*4b10*/  IMAD R3, R18, 0x40, R190 ;  /* 0x0000004012037824 */ /* 0x001fe200078e02be */
[----:B------:R-:W-:Y:S01]  /*4b20*/  ISETP.GT.AND P3, PT, R168, RZ, PT ;  /* 0x000000ffa800720c */ /* 0x000fe20003f64270 */
[----:B------:R-:W-:Y:S01]  /*4b30*/  VIADD R18, R18, 0x1 ;  /* 0x0000000112127836 */ /* 0x000fe20000000000 */
[----:B------:R-:W-:Y:S01]  /*4b40*/  IADD3 R168, R168, -0x1, RZ ;  /* 0xffffffffa8a87810 */ /* 0x000fe20007ffe0ff */
[----:B------:R-:W-:-:S03]  /*4b50*/  IMAD R3, R3, 0x4, R2 ;  /* 0x0000000403037824 */ /* 0x000fc600078e0202 */
[----:B------:R-:W-:-:S04]  /*4b60*/  ISETP.NE.AND P2, PT, R18, 0x2, PT ;  /* 0x000000021200780c */ /* 0x000fc80003f45270 */
[----:B------:R-:W-:Y:S02]  /*4b70*/  SEL R6, RZ, 0x1, P2 ;  /* 0x00000001ff067807 */ /* 0x000fe40001000000 */
[----:B------:R-:W-:Y:S02]  /*4b80*/  SEL R18, R18, RZ, P2 ;  /* 0x000000ff12127207 */ /* 0x000fe40001000000 */
[----:B------:R-:W-:Y:S01]  /*4b90*/  LOP3.LUT R19, R19, R6, RZ, 0x3c, !PT ;  /* 0x0000000613137212 */ /* 0x000fe200078e3cff */
[----:B-12---:R-:W0:Y:S04]  /*4ba0*/  LDS R0, [R3+0x28800] ;  /* 0x0288000003007984 */ /* 0x006e280000000800 */
        /* <DEDUP_REMOVED lines=131> */
.L_x_3661:
[----:B------:R-:W-:Y:S01]  /*53e0*/  IMAD R0, R18, 0x8, R2 ;  /* 0x0000000812007824 */ /* 0x000fe200078e0202 */
[----:B------:R-:W-:-:S04]  /*53f0*/  SHF.L.U32 R3, R19, 0x1f, RZ ;  /* 0x0000001f13037819 */ /* 0x000fc800000006ff */
[----:B------:R0:W1:Y:S01]  /*5400*/  SYNCS.PHASECHK.TRANS64.TRYWAIT P2, [R0+URZ+0x28c50], R3 ;  /* 0x028c5003000075a7 */ /* 0x000062000804017f */
[----:B------:R-:W-:Y:S05]  /*5410*/  @!P0 BRA `(.L_x_3662) ;  /* 0x0000000000048947 */ /* 0x000fea0003800000 */
[----:B------:R-:W-:Y:S01]  /*5420*/  BPT.TRAP 0x1 ;  /* 0x000000040000795c */ /* 0x000fe20000300000 */
.L_x_3662:
[----:B------:R-:W-:Y:S04]  /*5430*/  BSSY B1, `(.L_x_3663) ;  /* 0x0000004000017945 */ /* 0x000fe80003800000 */
[----:B-1----:R-:W-:Y:S05]  /*5440*/  @P2 BRA `(.L_x_3664) ;  /* 0x0000000000082947 */ /* 0x002fea0003800000 */
[----:B------:R-:W1:Y:S02]  /*5450*/  SYNCS.PHASECHK.TRANS64.TRYWAIT P2, [R0+URZ+0x28c50], R3 ;  /* 0x028c5003000075a7 */ /* 0x000e64000804017f */
[----:B-1----:R-:W-:Y:S05]  /*5460*/  @!P2 BRA `(.L_x_3665) ;  /* 0x000001200074a947 */ /* 0x002fea0003800000 */
.L_x_3664:
[----:B------:R-:W-:Y:S05]  /*5470*/  BSYNC B1 ;  /* 0x0000000000017941 */ /* 0x000fea0003800000 */
.L_x_3663:
[----:B------:R-:W-:Y:S01]  /*5480*/  IMAD R6, R18, 0x1000, R15 ;  /* 0x0000100012067824 */ /* 0x000fe200078e020f */
[----:B------:R-:W-:Y:S01]  /*5490*/  R2UR UR4, R4 ;  /* 0x00000000040472ca */ /* 0x000fe200000e0000 */
[----:B------:R-:W-:Y:S01]  /*54a0*/  IMAD.MOV.U32 R7, RZ, RZ, 0x40000040 ;  /* 0x40000040ff077424 */ /* 0x000fe200078e00ff */
[----:B------:R-:W-:Y:S01]  /*54b0*/  R2UR UR5, R5 ;  /* 0x00000000050572ca */ /* 0x000fe200000e0000 */
[----:B------:R-:W-:Y:S01]  /*54c0*/  WARPGROUP.ARRIVE ;  /* 0x00000000000079c5 */ /* 0x000fe20000000000 */
[C---:B------:R-:W-:Y:S01]  /*54d0*/  R2UR UR6, R6.reuse ;  /* 0x00000000060672ca */ /* 0x040fe200000e0000 */
[----:B------:R-:W-:Y:S01]  /*54e0*/  IMAD.MOV.U32 R21, RZ, RZ, 0x40000040 ;  /* 0x40000040ff157424 */ /* 0x000fe200078e00ff */
[----:B------:R-:W-:Y:S01]  /*54f0*/  R2UR UR7, R7 ;  /* 0x00000000070772ca */ /* 0x000fe200000e0000 */
[----:B------:R-:W-:Y:S01]  /*5500*/  IMAD.MOV.U32 R7, RZ, RZ, 0x40000040 ;  /* 0x40000040ff077424 */ /* 0x000fe200078e00ff */
[----:B------:R-:W-:Y:S01]  /*5510*/  IADD3 R20, R6, 0x80, RZ ;  /* 0x0000008006147810 */ /* 0x000fe20007ffe0ff */
[----:B01----:R-:W-:-:S05]  /*5520*/  @!P1 VIADD R0, R0, 0x28c60 ;  /* 0x00028c6000009836 */ /* 0x003fca0000000000 */
[----:B------:R-:W-:-:S05]  /*5530*/  @!P1 PRMT R0, RZ, 0x654, R0 ;  /* 0x00000654ff009816 */ /* 0x000fca0000000000 */
[----:B------:R-:W-:Y:S01]  /*5540*/  HGMMA.64x256x16.F32 R24, gdesc[UR4].tnspB, R24, gsb0 ;  /* 0x43e00000041879f0 */ /* 0x000fe20008000818 */
[----:B------:R-:W-:Y:S02]  /*5550*/  R2UR UR4, R10 ;  /* 0x000000000a0472ca */ /* 0x000fe400000e0000 */
[----:B------:R-:W-:Y:S02]  /*5560*/  R2UR UR5, R11 ;  /* 0x000000000b0572ca */ /* 0x000fe400000e0000 */
[----:B------:R-:W-:Y:S01]  /*5570*/  R2UR UR6, R20 ;  /* 0x00000000140672ca */ /* 0x000fe200000e0000 */
[C---:B------:R-:W-:Y:S01]  /*5580*/  VIADD R20, R6.reuse, 0x100 ;  /* 0x0000010006147836 */ /* 0x040fe20000000000 */
[----:B------:R-:W-:Y:S01]  /*5590*/  R2UR UR7, R21 ;  /* 0x00000000150772ca */ /* 0x000fe200000e0000 */
[----:B------:R-:W-:Y:S01]  /*55a0*/  IMAD.MOV.U32 R21, RZ, RZ, 0x40000040 ;  /* 0x40000040ff157424 */ /* 0x000fe200078e00ff */
        /* <DEDUP_REMOVED lines=25> */
.L_x_3660:
[----:B------:R-:W-:Y:S05]  /*5740*/  BSYNC B0 ;  /* 0x0000000000007941 */ /* 0x000fea0003800000 */
.L_x_3659:
[----:B------:R-:W-:Y:S01]  /*5750*/  BAR.SYNC.DEFER_BLOCKING 0xe, 0x100 ;  /* 0x0384000000007b1d */ /* 0x000fe20000010000 */
[C---:B0-----:R-:W-:Y:S01]  /*5760*/  IMAD R3, R18.reuse, 0x40, R190 ;  /* 0x0000004012037824 */ /* 0x041fe200078e02be */
[----:B------:R-:W-:Y:S01]  /*5770*/  PLOP3.LUT P0, PT, PT, PT, PT, 0x8, 0x0 ;  /* 0x000000000000781c */ /* 0x000fe20003f0e170 */
[----:B------:R-:W-:-:S03]  /*5780*/  VIADD R18, R18, 0x1 ;  /* 0x0000000112127836 */ /* 0x000fc60000000000 */
[----:B------:R-:W-:Y:S02]  /*5790*/  LEA R3, R3, R2, 0x2 ;  /* 0x0000000203037211 */ /* 0x000fe400078e10ff */
        /* <DEDUP_REMOVED lines=136> */
.L_x_3654:
[----:B------:R-:W-:Y:S02]  /*6020*/  ISETP.GE.AND P1, PT, R168, 0x1, PT ;  /* 0x00000001a800780c */ /* 0x000fe40003f26270 */
[----:B------:R-:W-:-:S11]  /*6030*/  PLOP3.LUT P0, PT, PT, PT, PT, 0x80, 0x0 ;  /* 0x000000000000781c */ /* 0x000fd60003f0f070 */
[----:B------:R-:W-:Y:S05]  /*6040*/  @!P1 BRA `(.L_x_3655) ;  /* 0x0000008800ac9947 */ /* 0x000fea0003800000 */
[----:B------:R-:W0:Y:S01]  /*6050*/  SHFL.IDX PT, R0, R212, RZ, 0x1f ;  /* 0x00001fffd4007589 */ /* 0x000e2200000e0000 */
[----:B------:R-:W-:Y:S01]  /*6060*/  BSSY B6, `(.L_x_3667) ;  /* 0x000001b000067945 */ /* 0x000fe20003800000 */
[----:B0-----:R-:W-:-:S04]  /*6070*/  LEA.HI R3, R0, R0, RZ, 0x1 ;  /* 0x0000000000037211 */ /* 0x001fc800078f08ff */
[----:B------:R-:W-:-:S05]  /*6080*/  LOP3.LUT R3, R3, 0x1fffe, RZ, 0xc0, !PT ;  /* 0x0001fffe03037812 */ /* 0x000fca00078ec0ff */
[----:B------:R-:W-:Y:S01]  /*6090*/  IMAD.IADD R3, R0, 0x1, -R3 ;  /* 0x0000000100037824 */ /* 0x000fe200078e0a03 */
[----:B------:R-:W-:-:S03]  /*60a0*/  IADD3 R0, R2, 0x26800, RZ ;  /* 0x0002680002007810 */ /* 0x000fc60007ffe0ff */
[----:B------:R-:W-:Y:S01]  /*60b0*/  IMAD R3, R3, 0x8000, R2 ;  /* 0x0000800003037824 */ /* 0x000fe200078e0202 */
        /* <DEDUP_REMOVED lines=21> */
.L_x_3668:
[----:B------:R-:W-:Y:S05]  /*6210*/  BSYNC B6 ;  /* 0x0000000000067941 */ /* 0x000fea0003800000 */
.L_x_3667:
        /* <DEDUP_REMOVED lines=12> */
.L_x_3672:
[----:B-1----:R1:W2:Y:S02]  /*62e0*/  SYNCS.PHASECHK.TRANS64.TRYWAIT P0, [R2+URZ+0x28c00], R3 ;  /* 0x028c0003020075a7 */ /* 0x0022a4000800017f */
[----:B--2---:R-:W-:Y:S05]  /*62f0*/  @!P0 NANOSLEEP.SYNCS 0x989680 ;  /* 0x009896800000895d */ /* 0x004fea0003900000 */
[----:B------:R-:W2:Y:S02]  /*6300*/  @!P0 SYNCS.PHASECHK.TRANS64 P0, [R2+URZ+0x28c00], R3 ;  /* 0x028c0003020085a7 */ /* 0x000ea4000800007f */
[----:B--2---:R-:W-:Y:S05]  /*6310*/  @!P0 BRA `(.L_x_3672) ;  /* 0xfffffffc00f08947 */ /* 0x004fea000383ffff */
.L_x_3671:
[----:B------:R-:W-:Y:S05]  /*6320*/  BSYNC B0 ;  /* 0x0000000000007941 */ /* 0x000fea0003800000 */
.L_x_3670:
[----:B------:R-:W-:Y:S05]  /*6330*/  BRA `(.L_x_3673) ;  /* 0x0000002c004c7947 */ /* 0x000fea0003800000 */
.L_x_3669:
[----:B------:R-:W0:Y:S01]  /*6340*/  LDC.64 R46, c[0x0][0x3d8] ;  /* 0x0000f600ff2e7b82 */ /* 0x000e220000000a00 */
[----:B------:R-:W-:Y:S01]  /*6350*/  VIADD R0, R2, 0x20400 ;  /* 0x0002040002007836 */ /* 0x000fe20000000000 */
[----:B-----5:R-:W-:Y:S01]  /*6360*/  SHF.R.S32.HI R3, RZ, 0x1f, R33 ;  /* 0x0000001fff037819 */ /* 0x020fe20000011421 */
[--C-:B------:R-:W-:Y:S01]  /*6370*/  IMAD.MOV.U32 R4, RZ, RZ, R16.reuse ;  /* 0x000000ffff047224 */ /* 0x100fe200078e0010 */
[----:B------:R-:W-:Y:S01]  /*6380*/  SHF.L.U32 R24, R211, 0x2, RZ ;  /* 0x00000002d3187819 */ /* 0x000fe200000006ff */
[----:B------:R-:W-:Y:S01]  /*6390*/  BSSY B6, `(.L_x_3674) ;  /* 0x0000032000067945 */ /* 0x000fe20003800000 */
[----:B------:R-:W-:Y:S02]  /*63a0*/  SHF.R.S32.HI R5, RZ, 0x1f, R16 ;  /* 0x0000001fff057819 */ /* 0x000fe40000011410 */
[----:B------:R-:W1:Y:S01]  /*63b0*/  LDC.64 R44, c[0x0][0x3e8] ;  /* 0x0000fa00ff2c7b82 */ /* 0x000e620000000a00 */
[----:B------:R-:W-:Y:S02]  /*63c0*/  LOP3.LUT P0, RZ, R0, 0x3ff, RZ, 0xc0, !PT ;  /* 0x000003ff00ff7812 */ /* 0x000fe4000780c0ff */
[----:B------:R-:W-:Y:S01]  /*63d0*/  SHF.R.S32.HI R25, RZ, 0x1f, R24 ;  /* 0x0000001fff197819 */ /* 0x000fe20000011418 */
[----:B0-----:R-:W-:-:S02]  /*63e0*/  IMAD R0, R3, R46, RZ ;  /* 0x0000002e03007224 */ /* 0x001fc400078e02ff */
[-C--:B------:R-:W-:Y:S02]  /*63f0*/  IMAD R7, R216, R46.reuse, RZ ;  /* 0x0000002ed8077224 */ /* 0x080fe400078e02ff */
[----:B------:R-:W-:-:S04]  /*6400*/  IMAD.WIDE.U32 R42, R33, R46, RZ ;  /* 0x0000002e212a7225 */ /* 0x000fc800078e00ff */
[----:B-1----:R-:W-:Y:S02]  /*6410*/  IMAD R6, R3, R44, RZ ;  /* 0x0000002c03067224 */ /* 0x002fe400078e02ff */
[C---:B------:R-:W-:Y:S02]  /*6420*/  IMAD R49, R33.reuse, R47, R0 ;  /* 0x0000002f21317224 */ /* 0x040fe400078e0200 */
[----:B------:R-:W-:Y:S02]  /*6430*/  IMAD R51, R33, R45, R6 ;  /* 0x0000002d21337224 */ /* 0x000fe400078e0206 */
[----:B------:R-:W-:Y:S01]  /*6440*/  IMAD R48, R22, R47, R7 ;  /* 0x0000002f16307224 */ /* 0x000fe200078e0207 */
[----:B------:R-:W-:Y:S01]  /*6450*/  SHF.L.U64.HI R47, R46, 0x5, R47 ;  /* 0x000000052e2f7819 */ /* 0x000fe2000001022f */
[----:B------:R-:W-:-:S04]  /*6460*/  IMAD.WIDE.U32 R8, R22, R46, R4 ;  /* 0x0000002e16087225 */ /* 0x000fc800078e0004 */
[----:B------:R-:W-:Y:S01]  /*6470*/  IMAD.WIDE.U32 R10, R22, R44, R4 ;  /* 0x0000002c160a7225 */ /* 0x000fe200078e0004 */
[----:B------:R-:W-:-:S03]  /*6480*/  IADD3 R27, P3, R8, R42, RZ ;  /* 0x0000002a081b7210 */ /* 0x000fc60007f7e0ff */
[-C--:B------:R-:W-:Y:S02]  /*6490*/  IMAD R3, R216, R44.reuse, RZ ;  /* 0x0000002cd8037224 */ /* 0x080fe400078e02ff */
[----:B------:R-:W-:-:S04]  /*64a0*/  IMAD.WIDE.U32 R40, R33, R44, RZ ;  /* 0x0000002c21287225 */ /* 0x000fc800078e00ff */
[--C-:B------:R-:W-:Y:S01]  /*64b0*/  IMAD.WIDE.U32 R4, R22, R46, R24.reuse ;  /* 0x0000002e16047225 */ /* 0x100fe200078e0018 */
[----:B------:R-:W-:Y:S02]  /*64c0*/  IADD3 R51, R51, R41, RZ ;  /* 0x0000002933337210 */ /* 0x000fe40007ffe0ff */
[----:B------:R-:W-:Y:S01]  /*64d0*/  IADD3 R29, P4, R10, R40, RZ ;  /* 0x000000280a1d7210 */ /* 0x000fe20007f9e0ff */
[----:B------:R-:W-:Y:S01]  /*64e0*/  IMAD.WIDE.U32 R6, R22, R44, R24 ;  /* 0x0000002c16067225 */ /* 0x000fe200078e0018 */
[----:B------:R-:W-:-:S03]  /*64f0*/  IADD3 R53, P1, R4, R42, RZ ;  /* 0x0000002a04357210 */ /* 0x000fc60007f3e0ff */
[----:B------:R-:W-:Y:S01]  /*6500*/  IMAD.IADD R49, R49, 0x1, R43 ;  /* 0x0000000131317824 */ /* 0x000fe200078e022b */
[----:B------:R-:W-:Y:S01]  /*6510*/  IADD3 R55, P2, R6, R40, RZ ;  /* 0x0000002806377210 */ /* 0x000fe20007f5e0ff */
[----:B------:R-:W-:Y:S01]  /*6520*/  IMAD R3, R22, R45, R3 ;  /* 0x0000002d16037224 */ /* 0x000fe200078e0203 */
[----:B------:R-:W-:Y:S01]  /*6530*/  SHF.L.U64.HI R45, R44, 0x5, R45 ;  /* 0x000000052c2d7819 */ /* 0x000fe2000001022d */
[----:B------:R-:W-:Y:S01]  /*6540*/  IMAD.SHL.U32 R46, R46, 0x20, RZ ;  /* 0x000000202e2e7824 */ /* 0x000fe200078e00ff */
[C---:B------:R-:W-:Y:S01]  /*6550*/  IADD3.X R26, R49.reuse, R48, R9, P3, !PT ;  /* 0x00000030311a7210 */ /* 0x040fe20001ffe409 */
[----:B------:R-:W-:Y:S01]  /*6560*/  IMAD.SHL.U32 R44, R44, 0x20, RZ ;  /* 0x000000202c2c7824 */ /* 0x000fe200078e00ff */
[----:B------:R-:W-:Y:S02]  /*6570*/  IADD3.X R48, R49, R5, R48, P1, !PT ;  /* 0x0000000531307210 */ /* 0x000fe40000ffe430 */
        /* <DEDUP_REMOVED lines=19> */
.L_x_3675:
[----:B------:R-:W-:Y:S05]  /*66b0*/  BSYNC B6 ;  /* 0x0000000000067941 */ /* 0x000fea0003800000 */
.L_x_3674:
        /* <DEDUP_REMOVED lines=11> */
[----:B------:R-:W-:-:S03]  /*6770*/  IMAD.WIDE.U32 R10, R185, R6, RZ ;  /* 0x00000006b90a7225 */ /* 0x000fc600078e00ff */
[----:B------:R-:W-:Y:S01]  /*6780*/  IADD3 R9, R9, R3, RZ ;  /* 0x0000000309097210 */ /* 0x000fe20007ffe0ff */
[C---:B------:R-:W-:Y:S02]  /*6790*/  IMAD R13, R185.reuse, R7, R12 ;  /* 0x00000007b90d7224 */ /* 0x040fe400078e020c */
[----:B------:R-:W-:Y:S01]  /*67a0*/  IMAD R0, R185, -0x40, R184 ;  /* 0xffffffc0b9007824 */ /* 0x000fe200078e02b8 */
[----:B------:R-:W-:Y:S01]  /*67b0*/  SHF.L.U64.HI R57, R8, 0x6, R9 ;  /* 0x0000000608397819 */ /* 0x000fe20000010209 */
[----:B------:R-:W-:Y:S02]  /*67c0*/  IMAD.IADD R3, R11, 0x1, R13 ;  /* 0x000000010b037824 */ /* 0x000fe400078e020d */
[----:B------:R-:W-:Y:S01]  /*67d0*/  IMAD.SHL.U32 R54, R10, 0x40, RZ ;  /* 0x000000400a367824 */ /* 0x000fe200078e00ff */
[----:B------:R-:W-:Y:S02]  /*67e0*/  VIMNMX R8, R0, 0x40, PT ;  /* 0x0000004000087848 */ /* 0x000fe40003fe0100 */
[----:B------:R-:W-:Y:S01]  /*67f0*/  SHF.L.U64.HI R59, R10, 0x6, R3 ;  /* 0x000000060a3b7819 */ /* 0x000fe20000010203 */
[----:B------:R-:W-:Y:S06]  /*6800*/  @!P0 BRA `(.L_x_3677) ;  /* 0x0000001400488947 */ /* 0x000fec0003800000 */
[----:B------:R-:W0:Y:S01]  /*6810*/  LDC R0, c[0x0][0x428] ;  /* 0x00010a00ff007b82 */ /* 0x000e220000000800 */
[-C--:B------:R-:W-:Y:S01]  /*6820*/  ISETP.GE.AND P0, PT, R22, R8.reuse, PT ;  /* 0x000000081600720c */ /* 0x080fe20003f06270 */
[----:B------:R-:W-:Y:S01]  /*6830*/  BSSY B1, `(.L_x_3678) ;  /* 0x000002d000017945 */ /* 0x000fe20003800000 */
[----:B------:R-:W-:Y:S01]  /*6840*/  ISETP.GE.AND P1, PT, R223, R8, PT ;  /* 0x00000008df00720c */ /* 0x000fe20003f26270 */
[----:B------:R-:W-:Y:S01]  /*6850*/  IMAD.MOV.U32 R11, RZ, RZ, R49 ;  /* 0x000000ffff0b7224 */ /* 0x000fe200078e0031 */
[----:B------:R-:W-:Y:S01]  /*6860*/  MOV R12, R40 ;  /* 0x00000028000c7202 */ /* 0x000fe20000000f00 */
[----:B------:R-:W-:Y:S01]  /*6870*/  IMAD.MOV.U32 R13, RZ, RZ, R51 ;  /* 0x000000ffff0d7224 */ /* 0x000fe200078e0033 */
[----:B------:R-:W-:Y:S02]  /*6880*/  CS2R R26, SRZ ;  /* 0x00000000001a7805 */ /* 0x000fe4000001ff00 */
[----:B------:R-:W-:Y:S02]  /*6890*/  CS2R R34, SRZ ;  /* 0x0000000000227805 */ /* 0x000fe4000001ff00 */
[----:B------:R-:W-:-:S02]  /*68a0*/  CS2R R30, SRZ ;  /* 0x00000000001e7805 */ /* 0x000fc4000001ff00 */
[----:B------:R-:W-:Y:S02]  /*68b0*/  CS2R R36, SRZ ;  /* 0x0000000000247805 */ /* 0x000fe4000001ff00 */
[----:B------:R-:W-:Y:S02]  /*68c0*/  CS2R R28, SRZ ;  /* 0x00000000001c7805 */ /* 0x000fe4000001ff00 */
[----:B------:R-:W-:Y:S02]  /*68d0*/  CS2R R20, SRZ ;  /* 0x0000000000147805 */ /* 0x000fe4000001ff00 */
[----:B------:R-:W-:Y:S02]  /*68e0*/  CS2R R32, SRZ ;  /* 0x0000000000207805 */ /* 0x000fe4000001ff00 */
[----:B0-----:R-:W-:Y:S02]  /*68f0*/  ISETP.NE.AND P2, PT, R0, 0x1, PT ;  /* 0x000000010000780c */ /* 0x001fe40003f45270 */
[----:B------:R-:W-:-:S05]  /*6900*/  LEA R0, R185, R22, 0x6 ;  /* 0x00000016b9007211 */ /* 0x000fca00078e30ff */
[----:B------:R-:W-:-:S06]  /*6910*/  IMAD R3, R211, 0x20, R0 ;  /* 0x00000020d3037824 */ /* 0x000fcc00078e0200 */
[----:B------:R-:W0:Y:S08]  /*6920*/  @P2 LDC R10, c[0x0][0x42c] ;  /* 0x00010b00ff0a2b82 */ /* 0x000e300000000800 */
[----:B------:R-:W1:Y:S01]  /*6930*/  @P2 LDC R9, c[0x0][0x430] ;  /* 0x00010c00ff092b82 */ /* 0x000e620000000800 */
[----:B0-----:R-:W-:-:S04]  /*6940*/  @P2 IMAD.HI.U32 R0, R3, R10, RZ ;  /* 0x0000000a03002227 */ /* 0x001fc800078e00ff */
[----:B------:R-:W-:Y:S01]  /*6950*/  IMAD.MOV.U32 R10, RZ, RZ, R42 ;  /* 0x000000ffff0a7224 */ /* 0x000fe200078e002a */
        /* <DEDUP_REMOVED lines=26> */
.L_x_3679:
[----:B------:R-:W-:Y:S05]  /*6b00*/  BSYNC B1 ;  /* 0x0000000000017941 */ /* 0x000fea0003800000 */
.L_x_3678:
        /* <DEDUP_REMOVED lines=24> */
.L_x_3681:
[----:B------:R-:W-:Y:S05]  /*6c90*/  BSYNC B1 ;  /* 0x0000000000017941 */ /* 0x000fea0003800000 */
.L_x_3680:
[C---:B------:R-:W-:Y:S01]  /*6ca0*/  IMAD.WIDE.U32 R10, R3.reuse, R4, R10 ;  /* 0x00000004030a7225 */ /* 0x040fe200078e000a */
[----:B------:R-:W-:Y:S01]  /*6cb0*/  LEA.HI R0, R206, R206, RZ, 0x1 ;  /* 0x000000cece007211 */ /* 0x000fe200078f08ff */
[----:B------:R-:W-:Y:S01]  /*6cc0*/  ULDC.64 UR4, c[0x0][0x3c8] ;  /* 0x0000f20000047ab9 */ /* 0x000fe20000000a00 */
[----:B------:R-:W-:Y:S01]  /*6cd0*/  ULDC.64 UR6, c[0x0][0x3e0] ;  /* 0x0000f80000067ab9 */ /* 0x000fe20000000a00 */
[----:B------:R-:W-:-:S04]  /*6ce0*/  IMAD.WIDE.U32 R12, R3, R6, R12 ;  /* 0x00000006030c7225 */ /* 0x000fc800078e000c */
[C---:B------:R-:W-:Y:S02]  /*6cf0*/  IMAD R4, R41.reuse, R4, RZ ;  /* 0x0000000429047224 */ /* 0x040fe400078e02ff */
[----:B------:R-:W-:Y:S02]  /*6d00*/  IMAD R6, R41, R6, RZ ;  /* 0x0000000629067224 */ /* 0x000fe400078e02ff */
[----:B01----:R-:W-:Y:S02]  /*6d10*/  IMAD.SHL.U32 R14, R191, 0x40, RZ ;  /* 0x00000040bf0e7824 */ /* 0x003fe400078e00ff */
[C---:B------:R-:W-:Y:S01]  /*6d20*/  IMAD R5, R3.reuse, R5, R4 ;  /* 0x0000000503057224 */ /* 0x040fe200078e0204 */
[----:B------:R-:W-:Y:S01]  /*6d30*/  LEA R4, P2, R10, UR4, 0x1 ;  /* 0x000000040a047c11 */ /* 0x000fe2000f8408ff */
[----:B------:R-:W-:Y:S01]  /*6d40*/  IMAD R3, R3, R7, R6 ;  /* 0x0000000703037224 */ /* 0x000fe200078e0206 */
[----:B------:R-:W-:Y:S01]  /*6d50*/  LOP3.LUT R7, R0, 0xfffffffe, RZ, 0xc0, !PT ;  /* 0xfffffffe00077812 */ /* 0x000fe200078ec0ff */
[----:B------:R-:W-:Y:S01]  /*6d60*/  IMAD.IADD R5, R11, 0x1, R5 ;  /* 0x000000010b057824 */ /* 0x000fe200078e0205 */
[----:B------:R-:W-:Y:S01]  /*6d70*/  LOP3.LUT R15, R14, 0x1c0, RZ, 0xc0, !PT ;  /* 0x000001c00e0f7812 */ /* 0x000fe200078ec0ff */
[----:B------:R-:W-:Y:S01]  /*6d80*/  UMOV UR4, 0xffffffff ;  /* 0xffffffff00047882 */ /* 0x000fe20000000000 */
[----:B------:R-:W-:Y:S01]  /*6d90*/  LEA R0, P3, R12, UR6, 0x1 ;  /* 0x000000060c007c11 */ /* 0x000fe2000f8608ff */
[----:B------:R-:W-:Y:S01]  /*6da0*/  IMAD.IADD R7, R206, 0x1, -R7 ;  /* 0x00000001ce077824 */ /* 0x000fe200078e0a07 */
[----:B------:R-:W-:-:S02]  /*6db0*/  IADD3 R3, R13, R3, RZ ;  /* 0x000000030d037210 */ /* 0x000fc40007ffe0ff */
[----:B------:R-:W-:Y:S02]  /*6dc0*/  LOP3.LUT R6, R15, 0x18, R16, 0xf8, !PT ;  /* 0x000000180f067812 */ /* 0x000fe400078ef810 */
[----:B------:R-:W-:Y:S02]  /*6dd0*/  SHF.R.U32.HI R15, RZ, 0x3, R15 ;  /* 0x00000003ff0f7819 */ /* 0x000fe4000001160f */
[----:B------:R-:W-:Y:S02]  /*6de0*/  LEA.HI.X R5, R10, UR5, R5, 0x1, P2 ;  /* 0x000000050a057c11 */ /* 0x000fe400090f0c05 */
[----:B------:R-:W-:Y:S02]  /*6df0*/  LEA.HI.X R3, R12, UR7, R3, 0x1, P3 ;  /* 0x000000070c037c11 */ /* 0x000fe400098f0c03 */
[----:B------:R-:W-:Y:S02]  /*6e00*/  LOP3.LUT R6, R6, R15, RZ, 0x3c, !PT ;  /* 0x0000000f06067212 */ /* 0x000fe400078e3cff */
[----:B------:R-:W-:Y:S01]  /*6e10*/  SHF.L.U32 R7, R7, 0x1f, RZ ;  /* 0x0000001f07077819 */ /* 0x000fe200000006ff */
[----:B------:R-:W-:Y:S06]  /*6e20*/  BRA.DIV UR4, `(.L_x_3682) ;  /* 0x0000010a04187947 */ /* 0x000fec000b800000 */
.L_x_3868:
[----:B------:R-:W-:-:S03]  /*6e30*/  UMOV UR4, 0xffffffff ;  /* 0xffffffff00047882 */ /* 0x000fc60000000000 */
[----:B------:R-:W-:Y:S05]  /*6e40*/  BRA.DIV UR4, `(.L_x_3683) ;  /* 0x0000010a04387947 */ /* 0x000fea000b800000 */
.L_x_3871:
[----:B------:R-:W-:-:S03]  /*6e50*/  UMOV UR4, 0xffffffff ;  /* 0xffffffff00047882 */ /* 0x000fc60000000000 */
[----:B------:R-:W-:Y:S05]  /*6e60*/  BRA.DIV UR4, `(.L_x_3684) ;  /* 0x0000010a04587947 */ /* 0x000fea000b800000 */
.L_x_3874:
[----:B------:R-:W-:-:S03]  /*6e70*/  UMOV UR4, 0xffffffff ;  /* 0xffffffff00047882 */ /* 0x000fc60000000000 */
[----:B------:R-:W-:Y:S05]  /*6e80*/  BRA.DIV UR4, `(.L_x_3685) ;  /* 0x0000010a04787947 */ /* 0x000fea000b800000 */
.L_x_3877:
[----:B------:R-:W-:-:S03]  /*6e90*/  UMOV UR4, 0xffffffff ;  /* 0xffffffff00047882 */ /* 0x000fc60000000000 */
[----:B------:R-:W-:Y:S05]  /*6ea0*/  BRA.DIV UR4, `(.L_x_3686) ;  /* 0x0000010a04987947 */ /* 0x000fea000b800000 */
.L_x_3880:
[----:B------:R-:W-:-:S03]  /*6eb0*/  UMOV UR4, 0xffffffff ;  /* 0xffffffff00047882 */ /* 0x000fc60000000000 */
[----:B------:R-:W-:Y:S05]  /*6ec0*/  BRA.DIV UR4, `(.L_x_3687) ;  /* 0x0000010a04b87947 */ /* 0x000fea000b800000 */
.L_x_3883:
[----:B------:R-:W-:-:S03]  /*6ed0*/  UMOV UR4, 0xffffffff ;  /* 0xffffffff00047882 */ /* 0x000fc60000000000 */
[----:B------:R-:W-:Y:S05]  /*6ee0*/  BRA.DIV UR4, `(.L_x_3688) ;  /* 0x0000010a04d87947 */ /* 0x000fea000b800000 */
.L_x_3886:
[----:B------:R-:W-:-:S03]  /*6ef0*/  UMOV UR4, 0xffffffff ;  /* 0xffffffff00047882 */ /* 0x000fc60000000000 */
[----:B------:R-:W-:Y:S05]  /*6f00*/  BRA.DIV UR4, `(.L_x_3689) ;  /* 0x0000010a04f87947 */ /* 0x000fea000b800000 */
.L_x_3889:
[----:B------:R-:W0:Y:S01]  /*6f10*/  SYNCS.PHASECHK.TRANS64.TRYWAIT P2, [R2+URZ+0x28c00], R7 ;  /* 0x028c0007020075a7 */ /* 0x000e22000804017f */
[----:B-----5:R-:W-:Y:S01]  /*6f20*/  IMAD.MOV.U32 R3, RZ, RZ, R35 ;  /* 0x000000ffff037224 */ /* 0x020fe200078e0023 */
[----:B------:R-:W-:Y:S01]  /*6f30*/  MOV R4, R30 ;  /* 0x0000001e00047202 */ /* 0x000fe20000000f00 */
[----:B------:R-:W-:Y:S01]  /*6f40*/  IMAD.MOV.U32 R5, RZ, RZ, R31 ;  /* 0x000000ffff057224 */ /* 0x000fe200078e001f */
[----:B------:R-:W-:Y:S01]  /*6f50*/  LOP3.LUT P3, RZ, R191, 0x4, RZ, 0xc0, !PT ;  /* 0x00000004bfff7812 */ /* 0x000fe2000786c0ff */
[----:B------:R-:W-:Y:S01]  /*6f60*/  IMAD.MOV.U32 R0, RZ, RZ, R34 ;  /* 0x000000ffff007224 */ /* 0x000fe200078e0022 */
[----:B------:R-:W-:Y:S01]  /*6f70*/  PRMT R42, R3, 0x5410, R4 ;  /* 0x00005410032a7816 */ /* 0x000fe20000000004 */
[----:B------:R-:W-:Y:S01]  /*6f80*/  IMAD R3, R199, 0x200, R6 ;  /* 0x00000200c7037824 */ /* 0x000fe200078e0206 */
[----:B------:R-:W-:Y:S01]  /*6f90*/  PRMT R43, R5, 0x7610, R43 ;  /* 0x00007610052b7816 */ /* 0x000fe2000000002b */
[----:B------:R-:W-:Y:S01]  /*6fa0*/  IMAD.MOV.U32 R5, RZ, RZ, R32 ;  /* 0x000000ffff057224 */ /* 0x000fe200078e0020 */
[----:B------:R-:W-:Y:S01]  /*6fb0*/  MOV R4, R37 ;  /* 0x0000002500047202 */ /* 0x000fe20000000f00 */
[----:B------:R-:W-:Y:S01]  /*6fc0*/  IMAD R3, R3, 0x2, R2 ;  /* 0x0000000203037824 */ /* 0x000fe200078e0202 */
[----:B------:R-:W-:Y:S01]  /*6fd0*/  PRMT R10, R0, 0x7610, R10 ;  /* 0x00007610000a7816 */ /* 0x000fe2000000000a */
[----:B------:R-:W-:Y:S01]  /*6fe0*/  IMAD.MOV.U32 R0, RZ, RZ, R36 ;  /* 0x000000ffff007224 */ /* 0x000fe200078e0024 */
[----:B------:R-:W-:Y:S01]  /*6ff0*/  PRMT R44, R5, 0x7610, R44 ;  /* 0x00007610052c7816 */ /* 0x000fe2000000002c */
[----:B------:R-:W-:Y:S01]  /*7000*/  IMAD.MOV.U32 R5, RZ, RZ, R33 ;  /* 0x000000ffff057224 */ /* 0x000fe200078e0021 */
[----:B------:R-:W-:Y:S01]  /*7010*/  PRMT R43, R43, 0x5410, R4 ;  /* 0x000054102b2b7816 */ /* 0x000fe20000000004 */
[----:B------:R-:W-:Y:S01]  /*7020*/  IMAD.MOV.U32 R6, RZ, RZ, R26 ;  /* 0x000000ffff067224 */ /* 0x000fe200078e001a */
[C---:B------:R-:W-:Y:S01]  /*7030*/  IADD3 R4, R3.reuse, 0x20400, RZ ;  /* 0x0002040003047810 */ /* 0x040fe20007ffe0ff */
[----:B------:R-:W-:Y:S01]  /*7040*/  IMAD.MOV.U32 R11, RZ, RZ, R27 ;  /* 0x000000ffff0b7224 */ /* 0x000fe200078e001b */
[----:B------:R-:W-:Y:S01]  /*7050*/  PRMT R14, R0, 0x7610, R14 ;  /* 0x00007610000e7816 */ /* 0x000fe2000000000e */
[----:B------:R-:W-:Y:S01]  /*7060*/  VIADD R0, R3, 0x20440 ;  /* 0x0002044003007836 */ /* 0x000fe20000000000 */
[----:B------:R-:W-:Y:S01]  /*7070*/  PRMT R44, R44, 0x5410, R5 ;  /* 0x000054102c2c7816 */ /* 0x000fe20000000005 */
[----:B------:R-:W-:Y:S01]  /*7080*/  IMAD.MOV.U32 R5, RZ, RZ, R9 ;  /* 0x000000ffff057224 */ /* 0x000fe200078e0009 */
[----:B------:R-:W-:Y:S01]  /*7090*/  @P3 IADD3 R0, R4, -0x40, RZ ;  /* 0xffffffc004003810 */ /* 0x000fe20007ffe0ff */
[----:B------:R-:W-:Y:S01]  /*70a0*/  IMAD.MOV.U32 R4, RZ, RZ, R8 ;  /* 0x000000ffff047224 */ /* 0x000fe200078e0008 */
[----:B------:R-:W-:Y:S01]  /*70b0*/  PRMT R45, R6, 0x5410, R11 ;  /* 0x00005410062d7816 */ /* 0x000fe2000000000b */
[----:B------:R-:W-:Y:S01]  /*70c0*/  IMAD.MOV.U32 R6, RZ, RZ, R28 ;  /* 0x000000ffff067224 */ /* 0x000fe200078e001c */
[----:B------:R-:W-:Y:S01]  /*70d0*/  MOV R11, R29 ;  /* 0x0000001d000b7202 */ /* 0x000fe20000000f00 */
[----:B------:R-:W-:Y:S01]  /*70e0*/  BSSY B1, `(.L_x_3690) ;  /* 0x0000006000017945 */ /* 0x000fe20003800000 */
[----:B------:R-:W-:Y:S01]  /*70f0*/  PRMT R46, R4, 0x5410, R5 ;  /* 0x00005410042e7816 */ /* 0x000fe20000000005 */
[----:B------:R-:W-:Y:S01]  /*7100*/  IMAD.MOV.U32 R4, RZ, RZ, R20 ;  /* 0x000000ffff047224 */ /* 0x000fe200078e0014 */
[----:B------:R-:W-:Y:S01]  /*7110*/  PRMT R47, R6, 0x5410, R11 ;  /* 0x00005410062f7816 */ /* 0x000fe2000000000b */
[----:B------:R-:W-:Y:S01]  /*7120*/  IMAD.MOV.U32 R5, RZ, RZ, R21 ;  /* 0x000000ffff057224 */ /* 0x000fe200078e0015 */
[----:B0-----:R-:W-:Y:S06]  /*7130*/  @!P2 BRA `(.L_x_3691) ;  /* 0x000001080094a947 */ /* 0x001fec0003800000 */
.L_x_3890:
[----:B------:R-:W-:Y:S05]  /*7140*/  BSYNC B1 ;  /* 0x0000000000017941 */ /* 0x000fea0003800000 */
.L_x_3690:
        /* <DEDUP_REMOVED lines=51> */
.L_x_3695:
[----:B------:R-:W-:Y:S05]  /*7480*/  BSYNC B2 ;  /* 0x0000000000027941 */ /* 0x000fea0003800000 */
.L_x_3694:
        /* <DEDUP_REMOVED lines=43> */
.L_x_3693:
[----:B------:R-:W-:Y:S05]  /*7740*/  BSYNC B1 ;  /* 0x0000000000017941 */ /* 0x000fea0003800000 */
.L_x_3692:
[----:B------:R-:W-:Y:S05]  /*7750*/  @P1 BRA `(.L_x_3696) ;  /* 0x0000001800201947 */ /* 0x000fea0003800000 */
[----:B-12---:R-:W1:Y:S01]  /*7760*/  LDC R5, c[0x0][0x3d4] ;  /* 0x0000f500ff057b82 */ /* 0x006e620000000800 */
[C---:B------:R-:W-:Y:S01]  /*7770*/  IADD3 R4, R24.reuse, 0x10, RZ ;  /* 0x0000001018047810 */ /* 0x040fe20007ffe0ff */
[----:B------:R-:W-:Y:S01]  /*7780*/  BSSY B1, `(.L_x_3697) ;  /* 0x000002e000017945 */ /* 0x000fe20003800000 */
[-C--:B-1----:R-:W-:Y:S02]  /*7790*/  ISETP.GE.AND P0, PT, R24, R5.reuse, PT ;  /* 0x000000051800720c */ /* 0x082fe40003f06270 */
[----:B------:R-:W-:-:S11]  /*77a0*/  ISETP.GE.AND P1, PT, R4, R5, PT ;  /* 0x000000050400720c */ /* 0x000fd60003f26270 */
        /* <DEDUP_REMOVED lines=20> */
[-C--:B------:R-:W-:Y:S01]  /*78f0*/  FMUL.FTZ R28, R4, R14.reuse ;  /* 0x0000000e041c7220 */ /* 0x080fe20000410000 */
[C---:B------:R-:W-:Y:S01]  /*7900*/  FFMA.FTZ R26, R7.reuse, R14, -R26 ;  /* 0x0000000e071a7223 */ /* 0x040fe2000001081a */
[----:B------:R-:W-:Y:S02]  /*7910*/  HADD2.F32 R6, -RZ, R5.H0_H0 ;  /* 0x20000005ff067230 */ /* 0x000fe40000004100 */
[----:B------:R-:W-:Y:S01]  /*7920*/  FFMA.FTZ R27, R12, R15, -R27 ;  /* 0x0000000f0c1b7223 */ /* 0x000fe2000001081b */
[----:B------:R-:W-:Y:S02]  /*7930*/  HADD2.F32 R14, -RZ, R45.H1_H1 ;  /* 0x3000002dff0e7230 */ /* 0x000fe40000004100 */
[----:B------:R-:W-:Y:S01]  /*7940*/  FFMA.FTZ R15, R7, R24, R28 ;  /* 0x00000018070f7223 */ /* 0x000fe2000001001c */
[----:B------:R-:W-:Y:S02]  /*7950*/  HADD2.F32 R5, -RZ, R5.H1_H1 ;  /* 0x30000005ff057230 */ /* 0x000fe40000004100 */
[----:B------:R-:W-:-:S02]  /*7960*/  HADD2.F32 R12, -RZ, R47.H1_H1 ;  /* 0x3000002fff0c7230 */ /* 0x000fc40000004100 */
[C---:B------:R-:W-:Y:S01]  /*7970*/  FMUL.FTZ R25, R11.reuse, R14 ;  /* 0x0000000e0b197220 */ /* 0x040fe20000410000 */
[----:B------:R-:W-:Y:S02]  /*7980*/  HADD2.F32 R13, -RZ, R29.H0_H0 ;  /* 0x2000001dff0d7230 */ /* 0x000fe40000004100 */
[----:B------:R-:W-:Y:S02]  /*7990*/  HADD2.F32 R4, -RZ, R31.H0_H0 ;  /* 0x2000001fff047230 */ /* 0x000fe40000004100 */
[-C--:B------:R-:W-:Y:S01]  /*79a0*/  FMUL.FTZ R11, R11, R12.reuse ;  /* 0x0000000c0b0b7220 */ /* 0x080fe20000410000 */
[C---:B------:R-:W-:Y:S01]  /*79b0*/  FFMA.FTZ R25, R10.reuse, R12, -R25 ;  /* 0x0000000c0a197223 */ /* 0x040fe20000010819 */
[C---:B------:R-:W-:Y:S01]  /*79c0*/  FMUL.FTZ R7, R5.reuse, R13 ;  /* 0x0000000d05077220 */ /* 0x040fe20000410000 */
[----:B------:R-:W-:Y:S01]  /*79d0*/  FMUL.FTZ R24, R5, R4 ;  /* 0x0000000405187220 */ /* 0x000fe20000410000 */
[----:B------:R-:W-:Y:S02]  /*79e0*/  FFMA.FTZ R10, R10, R14, R11 ;  /* 0x0000000e0a0a7223 */ /* 0x000fe4000001000b */
[----:B------:R-:W-:Y:S01]  /*79f0*/  FFMA.FTZ R5, R6, R4, -R7 ;  /* 0x0000000406057223 */ /* 0x000fe20000010807 */
[----:B------:R-:W-:Y:S01]  /*7a00*/  F2FP.F16.F32.PACK_AB R7, R30, R27 ;  /* 0x0000001b1e07723e */ /* 0x000fe200000000ff */
[----:B------:R-:W-:Y:S01]  /*7a10*/  FFMA.FTZ R24, R6, R13, R24 ;  /* 0x0000000d06187223 */ /* 0x000fe20000010018 */
[----:B------:R-:W-:-:S02]  /*7a20*/  F2FP.F16.F32.PACK_AB R4, R15, R26 ;  /* 0x0000001a0f04723e */ /* 0x000fc400000000ff */
[----:B------:R-:W-:Y:S02]  /*7a30*/  F2FP.F16.F32.PACK_AB R6, R10, R25 ;  /* 0x000000190a06723e */ /* 0x000fe400000000ff */
[----:B------:R-:W-:-:S05]  /*7a40*/  F2FP.F16.F32.PACK_AB R5, R24, R5 ;  /* 0x000000051805723e */ /* 0x000fca00000000ff */
[----:B------:R1:W-:Y:S02]  /*7a50*/  STS.128 [R3+0x21400], R4 ;  /* 0x0214000403007388 */ /* 0x0003e40000000c00 */
.L_x_3698:
[----:B------:R-:W-:Y:S05]  /*7a60*/  BSYNC B1 ;  /* 0x0000000000017941 */ /* 0x000fea0003800000 */
.L_x_3697:
[----:B------:R-:W-:Y:S05]  /*7a70*/  @P1 BRA `(.L_x_3696) ;  /* 0x0000001400581947 */ /* 0x000fea0003800000 */
[----:B01----:R-:W0:Y:S01]  /*7a80*/  LDS.128 R4, [R0+0x1000] ;  /* 0x0010000000047984 */ /* 0x003e220000000c00 */
        /* <DEDUP_REMOVED lines=42> */
.L_x_3677:
        /* <DEDUP_REMOVED lines=13> */
[----:B------:R-:W1:Y:S01]  /*7e00*/  @!P1 LDC.64 R30, c[0x0][0x3e0] ;  /* 0x0000f800ff1e9b82 */ /* 0x000e620000000a00 */
[----:B------:R-:W-:Y:S01]  /*7e10*/  @!P0 IMAD.X R10, R57, 0x1, R26, P4 ;  /* 0x00000001390a8824 */ /* 0x000fe200020e061a */
[----:B------:R-:W-:-:S02]  /*7e20*/  @!P0 LEA R8, P4, R9, UR4, 0x1 ;  /* 0x0000000409088c11 */ /* 0x000fc4000f8808ff */
        /* <DEDUP_REMOVED lines=16> */
[----:B0-----:R-:W0:Y:S08]  /*7f30*/  @P2 LDC R8, c[0x0][0x42c] ;  /* 0x00010b00ff082b82 */ /* 0x001e300000000800 */
[----:B------:R-:W1:Y:S01]  /*7f40*/  @P2 LDC R9, c[0x0][0x430] ;  /* 0x00010c00ff092b82 */ /* 0x000e620000000800 */
[----:B------:R-:W-:-:S05]  /*7f50*/  IMAD R0, R185, 0x40, R22 ;  /* 0x00000040b9007824 */ /* 0x000fca00078e0216 */
[----:B------:R-:W-:Y:S02]  /*7f60*/  LEA R3, R211, R0, 0x5 ;  /* 0x00000000d3037211 */ /* 0x000fe400078e28ff */
[----:B------:R-:W-:Y:S02]  /*7f70*/  CS2R R36, SRZ ;  /* 0x0000000000247805 */ /* 0x000fe4000001ff00 */
[----:B------:R-:W-:Y:S02]  /*7f80*/  CS2R R38, SRZ ;  /* 0x0000000000267805 */ /* 0x000fe4000001ff00 */
[----:B------:R-:W-:Y:S02]  /*7f90*/  CS2R R24, SRZ ;  /* 0x0000000000187805 */ /* 0x000fe4000001ff00 */
[----:B------:R-:W-:Y:S02]  /*7fa0*/  CS2R R26, SRZ ;  /* 0x00000000001a7805 */ /* 0x000fe4000001ff00 */
[----:B------:R2:W5:Y:S01]  /*7fb0*/  @!P0 LDG.E.128 R36, desc[UR40][R10.64] ;  /* 0x000000280a248981 */ /* 0x000562000c1e1d00 */
[----:B0-----:R-:W-:-:S03]  /*7fc0*/  @P2 IMAD.HI.U32 R0, R3, R8, RZ ;  /* 0x0000000803002227 */ /* 0x001fc600078e00ff */
[----:B------:R0:W5:Y:S02]  /*7fd0*/  @!P1 LDG.E.128 R24, desc[UR40][R12.64] ;  /* 0x000000280c189981 */ /* 0x000164000c1e1d00 */
[----:B-1----:R-:W-:-:S04]  /*7fe0*/  @P2 SHF.R.U32.HI R3, RZ, R9, R0 ;  /* 0x00000009ff032219 */ /* 0x002fc80000011600 */
[----:B------:R-:W-:Y:S01]  /*7ff0*/  SHF.R.S32.HI R21, RZ, 0x1f, R3 ;  /* 0x0000001fff157819 */ /* 0x000fe20000011403 */
[----:B------:R-:W-:Y:S01]  /*8000*/  IMAD.MOV.U32 R8, RZ, RZ, R42 ;  /* 0x000000ffff087224 */ /* 0x000fe200078e002a */
[----:B--2---:R-:W-:Y:S01]  /*8010*/  MOV R11, R51 ;  /* 0x00000033000b7202 */ /* 0x004fe20000000f00 */
[----:B------:R-:W-:Y:S02]  /*8020*/  IMAD.MOV.U32 R9, RZ, RZ, R49 ;  /* 0x000000ffff097224 */ /* 0x000fe400078e0031 */
[----:B------:R-:W-:Y:S02]  /*8030*/  IMAD.MOV.U32 R10, RZ, RZ, R40 ;  /* 0x000000ffff0a7224 */ /* 0x000fe400078e0028 */
[C---:B------:R-:W-:Y:S02]  /*8040*/  IMAD R0, R21.reuse, R4, RZ ;  /* 0x0000000415007224 */ /* 0x040fe400078e02ff */
[----:B0-----:R-:W-:Y:S02]  /*8050*/  IMAD R12, R21, R6, RZ ;  /* 0x00000006150c7224 */ /* 0x001fe400078e02ff */
        /* <DEDUP_REMOVED lines=13> */
.L_x_3893:
[----:B------:R-:W-:-:S03]  /*8130*/  UMOV UR4, 0xffffffff ;  /* 0xffffffff00047882 */ /* 0x000fc60000000000 */
[----:B------:R-:W-:Y:S05]  /*8140*/  BRA.DIV UR4, `(.L_x_3700) ;  /* 0x000000fa04cc7947 */ /* 0x000fea000b800000 */
.L_x_3896:
[----:B------:R-:W-:-:S03]  /*8150*/  UMOV UR4, 0xffffffff ;  /* 0xffffffff00047882 */ /* 0x000fc60000000000 */
[----:B------:R-:W-:Y:S05]  /*8160*/  BRA.DIV UR4, `(.L_x_3701) ;  /* 0x000000fa04ec7947 */ /* 0x000fea000b800000 */
.L_x_3899:
[----:B------:R-:W-:-:S03]  /*8170*/  UMOV UR4, 0xffffffff ;  /* 0xffffffff00047882 */ /* 0x000fc60000000000 */
[----:B------:R-:W-:Y:S05]  /*8180*/  BRA.DIV UR4, `(.L_x_3702) ;  /* 0x000000fe040c7947 */ /* 0x000fea000b800000 */
.L_x_3902:
[----:B------:R-:W-:-:S03]  /*8190*/  UMOV UR4, 0xffffffff ;  /* 0xffffffff00047882 */ /* 0x000fc60000000000 */
[----:B------:R-:W-:Y:S05]  /*81a0*/  BRA.DIV UR4, `(.L_x_3703) ;  /* 0x000000fe042c7947 */ /* 0x000fea000b800000 */
.L_x_3905:
[----:B------:R-:W-:Y:S01]  /*81b0*/  UMOV UR4, 0xffffffff ;  /* 0xffffffff00047882 */ /* 0x000fe20000000000 */
[----:B------:R-:W-:Y:S02]  /*81c0*/  LOP3.LUT R5, R6, 0xfffffffe, RZ, 0xc0, !PT ;  /* 0xfffffffe06057812 */ /* 0x000fe400078ec0ff */
[----:B------:R-:W-:Y:S05]  /*81d0*/  BRA.DIV UR4, `(.L_x_3704) ;  /* 0x000000fe04487947 */ /* 0x000fea000b800000 */
.L_x_3908:
[----:B------:R-:W-:Y:S01]  /*81e0*/  UMOV UR4, 0xffffffff ;  /* 0xffffffff00047882 */ /* 0x000fe20000000000 */
[----:B------:R-:W-:Y:S02]  /*81f0*/  IMAD.IADD R5, R206, 0x1, -R5 ;  /* 0x00000001ce057824 */ /* 0x000fe400078e0a05 */
[----:B------:R-:W-:Y:S05]  /*8200*/  BRA.DIV UR4, `(.L_x_3705) ;  /* 0x000000fe04647947 */ /* 0x000fea000b800000 */
.L_x_3911:
[----:B------:R-:W-:Y:S01]  /*8210*/  UMOV UR4, 0xffffffff ;  /* 0xffffffff00047882 */ /* 0x000fe20000000000 */
[----:B------:R-:W-:Y:S02]  /*8220*/  SHF.L.U32 R3, R5, 0x1f, RZ ;  /* 0x0000001f05037819 */ /* 0x000fe400000006ff */
[----:B------:R-:W-:Y:S05]  /*8230*/  BRA.DIV UR4, `(.L_x_3706) ;  /* 0x000000fe04807947 */ /* 0x000fea000b800000 */
.L_x_3914:
        /* <DEDUP_REMOVED lines=8> */
[----:B------:R-:W-:Y:S02]  /*82c0*/  PRMT R50, R50, 0x5410, R0 ;  /* 0x0000541032327816 */ /* 0x000fe40000000000 */
[----:B------:R-:W-:-:S02]  /*82d0*/  MOV R0, R36 ;  /* 0x0000002400007202 */ /* 0x000fc40000000f00 */
[----:B------:R-:W-:Y:S01]  /*82e0*/  PRMT R15, R4, 0x7610, R15 ;  /* 0x00007610040f7816 */ /* 0x000fe2000000000f */
[----:B------:R-:W-:Y:S01]  /*82f0*/  IMAD.MOV.U32 R4, RZ, RZ, R39 ;  /* 0x000000ffff047224 */ /* 0x000fe200078e0027 */
[----:B------:R-:W-:Y:S01]  /*8300*/  PRMT R51, R5, 0x5410, R6 ;  /* 0x0000541005337816 */ /* 0x000fe20000000006 */
[----:B------:R-:W-:Y:S01]  /*8310*/  IMAD.MOV.U32 R6, RZ, RZ, R25 ;  /* 0x000000ffff067224 */ /* 0x000fe200078e0019 */
[----:B------:R-:W-:Y:S01]  /*8320*/  PRMT R49, R0, 0x7610, R49 ;  /* 0x0000761000317816 */ /* 0x000fe20000000031 */
[----:B------:R-:W-:Y:S01]  /*8330*/  IMAD.MOV.U32 R0, RZ, RZ, R38 ;  /* 0x000000ffff007224 */ /* 0x000fe200078e0026 */
[----:B------:R-:W-:Y:S02]  /*8340*/  MOV R5, R24 ;  /* 0x0000001800057202 */ /* 0x000fe40000000f00 */
[----:B------:R-:W-:Y:S01]  /*8350*/  PRMT R50, R4, 0x7610, R50 ;  /* 0x0000761004327816 */ /* 0x000fe20000000032 */
[----:B------:R-:W-:Y:S01]  /*8360*/  IMAD.MOV.U32 R4, RZ, RZ, R29 ;  /* 0x000000ffff047224 */ /* 0x000fe200078e001d */
[----:B------:R-:W-:-:S02]  /*8370*/  PRMT R49, R49, 0x5410, R0 ;  /* 0x0000541031317816 */ /* 0x000fc40000000000 */
        /* <DEDUP_REMOVED lines=8> */
.L_x_3915:
[----:B------:R-:W-:Y:S05]  /*8400*/  BSYNC B1 ;  /* 0x0000000000017941 */ /* 0x000fea0003800000 */
.L_x_3707:
[----:B------:R-:W-:Y:S01]  /*8410*/  BSSY B1, `(.L_x_3709) ;  /* 0x0000063000017945 */ /* 0x000fe20003800000 */
[----:B------:R-:W-:Y:S01]  /*8420*/  IMAD.MOV.U32 R55, RZ, RZ, R30 ;  /* 0x000000ffff377224 */ /* 0x000fe200078e001e */
[----:B------:R-:W-:Y:S02]  /*8430*/  MOV R57, R31 ;  /* 0x0000001f00397202 */ /* 0x000fe40000000f00 */
[----:B0-----:R-:W-:Y:S01]  /*8440*/  LOP3.LUT R3, R0, 0x38, RZ, 0xc0, !PT ;  /* 0x0000003800037812 */ /* 0x001fe200078ec0ff */
        /* <DEDUP_REMOVED lines=13> */
[--C-:B------:R-:W-:Y:S01]  /*8520*/  SHF.R.U64 R44, R38, 0x10, R39.reuse ;  /* 0x00000010262c7819 */ /* 0x100fe20000001227 */
[----:B------:R-:W-:Y:S01]  /*8530*/  IMAD R5, R199, 0x200, R0 ;  /* 0x00000200c7057824 */ /* 0x000fe200078e0200 */
[----:B------:R-:W-:Y:S02]  /*8540*/  LOP3.LUT R0, R7, R3, R4, 0x1e, !PT ;  /* 0x0000000307007212 */ /* 0x000fe400078e1e04 */
[----:B------:R-:W-:Y:S01]  /*8550*/  SHF.R.U32.HI R41, RZ, 0x10, R39 ;  /* 0x00000010ff297819 */ /* 0x000fe20000011627 */
[----:B------:R-:W-:Y:S01]  /*8560*/  IMAD R42, R5, 0x2, R2 ;  /* 0x00000002052a7824 */ /* 0x000fe200078e0202 */
[----:B------:R-:W-:-:S02]  /*8570*/  LEA R9, R199, R0, 0x9 ;  /* 0x00000000c7097211 */ /* 0x000fc400078e48ff */
[----:B------:R-:W-:Y:S01]  /*8580*/  SHF.R.U32.HI R46, RZ, 0x10, R35 ;  /* 0x00000010ff2e7819 */ /* 0x000fe20000011623 */
[----:B------:R-:W-:Y:S01]  /*8590*/  HADD2.F32 R35, -RZ, R36.H0_H0 ;  /* 0x20000024ff237230 */ /* 0x000fe20000004100 */
[----:B------:R-:W0:Y:S01]  /*85a0*/  LDS.128 R4, [R42+0x20400] ;  /* 0x020400002a047984 */ /* 0x000e220000000c00 */
[----:B------:R-:W-:Y:S02]  /*85b0*/  IMAD R43, R9, 0x2, R2 ;  /* 0x00000002092b7824 */ /* 0x000fe400078e0202 */
[----:B------:R-:W-:-:S03]  /*85c0*/  HADD2.F32 R36, -RZ, R50.H0_H0 ;  /* 0x20000032ff247230 */ /* 0x000fc60000004100 */
[----:B------:R-:W1:Y:S01]  /*85d0*/  LDS.128 R8, [R43+0x20400] ;  /* 0x020400002b087984 */ /* 0x000e620000000c00 */
[--C-:B0-----:R-:W-:Y:S02]  /*85e0*/  HADD2.F32 R12, -RZ, R5.reuse.H0_H0 ;  /* 0x20000005ff0c7230 */ /* 0x101fe40000004100 */
[----:B------:R-:W-:Y:S02]  /*85f0*/  HADD2.F32 R5, -RZ, R5.H1_H1 ;  /* 0x30000005ff057230 */ /* 0x000fe40000004100 */
[----:B------:R-:W-:Y:S02]  /*8600*/  HADD2.F32 R13, -RZ, R7.H0_H0 ;  /* 0x20000007ff0d7230 */ /* 0x000fe40000004100 */
[--C-:B-1----:R-:W-:Y:S02]  /*8610*/  HADD2.F32 R15, -RZ, R9.reuse.H0_H0 ;  /* 0x20000009ff0f7230 */ /* 0x102fe40000004100 */
[----:B------:R-:W-:Y:S02]  /*8620*/  HADD2.F32 R20, -RZ, R9.H1_H1 ;  /* 0x30000009ff147230 */ /* 0x000fe40000004100 */
[----:B------:R-:W-:-:S02]  /*8630*/  HADD2.F32 R21, -RZ, R11.H0_H0 ;  /* 0x2000000bff157230 */ /* 0x000fc40000004100 */
[CC--:B------:R-:W-:Y:S01]  /*8640*/  FMUL.FTZ R37, R15.reuse, R34.reuse ;  /* 0x000000220f257220 */ /* 0x0c0fe20000410000 */
[----:B------:R-:W-:Y:S01]  /*8650*/  FMUL.FTZ R39, R15, R33 ;  /* 0x000000210f277220 */ /* 0x000fe20000410000 */
[----:B------:R-:W-:Y:S02]  /*8660*/  HADD2.F32 R15, -RZ, R40.H0_H0 ;  /* 0x20000028ff0f7230 */ /* 0x000fe40000004100 */
[----:B------:R-:W-:Y:S01]  /*8670*/  FMUL.FTZ R38, R20, R35 ;  /* 0x0000002314267220 */ /* 0x000fe20000410000 */
[C---:B------:R-:W-:Y:S01]  /*8680*/  FFMA.FTZ R37, R12.reuse, R33, -R37 ;  /* 0x000000210c257223 */ /* 0x040fe20000010825 */
[----:B------:R-:W-:Y:S01]  /*8690*/  FFMA.FTZ R39, R12, R34, R39 ;  /* 0x000000220c277223 */ /* 0x000fe20000010027 */
[----:B------:R-:W-:Y:S02]  /*86a0*/  HADD2.F32 R12, -RZ, R51.H1_H1 ;  /* 0x30000033ff0c7230 */ /* 0x000fe40000004100 */
[----:B------:R-:W-:Y:S01]  /*86b0*/  FMUL.FTZ R40, R21, R36 ;  /* 0x0000002415287220 */ /* 0x000fe20000410000 */
[----:B------:R-:W-:-:S02]  /*86c0*/  HADD2.F32 R32, -RZ, R11.H1_H1 ;  /* 0x3000000bff207230 */ /* 0x000fc40000004100 */
[-C--:B------:R-:W-:Y:S01]  /*86d0*/  FMUL.FTZ R20, R20, R15.reuse ;  /* 0x0000000f14147220 */ /* 0x080fe20000410000 */
[----:B------:R-:W-:Y:S02]  /*86e0*/  HADD2.F32 R33, -RZ, R41.H0_H0 ;  /* 0x20000029ff217230 */ /* 0x000fe40000004100 */
[-C--:B------:R-:W-:Y:S01]  /*86f0*/  FMUL.FTZ R21, R21, R12.reuse ;  /* 0x0000000c15157220 */ /* 0x080fe20000410000 */
[C---:B------:R-:W-:Y:S01]  /*8700*/  FFMA.FTZ R38, R5.reuse, R15, -R38 ;  /* 0x0000000f05267223 */ /* 0x040fe20000010826 */
[----:B------:R-:W-:Y:S02]  /*8710*/  HADD2.F32 R14, -RZ, R7.H1_H1 ;  /* 0x30000007ff0e7230 */ /* 0x000fe40000004100 */
[----:B------:R-:W-:Y:S01]  /*8720*/  FFMA.FTZ R34, R5, R35, R20 ;  /* 0x0000002305227223 */ /* 0x000fe20000010014 */
[C---:B------:R-:W-:Y:S01]  /*8730*/  FFMA.FTZ R40, R13.reuse, R12, -R40 ;  /* 0x0000000c0d287223 */ /* 0x040fe20000010828 */
[----:B------:R-:W-:Y:S02]  /*8740*/  HADD2.F32 R15, -RZ, R46.H0_H0 ;  /* 0x2000002eff0f7230 */ /* 0x000fe40000004100 */
[----:B------:R-:W-:Y:S01]  /*8750*/  FFMA.FTZ R36, R13, R36, R21 ;  /* 0x000000240d247223 */ /* 0x000fe20000010015 */
[----:B------:R-:W-:-:S02]  /*8760*/  HADD2.F32 R9, -RZ, R8.H0_H0 ;  /* 0x20000008ff097230 */ /* 0x000fc40000004100 */
[C---:B------:R-:W-:Y:S01]  /*8770*/  FMUL.FTZ R21, R32.reuse, R33 ;  /* 0x0000002120157220 */ /* 0x040fe20000410000 */
[----:B------:R-:W-:Y:S02]  /*8780*/  HADD2.F32 R5, -RZ, R50.H1_H1 ;  /* 0x30000032ff057230 */ /* 0x000fe40000004100 */
[-C--:B------:R-:W-:Y:S01]  /*8790*/  FMUL.FTZ R41, R32, R15.reuse ;  /* 0x0000000f20297220 */ /* 0x080fe20000410000 */
[----:B------:R-:W-:Y:S02]  /*87a0*/  HADD2.F32 R13, -RZ, R49.H0_H0 ;  /* 0x20000031ff0d7230 */ /* 0x000fe40000004100 */
[----:B------:R-:W-:Y:S01]  /*87b0*/  FFMA.FTZ R35, R14, R15, -R21 ;  /* 0x0000000f0e237223 */ /* 0x000fe20000010815 */
[----:B------:R-:W-:Y:S02]  /*87c0*/  HADD2.F32 R0, -RZ, R4.H0_H0 ;  /* 0x20000004ff007230 */ /* 0x000fe40000004100 */
[----:B------:R-:W-:Y:S01]  /*87d0*/  FMUL.FTZ R32, R9, R5 ;  /* 0x0000000509207220 */ /* 0x000fe20000410000 */
[----:B------:R-:W-:-:S02]  /*87e0*/  HADD2.F32 R11, -RZ, R10.H0_H0 ;  /* 0x2000000aff0b7230 */ /* 0x000fc40000004100 */
[----:B------:R-:W-:Y:S01]  /*87f0*/  FMUL.FTZ R15, R9, R13 ;  /* 0x0000000d090f7220 */ /* 0x000fe20000410000 */
[----:B------:R-:W-:Y:S02]  /*8800*/  HADD2.F32 R20, -RZ, R49.H1_H1 ;  /* 0x30000031ff147230 */ /* 0x000fe40000004100 */
[----:B------:R-:W-:Y:S01]  /*8810*/  FFMA.FTZ R41, R14, R33, R41 ;  /* 0x000000210e297223 */ /* 0x000fe20000010029 */
[----:B------:R-:W-:Y:S02]  /*8820*/  HADD2.F32 R12, -RZ, R51.H0_H0 ;  /* 0x20000033ff0c7230 */ /* 0x000fe40000004100 */
[C---:B------:R-:W-:Y:S01]  /*8830*/  FFMA.FTZ R15, R0.reuse, R5, -R15 ;  /* 0x00000005000f7223 */ /* 0x040fe2000001080f */
[----:B------:R-:W-:Y:S01]  /*8840*/  FFMA.FTZ R32, R0, R13, R32 ;  /* 0x0000000d00207223 */ /* 0x000fe20000010020 */
[----:B------:R-:W-:Y:S02]  /*8850*/  HADD2.F32 R7, -RZ, R6.H0_H0 ;  /* 0x20000006ff077230 */ /* 0x000fe40000004100 */
[C---:B------:R-:W-:Y:S01]  /*8860*/  FMUL.FTZ R14, R11.reuse, R20 ;  /* 0x000000140b0e7220 */ /* 0x040fe20000410000 */
[----:B------:R-:W-:Y:S01]  /*8870*/  FMUL.FTZ R0, R11, R12 ;  /* 0x0000000c0b007220 */ /* 0x000fe20000410000 */
[----:B------:R-:W-:-:S02]  /*8880*/  HADD2.F32 R8, -RZ, R8.H1_H1 ;  /* 0x30000008ff087230 */ /* 0x000fc40000004100 */
[----:B------:R-:W-:Y:S02]  /*8890*/  HADD2.F32 R10, -RZ, R10.H1_H1 ;  /* 0x3000000aff0a7230 */ /* 0x000fe40000004100 */
[C---:B------:R-:W-:Y:S01]  /*88a0*/  FFMA.FTZ R14, R7.reuse, R12, -R14 ;  /* 0x0000000c070e7223 */ /* 0x040fe2000001080e */
[----:B------:R-:W-:Y:S02]  /*88b0*/  HADD2.F32 R11, -RZ, R45.H0_H0 ;  /* 0x2000002dff0b7230 */ /* 0x000fe40000004100 */
[----:B------:R-:W-:Y:S01]  /*88c0*/  FFMA.FTZ R20, R7, R20, R0 ;  /* 0x0000001407147223 */ /* 0x000fe20000010000 */
[----:B------:R-:W-:Y:S02]  /*88d0*/  HADD2.F32 R13, -RZ, R44.H0_H0 ;  /* 0x2000002cff0d7230 */ /* 0x000fe40000004100 */
        /* <DEDUP_REMOVED lines=22> */
.L_x_3710:
[----:B------:R-:W-:Y:S05]  /*8a40*/  BSYNC B1 ;  /* 0x0000000000017941 */ /* 0x000fea0003800000 */
.L_x_3709:
        /* <DEDUP_REMOVED lines=43> */
[----:B------:R-:W-:Y:S02]  /*8d00*/  HADD2.F32 R12, -RZ, R54.H0_H0 ;  /* 0x20000036ff0c7230 */ /* 0x000fe40000004100 */
[----:B------:R-:W-:Y:S01]  /*8d10*/  FFMA.FTZ R30, R5, R27, R30 ;  /* 0x0000001b051e7223 */ /* 0x000fe2000001001e */
[----:B------:R-:W-:Y:S02]  /*8d20*/  HADD2.F32 R24, -RZ, R11.H0_H0 ;  /* 0x2000000bff187230 */ /* 0x000fe40000004100 */
[----:B------:R-:W-:Y:S01]  /*8d30*/  FFMA.FTZ R26, R0, R25, R26 ;  /* 0x00000019001a7223 */ /* 0x000fe2000001001a */
[----:B------:R-:W-:-:S02]  /*8d40*/  HADD2.F32 R9, -RZ, R39.H1_H1 ;  /* 0x30000027ff097230 */ /* 0x000fc40000004100 */
[C---:B------:R-:W-:Y:S01]  /*8d50*/  FMUL.FTZ R0, R21.reuse, R20 ;  /* 0x0000001415007220 */ /* 0x040fe20000410000 */
[----:B------:R-:W-:Y:S02]  /*8d60*/  HADD2.F32 R5, -RZ, R54.H1_H1 ;  /* 0x30000036ff057230 */ /* 0x000fe40000004100 */
[-C--:B------:R-:W-:Y:S01]  /*8d70*/  FMUL.FTZ R32, R21, R12.reuse ;  /* 0x0000000c15207220 */ /* 0x080fe20000410000 */
[----:B------:R-:W-:Y:S02]  /*8d80*/  HADD2.F32 R11, -RZ, R11.H1_H1 ;  /* 0x3000000bff0b7230 */ /* 0x000fe40000004100 */
[----:B------:R-:W-:Y:S01]  /*8d90*/  FFMA.FTZ R21, R13, R12, -R0 ;  /* 0x0000000c0d157223 */ /* 0x000fe20000010800 */
[C---:B------:R-:W-:Y:S01]  /*8da0*/  FMUL.FTZ R25, R24.reuse, R9 ;  /* 0x0000000918197220 */ /* 0x040fe20000410000 */
[----:B------:R-:W-:Y:S02]  /*8db0*/  HADD2.F32 R12, -RZ, R33.H0_H0 ;  /* 0x20000021ff0c7230 */ /* 0x000fe40000004100 */
[----:B------:R-:W-:Y:S01]  /*8dc0*/  FMUL.FTZ R24, R24, R5 ;  /* 0x0000000518187220 */ /* 0x000fe20000410000 */
[----:B------:R-:W-:-:S02]  /*8dd0*/  HADD2.F32 R0, -RZ, R34.H0_H0 ;  /* 0x20000022ff007230 */ /* 0x000fc40000004100 */
[----:B------:R-:W-:Y:S01]  /*8de0*/  FFMA.FTZ R32, R13, R20, R32 ;  /* 0x000000140d207223 */ /* 0x000fe20000010020 */
[C---:B------:R-:W-:Y:S01]  /*8df0*/  FFMA.FTZ R20, R14.reuse, R5, -R25 ;  /* 0x000000050e147223 */ /* 0x040fe20000010819 */
[----:B------:R-:W-:Y:S01]  /*8e00*/  FFMA.FTZ R24, R14, R9, R24 ;  /* 0x000000090e187223 */ /* 0x000fe20000010018 */
[C---:B------:R-:W-:Y:S01]  /*8e10*/  FMUL.FTZ R34, R11.reuse, R12 ;  /* 0x0000000c0b227220 */ /* 0x040fe20000410000 */
[-C--:B------:R-:W-:Y:S01]  /*8e20*/  FMUL.FTZ R14, R11, R0.reuse ;  /* 0x000000000b0e7220 */ /* 0x080fe20000410000 */
[----:B------:R-:W-:Y:S02]  /*8e30*/  HADD2.F32 R8, -RZ, R8.H1_H1 ;  /* 0x30000008ff087230 */ /* 0x000fe40000004100 */
[----:B------:R-:W-:Y:S02]  /*8e40*/  HADD2.F32 R11, -RZ, R36.H0_H0 ;  /* 0x20000024ff0b7230 */ /* 0x000fe40000004100 */
[----:B------:R-:W-:Y:S01]  /*8e50*/  FFMA.FTZ R27, R7, R0, -R34 ;  /* 0x00000000071b7223 */ /* 0x000fe20000010822 */
[----:B------:R-:W-:-:S02]  /*8e60*/  HADD2.F32 R5, -RZ, R38.H0_H0 ;  /* 0x20000026ff057230 */ /* 0x000fc40000004100 */
[----:B------:R-:W-:Y:S01]  /*8e70*/  FFMA.FTZ R33, R7, R12, R14 ;  /* 0x0000000c07217223 */ /* 0x000fe2000001000e */
[----:B------:R-:W-:Y:S02]  /*8e80*/  HADD2.F32 R10, -RZ, R10.H1_H1 ;  /* 0x3000000aff0a7230 */ /* 0x000fe40000004100 */
[C---:B------:R-:W-:Y:S01]  /*8e90*/  FMUL.FTZ R7, R8.reuse, R11 ;  /* 0x0000000b08077220 */ /* 0x040fe20000410000 */
[----:B------:R-:W-:Y:S02]  /*8ea0*/  HADD2.F32 R13, -RZ, R35.H0_H0 ;  /* 0x20000023ff0d7230 */ /* 0x000fe40000004100 */
[-C--:B------:R-:W-:Y:S01]  /*8eb0*/  FMUL.FTZ R8, R8, R5.reuse ;  /* 0x0000000508087220 */ /* 0x080fe20000410000 */
[----:B------:R-:W-:Y:S02]  /*8ec0*/  HADD2.F32 R9, -RZ, R37.H0_H0 ;  /* 0x20000025ff097230 */ /* 0x000fe40000004100 */
[----:B------:R-:W-:Y:S01]  /*8ed0*/  FFMA.FTZ R0, R4, R5, -R7 ;  /* 0x0000000504007223 */ /* 0x000fe20000010807 */
[----:B------:R-:W-:-:S02]  /*8ee0*/  HADD2.F32 R6, -RZ, R6.H1_H1 ;  /* 0x30000006ff067230 */ /* 0x000fc40000004100 */
[----:B------:R-:W-:Y:S01]  /*8ef0*/  FMUL.FTZ R25, R10, R13 ;  /* 0x0000000d0a197220 */ /* 0x000fe20000410000 */
[----:B------:R-:W-:Y:S01]  /*8f00*/  FFMA.FTZ R11, R4, R11, R8 ;  /* 0x0000000b040b7223 */ /* 0x000fe20000010008 */
[-C--:B------:R-:W-:Y:S01]  /*8f10*/  FMUL.FTZ R10, R10, R9.reuse ;  /* 0x000000090a0a7220 */ /* 0x080fe20000410000 */
[----:B------:R-:W-:Y:S01]  /*8f20*/  F2FP.F16.F32.PACK_AB R7, R27, R20 ;  /* 0x000000141b07723e */ /* 0x000fe200000000ff */
[C---:B------:R-:W-:Y:S01]  /*8f30*/  FFMA.FTZ R8, R6.reuse, R9, -R25 ;  /* 0x0000000906087223 */ /* 0x040fe20000010819 */
[----:B------:R-:W-:Y:S01]  /*8f40*/  F2FP.F16.F32.PACK_AB R27, R33, R24 ;  /* 0x00000018211b723e */ /* 0x000fe200000000ff */
[----:B------:R-:W-:Y:S01]  /*8f50*/  FFMA.FTZ R13, R6, R13, R10 ;  /* 0x0000000d060d7223 */ /* 0x000fe2000001000a */
[----:B------:R-:W-:Y:S02]  /*8f60*/  F2FP.F16.F32.PACK_AB R5, R28, R29 ;  /* 0x0000001d1c05723e */ /* 0x000fe400000000ff */
[----:B------:R-:W-:Y:S02]  /*8f70*/  F2FP.F16.F32.PACK_AB R4, R0, R15 ;  /* 0x0000000f0004723e */ /* 0x000fe400000000ff */
[----:B------:R-:W-:-:S02]  /*8f80*/  F2FP.F16.F32.PACK_AB R24, R11, R26 ;  /* 0x0000001a0b18723e */ /* 0x000fc400000000ff */
[----:B------:R-:W-:Y:S02]  /*8f90*/  F2FP.F16.F32.PACK_AB R6, R8, R21 ;  /* 0x000000150806723e */ /* 0x000fe400000000ff */
[----:B------:R-:W-:Y:S02]  /*8fa0*/  F2FP.F16.F32.PACK_AB R25, R30, R31 ;  /* 0x0000001f1e19723e */ /* 0x000fe400000000ff */
[----:B------:R-:W-:Y:S01]  /*8fb0*/  F2FP.F16.F32.PACK_AB R26, R13, R32 ;  /* 0x000000200d1a723e */ /* 0x000fe200000000ff */
[----:B------:R4:W-:Y:S04]  /*8fc0*/  STS.128 [R217+0x20400], R4 ;  /* 0x02040004d9007388 */ /* 0x0009e80000000c00 */
[----:B------:R4:W-:Y:S02]  /*8fd0*/  STS.128 [R3+0x20400], R24 ;  /* 0x0204001803007388 */ /* 0x0009e40000000c00 */
.L_x_3696:
[----:B------:R-:W-:Y:S05]  /*8fe0*/  BSYNC B0 ;  /* 0x0000000000007941 */ /* 0x000fea0003800000 */
.L_x_3676:
        /* <DEDUP_REMOVED lines=8> */
.L_x_3673:
[----:B------:R-:W-:-:S13]  /*9070*/  ISETP.NE.AND P0, PT, R188, 0x3, PT ;  /* 0x00000003bc00780c */ /* 0x000fda0003f05270 */
[----:B------:R-:W-:Y:S05]  /*9080*/  @!P0 BRA `(.L_x_3711) ;  /* 0x0000000000048947 */ /* 0x000fea0003800000 */
[----:B------:R-:W-:Y:S01]  /*9090*/  BPT.TRAP 0x1 ;  /* 0x000000040000795c */ /* 0x000fe20000300000 */
.L_x_3711:
[----:B------:R-:W-:Y:S02]  /*90a0*/  LEA R21, R18, R2, 0x3 ;  /* 0x0000000212157211 */ /* 0x000fe400078e18ff */
[----:B------:R-:W-:-:S04]  /*90b0*/  SHF.L.U32 R58, R19, 0x1f, RZ ;  /* 0x0000001f133a7819 */ /* 0x000fc800000006ff */
[----:B------:R0:W0:Y:S01]  /*90c0*/  SYNCS.PHASECHK.TRANS64.TRYWAIT P1, [R21+URZ+0x28c30], R58 ;  /* 0x028c303a150075a7 */ /* 0x000022000802017f */
[----:B------:R-:W-:Y:S05]  /*90d0*/  @!P0 BRA `(.L_x_3712) ;  /* 0x0000000000048947 */ /* 0x000fea0003800000 */
[----:B------:R-:W-:Y:S01]  /*90e0*/  BPT.TRAP 0x1 ;  /* 0x000000040000795c */ /* 0x000fe20000300000 */
.L_x_3712:
[C---:B--23--:R-:W-:Y:S02]  /*90f0*/  VIADD R0, R2.reuse, 0x22400 ;  /* 0x0002240002007836 */ /* 0x04cfe40000000000 */
        /* <DEDUP_REMOVED lines=9> */
.L_x_3713:
[----:B------:R-:W-:Y:S01]  /*9190*/  IMAD R12, R18, 0x200, R15 ;  /* 0x00000200120c7824 */ /* 0x000fe200078e020f */
[----:B------:R-:W-:Y:S01]  /*91a0*/  LOP3.LUT R4, R3, 0x10000, RZ, 0xfc, !PT ;  /* 0x0001000003047812 */ /* 0x000fe200078efcff */
[----:B------:R-:W-:Y:S01]  /*91b0*/  IMAD.MOV.U32 R13, RZ, RZ, 0x40000040 ;  /* 0x40000040ff0d7424 */ /* 0x000fe200078e00ff */
[----:B------:R-:W-:Y:S01]  /*91c0*/  MOV R5, 0x40000040 ;  /* 0x4000004000057802 */ /* 0x000fe20000000f00 */
[----:B------:R-:W-:Y:S05]  /*91d0*/  WARPSYNC.ALL ;  /* 0x0000000000007948 */ /* 0x000fea0003800000 */
[C---:B------:R-:W-:Y:S01]  /*91e0*/  R2UR UR4, R4.reuse ;  /* 0x00000000040472ca */ /* 0x040fe200000e0000 */
[----:B-----5:R-:W-:Y:S01]  /*91f0*/  WARPGROUP.ARRIVE ;  /* 0x00000000000079c5 */ /* 0x020fe20000000000 */
[----:B------:R-:W-:Y:S01]  /*9200*/  R2UR UR5, R5 ;  /* 0x00000000050572ca */ /* 0x000fe200000e0000 */
[----:B------:R-:W-:Y:S01]  /*9210*/  VIADD R10, R4, 0x2 ;  /* 0x00000002040a7836 */ /* 0x000fe20000000000 */
[C---:B------:R-:W-:Y:S01]  /*9220*/  R2UR UR6, R12.reuse ;  /* 0x000000000c0672ca */ /* 0x040fe200000e0000 */
[----:B------:R-:W-:Y:S01]  /*9230*/  VIADD R6, R12, 0x2 ;  /* 0x000000020c067836 */ /* 0x000fe20000000000 */
[----:B------:R-:W-:Y:S01]  /*9240*/  R2UR UR7, R13 ;  /* 0x000000000d0772ca */ /* 0x000fe200000e0000 */
[----:B------:R-:W-:Y:S01]  /*9250*/  IMAD.MOV.U32 R7, RZ, RZ, 0x40000040 ;  /* 0x40000040ff077424 */ /* 0x000fe200078e00ff */
[----:B------:R-:W-:Y:S01]  /*9260*/  MOV R11, 0x40000040 ;  /* 0x40000040000b7802 */ /* 0x000fe20000000f00 */
[----:B------:R-:W-:Y:S01]  /*9270*/  VIADD R8, R4, 0x4 ;  /* 0x0000000404087836 */ /* 0x000fe20000000000 */
[----:B------:R-:W-:Y:S01]  /*9280*/  MOV R9, 0x40000040 ;  /* 0x4000004000097802 */ /* 0x000fe20000000f00 */
[----:B------:R-:W-:Y:S01]  /*9290*/  IMAD.MOV.U32 R13, RZ, RZ, 0x40000040 ;  /* 0x40000040ff0d7424 */ /* 0x000fe200078e00ff */
[----:B------:R-:W1:Y:S01]  /*92a0*/  S2R R60, SR_TID.X ;  /* 0x00000000003c7919 */ /* 0x000e620000002100 */
[----:B------:R-:W-:-:S04]  /*92b0*/  IMAD.MOV.U32 R3, RZ, RZ, 0x40 ;  /* 0x00000040ff037424 */ /* 0x000fc800078e00ff */
[----:B------:R-:W-:Y:S02]  /*92c0*/  IMAD R0, R168, -0x40, R3 ;  /* 0xffffffc0a8007824 */ /* 0x000fe400078e0203 */
[----:B------:R-:W-:Y:S01]  /*92d0*/  HGMMA.64x64x16.F32 R24, gdesc[UR4], RZ, !UPT, gsb0 ;  /* 0x00e00000041879f0 */ /* 0x000fe2000c0008ff */
[----:B------:R-:W-:Y:S02]  /*92e0*/  R2UR UR4, R10 ;  /* 0x000000000a0472ca */ /* 0x000fe400000e0000 */
[----:B------:R-:W-:Y:S02]  /*92f0*/  R2UR UR5, R11 ;  /* 0x000000000b0572ca */ /* 0x000fe400000e0000 */
[----:B------:R-:W-:Y:S01]  /*9300*/  R2UR UR6, R6 ;  /* 0x00000000060672ca */ /* 0x000fe200000e0000 */
[C---:B------:R-:W-:Y:S01]  /*9310*/  VIADD R6, R12.reuse, 0x4 ;  /* 0x000000040c067836 */ /* 0x040fe20000000000 */
[----:B------:R-:W-:Y:S01]  /*9320*/  R2UR UR7, R7 ;  /* 0x00000000070772ca */ /* 0x000fe200000e0000 */
[----:B------:R-:W-:Y:S01]  /*9330*/  IMAD.MOV.U32 R7, RZ, RZ, 0x40000040 ;  /* 0x40000040ff077424 */ /* 0x000fe200078e00ff */
[----:B------:R-:W-:Y:S01]  /*9340*/  IADD3 R3, R187, 0x1, R0 ;  /* 0x00000001bb037810 */ /* 0x000fe20007ffe000 */
[----:B------:R-:W-:Y:S01]  /*9350*/  VIADD R12, R12, 0x6 ;  /* 0x000000060c0c7836 */ /* 0x000fe20000000000 */
[----:B------:R-:W-:-:S02]  /*9360*/  IADD3 R0, -R192, R0, R187 ;  /* 0x00000000c0007210 */ /* 0x000fc40007ffe1bb */
[----:B------:R-:W-:Y:S02]  /*9370*/  IADD3 R3, -R192, R3, -R184 ;  /* 0x00000003c0037210 */ /* 0x000fe40007ffe9b8 */
[----:B-1----:R-:W-:Y:S01]  /*9380*/  LOP3.LUT R60, R60, 0x7f, RZ, 0xc0, !PT ;  /* 0x0000007f3c3c7812 */ /* 0x002fe200078ec0ff */
[----:B------:R-:W-:Y:S02]  /*9390*/  WARPGROUP.DEPBAR.LE gsb0, 0x0 ;  /* 0x00008000000079c5 */ /* 0x000fe40000010000 */
[----:B------:R-:W-:-:S06]  /*93a0*/  WARPGROUP.ARRIVE ;  /* 0x00000000000079c5 */ /* 0x000fcc0000000000 */
[----:B------:R-:W-:Y:S01]  /*93b0*/  HGMMA.64x64x16.F32 R24, gdesc[UR4], R24, gsb0 ;  /* 0x00e00000041879f0 */ /* 0x000fe20008000818 */
[----:B------:R-:W-:Y:S02]  /*93c0*/  R2UR UR4, R8 ;  /* 0x00000000080472ca */ /* 0x000fe400000e0000 */
[----:B------:R-:W-:Y:S02]  /*93d0*/  R2UR UR5, R9 ;  /* 0x00000000090572ca */ /* 0x000fe400000e0000 */
[----:B------:R-:W-:Y:S01]  /*93e0*/  R2UR UR6, R6 ;  /* 0x00000000060672ca */ /* 0x000fe200000e0000 */
[----:B------:R-:W-:Y:S01]  /*93f0*/  VIADD R6, R4, 0x6 ;  /* 0x0000000604067836 */ /* 0x000fe20000000000 */
[----:B------:R-:W-:Y:S02]  /*9400*/  R2UR UR7, R7 ;  /* 0x00000000070772ca */ /* 0x000fe400000e0000 */
[----:B------:R-:W-:Y:S01]  /*9410*/  MOV R7, 0x40000040 ;  /* 0x4000004000077802 */ /* 0x000fe20000000f00 */
[----:B------:R-:W-:-:S02]  /*9420*/  WARPGROUP.DEPBAR.LE gsb0, 0x0 ;  /* 0x00008000000079c5 */ /* 0x000fc40000010000 */
[----:B------:R-:W-:-:S08]  /*9430*/  WARPGROUP.ARRIVE ;  /* 0x00000000000079c5 */ /* 0x000fd00000000000 */
[----:B------:R-:W-:Y:S01]  /*9440*/  HGMMA.64x64x16.F32 R24, gdesc[UR4], R24, gsb0 ;  /* 0x00e00000041879f0 */ /* 0x000fe20008000818 */
[----:B------:R-:W-:Y:S02]  /*9450*/  R2UR UR4, R6 ;  /* 0x00000000060472ca */ /* 0x000fe400000e0000 */
[----:B------:R-:W-:Y:S02]  /*9460*/  R2UR UR5, R7 ;  /* 0x00000000070572ca */ /* 0x000fe400000e0000 */
[----:B------:R-:W-:Y:S01]  /*9470*/  R2UR UR6, R12 ;  /* 0x000000000c0672ca */ /* 0x000fe200000e0000 */
[----:B------:R-:W-:Y:S01]  /*9480*/  IMAD R12, R185, 0x40, R190 ;  /* 0x00000040b90c7824 */ /* 0x000fe200078e02be */
[----:B------:R-:W-:-:S04]  /*9490*/  R2UR UR7, R13 ;  /* 0x000000000d0772ca */ /* 0x000fc800000e0000 */
        /* <DEDUP_REMOVED lines=54> */
[C---:B------:R-:W-:Y:S02]  /*9800*/  ISETP.GT.AND P1, PT, R0.reuse, RZ, PT ;  /* 0x000000ff0000720c */ /* 0x040fe40003f24270 */
[----:B------:R-:W-:Y:S02]  /*9810*/  FMNMX.FTZ R20, R55, R20, !PT ;  /* 0x0000001437147209 */ /* 0x000fe40007810000 */
[----:B------:R-:W-:-:S02]  /*9820*/  ISETP.GT.AND P2, PT, R0, 0x1, PT ;  /* 0x000000010000780c */ /* 0x000fc40003f44270 */
[----:B------:R-:W-:Y:S01]  /*9830*/  ISETP.GT.AND P3, PT, R0, 0x8, PT ;  /* 0x000000080000780c */ /* 0x000fe20003f64270 */
[----:B------:R-:W1:Y:S01]  /*9840*/  SHFL.BFLY PT, R13, R20, 0x2, 0x1f ;  /* 0x0c401f00140d7f89 */ /* 0x000e6200000e0000 */
[----:B------:R-:W-:Y:S02]  /*9850*/  FSEL R3, R24, -INF , P1 ;  /* 0xff80000018037808 */ /* 0x000fe40000800000 */
[----:B------:R-:W-:Y:S02]  /*9860*/  FSEL R25, R25, -INF , P2 ;  /* 0xff80000019197808 */ /* 0x000fe40001000000 */
[C---:B------:R-:W-:Y:S02]  /*9870*/  ISETP.GT.AND P1, PT, R0.reuse, 0x9, PT ;  /* 0x000000090000780c */ /* 0x040fe40003f24270 */
[----:B------:R-:W-:Y:S02]  /*9880*/  FMNMX.FTZ R12, R3, R25, !PT ;  /* 0x00000019030c7209 */ /* 0x000fe40007810000 */
[----:B------:R-:W-:-:S02]  /*9890*/  ISETP.GT.AND P2, PT, R0, 0x10, PT ;  /* 0x000000100000780c */ /* 0x000fc40003f44270 */
[----:B------:R-:W-:Y:S02]  /*98a0*/  FSEL R29, R29, -INF , P1 ;  /* 0xff8000001d1d7808 */ /* 0x000fe40000800000 */
[----:B------:R-:W-:Y:S02]  /*98b0*/  ISETP.GT.AND P1, PT, R0, 0x11, PT ;  /* 0x000000110000780c */ /* 0x000fe40003f24270 */
[----:B------:R-:W-:Y:S02]  /*98c0*/  FSEL R27, R32, -INF , P2 ;  /* 0xff800000201b7808 */ /* 0x000fe40001000000 */
[C---:B------:R-:W-:Y:S02]  /*98d0*/  ISETP.GT.AND P2, PT, R0.reuse, 0x18, PT ;  /* 0x000000180000780c */ /* 0x040fe40003f44270 */
[----:B------:R-:W-:Y:S02]  /*98e0*/  FSEL R33, R33, -INF , P1 ;  /* 0xff80000021217808 */ /* 0x000fe40000800000 */
[----:B------:R-:W-:-:S02]  /*98f0*/  ISETP.GT.AND P1, PT, R0, 0x19, PT ;  /* 0x000000190000780c */ /* 0x000fc40003f24270 */
[----:B-1----:R-:W-:Y:S02]  /*9900*/  FMNMX.FTZ R26, R20, R13, !PT ;  /* 0x0000000d141a7209 */ /* 0x002fe40007810000 */
[----:B------:R-:W-:Y:S02]  /*9910*/  FSEL R13, R28, -INF , P3 ;  /* 0xff8000001c0d7808 */ /* 0x000fe40001800000 */
[----:B------:R-:W-:Y:S01]  /*9920*/  FSEL R37, R37, -INF , P1 ;  /* 0xff80000025257808 */ /* 0x000fe20000800000 */
[----:B------:R-:W1:Y:S01]  /*9930*/  SHFL.BFLY PT, R31, R26, 0x1, 0x1f ;  /* 0x0c201f001a1f7f89 */ /* 0x000e6200000e0000 */
[----:B------:R-:W-:Y:S02]  /*9940*/  FMNMX.FTZ R12, R13, R12, !PT ;  /* 0x0000000c0d0c7209 */ /* 0x000fe40007810000 */
[----:B------:R-:W-:Y:S02]  /*9950*/  ISETP.GT.AND P1, PT, R0, 0x21, PT ;  /* 0x000000210000780c */ /* 0x000fe40003f24270 */
[----:B------:R-:W-:-:S02]  /*9960*/  FMNMX.FTZ R12, R29, R12, !PT ;  /* 0x0000000c1d0c7209 */ /* 0x000fc40007810000 */
[----:B------:R-:W-:Y:S02]  /*9970*/  FSEL R41, R41, -INF , P1 ;  /* 0xff80000029297808 */ /* 0x000fe40000800000 */
[----:B------:R-:W-:Y:S02]  /*9980*/  FMNMX.FTZ R12, R27, R12, !PT ;  /* 0x0000000c1b0c7209 */ /* 0x000fe40007810000 */
[C---:B------:R-:W-:Y:S02]  /*9990*/  ISETP.GT.AND P3, PT, R0.reuse, 0x29, PT ;  /* 0x000000290000780c */ /* 0x040fe40003f64270 */
[----:B------:R-:W-:Y:S02]  /*99a0*/  FMNMX.FTZ R12, R33, R12, !PT ;  /* 0x0000000c210c7209 */ /* 0x000fe40007810000 */
[----:B------:R-:W-:Y:S02]  /*99b0*/  ISETP.GT.AND P1, PT, R0, 0x30, PT ;  /* 0x000000300000780c */ /* 0x000fe40003f24270 */
[----:B------:R-:W-:-:S02]  /*99c0*/  FSEL R45, R45, -INF , P3 ;  /* 0xff8000002d2d7808 */ /* 0x000fc40001800000 */
[----:B------:R-:W-:Y:S02]  /*99d0*/  FSEL R43, R48, -INF , P1 ;  /* 0xff800000302b7808 */ /* 0x000fe40000800000 */
[----:B------:R-:W-:Y:S02]  /*99e0*/  ISETP.GT.AND P1, PT, R0, 0x38, PT ;  /* 0x000000380000780c */ /* 0x000fe40003f24270 */
[----:B-1----:R-:W-:Y:S02]  /*99f0*/  FMNMX.FTZ R20, R26, R31, !PT ;  /* 0x0000001f1a147209 */ /* 0x002fe40007810000 */
[----:B------:R-:W-:Y:S02]  /*9a00*/  FSEL R31, R36, -INF , P2 ;  /* 0xff800000241f7808 */ /* 0x000fe40001000000 */
        /* <DEDUP_REMOVED lines=8> */
[----:B------:R-:W-:Y:S02]  /*9a90*/  MOV R12, UR4 ;  /* 0x00000004000c7c02 */ /* 0x000fe40008000f00 */
[----:B------:R-:W-:Y:S02]  /*9aa0*/  FMNMX.FTZ R24, R39, R24, !PT ;  /* 0x0000001827187209 */ /* 0x000fe40007810000 */
[----:B------:R-:W-:Y:S01]  /*9ab0*/  ISETP.GT.AND P2, PT, R0, 0x31, PT ;  /* 0x000000310000780c */ /* 0x000fe20003f44270 */
[----:B------:R-:W-:Y:S01]  /*9ac0*/  FMUL.FTZ R26, R20, R12 ;  /* 0x0000000c141a7220 */ /* 0x000fe20000410000 */
[----:B------:R-:W-:Y:S02]  /*9ad0*/  FMNMX.FTZ R24, R45, R24, !PT ;  /* 0x000000182d187209 */ /* 0x000fe40007810000 */
[----:B------:R-:W-:Y:S02]  /*9ae0*/  FSEL R49, R49, -INF , P2 ;  /* 0xff80000031317808 */ /* 0x000fe40001000000 */
[----:B------:R-:W-:-:S02]  /*9af0*/  FMNMX.FTZ R24, R43, R24, !PT ;  /* 0x000000182b187209 */ /* 0x000fc40007810000 */
[----:B------:R-:W-:Y:S02]  /*9b00*/  FSETP.NEU.FTZ.AND P4, PT, R20, -INF , PT ;  /* 0xff8000001400780b */ /* 0x000fe40003f9d000 */
[----:B------:R-:W-:Y:S02]  /*9b10*/  ISETP.GT.AND P2, PT, R0, 0x39, PT ;  /* 0x000000390000780c */ /* 0x000fe40003f44270 */
[----:B------:R-:W-:Y:S02]  /*9b20*/  FSEL R47, R52, -INF , P1 ;  /* 0xff800000342f7808 */ /* 0x000fe40000800000 */
[----:B------:R-:W-:Y:S02]  /*9b30*/  FMNMX.FTZ R24, R49, R24, !PT ;  /* 0x0000001831187209 */ /* 0x000fe40007810000 */
[----:B------:R-:W-:Y:S02]  /*9b40*/  FSEL R26, R26, RZ, P4 ;  /* 0x000000ff1a1a7208 */ /* 0x000fe40002000000 */
[----:B------:R-:W-:-:S02]  /*9b50*/  FSEL R53, R53, -INF , P2 ;  /* 0xff80000035357808 */ /* 0x000fc40001000000 */
[----:B------:R-:W-:Y:S01]  /*9b60*/  FMNMX.FTZ R24, R47, R24, !PT ;  /* 0x000000182f187209 */ /* 0x000fe20007810000 */
[-CC-:B------:R-:W-:Y:S01]  /*9b70*/  FFMA.FTZ R57, R57, R12.reuse, -R26.reuse ;  /* 0x0000000c39397223 */ /* 0x180fe2000001081a */
[-CC-:B------:R-:W-:Y:S01]  /*9b80*/  FFMA.FTZ R14, R14, R12.reuse, -R26.reuse ;  /* 0x0000000c0e0e7223 */ /* 0x180fe2000001081a */
[--C-:B------:R-:W-:Y:S01]  /*9b90*/  FFMA.FTZ R59, R59, R12, -R26.reuse ;  /* 0x0000000c3b3b7223 */ /* 0x100fe2000001081a */
[----:B------:R-:W-:Y:S01]  /*9ba0*/  FMNMX.FTZ R24, R53, R24, !PT ;  /* 0x0000001835187209 */ /* 0x000fe20007810000 */
        /* <DEDUP_REMOVED lines=9> */
[----:B-1----:R-:W1:Y:S01]  /*9c40*/  SHFL.BFLY PT, R57, R24, 0x2, 0x1f ;  /* 0x0c401f0018397f89 */ /* 0x002e6200000e0000 */
[-CC-:B------:R-:W-:Y:S01]  /*9c50*/  FFMA.FTZ R75, R75, R12.reuse, -R26.reuse ;  /* 0x0000000c4b4b7223 */ /* 0x180fe2000001081a */
[-CC-:B------:R-:W-:Y:S01]  /*9c60*/  FFMA.FTZ R77, R77, R12.reuse, -R26.reuse ;  /* 0x0000000c4d4d7223 */ /* 0x180fe2000001081a */
[-CC-:B------:R-:W-:Y:S01]  /*9c70*/  FFMA.FTZ R79, R79, R12.reuse, -R26.reuse ;  /* 0x0000000c4f4f7223 */ /* 0x180fe2000001081a */
[-CC-:B------:R-:W-:Y:S01]  /*9c80*/  FFMA.FTZ R51, R51, R12.reuse, -R26.reuse ;  /* 0x0000000c33337223 */ /* 0x180fe2000001081a */
[-CC-:B------:R-:W-:Y:S01]  /*9c90*/  FFMA.FTZ R81, R81, R12.reuse, -R26.reuse ;  /* 0x0000000c51517223 */ /* 0x180fe2000001081a */
[----:B------:R-:W-:Y:S01]  /*9ca0*/  FFMA.FTZ R26, R55, R12, -R26 ;  /* 0x0000000c371a7223 */ /* 0x000fe2000001081a */
[----:B------:R-:W-:Y:S08]  /*9cb0*/  MUFU.EX2 R59, R59 ;  /* 0x0000003b003b7308 */ /* 0x000ff00000000800 */
[----:B------:R-:W3:Y:S08]  /*9cc0*/  MUFU.EX2 R30, R61 ;  /* 0x0000003d001e7308 */ /* 0x000ef00000000800 */
[----:B------:R-:W-:Y:S01]  /*9cd0*/  MUFU.EX2 R63, R63 ;  /* 0x0000003f003f7308 */ /* 0x000fe20000000800 */
[----:B-1----:R-:W-:-:S05]  /*9ce0*/  FMNMX.FTZ R57, R24, R57, !PT ;  /* 0x0000003918397209 */ /* 0x002fca0007810000 */
[----:B--2---:R-:W1:Y:S02]  /*9cf0*/  SHFL.BFLY PT, R14, R57, 0x1, 0x1f ;  /* 0x0c201f00390e7f89 */ /* 0x004e6400000e0000 */
[----:B------:R-:W2:Y:S01]  /*9d00*/  MUFU.EX2 R32, R65 ;  /* 0x0000004100207308 */ /* 0x000ea20000000800 */
[----:B---3--:R-:W-:-:S07]  /*9d10*/  F2FP.F16.F32.PACK_AB R155, R30, R59 ;  /* 0x0000003b1e9b723e */ /* 0x008fce00000000ff */
[----:B------:R-:W-:Y:S08]  /*9d20*/  MUFU.EX2 R42, R26 ;  /* 0x0000001a002a7308 */ /* 0x000ff00000000800 */
[----:B------:R-:W-:Y:S01]  /*9d30*/  MUFU.EX2 R67, R67 ;  /* 0x0000004300437308 */ /* 0x000fe20000000800 */
[----:B--2---:R-:W-:Y:S02]  /*9d40*/  F2FP.F16.F32.PACK_AB R157, R32, R63 ;  /* 0x0000003f209d723e */ /* 0x004fe400000000ff */
[----:B-1----:R-:W-:-:S05]  /*9d50*/  FMNMX.FTZ R14, R57, R14, !PT ;  /* 0x0000000e390e7209 */ /* 0x002fca0007810000 */
[----:B------:R-:W1:Y:S01]  /*9d60*/  MUFU.EX2 R34, R69 ;  /* 0x0000004500227308 */ /* 0x000e620000000800 */
[C---:B------:R-:W-:Y:S01]  /*9d70*/  FSETP.NEU.FTZ.AND P1, PT, R14.reuse, -INF , PT ;  /* 0xff8000000e00780b */ /* 0x040fe20003f3d000 */
[----:B------:R-:W-:-:S05]  /*9d80*/  FMUL.FTZ R0, R14, R12 ;  /* 0x0000000c0e007220 */ /* 0x000fca0000410000 */
[----:B------:R-:W-:Y:S01]  /*9d90*/  FSEL R24, R0, RZ, P1 ;  /* 0x000000ff00187208 */ /* 0x000fe20000800000 */
[----:B------:R-:W-:Y:S01]  /*9da0*/  FADD.FTZ R0, R153, R28 ;  /* 0x0000001c99007221 */ /* 0x000fe20000010000 */
        /* <DEDUP_REMOVED lines=17> */
[----:B------:R2:W3:Y:S01]  /*9ec0*/  MUFU.EX2 R152, R25 ;  /* 0x0000001900987308 */ /* 0x0004e20000000800 */
[-CC-:B------:R-:W-:Y:S01]  /*9ed0*/  FFMA.FTZ R49, R49, R12.reuse, -R24.reuse ;  /* 0x0000000c31317223 */ /* 0x180fe20000010818 */
[-CC-:B------:R-:W-:Y:S01]  /*9ee0*/  FFMA.FTZ R47, R47, R12.reuse, -R24.reuse ;  /* 0x0000000c2f2f7223 */ /* 0x180fe20000010818 */
[----:B------:R-:W-:Y:S01]  /*9ef0*/  FFMA.FTZ R24, R53, R12, -R24 ;  /* 0x0000000c35187223 */ /* 0x000fe20000010818 */
[----:B-1----:R-:W-:-:S04]  /*9f00*/  F2FP.F16.F32.PACK_AB R159, R34, R67 ;  /* 0x00000043229f723e */ /* 0x002fc800000000ff */
[----:B------:R-:W1:Y:S01]  /*9f10*/  MUFU.EX2 R13, R13 ;  /* 0x0000000d000d7308 */ /* 0x000e620000000800 */
[----:B--2---:R-:W-:-:S04]  /*9f20*/  FADD.FTZ R25, R59, R0 ;  /* 0x000000003b197221 */ /* 0x004fc80000010000 */
[----:B------:R-:W-:-:S03]  /*9f30*/  FADD.FTZ R26, R30, R25 ;  /* 0x000000191e1a7221 */ /* 0x000fc60000010000 */
[----:B------:R2:W4:Y:S01]  /*9f40*/  MUFU.EX2 R154, R29 ;  /* 0x0000001d009a7308 */ /* 0x0005220000000800 */
[----:B---3--:R-:W-:Y:S01]  /*9f50*/  FADD.FTZ R0, R3, R152 ;  /* 0x0000009803007221 */ /* 0x008fe20000010000 */
[----:B------:R-:W-:-:S06]  /*9f60*/  F2FP.F16.F32.PACK_AB R152, R152, R3 ;  /* 0x000000039898723e */ /* 0x000fcc00000000ff */
[----:B------:R-:W3:Y:S01]  /*9f70*/  MUFU.EX2 R27, R27 ;  /* 0x0000001b001b7308 */ /* 0x000ee20000000800 */
[----:B-1----:R-:W-:Y:S01]  /*9f80*/  FADD.FTZ R25, R13, R0 ;  /* 0x000000000d197221 */ /* 0x002fe20000010000 */
[----:B------:R-:W-:Y:S02]  /*9f90*/  @!P1 VIADD R0, R21, 0x28c40 ;  /* 0x00028c4015009836 */ /* 0x000fe40000000000 */
[----:B--2---:R-:W-:-:S03]  /*9fa0*/  FADD.FTZ R29, R63, R26 ;  /* 0x0000001a3f1d7221 */ /* 0x004fc60000010000 */
[----:B------:R-:W-:Y:S01]  /*9fb0*/  @!P1 PRMT R0, RZ, 0x654, R0 ;  /* 0x00000654ff009816 */ /* 0x000fe20000000000 */
[----:B------:R-:W1:Y:S01]  /*9fc0*/  MUFU.EX2 R156, R33 ;  /* 0x00000021009c7308 */ /* 0x000e620000000800 */
[----:B----4-:R-:W-:Y:S01]  /*9fd0*/  FADD.FTZ R44, R154, R25 ;  /* 0x000000199a2c7221 */ /* 0x010fe20000010000 */
[----:B------:R-:W-:Y:S01]  /*9fe0*/  FADD.FTZ R46, R32, R29 ;  /* 0x0000001d202e7221 */ /* 0x000fe20000010000 */
[----:B------:R1:W-:Y:S01]  /*9ff0*/  @!P1 SYNCS.ARRIVE.TRANS64.RED.A1T0 RZ, [R0+URZ], RZ ;  /* 0x000000ff00ff99a7 */ /* 0x0003e2000810043f */
[----:B------:R-:W-:Y:S01]  /*a000*/  F2FP.F16.F32.PACK_AB R154, R154, R13 ;  /* 0x0000000d9a9a723e */ /* 0x000fe200000000ff */
[----:B------:R-:W-:Y:S01]  /*a010*/  BAR.SYNC.DEFER_BLOCKING 0xf, 0x100 ;  /* 0x03c4000000007b1d */ /* 0x000fe20000010000 */
[----:B------:R-:W-:Y:S01]  /*a020*/  FADD.FTZ R29, R67, R46 ;  /* 0x0000002e431d7221 */ /* 0x000fe20000010000 */
[----:B---3--:R-:W-:-:S03]  /*a030*/  FADD.FTZ R25, R27, R44 ;  /* 0x0000002c1b197221 */ /* 0x008fc60000010000 */
[----:B------:R-:W-:Y:S01]  /*a040*/  FADD.FTZ R44, R34, R29 ;  /* 0x0000001d222c7221 */ /* 0x000fe20000010000 */
[----:B------:R-:W2:Y:S03]  /*a050*/  MUFU.EX2 R31, R31 ;  /* 0x0000001f001f7308 */ /* 0x000ea60000000800 */
[----:B------:R-:W-:Y:S01]  /*a060*/  FADD.FTZ R29, R71, R44 ;  /* 0x0000002c471d7221 */ /* 0x000fe20000010000 */
[C---:B-1----:R-:W-:Y:S01]  /*a070*/  FADD.FTZ R0, R156.reuse, R25 ;  /* 0x000000199c007221 */ /* 0x042fe20000010000 */
[----:B------:R-:W-:-:S03]  /*a080*/  F2FP.F16.F32.PACK_AB R156, R156, R27 ;  /* 0x0000001b9c9c723e */ /* 0x000fc600000000ff */
[----:B------:R-:W1:Y:S08]  /*a090*/  MUFU.EX2 R158, R37 ;  /* 0x00000025009e7308 */ /* 0x000e700000000800 */
[----:B------:R-:W3:Y:S01]  /*a0a0*/  MUFU.EX2 R35, R35 ;  /* 0x0000002300237308 */ /* 0x000ee20000000800 */
[----:B--2---:R-:W-:Y:S01]  /*a0b0*/  FADD.FTZ R25, R31, R0 ;  /* 0x000000001f197221 */ /* 0x004fe20000010000 */
[----:B------:R2:W-:Y:S06]  /*a0c0*/  STSM.16.M88.4 [R195+0x26800], R152 ;  /* 0x02680098c3007844 */ /* 0x0005ec0000000200 */
[----:B------:R-:W4:Y:S01]  /*a0d0*/  MUFU.EX2 R36, R73 ;  /* 0x0000004900247308 */ /* 0x000f220000000800 */
[C---:B-1----:R-:W-:Y:S01]  /*a0e0*/  FADD.FTZ R0, R158.reuse, R25 ;  /* 0x000000199e007221 */ /* 0x042fe20000010000 */
[----:B------:R-:W-:-:S05]  /*a0f0*/  F2FP.F16.F32.PACK_AB R158, R158, R31 ;  /* 0x0000001f9e9e723e */ /* 0x000fca00000000ff */
[----:B------:R2:W-:Y:S01]  /*a100*/  STSM.16.M88.4 [R196], R156 ;  /* 0x0000009cc4007844 */ /* 0x0005e20000000200 */
[----:B------:R-:W1:Y:S01]  /*a110*/  MUFU.EX2 R160, R41 ;  /* 0x0000002900a07308 */ /* 0x000e620000000800 */
[----:B---3--:R-:W-:-:S07]  /*a120*/  FADD.FTZ R25, R35, R0 ;  /* 0x0000000023197221 */ /* 0x008fce0000010000 */
[----:B------:R-:W3:Y:S01]  /*a130*/  MUFU.EX2 R75, R75 ;  /* 0x0000004b004b7308 */ /* 0x000ee20000000800 */
[C---:B----4-:R-:W-:Y:S01]  /*a140*/  FADD.FTZ R28, R36.reuse, R29 ;  /* 0x0000001d241c7221 */ /* 0x050fe20000010000 */
[----:B------:R-:W-:-:S06]  /*a150*/  F2FP.F16.F32.PACK_AB R161, R36, R71 ;  /* 0x0000004724a1723e */ /* 0x000fcc00000000ff */
[----:B------:R-:W4:Y:S01]  /*a160*/  MUFU.EX2 R39, R39 ;  /* 0x0000002700277308 */ /* 0x000f220000000800 */
[C---:B-1----:R-:W-:Y:S01]  /*a170*/  FADD.FTZ R0, R160.reuse, R25 ;  /* 0x00000019a0007221 */ /* 0x042fe20000010000 */
[----:B------:R-:W-:-:S06]  /*a180*/  F2FP.F16.F32.PACK_AB R160, R160, R35 ;  /* 0x00000023a0a0723e */ /* 0x000fcc00000000ff */
[----:B------:R-:W1:Y:S01]  /*a190*/  MUFU.EX2 R38, R77 ;  /* 0x0000004d00267308 */ /* 0x000e620000000800 */
[----:B---3--:R-:W-:-:S07]  /*a1a0*/  FADD.FTZ R29, R75, R28 ;  /* 0x0000001c4b1d7221 */ /* 0x008fce0000010000 */
[----:B------:R-:W3:Y:S01]  /*a1b0*/  MUFU.EX2 R162, R45 ;  /* 0x0000002d00a27308 */ /* 0x000ee20000000800 */
[----:B----4-:R-:W-:-:S07]  /*a1c0*/  FADD.FTZ R3, R39, R0 ;  /* 0x0000000027037221 */ /* 0x010fce0000010000 */
[----:B------:R-:W-:Y:S01]  /*a1d0*/  MUFU.EX2 R79, R79 ;  /* 0x0000004f004f7308 */ /* 0x000fe20000000800 */
[C---:B-1----:R-:W-:Y:S01]  /*a1e0*/  FADD.FTZ R28, R38.reuse, R29 ;  /* 0x0000001d261c7221 */ /* 0x042fe20000010000 */
[----:B------:R-:W-:-:S06]  /*a1f0*/  F2FP.F16.F32.PACK_AB R163, R38, R75 ;  /* 0x0000004b26a3723e */ /* 0x000fcc00000000ff */
[----:B------:R-:W1:Y:S01]  /*a200*/  MUFU.EX2 R40, R51 ;  /* 0x0000003300287308 */ /* 0x000e620000000800 */
[C---:B---3--:R-:W-:Y:S01]  /*a210*/  FADD.FTZ R0, R162.reuse, R3 ;  /* 0x00000003a2007221 */ /* 0x048fe20000010000 */
[----:B------:R-:W-:-:S05]  /*a220*/  F2FP.F16.F32.PACK_AB R162, R162, R39 ;  /* 0x00000027a2a2723e */ /* 0x000fca00000000ff */
[----:B------:R2:W-:Y:S01]  /*a230*/  STSM.16.M88.4 [R198], R160 ;  /* 0x000000a0c6007844 */ /* 0x0005e20000000200 */
        /* <DEDUP_REMOVED lines=9> */
[----:B------:R-:W-:Y:S02]  /*a2d0*/  FADD.FTZ R26, R26, R43 ;  /* 0x0000002b1a1a7221 */ /* 0x000fe40000010000 */
[----:B------:R-:W3:Y:S01]  /*a2e0*/  MUFU.EX2 R24, R24 ;  /* 0x0000001800187308 */ /* 0x000ee20000000800 */
[----:B-1----:R-:W-:Y:S01]  /*a2f0*/  F2FP.F16.F32.PACK_AB R167, R42, R81 ;  /* 0x000000512aa7723e */ /* 0x002fe200000000ff */
[----:B------:R-:W-:-:S04]  /*a300*/  FADD.FTZ R3, R81, R40 ;  /* 0x0000002851037221 */ /* 0x000fc80000010000 */
[----:B------:R-:W-:Y:S01]  /*a310*/  FADD.FTZ R3, R42, R3 ;  /* 0x000000032a037221 */ /* 0x000fe20000010000 */
[----:B---3--:R-:W-:Y:S01]  /*a320*/  F2FP.F16.F32.PACK_AB R166, R24, R47 ;  /* 0x0000002f18a6723e */ /* 0x008fe200000000ff */
[----:B------:R-:W-:-:S04]  /*a330*/  FADD.FTZ R47, R47, R26 ;  /* 0x0000001a2f2f7221 */ /* 0x000fc80000010000 */
[----:B------:R2:W-:Y:S01]  /*a340*/  STSM.16.M88.4 [R197], R164 ;  /* 0x000000a4c5007844 */ /* 0x0005e20000000200 */
[----:B------:R-:W-:Y:S01]  /*a350*/  FADD.FTZ R0, R24, R47 ;  /* 0x0000002f18007221 */ /* 0x000fe20000010000 */
[----:B------:R-:W-:Y:S06]  /*a360*/  @!P0 BRA `(.L_x_3715) ;  /* 0x0000000000048947 */ /* 0x000fec0003800000 */
[----:B------:R-:W-:Y:S01]  /*a370*/  BPT.TRAP 0x1 ;  /* 0x000000040000795c */ /* 0x000fe20000300000 */
.L_x_3715:
[----:B------:R1:W3:Y:S01]  /*a380*/  SYNCS.PHASECHK.TRANS64.TRYWAIT P2, [R21+URZ+0x28c50], R58 ;  /* 0x028c503a150075a7 */ /* 0x0002e2000804017f */
[----:B------:R-:W-:Y:S05]  /*a390*/  @!P0 BRA `(.L_x_3716) ;  /* 0x0000000000048947 */ /* 0x000fea0003800000 */
[----:B------:R-:W-:Y:S01]  /*a3a0*/  BPT.TRAP 0x1 ;  /* 0x000000040000795c */ /* 0x000fe20000300000 */
.L_x_3716:
[----:B------:R-:W-:Y:S01]  /*a3b0*/  LOP3.LUT R13, R56, 0x2000000, RZ, 0xfc, !PT ;  /* 0x02000000380d7812 */ /* 0x000fe200078efcff */
[----:B------:R-:W-:Y:S01]  /*a3c0*/  ULDC UR36, c[0x0][0x988] ;  /* 0x0002620000247ab9 */ /* 0x000fe20000000800 */
[----:B------:R-:W-:Y:S01]  /*a3d0*/  ULDC UR37, c[0x0][0x988] ;  /* 0x0002620000257ab9 */ /* 0x000fe20000000800 */
[----:B------:R-:W-:Y:S01]  /*a3e0*/  BSSY B0, `(.L_x_3717) ;  /* 0x0000006000007945 */ /* 0x000fe20003800000 */
[----:B------:R-:W-:Y:S02]  /*a3f0*/  IMAD.MOV.U32 R171, RZ, RZ, 0x40000040 ;  /* 0x40000040ffab7424 */ /* 0x000fe400078e00ff */
[----:B------:R-:W-:Y:S01]  /*a400*/  IMAD R170, R18, 0x1000, R13 ;  /* 0x0000100012aa7824 */ /* 0x000fe200078e020d */
[----:B---3--:R-:W-:Y:S06]  /*a410*/  @P2 BRA `(.L_x_3718) ;  /* 0x0000000000082947 */ /* 0x008fec0003800000 */
[----:B------:R-:W3:Y:S02]  /*a420*/  SYNCS.PHASECHK.TRANS64.TRYWAIT P2, [R21+URZ+0x28c50], R58 ;  /* 0x028c503a150075a7 */ /* 0x000ee4000804017f */
[----:B---3--:R-:W-:Y:S05]  /*a430*/  @!P2 BRA `(.L_x_3719) ;  /* 0x000000dc0050a947 */ /* 0x008fea0003800000 */
.L_x_3718:
[----:B------:R-:W-:Y:S05]  /*a440*/  BSYNC B0 ;  /* 0x0000000000007941 */ /* 0x000fea0003800000 */
.L_x_3717:
[----:B------:R-:W-:Y:S01]  /*a450*/  R2UR UR6, R170 ;  /* 0x00000000aa0672ca */ /* 0x000fe200000e0000 */
[----:B01-3--:R-:W-:Y:S01]  /*a460*/  WARPGROUP.ARRIVE ;  /* 0x00000000000079c5 */ /* 0x00bfe20000000000 */
[----:B------:R-:W-:Y:S01]  /*a470*/  R2UR UR7, R171 ;  /* 0x00000000ab0772ca */ /* 0x000fe200000e0000 */
[----:B------:R-:W-:Y:S01]  /*a480*/  IMAD.MOV.U32 R171, RZ, RZ, 0x40000040 ;  /* 0x40000040ffab7424 */ /* 0x000fe200078e00ff */
[----:B------:R-:W-:Y:S01]  /*a490*/  @!P1 IADD3 R21, R21, 0x28c60, RZ ;  /* 0x00028c6015159810 */ /* 0x000fe20007ffe0ff */
[----:B------:R-:W-:Y:S01]  /*a4a0*/  VIADD R213, R168, 0xfffffffe ;  /* 0xfffffffea8d57836 */ /* 0x000fe20000000000 */
[----:B------:R-:W-:Y:S02]  /*a4b0*/  BSSY B1, `(.L_x_3720) ;  /* 0x0000218000017945 */ /* 0x000fe40003800000 */
[----:B------:R-:W-:-:S07]  /*a4c0*/  @!P1 PRMT R21, RZ, 0x654, R21 ;  /* 0x00000654ff159816 */ /* 0x000fce0000000015 */
[----:B------:R-:W-:Y:S03]  /*a4d0*/  HGMMA.64x256x16.F32 R24, R152, gdesc[UR4].tnspB, RZ, !UPT, gsb0 ;  /* 0x43e0000498187df0 */ /* 0x000fe6000c0008ff */
[----:B------:R-:W-:Y:S02]  /*a4e0*/  WARPGROUP.DEPBAR.LE gsb0, 0x0 ;  /* 0x00008000000079c5 */ /* 0x000fe40000010000 */
[----:B--2---:R-:W-:Y:S01]  /*a4f0*/  IMAD.MOV.U32 R153, RZ, RZ, 0x40000040 ;  /* 0x40000040ff997424 */ /* 0x004fe200078e00ff */
[----:B------:R-:W-:Y:S01]  /*a500*/  IADD3 R152, R170, 0x80, RZ ;  /* 0x00000080aa987810 */ /* 0x000fe20007ffe0ff */
[----:B------:R-:W-:-:S03]  /*a510*/  WARPGROUP.ARRIVE ;  /* 0x00000000000079c5 */ /* 0x000fc60000000000 */
[----:B------:R-:W-:Y:S01]  /*a520*/  R2UR UR6, R152 ;  /* 0x00000000980672ca */ /* 0x000fe200000e0000 */
[C---:B------:R-:W-:Y:S01]  /*a530*/  VIADD R152, R170.reuse, 0x100 ;  /* 0x00000100aa987836 */ /* 0x040fe20000000000 */
[----:B------:R-:W-:Y:S01]  /*a540*/  R2UR UR7, R153 ;  /* 0x00000000990772ca */ /* 0x000fe200000e0000 */
[----:B------:R-:W-:Y:S01]  /*a550*/  IMAD.MOV.U32 R153, RZ, RZ, 0x40000040 ;  /* 0x40000040ff997424 */ /* 0x000fe200078e00ff */
[----:B------:R-:W-:-:S14]  /*a560*/  IADD3 R170, R170, 0x180, RZ ;  /* 0x00000180aaaa7810 */ /* 0x000fdc0007ffe0ff */
[----:B------:R-:W-:Y:S01]  /*a570*/  HGMMA.64x256x16.F32 R24, R156, gdesc[UR4].tnspB, R24, gsb0 ;  /* 0x43e000049c187df0 */ /* 0x000fe20008000818 */
[----:B------:R-:W-:Y:S01]  /*a580*/  R2UR UR6, R152 ;  /* 0x00000000980672ca */ /* 0x000fe200000e0000 */
[----:B------:R-:W-:Y:S01]  /*a590*/  IMAD.IADD R152, R187, 0x1, -R184 ;  /* 0x00000001bb987824 */ /* 0x000fe200078e0ab8 */
[----:B------:R-:W-:-:S03]  /*a5a0*/  R2UR UR7, R153 ;  /* 0x00000000990772ca */ /* 0x000fc600000e0000 */
[----:B------:R-:W-:-:S05]  /*a5b0*/  IMAD R152, R185, 0x40, R152 ;  /* 0x00000040b9987824 */ /* 0x000fca00078e0298 */
[----:B------:R-:W-:-:S04]  /*a5c0*/  SHF.R.S32.HI R153, RZ, 0x1f, R152 ;  /* 0x0000001fff997819 */ /* 0x000fc80000011498 */
[----:B------:R-:W-:-:S04]  /*a5d0*/  LEA.HI R153, R153, R152, RZ, 0x6 ;  /* 0x0000009899997211 */ /* 0x000fc800078f30ff */
[----:B------:R-:W-:-:S04]  /*a5e0*/  SHF.R.S32.HI R153, RZ, 0x6, R153 ;  /* 0x00000006ff997819 */ /* 0x000fc80000011499 */
[----:B------:R-:W-:-:S04]  /*a5f0*/  VIMNMX R186, RZ, R153, !PT ;  /* 0x00000099ffba7248 */ /* 0x000fc80007fe0100 */
[----:B------:R-:W-:Y:S01]  /*a600*/  ISETP.GE.AND P2, PT, R213, R186, PT ;  /* 0x000000bad500720c */ /* 0x000fe20003f46270 */
[----:B------:R-:W-:Y:S02]  /*a610*/  WARPGROUP.DEPBAR.LE gsb0, 0x0 ;  /* 0x00008000000079c5 */ /* 0x000fe40000010000 */
[----:B------:R-:W-:-:S06]  /*a620*/  WARPGROUP.ARRIVE ;  /* 0x00000000000079c5 */ /* 0x000fcc0000000000 */
        /* <DEDUP_REMOVED lines=18> */
[----:B------:R-:W-:Y:S01]  /*a750*/  BSSY B0, `(.L_x_3721) ;  /* 0x00001ed000007945 */ /* 0x000fe20003800000 */
[----:B------:R-:W-:Y:S01]  /*a760*/  IMAD.MOV.U32 R224, RZ, RZ, R20 ;  /* 0x000000ffffe07224 */ /* 0x000fe200078e0014 */
[----:B------:R-:W-:Y:S01]  /*a770*/  MOV R226, R18 ;  /* 0x0000001200e27202 */ /* 0x000fe20000000f00 */
[----:B------:R-:W-:-:S07]  /*a780*/  IMAD.MOV.U32 R225, RZ, RZ, R14 ;  /* 0x000000ffffe17224 */ /* 0x000fce00078e000e */
.L_x_3732:
[----:B------:R-:W-:-:S05]  /*a790*/  VIADD R18, R226, 0x1 ;  /* 0x00000001e2127836 */ /* 0x000fca0000000000 */
[----:B------:R-:W-:-:S04]  /*a7a0*/  ISETP.NE.AND P2, PT, R18, 0x2, PT ;  /* 0x000000021200780c */ /* 0x000fc80003f45270 */
[----:B------:R-:W-:Y:S02]  /*a7b0*/  SEL R12, RZ, 0x1, P2 ;  /* 0x00000001ff0c7807 */ /* 0x000fe40001000000 */
[----:B------:R-:W-:Y:S02]  /*a7c0*/  SEL R18, R18, RZ, P2 ;  /* 0x000000ff12127207 */ /* 0x000fe40001000000 */
[----:B------:R-:W-:Y:S01]  /*a7d0*/  LOP3.LUT R19, R19, R12, RZ, 0x3c, !PT ;  /* 0x0000000c13137212 */ /* 0x000fe200078e3cff */
[----:B-1----:R-:W-:Y:S06]  /*a7e0*/  @!P0 BRA `(.L_x_3722) ;  /* 0x0000000000048947 */ /* 0x002fec0003800000 */
[----:B------:R-:W-:Y:S01]  /*a7f0*/  BPT.TRAP 0x1 ;  /* 0x000000040000795c */ /* 0x000fe20000300000 */
.L_x_3722:
[----:B------:R-:W-:Y:S01]  /*a800*/  IMAD R214, R18, 0x8, R2 ;  /* 0x0000000812d67824 */ /* 0x000fe200078e0202 */
[----:B------:R-:W-:-:S04]  /*a810*/  SHF.L.U32 R215, R19, 0x1f, RZ ;  /* 0x0000001f13d77819 */ /* 0x000fc800000006ff */
[----:B------:R1:W2:Y:S01]  /*a820*/  SYNCS.PHASECHK.TRANS64.TRYWAIT P2, [R214+URZ+0x28c30], R215 ;  /* 0x028c30d7d60075a7 */ /* 0x0002a2000804017f */
[----:B------:R-:W-:Y:S05]  /*a830*/  @!P0 BRA `(.L_x_3723) ;  /* 0x0000000000048947 */ /* 0x000fea0003800000 */
[----:B------:R-:W-:Y:S01]  /*a840*/  BPT.TRAP 0x1 ;  /* 0x000000040000795c */ /* 0x000fe20000300000 */
.L_x_3723:
[----:B------:R-:W-:Y:S01]  /*a850*/  BSSY B2, `(.L_x_3724) ;  /* 0x0000006000027945 */ /* 0x000fe20003800000 */
[----:B------:R-:W-:Y:S01]  /*a860*/  IMAD R20, R18, 0x200, R15 ;  /* 0x0000020012147824 */ /* 0x000fe200078e020f */
[----:B0-----:R-:W-:Y:S02]  /*a870*/  MOV R21, 0x40000040 ;  /* 0x4000004000157802 */ /* 0x001fe40000000f00 */
[----:B--2---:R-:W-:Y:S05]  /*a880*/  @P2 BRA `(.L_x_3725) ;  /* 0x0000000000082947 */ /* 0x004fea0003800000 */
[----:B------:R-:W0:Y:S02]  /*a890*/  SYNCS.PHASECHK.TRANS64.TRYWAIT P2, [R214+URZ+0x28c30], R215 ;  /* 0x028c30d7d60075a7 */ /* 0x000e24000804017f */
[----:B0-----:R-:W-:Y:S05]  /*a8a0*/  @!P2 BRA `(.L_x_3726) ;  /* 0x000000d80048a947 */ /* 0x001fea0003800000 */
.L_x_3725:
[----:B------:R-:W-:Y:S05]  /*a8b0*/  BSYNC B2 ;  /* 0x0000000000027941 */ /* 0x000fea0003800000 */
.L_x_3724:
[C---:B------:R-:W-:Y:S01]  /*a8c0*/  R2UR UR6, R20.reuse ;  /* 0x00000000140672ca */ /* 0x040fe200000e0000 */
[----:B------:R-:W-:Y:S01]  /*a8d0*/  WARPGROUP.ARRIVE ;  /* 0x00000000000079c5 */ /* 0x000fe20000000000 */
[----:B------:R-:W-:Y:S01]  /*a8e0*/  R2UR UR7, R21 ;  /* 0x00000000150772ca */ /* 0x000fe200000e0000 */
[----:B------:R-:W-:Y:S01]  /*a8f0*/  VIADD R208, R20, 0x2 ;  /* 0x0000000214d07836 */ /* 0x000fe20000000000 */
[----:B------:R-:W-:Y:S01]  /*a900*/  R2UR UR4, R4 ;  /* 0x00000000040472ca */ /* 0x000fe200000e0000 */
[----:B------:R-:W-:Y:S01]  /*a910*/  IMAD.MOV.U32 R209, RZ, RZ, 0x40000040 ;  /* 0x40000040ffd17424 */ /* 0x000fe200078e00ff */
[----:B------:R-:W-:Y:S01]  /*a920*/  R2UR UR5, R5 ;  /* 0x00000000050572ca */ /* 0x000fe200000e0000 */
[----:B------:R-:W-:Y:S02]  /*a930*/  IMAD.MOV.U32 R21, RZ, RZ, 0x40000040 ;  /* 0x40000040ff157424 */ /* 0x000fe400078e00ff */
[----:B------:R-:W-:-:S04]  /*a940*/  IMAD.MOV.U32 R12, RZ, RZ, 0x1 ;  /* 0x00000001ff0c7424 */ /* 0x000fc800078e00ff */
[----:B------:R-:W-:-:S05]  /*a950*/  IMAD R12, R213, -0x40, R12 ;  /* 0xffffffc0d50c7824 */ /* 0x000fca00078e020c */
[----:B------:R-:W-:Y:S01]  /*a960*/  LEA R12, R185, R12, 0x6 ;  /* 0x0000000cb90c7211 */ /* 0x000fe200078e30ff */
        /* <DEDUP_REMOVED lines=22> */
[----:B------:R-:W-:-:S04]  /*aad0*/  IADD3 R21, -R184, R12, R187 ;  /* 0x0000000cb8157210 */ /* 0x000fc80007ffe1bb */
[----:B------:R-:W-:-:S04]  /*aae0*/  IADD3 R12, R190, R21, -R192 ;  /* 0x00000015be0c7210 */ /* 0x000fc80007ffe8c0 */
        /* <DEDUP_REMOVED lines=46> */
[C---:B------:R-:W-:Y:S01]  /*add0*/  ISETP.GT.AND P3, PT, R12.reuse, 0x39, PT ;  /* 0x000000390c00780c */ /* 0x040fe20003f64270 */
[----:B------:R-:W-:Y:S01]  /*ade0*/  VIADD R12, R12, 0x8 ;  /* 0x000000080c0c7836 */ /* 0x000fe20000000000 */
[----:B------:R-:W-:Y:S02]  /*adf0*/  FSEL R180, R180, -INF , P2 ;  /* 0xff800000b4b47808 */ /* 0x000fe40001000000 */
[----:B------:R-:W-:Y:S02]  /*ae00*/  FMNMX.FTZ R21, R177, R14, !PT ;  /* 0x0000000eb1157209 */ /* 0x000fe40007810000 */
[----:B------:R-:W-:Y:S02]  /*ae10*/  FSEL R181, R181, -INF , P3 ;  /* 0xff800000b5b57808 */ /* 0x000fe40001800000 */
[----:B------:R-:W-:Y:S02]  /*ae20*/  FMNMX.FTZ R14, R180, R21, !PT ;  /* 0x00000015b40e7209 */ /* 0x000fe40007810000 */
[----:B------:R-:W-:-:S02]  /*ae30*/  ISETP.GT.AND P3, PT, R12, RZ, PT ;  /* 0x000000ff0c00720c */ /* 0x000fc40003f64270 */
[----:B------:R-:W-:Y:S02]  /*ae40*/  FMNMX.FTZ R20, R181, R14, !PT ;  /* 0x0000000eb5147209 */ /* 0x000fe40007810000 */
[----:B------:R-:W-:Y:S02]  /*ae50*/  ISETP.GT.AND P6, PT, R12, 0x1, PT ;  /* 0x000000010c00780c */ /* 0x000fe40003fc4270 */
[----:B------:R-:W-:Y:S01]  /*ae60*/  FSEL R154, R154, -INF , P3 ;  /* 0xff8000009a9a7808 */ /* 0x000fe20001800000 */
[----:B------:R-:W2:Y:S01]  /*ae70*/  SHFL.BFLY PT, R21, R20, 0x2, 0x1f ;  /* 0x0c401f0014157f89 */ /* 0x000ea200000e0000 */
[C---:B------:R-:W-:Y:S02]  /*ae80*/  ISETP.GT.AND P5, PT, R12.reuse, 0x8, PT ;  /* 0x000000080c00780c */ /* 0x040fe40003fa4270 */
[----:B------:R-:W-:Y:S02]  /*ae90*/  FSEL R155, R155, -INF , P6 ;  /* 0xff8000009b9b7808 */ /* 0x000fe40003000000 */
[----:B------:R-:W-:-:S02]  /*aea0*/  ISETP.GT.AND P2, PT, R12, 0x9, PT ;  /* 0x000000090c00780c */ /* 0x000fc40003f44270 */
[----:B------:R-:W-:Y:S02]  /*aeb0*/  FSEL R158, R158, -INF , P5 ;  /* 0xff8000009e9e7808 */ /* 0x000fe40002800000 */
[C---:B------:R-:W-:Y:S02]  /*aec0*/  ISETP.GT.AND P4, PT, R12.reuse, 0x10, PT ;  /* 0x000000100c00780c */ /* 0x040fe40003f84270 */
[----:B------:R-:W-:Y:S02]  /*aed0*/  FSEL R159, R159, -INF , P2 ;  /* 0xff8000009f9f7808 */ /* 0x000fe40001000000 */
[----:B------:R-:W-:Y:S02]  /*aee0*/  ISETP.GT.AND P3, PT, R12, 0x11, PT ;  /* 0x000000110c00780c */ /* 0x000fe40003f64270 */
[----:B------:R-:W-:Y:S02]  /*aef0*/  FSEL R162, R162, -INF , P4 ;  /* 0xff800000a2a27808 */ /* 0x000fe40002000000 */
[----:B------:R-:W-:-:S02]  /*af00*/  ISETP.GT.AND P6, PT, R12, 0x18, PT ;  /* 0x000000180c00780c */ /* 0x000fc40003fc4270 */
[----:B------:R-:W-:Y:S02]  /*af10*/  FSEL R163, R163, -INF , P3 ;  /* 0xff800000a3a37808 */ /* 0x000fe40001800000 */
[----:B------:R-:W-:Y:S02]  /*af20*/  ISETP.GT.AND P5, PT, R12, 0x19, PT ;  /* 0x000000190c00780c */ /* 0x000fe40003fa4270 */
[----:B------:R-:W-:Y:S02]  /*af30*/  FSEL R166, R166, -INF , P6 ;  /* 0xff800000a6a67808 */ /* 0x000fe40003000000 */
[----:B--2---:R-:W-:Y:S02]  /*af40*/  FMNMX.FTZ R14, R20, R21, !PT ;  /* 0x00000015140e7209 */ /* 0x004fe40007810000 */
[----:B------:R-:W-:Y:S02]  /*af50*/  FMNMX.FTZ R20, R154, R224, !PT ;  /* 0x000000e09a147209 */ /* 0x000fe40007810000 */
[----:B------:R-:W-:Y:S01]  /*af60*/  ISETP.GT.AND P2, PT, R12, 0x20, PT ;  /* 0x000000200c00780c */ /* 0x000fe20003f44270 */
[----:B------:R-:W2:Y:S01]  /*af70*/  SHFL.BFLY PT, R21, R14, 0x1, 0x1f ;  /* 0x0c201f000e157f89 */ /* 0x000ea200000e0000 */
[----:B------:R-:W-:-:S02]  /*af80*/  FMNMX.FTZ R209, R155, R20, !PT ;  /* 0x000000149bd17209 */ /* 0x000fc40007810000 */
[----:B------:R-:W-:Y:S02]  /*af90*/  FSEL R167, R167, -INF , P5 ;  /* 0xff800000a7a77808 */ /* 0x000fe40002800000 */
[----:B------:R-:W-:Y:S02]  /*afa0*/  FMNMX.FTZ R20, R158, R209, !PT ;  /* 0x000000d19e147209 */ /* 0x000fe40007810000 */
[----:B------:R-:W-:Y:S02]  /*afb0*/  ISETP.GT.AND P4, PT, R12, 0x21, PT ;  /* 0x000000210c00780c */ /* 0x000fe40003f84270 */
[----:B------:R-:W-:Y:S02]  /*afc0*/  FMNMX.FTZ R209, R159, R20, !PT ;  /* 0x000000149fd17209 */ /* 0x000fe40007810000 */
[----:B------:R-:W-:Y:S02]  /*afd0*/  FSEL R170, R170, -INF , P2 ;  /* 0xff800000aaaa7808 */ /* 0x000fe40001000000 */
[----:B------:R-:W-:-:S02]  /*afe0*/  FMNMX.FTZ R20, R162, R209, !PT ;  /* 0x000000d1a2147209 */ /* 0x000fc40007810000 */
[C---:B------:R-:W-:Y:S02]  /*aff0*/  ISETP.GT.AND P3, PT, R12.reuse, 0x28, PT ;  /* 0x000000280c00780c */ /* 0x040fe40003f64270 */
[----:B------:R-:W-:Y:S02]  /*b000*/  FSEL R171, R171, -INF , P4 ;  /* 0xff800000abab7808 */ /* 0x000fe40002000000 */
[----:B------:R-:W-:Y:S02]  /*b010*/  ISETP.GT.AND P6, PT, R12, 0x29, PT ;  /* 0x000000290c00780c */ /* 0x000fe40003fc4270 */
[----:B------:R-:W-:Y:S02]  /*b020*/  FSEL R174, R174, -INF , P3 ;  /* 0xff800000aeae7808 */ /* 0x000fe40001800000 */
[----:B------:R-:W-:Y:S02]  /*b030*/  ISETP.GT.AND P5, PT, R12, 0x30, PT ;  /* 0x000000300c00780c */ /* 0x000fe40003fa4270 */
[----:B--2---:R-:W-:-:S02]  /*b040*/  FMNMX.FTZ R14, R14, R21, !PT ;  /* 0x000000150e0e7209 */ /* 0x004fc40007810000 */
[----:B------:R-:W-:Y:S02]  /*b050*/  FMNMX.FTZ R21, R163, R20, !PT ;  /* 0x00000014a3157209 */ /* 0x000fe40007810000 */
[----:B------:R-:W-:Y:S02]  /*b060*/  FSEL R175, R175, -INF , P6 ;  /* 0xff800000afaf7808 */ /* 0x000fe40003000000 */
[----:B------:R-:W-:Y:S02]  /*b070*/  FMNMX.FTZ R20, R166, R21, !PT ;  /* 0x00000015a6147209 */ /* 0x000fe40007810000 */
[----:B------:R-:W-:Y:S02]  /*b080*/  ISETP.GT.AND P2, PT, R12, 0x31, PT ;  /* 0x000000310c00780c */ /* 0x000fe40003f44270 */
[----:B------:R-:W-:Y:S02]  /*b090*/  FMNMX.FTZ R209, R167, R20, !PT ;  /* 0x00000014a7d17209 */ /* 0x000fe40007810000 */
[----:B------:R-:W-:-:S02]  /*b0a0*/  FSEL R178, R178, -INF , P5 ;  /* 0xff800000b2b27808 */ /* 0x000fc40002800000 */
[----:B------:R-:W-:Y:S02]  /*b0b0*/  FMNMX.FTZ R20, R170, R209, !PT ;  /* 0x000000d1aa147209 */ /* 0x000fe40007810000 */
[----:B------:R-:W-:Y:S02]  /*b0c0*/  ISETP.GT.AND P4, PT, R12, 0x38, PT ;  /* 0x000000380c00780c */ /* 0x000fe40003f84270 */
[----:B------:R-:W-:Y:S02]  /*b0d0*/  FMNMX.FTZ R209, R171, R20, !PT ;  /* 0x00000014abd17209 */ /* 0x000fe40007810000 */
[----:B------:R-:W-:Y:S02]  /*b0e0*/  FSEL R179, R179, -INF , P2 ;  /* 0xff800000b3b37808 */ /* 0x000fe40001000000 */
[----:B------:R-:W-:Y:S02]  /*b0f0*/  FMNMX.FTZ R20, R174, R209, !PT ;  /* 0x000000d1ae147209 */ /* 0x000fe40007810000 */
[----:B------:R-:W-:Y:S01]  /*b100*/  ISETP.GT.AND P3, PT, R12, 0x39, PT ;  /* 0x000000390c00780c */ /* 0x000fe20003f64270 */
[----:B------:R-:W-:Y:S01]  /*b110*/  IMAD.U32 R12, RZ, RZ, UR37 ;  /* 0x00000025ff0c7e24 */ /* 0x000fe2000f8e00ff */
[----:B------:R-:W-:-:S02]  /*b120*/  FMNMX.FTZ R209, R175, R20, !PT ;  /* 0x00000014afd17209 */ /* 0x000fc40007810000 */
[----:B------:R-:W-:Y:S01]  /*b130*/  FSEL R182, R182, -INF , P4 ;  /* 0xff800000b6b67808 */ /* 0x000fe20002000000 */
[----:B------:R-:W-:Y:S01]  /*b140*/  FMUL.FTZ R208, R14, R12 ;  /* 0x0000000c0ed07220 */ /* 0x000fe20000410000 */
[----:B------:R-:W-:Y:S02]  /*b150*/  FMNMX.FTZ R20, R178, R209, !PT ;  /* 0x000000d1b2147209 */ /* 0x000fe40007810000 */
[----:B------:R-:W-:Y:S02]  /*b160*/  FSEL R183, R183, -INF , P3 ;  /* 0xff800000b7b77808 */ /* 0x000fe40001800000 */
[----:B------:R-:W-:Y:S02]  /*b170*/  FMNMX.FTZ R209, R179, R20, !PT ;  /* 0x00000014b3d17209 */ /* 0x000fe40007810000 */
[----:B------:R-:W-:Y:S02]  /*b180*/  FSETP.NEU.FTZ.AND P6, PT, R14, -INF , PT ;  /* 0xff8000000e00780b */ /* 0x000fe40003fdd000 */
[----:B------:R-:W-:-:S02]  /*b190*/  FMNMX.FTZ R20, R182, R209, !PT ;  /* 0x000000d1b6147209 */ /* 0x000fc40007810000 */
[----:B------:R-:W-:Y:S02]  /*b1a0*/  FSEL R21, R208, RZ, P6 ;  /* 0x000000ffd0157208 */ /* 0x000fe40003000000 */
[----:B------:R-:W-:-:S03]  /*b1b0*/  FMNMX.FTZ R20, R183, R20, !PT ;  /* 0x00000014b7147209 */ /* 0x000fc60007810000 */
[-CC-:B------:R-:W-:Y:S01]  /*b1c0*/  FFMA.FTZ R208, R164, R12.reuse, -R21.reuse ;  /* 0x0000000ca4d07223 */ /* 0x180fe20000010815 */
[-CC-:B------:R-:W-:Y:S01]  /*b1d0*/  FFMA.FTZ R164, R172, R12.reuse, -R21.reuse ;  /* 0x0000000caca47223 */ /* 0x180fe20000010815 */
[----:B------:R-:W2:Y:S01]  /*b1e0*/  SHFL.BFLY PT, R229, R20, 0x2, 0x1f ;  /* 0x0c401f0014e57f89 */ /* 0x000ea200000e0000 */
        /* <DEDUP_REMOVED lines=14> */
[----:B------:R-:W-:Y:S08]  /*b2d0*/  MUFU.EX2 R152, R152 ;  /* 0x0000009800987308 */ /* 0x000ff00000000800 */
[----:B------:R3:W-:Y:S01]  /*b2e0*/  MUFU.EX2 R21, R173 ;  /* 0x000000ad00157308 */ /* 0x0007e20000000800 */
[----:B--2---:R-:W-:-:S05]  /*b2f0*/  FMNMX.FTZ R229, R20, R229, !PT ;  /* 0x000000e514e57209 */ /* 0x004fca0007810000 */
[----:B------:R-:W2:Y:S02]  /*b300*/  SHFL.BFLY PT, R20, R229, 0x1, 0x1f ;  /* 0x0c201f00e5147f89 */ /* 0x000ea400000e0000 */
[----:B------:R-:W-:Y:S08]  /*b310*/  MUFU.EX2 R153, R153 ;  /* 0x0000009900997308 */ /* 0x000ff00000000800 */
[----:B------:R-:W-:Y:S08]  /*b320*/  MUFU.EX2 R156, R156 ;  /* 0x0000009c009c7308 */ /* 0x000ff00000000800 */
[----:B------:R-:W-:Y:S01]  /*b330*/  MUFU.EX2 R157, R157 ;  /* 0x0000009d009d7308 */ /* 0x000fe20000000800 */
[----:B--2---:R-:W-:Y:S01]  /*b340*/  FMNMX.FTZ R20, R229, R20, !PT ;  /* 0x00000014e5147209 */ /* 0x004fe20007810000 */
[----:B------:R-:W-:-:S06]  /*b350*/  IMAD.MOV R229, RZ, RZ, -R194 ;  /* 0x000000ffffe57224 */ /* 0x000fcc00078e0ac2 */
[----:B------:R-:W-:Y:S01]  /*b360*/  MUFU.EX2 R160, R160 ;  /* 0x000000a000a07308 */ /* 0x000fe20000000800 */
[C---:B------:R-:W-:Y:S01]  /*b370*/  FSETP.NEU.FTZ.AND P2, PT, R20.reuse, -INF , PT ;  /* 0xff8000001400780b */ /* 0x040fe20003f5d000 */
[----:B------:R-:W-:-:S05]  /*b380*/  FMUL.FTZ R181, R20, R12 ;  /* 0x0000000c14b57220 */ /* 0x000fca0000410000 */
[----:B------:R-:W-:Y:S01]  /*b390*/  FSEL R181, R181, RZ, P2 ;  /* 0x000000ffb5b57208 */ /* 0x000fe20001000000 */
[----:B------:R-:W-:Y:S04]  /*b3a0*/  MUFU.EX2 R161, R161 ;  /* 0x000000a100a17308 */ /* 0x000fe80000000800 */
[-CC-:B------:R-:W-:Y:S01]  /*b3b0*/  FFMA.FTZ R177, R154, R12.reuse, -R181.reuse ;  /* 0x0000000c9ab17223 */ /* 0x180fe200000108b5 */
[----:B------:R-:W-:Y:S01]  /*b3c0*/  FSEL R154, R14, RZ, P6 ;  /* 0x000000ff0e9a7208 */ /* 0x000fe20003000000 */
[-CC-:B------:R-:W-:Y:S01]  /*b3d0*/  FFMA.FTZ R180, R155, R12.reuse, -R181.reuse ;  /* 0x0000000c9bb47223 */ /* 0x180fe200000108b5 */
[-CC-:B------:R-:W-:Y:S01]  /*b3e0*/  FFMA.FTZ R155, R158, R12.reuse, -R181.reuse ;  /* 0x0000000c9e9b7223 */ /* 0x180fe200000108b5 */
[-CC-:B------:R-:W-:Y:S01]  /*b3f0*/  FFMA.FTZ R230, R159, R12.reuse, -R181.reuse ;  /* 0x0000000c9fe67223 */ /* 0x180fe200000108b5 */
[-C--:B------:R-:W-:Y:S01]  /*b400*/  FFMA.FTZ R159, R162, R12.reuse, -R181 ;  /* 0x0000000ca29f7223 */ /* 0x080fe200000108b5 */
[----:B---3--:R-:W-:Y:S01]  /*b410*/  FADD.FTZ R173, -R154, R225 ;  /* 0x000000e19aad7221 */ /* 0x008fe20000010100 */
[----:B------:R-:W-:Y:S01]  /*b420*/  FSEL R225, R20, RZ, P2 ;  /* 0x000000ff14e17208 */ /* 0x000fe20001000000 */
[----:B------:R-:W-:Y:S01]  /*b430*/  MUFU.EX2 R177, R177 ;  /* 0x000000b100b17308 */ /* 0x000fe20000000800 */
[----:B------:R-:W-:Y:S01]  /*b440*/  @!P1 IADD3 R154, R214, 0x28c40, RZ ;  /* 0x00028c40d69a9810 */ /* 0x000fe20007ffe0ff */
[-C--:B------:R-:W-:Y:S01]  /*b450*/  FMUL.FTZ R173, R173, R12.reuse ;  /* 0x0000000cadad7220 */ /* 0x080fe20000410000 */
[----:B------:R-:W-:Y:S01]  /*b460*/  ISETP.NE.AND P2, PT, R192, R229, PT ;  /* 0x000000e5c000720c */ /* 0x000fe20003f45270 */
[----:B------:R-:W-:Y:S01]  /*b470*/  FADD.FTZ R225, -R225, R224 ;  /* 0x000000e0e1e17221 */ /* 0x000fe20000010100 */
[----:B------:R-:W-:Y:S01]  /*b480*/  @!P1 PRMT R154, RZ, 0x654, R154 ;  /* 0x00000654ff9a9816 */ /* 0x000fe2000000009a */
[-CC-:B------:R-:W-:Y:S01]  /*b490*/  FFMA.FTZ R162, R163, R12.reuse, -R181.reuse ;  /* 0x0000000ca3a27223 */ /* 0x180fe200000108b5 */
[-CC-:B------:R-:W-:Y:S01]  /*b4a0*/  FFMA.FTZ R163, R166, R12.reuse, -R181.reuse ;  /* 0x0000000ca6a37223 */ /* 0x180fe200000108b5 */
[-C--:B------:R-:W-:Y:S01]  /*b4b0*/  FMUL.FTZ R176, R225, R12.reuse ;  /* 0x0000000ce1b07220 */ /* 0x080fe20000410000 */
[----:B------:R-:W2:Y:S01]  /*b4c0*/  MUFU.EX2 R173, R173 ;  /* 0x000000ad00ad7308 */ /* 0x000ea20000000800 */
[----:B------:R2:W-:Y:S01]  /*b4d0*/  @!P1 SYNCS.ARRIVE.TRANS64.RED.A1T0 RZ, [R154+URZ], RZ ;  /* 0x000000ff9aff99a7 */ /* 0x0005e2000810043f */
[-CC-:B------:R-:W-:Y:S01]  /*b4e0*/  FFMA.FTZ R166, R167, R12.reuse, -R181.reuse ;  /* 0x0000000ca7a67223 */ /* 0x180fe200000108b5 */
[-CC-:B------:R-:W-:Y:S01]  /*b4f0*/  FFMA.FTZ R167, R170, R12.reuse, -R181.reuse ;  /* 0x0000000caaa77223 */ /* 0x180fe200000108b5 */
[-CC-:B------:R-:W-:Y:S01]  /*b500*/  FFMA.FTZ R171, R171, R12.reuse, -R181.reuse ;  /* 0x0000000cabab7223 */ /* 0x180fe200000108b5 */
[-CC-:B------:R-:W-:Y:S01]  /*b510*/  FFMA.FTZ R174, R174, R12.reuse, -R181.reuse ;  /* 0x0000000caeae7223 */ /* 0x180fe200000108b5 */
[-CC-:B------:R-:W-:Y:S01]  /*b520*/  FFMA.FTZ R175, R175, R12.reuse, -R181.reuse ;  /* 0x0000000cafaf7223 */ /* 0x180fe200000108b5 */
[-CC-:B------:R-:W-:Y:S01]  /*b530*/  FFMA.FTZ R178, R178, R12.reuse, -R181.reuse ;  /* 0x0000000cb2b27223 */ /* 0x180fe200000108b5 */
[----:B------:R-:W3:Y:S01]  /*b540*/  MUFU.EX2 R176, R176 ;  /* 0x000000b000b07308 */ /* 0x000ee20000000800 */
[-CC-:B------:R-:W-:Y:S01]  /*b550*/  FFMA.FTZ R179, R179, R12.reuse, -R181.reuse ;  /* 0x0000000cb3b37223 */ /* 0x180fe200000108b5 */
[-CC-:B------:R-:W-:Y:S01]  /*b560*/  FFMA.FTZ R182, R182, R12.reuse, -R181.reuse ;  /* 0x0000000cb6b67223 */ /* 0x180fe200000108b5 */
[----:B------:R-:W-:Y:S01]  /*b570*/  FFMA.FTZ R181, R183, R12, -R181 ;  /* 0x0000000cb7b57223 */ /* 0x000fe200000108b5 */
[----:B------:R-:W-:-:S04]  /*b580*/  @!P2 IMAD R225, R226, 0x40, R190 ;  /* 0x00000040e2e1a824 */ /* 0x000fc800078e02be */
[----:B------:R-:W4:Y:S01]  /*b590*/  MUFU.EX2 R180, R180 ;  /* 0x000000b400b47308 */ /* 0x000f220000000800 */
[----:B--2---:R-:W-:Y:S01]  /*b5a0*/  FFMA.FTZ R154, R173, R0, R152 ;  /* 0x00000000ad9a7223 */ /* 0x004fe20000010098 */
[----:B------:R-:W-:Y:S01]  /*b5b0*/  F2FP.F16.F32.PACK_AB R152, R153, R152 ;  /* 0x000000989998723e */ /* 0x000fe200000000ff */
[----:B------:R-:W-:Y:S02]  /*b5c0*/  @!P2 IMAD R158, R225, 0x4, R2 ;  /* 0x00000004e19ea824 */ /* 0x000fe400078e0202 */
[-C--:B------:R-:W-:Y:S01]  /*b5d0*/  FMUL.FTZ R24, R24, R173.reuse ;  /* 0x000000ad18187220 */ /* 0x080fe20000410000 */
[----:B------:R-:W-:Y:S01]  /*b5e0*/  FADD.FTZ R183, R153, R154 ;  /* 0x0000009a99b77221 */ /* 0x000fe20000010000 */
[-C--:B------:R-:W-:Y:S01]  /*b5f0*/  FMUL.FTZ R25, R25, R173.reuse ;  /* 0x000000ad19197220 */ /* 0x080fe20000410000 */
[----:B------:R-:W-:Y:S01]  /*b600*/  FMUL.FTZ R28, R28, R173 ;  /* 0x000000ad1c1c7220 */ /* 0x000fe20000410000 */
[----:B------:R-:W2:Y:S01]  /*b610*/  MUFU.EX2 R155, R155 ;  /* 0x0000009b009b7308 */ /* 0x000ea20000000800 */
[----:B---3--:R-:W-:Y:S01]  /*b620*/  FFMA.FTZ R153, R176, R3, R177 ;  /* 0x00000003b0997223 */ /* 0x008fe200000100b1 */
[----:B------:R-:W-:Y:S01]  /*b630*/  FADD.FTZ R154, R156, R183 ;  /* 0x000000b79c9a7221 */ /* 0x000fe20000010000 */
[----:B------:R-:W-:Y:S01]  /*b640*/  @!P2 STS [R158+0x28800], R173 ;  /* 0x028800ad9e00a388 */ /* 0x000fe20000000800 */
[-C--:B------:R-:W-:Y:S01]  /*b650*/  FMUL.FTZ R29, R29, R173.reuse ;  /* 0x000000ad1d1d7220 */ /* 0x080fe20000410000 */
[-C--:B------:R-:W-:Y:S01]  /*b660*/  FMUL.FTZ R32, R32, R173.reuse ;  /* 0x000000ad20207220 */ /* 0x080fe20000410000 */
[C---:B------:R-:W-:Y:S01]  /*b670*/  FADD.FTZ R183, R157.reuse, R154 ;  /* 0x0000009a9db77221 */ /* 0x040fe20000010000 */
[----:B------:R3:W-:Y:S01]  /*b680*/  @!P2 STS [R158+0x28820], R176 ;  /* 0x028820b09e00a388 */ /* 0x0007e20000000800 */
[----:B------:R-:W3:Y:S01]  /*b690*/  MUFU.EX2 R230, R230 ;  /* 0x000000e600e67308 */ /* 0x000ee20000000800 */
[----:B----4-:R-:W-:Y:S01]  /*b6a0*/  FADD.FTZ R170, R180, R153 ;  /* 0x00000099b4aa7221 */ /* 0x010fe20000010000 */
[----:B------:R-:W-:Y:S01]  /*b6b0*/  F2FP.F16.F32.PACK_AB R154, R157, R156 ;  /* 0x0000009c9d9a723e */ /* 0x000fe200000000ff */
[----:B------:R-:W-:Y:S01]  /*b6c0*/  FADD.FTZ R156, R160, R183 ;  /* 0x000000b7a09c7221 */ /* 0x000fe20000010000 */
[-C--:B------:R-:W-:Y:S01]  /*b6d0*/  FMUL.FTZ R33, R33, R173.reuse ;  /* 0x000000ad21217220 */ /* 0x080fe20000410000 */
[-C--:B------:R-:W-:Y:S01]  /*b6e0*/  FMUL.FTZ R36, R36, R173.reuse ;  /* 0x000000ad24247220 */ /* 0x080fe20000410000 */
[-C--:B------:R-:W-:Y:S01]  /*b6f0*/  FMUL.FTZ R37, R37, R173.reuse ;  /* 0x000000ad25257220 */ /* 0x080fe20000410000 */
[----:B------:R-:W-:Y:S01]  /*b700*/  FADD.FTZ R157, R161, R156 ;  /* 0x0000009ca19d7221 */ /* 0x000fe20000010000 */
[----:B------:R-:W4:Y:S01]  /*b710*/  MUFU.EX2 R159, R159 ;  /* 0x0000009f009f7308 */ /* 0x000f220000000800 */
[----:B--2---:R-:W-:Y:S01]  /*b720*/  FADD.FTZ R153, R155, R170 ;  /* 0x000000aa9b997221 */ /* 0x004fe20000010000 */
        /* <DEDUP_REMOVED lines=87> */
[C---:B---3--:R-:W-:Y:S01]  /*bca0*/  FADD.FTZ R174, R209.reuse, R158 ;  /* 0x0000009ed1ae7221 */ /* 0x048fe20000010000 */
[----:B------:R-:W-:Y:S01]  /*bcb0*/  F2FP.F16.F32.PACK_AB R158, R209, R208 ;  /* 0x000000d0d19e723e */ /* 0x000fe200000000ff */
[-C--:B------:R-:W-:Y:S01]  /*bcc0*/  FMUL.FTZ R47, R47, R176.reuse ;  /* 0x000000b02f2f7220 */ /* 0x080fe20000410000 */
[----:B--2---:R-:W-:Y:S01]  /*bcd0*/  F2FP.F16.F32.PACK_AB R160, R228, R227 ;  /* 0x000000e3e4a0723e */ /* 0x004fe200000000ff */
[----:B------:R-:W-:Y:S01]  /*bce0*/  FADD.FTZ R153, R227, R174 ;  /* 0x000000aee3997221 */ /* 0x000fe20000010000 */
[----:B------:R-:W-:Y:S01]  /*bcf0*/  FADD.FTZ R174, R0, R157 ;  /* 0x0000009d00ae7221 */ /* 0x000fe20000010000 */
[-C--:B------:R-:W-:Y:S01]  /*bd00*/  FMUL.FTZ R50, R50, R176.reuse ;  /* 0x000000b032327220 */ /* 0x080fe20000410000 */
[----:B------:R-:W2:Y:S01]  /*bd10*/  MUFU.EX2 R170, R175 ;  /* 0x000000af00aa7308 */ /* 0x000ea20000000800 */
[----:B------:R-:W-:Y:S01]  /*bd20*/  FADD.FTZ R153, R228, R153 ;  /* 0x00000099e4997221 */ /* 0x000fe20000010000 */
[----:B----4-:R-:W-:Y:S01]  /*bd30*/  FADD.FTZ R161, R3, R174 ;  /* 0x000000ae03a17221 */ /* 0x010fe20000010000 */
[-C--:B------:R-:W-:Y:S01]  /*bd40*/  FMUL.FTZ R51, R51, R176.reuse ;  /* 0x000000b033337220 */ /* 0x080fe20000410000 */
[-C--:B------:R-:W-:Y:S01]  /*bd50*/  FMUL.FTZ R54, R54, R176.reuse ;  /* 0x000000b036367220 */ /* 0x080fe20000410000 */
[-C--:B------:R-:W-:Y:S01]  /*bd60*/  FMUL.FTZ R55, R55, R176.reuse ;  /* 0x000000b037377220 */ /* 0x080fe20000410000 */
[-C--:B------:R-:W-:Y:S01]  /*bd70*/  FMUL.FTZ R58, R58, R176.reuse ;  /* 0x000000b03a3a7220 */ /* 0x080fe20000410000 */
[-C--:B------:R-:W-:Y:S01]  /*bd80*/  FMUL.FTZ R59, R59, R176.reuse ;  /* 0x000000b03b3b7220 */ /* 0x080fe20000410000 */
[----:B------:R-:W3:Y:S01]  /*bd90*/  MUFU.EX2 R168, R168 ;  /* 0x000000a800a87308 */ /* 0x000ee20000000800 */
[----:B-----5:R-:W-:Y:S01]  /*bda0*/  FADD.FTZ R157, R164, R153 ;  /* 0x00000099a49d7221 */ /* 0x020fe20000010000 */
        /* <DEDUP_REMOVED lines=17> */
[----:B------:R-:W-:Y:S01]  /*bec0*/  F2FP.F16.F32.PACK_AB R157, R162, R159 ;  /* 0x0000009fa29d723e */ /* 0x000fe200000000ff */
[-C--:B------:R-:W-:Y:S01]  /*bed0*/  FMUL.FTZ R83, R83, R176.reuse ;  /* 0x000000b053537220 */ /* 0x080fe20000410000 */
[----:B------:R-:W-:Y:S01]  /*bee0*/  F2FP.F16.F32.PACK_AB R159, R166, R163 ;  /* 0x000000a3a69f723e */ /* 0x000fe200000000ff */
[----:B------:R-:W-:Y:S01]  /*bef0*/  FMUL.FTZ R86, R86, R176 ;  /* 0x000000b056567220 */ /* 0x000fe20000410000 */
[----:B------:R-:W-:Y:S01]  /*bf00*/  F2FP.F16.F32.PACK_AB R162, R168, R164 ;  /* 0x000000a4a8a2723e */ /* 0x000fe200000000ff */
[-C--:B------:R-:W-:Y:S01]  /*bf10*/  FMUL.FTZ R87, R87, R176.reuse ;  /* 0x000000b057577220 */ /* 0x080fe20000410000 */
[----:B------:R-:W3:Y:S01]  /*bf20*/  MUFU.EX2 R179, R179 ;  /* 0x000000b300b37308 */ /* 0x000ee20000000800 */
[----:B----4-:R-:W-:Y:S01]  /*bf30*/  FADD.FTZ R166, R178, R161 ;  /* 0x000000a1b2a67221 */ /* 0x010fe20000010000 */
[----:B------:R-:W-:Y:S01]  /*bf40*/  F2FP.F16.F32.PACK_AB R161, R0, R167 ;  /* 0x000000a700a1723e */ /* 0x000fe200000000ff */
[----:B------:R4:W-:Y:S01]  /*bf50*/  STSM.16.M88.4 [R195+0x26800], R152 ;  /* 0x02680098c3007844 */ /* 0x0009e20000000200 */
[----:B------:R-:W-:Y:S01]  /*bf60*/  F2FP.F16.F32.PACK_AB R163, R170, R3 ;  /* 0x00000003aaa3723e */ /* 0x000fe200000000ff */
[-C--:B------:R-:W-:Y:S01]  /*bf70*/  FMUL.FTZ R90, R90, R176.reuse ;  /* 0x000000b05a5a7220 */ /* 0x080fe20000410000 */
[-C--:B------:R-:W-:Y:S01]  /*bf80*/  FMUL.FTZ R91, R91, R176.reuse ;  /* 0x000000b05b5b7220 */ /* 0x080fe20000410000 */
[----:B------:R4:W-:Y:S01]  /*bf90*/  STSM.16.M88.4 [R196], R156 ;  /* 0x0000009cc4007844 */ /* 0x0009e20000000200 */
[----:B------:R-:W5:Y:S01]  /*bfa0*/  MUFU.EX2 R169, R169 ;  /* 0x000000a900a97308 */ /* 0x000f620000000800 */
[----:B--2---:R-:W-:Y:S01]  /*bfb0*/  FADD.FTZ R174, R165, R174 ;  /* 0x000000aea5ae7221 */ /* 0x004fe20000010000 */
[-C--:B------:R-:W-:Y:S01]  /*bfc0*/  FMUL.FTZ R94, R94, R176.reuse ;  /* 0x000000b05e5e7220 */ /* 0x080fe20000410000 */
[----:B------:R4:W-:Y:S01]  /*bfd0*/  STSM.16.M88.4 [R198], R160 ;  /* 0x000000a0c6007844 */ /* 0x0009e20000000200 */
        /* <DEDUP_REMOVED lines=13> */
[C---:B-----5:R-:W-:Y:S01]  /*c0b0*/  FADD.FTZ R174, R169.reuse, R174 ;  /* 0x000000aea9ae7221 */ /* 0x060fe20000010000 */
[----:B------:R-:W-:Y:S01]  /*c0c0*/  F2FP.F16.F32.PACK_AB R164, R169, R165 ;  /* 0x000000a5a9a4723e */ /* 0x000fe200000000ff */
[----:B------:R-:W-:Y:S01]  /*c0d0*/  FMUL.FTZ R115, R115, R176 ;  /* 0x000000b073737220 */ /* 0x000fe20000410000 */
[----:B------:R-:W-:Y:S01]  /*c0e0*/  F2FP.F16.F32.PACK_AB R165, R179, R178 ;  /* 0x000000b2b3a5723e */ /* 0x000fe200000000ff */
[----:B------:R-:W-:Y:S01]  /*c0f0*/  FADD.FTZ R3, R21, R174 ;  /* 0x000000ae15037221 */ /* 0x000fe20000010000 */
[-C--:B------:R-:W-:Y:S01]  /*c100*/  FMUL.FTZ R118, R118, R176.reuse ;  /* 0x000000b076767220 */ /* 0x080fe20000410000 */
[-C--:B------:R-:W-:Y:S01]  /*c110*/  FMUL.FTZ R119, R119, R176.reuse ;  /* 0x000000b077777220 */ /* 0x080fe20000410000 */
[----:B------:R-:W5:Y:S01]  /*c120*/  MUFU.EX2 R181, R181 ;  /* 0x000000b500b57308 */ /* 0x000f620000000800 */
[----:B--2---:R-:W-:Y:S01]  /*c130*/  FADD.FTZ R168, R182, R167 ;  /* 0x000000a7b6a87221 */ /* 0x004fe20000010000 */
[-C--:B------:R-:W-:Y:S01]  /*c140*/  FMUL.FTZ R122, R122, R176.reuse ;  /* 0x000000b07a7a7220 */ /* 0x080fe20000410000 */
[-C--:B------:R-:W-:Y:S01]  /*c150*/  FMUL.FTZ R123, R123, R176.reuse ;  /* 0x000000b07b7b7220 */ /* 0x080fe20000410000 */
[-C--:B------:R-:W-:Y:S01]  /*c160*/  FMUL.FTZ R126, R126, R176.reuse ;  /* 0x000000b07e7e7220 */ /* 0x080fe20000410000 */
[-C--:B------:R-:W-:Y:S01]  /*c170*/  FMUL.FTZ R127, R127, R176.reuse ;  /* 0x000000b07f7f7220 */ /* 0x080fe20000410000 */
[-C--:B------:R-:W-:Y:S01]  /*c180*/  FMUL.FTZ R130, R130, R176.reuse ;  /* 0x000000b082827220 */ /* 0x080fe20000410000 */
[-C--:B------:R-:W-:Y:S01]  /*c190*/  FMUL.FTZ R131, R131, R176.reuse ;  /* 0x000000b083837220 */ /* 0x080fe20000410000 */
[-C--:B------:R-:W-:Y:S01]  /*c1a0*/  FMUL.FTZ R134, R134, R176.reuse ;  /* 0x000000b086867220 */ /* 0x080fe20000410000 */
[C---:B---3--:R-:W-:Y:S01]  /*c1b0*/  F2FP.F16.F32.PACK_AB R166, R172.reuse, R21 ;  /* 0x00000015aca6723e */ /* 0x048fe200000000ff */
[----:B------:R-:W-:Y:S01]  /*c1c0*/  FADD.FTZ R0, R172, R3 ;  /* 0x00000003ac007221 */ /* 0x000fe20000010000 */
[-C--:B------:R-:W-:Y:S01]  /*c1d0*/  FMUL.FTZ R135, R135, R176.reuse ;  /* 0x000000b087877220 */ /* 0x080fe20000410000 */
[-C--:B------:R-:W-:Y:S01]  /*c1e0*/  FMUL.FTZ R138, R138, R176.reuse ;  /* 0x000000b08a8a7220 */ /* 0x080fe20000410000 */
[-C--:B------:R-:W-:Y:S01]  /*c1f0*/  FMUL.FTZ R139, R139, R176.reuse ;  /* 0x000000b08b8b7220 */ /* 0x080fe20000410000 */
[-C--:B------:R-:W-:Y:S01]  /*c200*/  FMUL.FTZ R142, R142, R176.reuse ;  /* 0x000000b08e8e7220 */ /* 0x080fe20000410000 */
[-C--:B------:R-:W-:Y:S01]  /*c210*/  FMUL.FTZ R143, R143, R176.reuse ;  /* 0x000000b08f8f7220 */ /* 0x080fe20000410000 */
[----:B------:R-:W-:Y:S01]  /*c220*/  FMUL.FTZ R146, R146, R176 ;  /* 0x000000b092927220 */ /* 0x000fe20000410000 */
[C---:B-----5:R-:W-:Y:S01]  /*c230*/  F2FP.F16.F32.PACK_AB R167, R181.reuse, R182 ;  /* 0x000000b6b5a7723e */ /* 0x060fe200000000ff */
[----:B------:R-:W-:Y:S01]  /*c240*/  FADD.FTZ R3, R181, R168 ;  /* 0x000000a8b5037221 */ /* 0x000fe20000010000 */
[-C--:B------:R-:W-:Y:S01]  /*c250*/  FMUL.FTZ R147, R147, R176.reuse ;  /* 0x000000b093937220 */ /* 0x080fe20000410000 */
[-C--:B------:R-:W-:Y:S01]  /*c260*/  FMUL.FTZ R150, R150, R176.reuse ;  /* 0x000000b096967220 */ /* 0x080fe20000410000 */
[----:B------:R-:W-:Y:S01]  /*c270*/  FMUL.FTZ R151, R151, R176 ;  /* 0x000000b097977220 */ /* 0x000fe20000410000 */
[----:B------:R4:W-:Y:S01]  /*c280*/  STSM.16.M88.4 [R197], R164 ;  /* 0x000000a4c5007844 */ /* 0x0009e20000000200 */
[----:B------:R-:W-:Y:S05]  /*c290*/  @!P0 BRA `(.L_x_3727) ;  /* 0x0000000000048947 */ /* 0x000fea0003800000 */
[----:B------:R-:W-:Y:S01]  /*c2a0*/  BPT.TRAP 0x1 ;  /* 0x000000040000795c */ /* 0x000fe20000300000 */
.L_x_3727:
[----:B------:R2:W3:Y:S01]  /*c2b0*/  SYNCS.PHASECHK.TRANS64.TRYWAIT P2, [R214+URZ+0x28c50], R215 ;  /* 0x028c50d7d60075a7 */ /* 0x0004e2000804017f */
[----:B------:R-:W-:Y:S05]  /*c2c0*/  @!P0 BRA `(.L_x_3728) ;  /* 0x0000000000048947 */ /* 0x000fea0003800000 */
[----:B------:R-:W-:Y:S01]  /*c2d0*/  BPT.TRAP 0x1 ;  /* 0x000000040000795c */ /* 0x000fe20000300000 */
.L_x_3728:
[----:B------:R-:W-:Y:S04]  /*c2e0*/  BSSY B2, `(.L_x_3729) ;  /* 0x0000004000027945 */ /* 0x000fe80003800000 */
[----:B---3--:R-:W-:Y:S05]  /*c2f0*/  @P2 BRA `(.L_x_3730) ;  /* 0x0000000000082947 */ /* 0x008fea0003800000 */
[----:B------:R-:W3:Y:S02]  /*c300*/  SYNCS.PHASECHK.TRANS64.TRYWAIT P2, [R214+URZ+0x28c50], R215 ;  /* 0x028c50d7d60075a7 */ /* 0x000ee4000804017f */
[----:B---3--:R-:W-:Y:S05]  /*c310*/  @!P2 BRA `(.L_x_3731) ;  /* 0x000000bc00c0a947 */ /* 0x008fea0003800000 */
.L_x_3730:
[----:B------:R-:W-:Y:S05]  /*c320*/  BSYNC B2 ;  /* 0x0000000000027941 */ /* 0x000fea0003800000 */
.L_x_3729:
[----:B------:R-:W-:Y:S01]  /*c330*/  IMAD R168, R18, 0x1000, R13 ;  /* 0x0000100012a87824 */ /* 0x000fe200078e020d */
[----:B------:R-:W-:Y:S01]  /*c340*/  MOV R169, 0x40000040 ;  /* 0x4000004000a97802 */ /* 0x000fe20000000f00 */
[----:B------:R-:W-:Y:S01]  /*c350*/  WARPGROUP.ARRIVE ;  /* 0x00000000000079c5 */ /* 0x000fe20000000000 */
[----:B------:R-:W-:Y:S01]  /*c360*/  ISETP.GT.AND P2, PT, R213, R186, PT ;  /* 0x000000bad500720c */ /* 0x000fe20003f44270 */
[----:B0123--:R-:W-:Y:S01]  /*c370*/  @!P1 VIADD R214, R214, 0x28c60 ;  /* 0x00028c60d6d69836 */ /* 0x00ffe20000000000 */
[----:B------:R-:W-:Y:S01]  /*c380*/  R2UR UR6, R168 ;  /* 0x00000000a80672ca */ /* 0x000fe200000e0000 */
[----:B------:R-:W-:Y:S01]  /*c390*/  IMAD.MOV.U32 R224, RZ, RZ, R20 ;  /* 0x000000ffffe07224 */ /* 0x000fe200078e0014 */
[----:B------:R-:W-:Y:S01]  /*c3a0*/  R2UR UR7, R169 ;  /* 0x00000000a90772ca */ /* 0x000fe200000e0000 */
[----:B------:R-:W-:Y:S01]  /*c3b0*/  IMAD.MOV.U32 R169, RZ, RZ, 0x40000040 ;  /* 0x40000040ffa97424 */ /* 0x000fe200078e00ff */
[----:B------:R-:W-:Y:S01]  /*c3c0*/  @!P1 PRMT R214, RZ, 0x654, R214 ;  /* 0x00000654ffd69816 */ /* 0x000fe200000000d6 */
[----:B------:R-:W-:Y:S01]  /*c3d0*/  IMAD.MOV.U32 R225, RZ, RZ, R14 ;  /* 0x000000ffffe17224 */ /* 0x000fe200078e000e */
[----:B------:R-:W-:Y:S01]  /*c3e0*/  IADD3 R213, R213, -0x1, RZ ;  /* 0xffffffffd5d57810 */ /* 0x000fe20007ffe0ff */
[----:B------:R-:W-:-:S08]  /*c3f0*/  IMAD.MOV.U32 R226, RZ, RZ, R18 ;  /* 0x000000ffffe27224 */ /* 0x000fd000078e0012 */
[----:B------:R-:W-:Y:S03]  /*c400*/  HGMMA.64x256x16.F32 R24, R152, gdesc[UR4].tnspB, R24, gsb0 ;  /* 0x43e0000498187df0 */ /* 0x000fe60008000818 */
[----:B------:R-:W-:Y:S02]  /*c410*/  WARPGROUP.DEPBAR.LE gsb0, 0x0 ;  /* 0x00008000000079c5 */ /* 0x000fe40000010000 */
[----:B----4-:R-:W-:Y:S01]  /*c420*/  VIADD R152, R168, 0x80 ;  /* 0x00000080a8987836 */ /* 0x010fe20000000000 */
        /* <DEDUP_REMOVED lines=32> */
.L_x_3721:
[----:B------:R-:W-:Y:S05]  /*c630*/  BSYNC B1 ;  /* 0x0000000000017941 */ /* 0x000fea0003800000 */
.L_x_3720:
[----:B------:R-:W-:Y:S01]  /*c640*/  ISETP.GE.AND P2, PT, R213, RZ, PT ;  /* 0x000000ffd500720c */ /* 0x000fe20003f46270 */
[----:B------:R-:W-:-:S12]  /*c650*/  BSSY B0, `(.L_x_3733) ;  /* 0x00001a2000007945 */ /* 0x000fd80003800000 */
[----:B------:R-:W-:Y:S05]  /*c660*/  @!P2 BRA `(.L_x_3734) ;  /* 0x000000180080a947 */ /* 0x000fea0003800000 */
[----:B------:R-:W-:Y:S01]  /*c670*/  MOV R215, R20 ;  /* 0x0000001400d77202 */ /* 0x000fe20000000f00 */
[----:B------:R-:W-:Y:S02]  /*c680*/  IMAD.MOV.U32 R225, RZ, RZ, R14 ;  /* 0x000000ffffe17224 */ /* 0x000fe400078e000e */
[----:B------:R-:W-:-:S07]  /*c690*/  IMAD.MOV.U32 R209, RZ, RZ, R18 ;  /* 0x000000ffffd17224 */ /* 0x000fce00078e0012 */
.L_x_3745:
[----:B------:R-:W-:-:S05]  /*c6a0*/  VIADD R18, R209, 0x1 ;  /* 0x00000001d1127836 */ /* 0x000fca0000000000 */
[----:B------:R-:W-:-:S04]  /*c6b0*/  ISETP.NE.AND P2, PT, R18, 0x2, PT ;  /* 0x000000021200780c */ /* 0x000fc80003f45270 */
[----:B------:R-:W-:Y:S02]  /*c6c0*/  SEL R12, RZ, 0x1, P2 ;  /* 0x00000001ff0c7807 */ /* 0x000fe40001000000 */
[----:B------:R-:W-:Y:S02]  /*c6d0*/  SEL R18, R18, RZ, P2 ;  /* 0x000000ff12127207 */ /* 0x000fe40001000000 */
[----:B------:R-:W-:Y:S01]  /*c6e0*/  LOP3.LUT R19, R19, R12, RZ, 0x3c, !PT ;  /* 0x0000000c13137212 */ /* 0x000fe200078e3cff */
[----:B--2---:R-:W-:Y:S06]  /*c6f0*/  @!P0 BRA `(.L_x_3735) ;  /* 0x0000000000048947 */ /* 0x004fec0003800000 */
[----:B------:R-:W-:Y:S01]  /*c700*/  BPT.TRAP 0x1 ;  /* 0x000000040000795c */ /* 0x000fe20000300000 */
.L_x_3735:
[----:B------:R-:W-:Y:S02]  /*c710*/  LEA R186, R18, R2, 0x3 ;  /* 0x0000000212ba7211 */ /* 0x000fe400078e18ff */
[----:B------:R-:W-:-:S04]  /*c720*/  SHF.L.U32 R187, R19, 0x1f, RZ ;  /* 0x0000001f13bb7819 */ /* 0x000fc800000006ff */
[----:B------:R2:W3:Y:S01]  /*c730*/  SYNCS.PHASECHK.TRANS64.TRYWAIT P2, [R186+URZ+0x28c30], R187 ;  /* 0x028c30bbba0075a7 */ /* 0x0004e2000804017f */
[----:B------:R-:W-:Y:S05]  /*c740*/  @!P0 BRA `(.L_x_3736) ;  /* 0x0000000000048947 */ /* 0x000fea0003800000 */
[----:B------:R-:W-:Y:S01]  /*c750*/  BPT.TRAP 0x1 ;  /* 0x000000040000795c */ /* 0x000fe20000300000 */
.L_x_3736:
[----:B------:R-:W-:Y:S01]  /*c760*/  BSSY B1, `(.L_x_3737) ;  /* 0x0000006000017945 */ /* 0x000fe20003800000 */
[----:B------:R-:W-:Y:S02]  /*c770*/  IMAD R20, R18, 0x200, R15 ;  /* 0x0000020012147824 */ /* 0x000fe400078e020f */
[----:B0-----:R-:W-:Y:S01]  /*c780*/  IMAD.MOV.U32 R21, RZ, RZ, 0x40000040 ;  /* 0x40000040ff157424 */ /* 0x001fe200078e00ff */
[----:B---3--:R-:W-:Y:S06]  /*c790*/  @P2 BRA `(.L_x_3738) ;  /* 0x0000000000082947 */ /* 0x008fec0003800000 */
[----:B------:R-:W0:Y:S02]  /*c7a0*/  SYNCS.PHASECHK.TRANS64.TRYWAIT P2, [R186+URZ+0x28c30], R187 ;  /* 0x028c30bbba0075a7 */ /* 0x000e24000804017f */
[----:B0-----:R-:W-:Y:S05]  /*c7b0*/  @!P2 BRA `(.L_x_3739) ;  /* 0x000000b800aca947 */ /* 0x001fea0003800000 */
.L_x_3738:
[----:B------:R-:W-:Y:S05]  /*c7c0*/  BSYNC B1 ;  /* 0x0000000000017941 */ /* 0x000fea0003800000 */
.L_x_3737:
[C---:B------:R-:W-:Y:S01]  /*c7d0*/  R2UR UR6, R20.reuse ;  /* 0x00000000140672ca */ /* 0x040fe200000e0000 */
[----:B------:R-:W-:Y:S01]  /*c7e0*/  WARPGROUP.ARRIVE ;  /* 0x00000000000079c5 */ /* 0x000fe20000000000 */
[----:B------:R-:W-:Y:S01]  /*c7f0*/  R2UR UR7, R21 ;  /* 0x00000000150772ca */ /* 0x000fe200000e0000 */
[----:B------:R-:W-:Y:S01]  /*c800*/  VIADD R184, R20, 0x2 ;  /* 0x0000000214b87836 */ /* 0x000fe20000000000 */
[----:B------:R-:W-:Y:S02]  /*c810*/  R2UR UR4, R4 ;  /* 0x00000000040472ca */ /* 0x000fe400000e0000 */
[----:B------:R-:W-:Y:S02]  /*c820*/  R2UR UR5, R5 ;  /* 0x00000000050572ca */ /* 0x000fe400000e0000 */
[----:B------:R-:W-:Y:S02]  /*c830*/  MOV R185, 0x40000040 ;  /* 0x4000004000b97802 */ /* 0x000fe40000000f00 */
[----:B------:R-:W-:-:S09]  /*c840*/  MOV R21, 0x40000040 ;  /* 0x4000004000157802 */ /* 0x000fd20000000f00 */
        /* <DEDUP_REMOVED lines=43> */
[----:B------:R-:W3:Y:S02]  /*cb00*/  SHFL.BFLY PT, R21, R20, 0x2, 0x1f ;  /* 0x0c401f0014157f89 */ /* 0x000ee400000e0000 */
[----:B---3--:R-:W-:Y:S02]  /*cb10*/  FMNMX.FTZ R184, R20, R21, !PT ;  /* 0x0000001514b87209 */ /* 0x008fe40007810000 */
[----:B------:R-:W-:-:S03]  /*cb20*/  FMNMX.FTZ R21, R155, R12, !PT ;  /* 0x0000000c9b157209 */ /* 0x000fc60007810000 */
[----:B------:R-:W3:Y:S01]  /*cb30*/  SHFL.BFLY PT, R185, R184, 0x1, 0x1f ;  /* 0x0c201f00b8b97f89 */ /* 0x000ee200000e0000 */
[----:B------:R-:W-:-:S04]  /*cb40*/  FMNMX.FTZ R12, R158, R21, !PT ;  /* 0x000000159e0c7209 */ /* 0x000fc80007810000 */
[----:B------:R-:W-:-:S04]  /*cb50*/  FMNMX.FTZ R21, R159, R12, !PT ;  /* 0x0000000c9f157209 */ /* 0x000fc80007810000 */
[----:B------:R-:W-:-:S04]  /*cb60*/  FMNMX.FTZ R12, R162, R21, !PT ;  /* 0x00000015a20c7209 */ /* 0x000fc80007810000 */
[----:B------:R-:W-:Y:S01]  /*cb70*/  FMNMX.FTZ R21, R163, R12, !PT ;  /* 0x0000000ca3157209 */ /* 0x000fe20007810000 */
[----:B------:R-:W-:-:S03]  /*cb80*/  IMAD.U32 R12, RZ, RZ, UR36 ;  /* 0x00000024ff0c7e24 */ /* 0x000fc6000f8e00ff */
[----:B------:R-:W-:Y:S02]  /*cb90*/  FMNMX.FTZ R20, R166, R21, !PT ;  /* 0x00000015a6147209 */ /* 0x000fe40007810000 */
[----:B---3--:R-:W-:-:S05]  /*cba0*/  FMNMX.FTZ R14, R184, R185, !PT ;  /* 0x000000b9b80e7209 */ /* 0x008fca0007810000 */
[----:B------:R-:W-:Y:S01]  /*cbb0*/  FADD.FTZ R185, -R14, R225 ;  /* 0x000000e10eb97221 */ /* 0x000fe20000010100 */
[----:B------:R-:W-:-:S03]  /*cbc0*/  FMNMX.FTZ R225, R167, R20, !PT ;  /* 0x00000014a7e17209 */ /* 0x000fc60007810000 */
[-C--:B------:R-:W-:Y:S01]  /*cbd0*/  FMUL.FTZ R21, R185, R12.reuse ;  /* 0x0000000cb9157220 */ /* 0x080fe20000410000 */
[----:B------:R-:W-:Y:S01]  /*cbe0*/  FMNMX.FTZ R20, R170, R225, !PT ;  /* 0x000000e1aa147209 */ /* 0x000fe20007810000 */
[----:B------:R-:W-:-:S03]  /*cbf0*/  FMUL.FTZ R185, R14, R12 ;  /* 0x0000000c0eb97220 */ /* 0x000fc60000410000 */
        /* <DEDUP_REMOVED lines=22> */
[----:B------:R-:W3:Y:S02]  /*cd60*/  MUFU.EX2 R21, R21 ;  /* 0x0000001500157308 */ /* 0x000ee40000000800 */
[----:B------:R-:W-:-:S05]  /*cd70*/  FMNMX.FTZ R20, R183, R20, !PT ;  /* 0x00000014b7147209 */ /* 0x000fca0007810000 */
[----:B------:R-:W4:Y:S01]  /*cd80*/  SHFL.BFLY PT, R225, R20, 0x2, 0x1f ;  /* 0x0c401f0014e17f89 */ /* 0x000f2200000e0000 */
[----:B------:R-:W5:Y:S08]  /*cd90*/  MUFU.EX2 R152, R152 ;  /* 0x0000009800987308 */ /* 0x000f700000000800 */
[----:B------:R-:W0:Y:S01]  /*cda0*/  MUFU.EX2 R153, R153 ;  /* 0x0000009900997308 */ /* 0x000e220000000800 */
[-C--:B---3--:R-:W-:Y:S01]  /*cdb0*/  FMUL.FTZ R24, R24, R21.reuse ;  /* 0x0000001518187220 */ /* 0x088fe20000410000 */
[-C--:B------:R-:W-:Y:S01]  /*cdc0*/  FMUL.FTZ R25, R25, R21.reuse ;  /* 0x0000001519197220 */ /* 0x080fe20000410000 */
[-C--:B------:R-:W-:Y:S01]  /*cdd0*/  FMUL.FTZ R28, R28, R21.reuse ;  /* 0x000000151c1c7220 */ /* 0x080fe20000410000 */
[-C--:B------:R-:W-:Y:S01]  /*cde0*/  FMUL.FTZ R29, R29, R21.reuse ;  /* 0x000000151d1d7220 */ /* 0x080fe20000410000 */
[-C--:B------:R-:W-:Y:S01]  /*cdf0*/  FMUL.FTZ R32, R32, R21.reuse ;  /* 0x0000001520207220 */ /* 0x080fe20000410000 */
[-C--:B------:R-:W-:Y:S01]  /*ce00*/  FMUL.FTZ R33, R33, R21.reuse ;  /* 0x0000001521217220 */ /* 0x080fe20000410000 */
[-C--:B------:R-:W-:Y:S01]  /*ce10*/  FMUL.FTZ R36, R36, R21.reuse ;  /* 0x0000001524247220 */ /* 0x080fe20000410000 */
[----:B------:R-:W3:Y:S01]  /*ce20*/  MUFU.EX2 R156, R156 ;  /* 0x0000009c009c7308 */ /* 0x000ee20000000800 */
[----:B-----5:R-:W-:Y:S01]  /*ce30*/  FFMA.FTZ R0, R21, R0, R152 ;  /* 0x0000000015007223 */ /* 0x020fe20000010098 */
[-C--:B------:R-:W-:Y:S01]  /*ce40*/  FMUL.FTZ R37, R37, R21.reuse ;  /* 0x0000001525257220 */ /* 0x080fe20000410000 */
[-C--:B------:R-:W-:Y:S01]  /*ce50*/  FMUL.FTZ R40, R40, R21.reuse ;  /* 0x0000001528287220 */ /* 0x080fe20000410000 */
[-C--:B------:R-:W-:Y:S01]  /*ce60*/  FMUL.FTZ R41, R41, R21.reuse ;  /* 0x0000001529297220 */ /* 0x080fe20000410000 */
[-C--:B------:R-:W-:Y:S01]  /*ce70*/  FMUL.FTZ R44, R44, R21.reuse ;  /* 0x000000152c2c7220 */ /* 0x080fe20000410000 */
[----:B------:R-:W-:Y:S01]  /*ce80*/  FMUL.FTZ R45, R45, R21 ;  /* 0x000000152d2d7220 */ /* 0x000fe20000410000 */
[----:B----4-:R-:W-:Y:S01]  /*ce90*/  FMNMX.FTZ R225, R20, R225, !PT ;  /* 0x000000e114e17209 */ /* 0x010fe20007810000 */
[----:B------:R-:W4:Y:S01]  /*cea0*/  MUFU.EX2 R157, R157 ;  /* 0x0000009d009d7308 */ /* 0x000f220000000800 */
[-C--:B------:R-:W-:Y:S01]  /*ceb0*/  FMUL.FTZ R48, R48, R21.reuse ;  /* 0x0000001530307220 */ /* 0x080fe20000410000 */
[-C--:B------:R-:W-:Y:S01]  /*cec0*/  FMUL.FTZ R49, R49, R21.reuse ;  /* 0x0000001531317220 */ /* 0x080fe20000410000 */
[-C--:B------:R-:W-:Y:S01]  /*ced0*/  FMUL.FTZ R52, R52, R21.reuse ;  /* 0x0000001534347220 */ /* 0x080fe20000410000 */
[----:B------:R-:W5:Y:S01]  /*cee0*/  SHFL.BFLY PT, R20, R225, 0x1, 0x1f ;  /* 0x0c201f00e1147f89 */ /* 0x000f6200000e0000 */
        /* <DEDUP_REMOVED lines=23> */
[----:B-----5:R-:W-:Y:S01]  /*d060*/  FMNMX.FTZ R20, R225, R20, !PT ;  /* 0x00000014e1147209 */ /* 0x020fe20007810000 */
[----:B------:R-:W-:-:S02]  /*d070*/  IMAD.MOV R225, RZ, RZ, -R194 ;  /* 0x000000ffffe17224 */ /* 0x000fc400078e0ac2 */
[-C--:B------:R-:W-:Y:S01]  /*d080*/  FMUL.FTZ R93, R93, R21.reuse ;  /* 0x000000155d5d7220 */ /* 0x080fe20000410000 */
[----:B------:R-:W-:Y:S01]  /*d090*/  FMUL.FTZ R96, R96, R21 ;  /* 0x0000001560607220 */ /* 0x000fe20000410000 */
[----:B------:R-:W-:Y:S01]  /*d0a0*/  MUFU.EX2 R165, R165 ;  /* 0x000000a500a57308 */ /* 0x000fe20000000800 */
[C---:B------:R-:W-:Y:S01]  /*d0b0*/  FADD.FTZ R185, -R20.reuse, R215 ;  /* 0x000000d714b97221 */ /* 0x040fe20000010100 */
[-C--:B------:R-:W-:Y:S01]  /*d0c0*/  FMUL.FTZ R215, R20, R12.reuse ;  /* 0x0000000c14d77220 */ /* 0x080fe20000410000 */
[----:B------:R-:W-:Y:S01]  /*d0d0*/  ISETP.NE.AND P2, PT, R192, R225, PT ;  /* 0x000000e1c000720c */ /* 0x000fe20003f45270 */
[----:B------:R-:W-:Y:S01]  /*d0e0*/  FMUL.FTZ R97, R97, R21 ;  /* 0x0000001561617220 */ /* 0x000fe20000410000 */
[-C--:B------:R-:W-:Y:S01]  /*d0f0*/  FMUL.FTZ R168, R185, R12.reuse ;  /* 0x0000000cb9a87220 */ /* 0x080fe20000410000 */
[-CC-:B------:R-:W-:Y:S01]  /*d100*/  FFMA.FTZ R185, R154, R12.reuse, -R215.reuse ;  /* 0x0000000c9ab97223 */ /* 0x180fe200000108d7 */
[-CC-:B------:R-:W-:Y:S01]  /*d110*/  FFMA.FTZ R208, R155, R12.reuse, -R215.reuse ;  /* 0x0000000c9bd07223 */ /* 0x180fe200000108d7 */
[-CC-:B------:R-:W-:Y:S01]  /*d120*/  FFMA.FTZ R155, R158, R12.reuse, -R215.reuse ;  /* 0x0000000c9e9b7223 */ /* 0x180fe200000108d7 */
[-CC-:B-1----:R-:W-:Y:S01]  /*d130*/  FFMA.FTZ R214, R159, R12.reuse, -R215.reuse ;  /* 0x0000000c9fd67223 */ /* 0x182fe200000108d7 */
[-CC-:B------:R-:W-:Y:S01]  /*d140*/  FFMA.FTZ R226, R167, R12.reuse, -R215.reuse ;  /* 0x0000000ca7e27223 */ /* 0x180fe200000108d7 */
[----:B------:R-:W-:Y:S01]  /*d150*/  MUFU.EX2 R168, R168 ;  /* 0x000000a800a87308 */ /* 0x000fe20000000800 */
[-CC-:B------:R-:W-:Y:S01]  /*d160*/  FFMA.FTZ R167, R170, R12.reuse, -R215.reuse ;  /* 0x0000000caaa77223 */ /* 0x180fe200000108d7 */
[----:B------:R-:W-:Y:S01]  /*d170*/  FFMA.FTZ R170, R171, R12, -R215 ;  /* 0x0000000cabaa7223 */ /* 0x000fe200000108d7 */
[----:B------:R-:W-:-:S02]  /*d180*/  @!P1 VIADD R154, R186, 0x28c40 ;  /* 0x00028c40ba9a9836 */ /* 0x000fc40000000000 */
[-CC-:B------:R-:W-:Y:S01]  /*d190*/  FFMA.FTZ R171, R174, R12.reuse, -R215.reuse ;  /* 0x0000000caeab7223 */ /* 0x180fe200000108d7 */
[-CC-:B------:R-:W-:Y:S01]  /*d1a0*/  FFMA.FTZ R159, R162, R12.reuse, -R215.reuse ;  /* 0x0000000ca29f7223 */ /* 0x180fe200000108d7 */
[--C-:B------:R-:W-:Y:S01]  /*d1b0*/  FFMA.FTZ R174, R175, R12, -R215.reuse ;  /* 0x0000000cafae7223 */ /* 0x100fe200000108d7 */
[----:B------:R-:W-:Y:S01]  /*d1c0*/  @!P2 LEA R175, R209, R190, 0x6 ;  /* 0x000000bed1afa211 */ /* 0x000fe200078e30ff */
[----:B------:R-:W1:Y:S01]  /*d1d0*/  MUFU.EX2 R185, R185 ;  /* 0x000000b900b97308 */ /* 0x000e620000000800 */
[----:B0-----:R-:W-:Y:S01]  /*d1e0*/  FADD.FTZ R209, R153, R0 ;  /* 0x0000000099d17221 */ /* 0x001fe20000010000 */
[----:B------:R-:W-:Y:S01]  /*d1f0*/  @!P1 PRMT R154, RZ, 0x654, R154 ;  /* 0x00000654ff9a9816 */ /* 0x000fe2000000009a */
[-CC-:B------:R-:W-:Y:S01]  /*d200*/  FFMA.FTZ R224, R163, R12.reuse, -R215.reuse ;  /* 0x0000000ca3e07223 */ /* 0x180fe200000108d7 */
[----:B------:R-:W-:Y:S01]  /*d210*/  FFMA.FTZ R163, R166, R12, -R215 ;  /* 0x0000000ca6a37223 */ /* 0x000fe200000108d7 */
[----:B---3--:R-:W-:Y:S01]  /*d220*/  FADD.FTZ R0, R156, R209 ;  /* 0x000000d19c007221 */ /* 0x008fe20000010000 */
[----:B------:R0:W-:Y:S01]  /*d230*/  @!P1 SYNCS.ARRIVE.TRANS64.RED.A1T0 RZ, [R154+URZ], RZ ;  /* 0x000000ff9aff99a7 */ /* 0x0001e2000810043f */
[-C--:B------:R-:W-:Y:S01]  /*d240*/  FMUL.FTZ R100, R100, R21.reuse ;  /* 0x0000001564647220 */ /* 0x080fe20000410000 */
[----:B------:R-:W3:Y:S01]  /*d250*/  MUFU.EX2 R208, R208 ;  /* 0x000000d000d07308 */ /* 0x000ee20000000800 */
[----:B----4-:R-:W-:Y:S01]  /*d260*/  FADD.FTZ R209, R157, R0 ;  /* 0x000000009dd17221 */ /* 0x010fe20000010000 */
[-C--:B------:R-:W-:Y:S01]  /*d270*/  FMUL.FTZ R101, R101, R21.reuse ;  /* 0x0000001565657220 */ /* 0x080fe20000410000 */
[-C--:B------:R-:W-:Y:S01]  /*d280*/  FMUL.FTZ R104, R104, R21.reuse ;  /* 0x0000001568687220 */ /* 0x080fe20000410000 */
[-C--:B------:R-:W-:Y:S01]  /*d290*/  FMUL.FTZ R105, R105, R21.reuse ;  /* 0x0000001569697220 */ /* 0x080fe20000410000 */
[----:B------:R-:W-:Y:S01]  /*d2a0*/  FMUL.FTZ R108, R108, R21 ;  /* 0x000000156c6c7220 */ /* 0x000fe20000410000 */
[----:B0-----:R-:W-:-:S02]  /*d2b0*/  @!P2 IMAD R154, R175, 0x4, R2 ;  /* 0x00000004af9aa824 */ /* 0x001fc400078e0202 */
[-C--:B------:R-:W-:Y:S01]  /*d2c0*/  FFMA.FTZ R175, R178, R12.reuse, -R215 ;  /* 0x0000000cb2af7223 */ /* 0x080fe200000108d7 */
[----:B------:R-:W0:Y:S01]  /*d2d0*/  MUFU.EX2 R155, R155 ;  /* 0x0000009b009b7308 */ /* 0x000e220000000800 */
[----:B-1----:R-:W-:Y:S01]  /*d2e0*/  FFMA.FTZ R3, R168, R3, R185 ;  /* 0x00000003a8037223 */ /* 0x002fe200000100b9 */
[-C--:B------:R-:W-:Y:S01]  /*d2f0*/  FMUL.FTZ R109, R109, R21.reuse ;  /* 0x000000156d6d7220 */ /* 0x080fe20000410000 */
[----:B------:R-:W-:Y:S01]  /*d300*/  @!P2 STS [R154+0x28800], R21 ;  /* 0x028800159a00a388 */ /* 0x000fe20000000800 */
[-C--:B------:R-:W-:Y:S01]  /*d310*/  FMUL.FTZ R112, R112, R21.reuse ;  /* 0x0000001570707220 */ /* 0x080fe20000410000 */
[-C--:B------:R-:W-:Y:S01]  /*d320*/  FMUL.FTZ R113, R113, R21.reuse ;  /* 0x0000001571717220 */ /* 0x080fe20000410000 */
[-C--:B------:R-:W-:Y:S01]  /*d330*/  FMUL.FTZ R116, R116, R21.reuse ;  /* 0x0000001574747220 */ /* 0x080fe20000410000 */
[----:B------:R1:W-:Y:S01]  /*d340*/  @!P2 STS [R154+0x28820], R168 ;  /* 0x028820a89a00a388 */ /* 0x0003e20000000800 */
        /* <DEDUP_REMOVED lines=10> */
[----:B0-----:R-:W-:Y:S01]  /*d3f0*/  FADD.FTZ R3, R155, R0 ;  /* 0x000000009b037221 */ /* 0x001fe20000010000 */
[-C--:B------:R-:W-:Y:S01]  /*d400*/  FMUL.FTZ R129, R129, R21.reuse ;  /* 0x0000001581817220 */ /* 0x080fe20000410000 */
[-C--:B------:R-:W-:Y:S01]  /*d410*/  FMUL.FTZ R132, R132, R21.reuse ;  /* 0x0000001584847220 */ /* 0x080fe20000410000 */
[----:B------:R-:W-:Y:S01]  /*d420*/  FADD.FTZ R209, R161, R154 ;  /* 0x0000009aa1d17221 */ /* 0x000fe20000010000 */
        /* <DEDUP_REMOVED lines=8> */
[----:B------:R-:W-:Y:S01]  /*d4b0*/  FADD.FTZ R209, R165, R154 ;  /* 0x0000009aa5d17221 */ /* 0x000fe20000010000 */
[-C--:B------:R-:W-:Y:S01]  /*d4c0*/  FMUL.FTZ R144, R144, R21.reuse ;  /* 0x0000001590907220 */ /* 0x080fe20000410000 */
[----:B------:R-:W1:Y:S01]  /*d4d0*/  MUFU.EX2 R184, R184 ;  /* 0x000000b800b87308 */ /* 0x000e620000000800 */
[----:B---3--:R-:W-:Y:S01]  /*d4e0*/  FADD.FTZ R3, R159, R0 ;  /* 0x000000009f037221 */ /* 0x008fe20000010000 */
[-C--:B------:R-:W-:Y:S01]  /*d4f0*/  FMUL.FTZ R145, R145, R21.reuse ;  /* 0x0000001591917220 */ /* 0x080fe20000410000 */
[-C--:B------:R-:W-:Y:S01]  /*d500*/  FMUL.FTZ R148, R148, R21.reuse ;  /* 0x0000001594947220 */ /* 0x080fe20000410000 */
[----:B------:R-:W-:Y:S01]  /*d510*/  FMUL.FTZ R149, R149, R21 ;  /* 0x0000001595957220 */ /* 0x000fe20000410000 */
[-CC-:B------:R-:W-:Y:S01]  /*d520*/  FFMA.FTZ R182, R182, R12.reuse, -R215.reuse ;  /* 0x0000000cb6b67223 */ /* 0x180fe200000108d7 */
[-CC-:B------:R-:W-:Y:S01]  /*d530*/  FFMA.FTZ R183, R183, R12.reuse, -R215.reuse ;  /* 0x0000000cb7b77223 */ /* 0x180fe200000108d7 */
[----:B------:R-:W-:Y:S01]  /*d540*/  FFMA.FTZ R179, R179, R12, -R215 ;  /* 0x0000000cb3b37223 */ /* 0x000fe200000108d7 */
[----:B------:R-:W3:Y:S01]  /*d550*/  MUFU.EX2 R163, R163 ;  /* 0x000000a300a37308 */ /* 0x000ee20000000800 */
[----:B0-----:R-:W-:Y:S01]  /*d560*/  FADD.FTZ R0, R224, R3 ;  /* 0x00000003e0007221 */ /* 0x001fe20000010000 */
[----:B------:R-:W-:Y:S01]  /*d570*/  F2FP.F16.F32.PACK_AB R152, R153, R152 ;  /* 0x000000989998723e */ /* 0x000fe200000000ff */
[-C--:B------:R-:W-:Y:S01]  /*d580*/  FMUL.FTZ R26, R26, R168.reuse ;  /* 0x000000a81a1a7220 */ /* 0x080fe20000410000 */
[----:B------:R-:W-:Y:S01]  /*d590*/  F2FP.F16.F32.PACK_AB R153, R208, R185 ;  /* 0x000000b9d099723e */ /* 0x000fe200000000ff */
[-C--:B------:R-:W-:Y:S01]  /*d5a0*/  FMUL.FTZ R27, R27, R168.reuse ;  /* 0x000000a81b1b7220 */ /* 0x080fe20000410000 */
[----:B------:R-:W-:Y:S01]  /*d5b0*/  F2FP.F16.F32.PACK_AB R155, R214, R155 ;  /* 0x0000009bd69b723e */ /* 0x000fe200000000ff */
[----:B------:R-:W-:Y:S01]  /*d5c0*/  FMUL.FTZ R30, R30, R168 ;  /* 0x000000a81e1e7220 */ /* 0x000fe20000410000 */
[----:B------:R-:W0:Y:S01]  /*d5d0*/  MUFU.EX2 R169, R169 ;  /* 0x000000a900a97308 */ /* 0x000e220000000800 */
[----:B-1----:R-:W-:Y:S01]  /*d5e0*/  FADD.FTZ R154, R184, R209 ;  /* 0x000000d1b89a7221 */ /* 0x002fe20000010000 */
[----:B------:R-:W-:Y:S01]  /*d5f0*/  F2FP.F16.F32.PACK_AB R158, R165, R164 ;  /* 0x000000a4a59e723e */ /* 0x000fe200000000ff */
[-C--:B------:R-:W-:Y:S01]  /*d600*/  FMUL.FTZ R31, R31, R168.reuse ;  /* 0x000000a81f1f7220 */ /* 0x080fe20000410000 */
[-C--:B------:R-:W-:Y:S01]  /*d610*/  FMUL.FTZ R34, R34, R168.reuse ;  /* 0x000000a822227220 */ /* 0x080fe20000410000 */
[-C--:B------:R-:W-:Y:S01]  /*d620*/  FMUL.FTZ R35, R35, R168.reuse ;  /* 0x000000a823237220 */ /* 0x080fe20000410000 */
[-C--:B------:R-:W-:Y:S01]  /*d630*/  FMUL.FTZ R38, R38, R168.reuse ;  /* 0x000000a826267220 */ /* 0x080fe20000410000 */
[-C--:B------:R-:W-:Y:S01]  /*d640*/  FMUL.FTZ R39, R39, R168.reuse ;  /* 0x000000a827277220 */ /* 0x080fe20000410000 */
[----:B------:R-:W1:Y:S01]  /*d650*/  MUFU.EX2 R226, R226 ;  /* 0x000000e200e27308 */ /* 0x000e620000000800 */
        /* <DEDUP_REMOVED lines=40> */
[----:B-1----:R-:W-:Y:S01]  /*d8e0*/  FADD.FTZ R21, R173, R154 ;  /* 0x0000009aad157221 */ /* 0x002fe20000010000 */
[----:B------:R-:W-:Y:S01]  /*d8f0*/  F2FP.F16.F32.PACK_AB R154, R157, R156 ;  /* 0x0000009c9d9a723e */ /* 0x000fe200000000ff */
[----:B------:R-:W-:Y:S01]  /*d900*/  BAR.SYNC.DEFER_BLOCKING 0xf, 0x100 ;  /* 0x03c4000000007b1d */ /* 0x000fe20000010000 */
[----:B------:R-:W-:Y:S01]  /*d910*/  F2FP.F16.F32.PACK_AB R157, R224, R159 ;  /* 0x0000009fe09d723e */ /* 0x000fe200000000ff */
[----:B------:R-:W-:Y:S01]  /*d920*/  FMUL.FTZ R102, R102, R168 ;  /* 0x000000a866667220 */ /* 0x000fe20000410000 */
[----:B------:R-:W-:Y:S01]  /*d930*/  F2FP.F16.F32.PACK_AB R156, R161, R160 ;  /* 0x000000a0a19c723e */ /* 0x000fe200000000ff */
[----:B------:R-:W-:Y:S01]  /*d940*/  FMUL.FTZ R103, R103, R168 ;  /* 0x000000a867677220 */ /* 0x000fe20000410000 */
[----:B------:R-:W-:Y:S01]  /*d950*/  F2FP.F16.F32.PACK_AB R159, R226, R163 ;  /* 0x000000a3e29f723e */ /* 0x000fe200000000ff */
[----:B------:R-:W1:Y:S01]  /*d960*/  MUFU.EX2 R171, R171 ;  /* 0x000000ab00ab7308 */ /* 0x000e620000000800 */
[----:B---3--:R-:W-:Y:S01]  /*d970*/  FADD.FTZ R0, R170, R3 ;  /* 0x00000003aa007221 */ /* 0x008fe20000010000 */
[----:B------:R-:W-:Y:S01]  /*d980*/  F2FP.F16.F32.PACK_AB R160, R169, R184 ;  /* 0x000000b8a9a0723e */ /* 0x000fe200000000ff */
[-C--:B------:R-:W-:Y:S01]  /*d990*/  FMUL.FTZ R106, R106, R168.reuse ;  /* 0x000000a86a6a7220 */ /* 0x080fe20000410000 */
[----:B------:R-:W-:Y:S01]  /*d9a0*/  F2FP.F16.F32.PACK_AB R161, R170, R167 ;  /* 0x000000a7aaa1723e */ /* 0x000fe200000000ff */
        /* <DEDUP_REMOVED lines=13> */
[----:B------:R1:W-:Y:S01]  /*da80*/  STSM.16.M88.4 [R195+0x26800], R152 ;  /* 0x02680098c3007844 */ /* 0x0003e20000000200 */
[-C--:B------:R-:W-:Y:S01]  /*da90*/  FMUL.FTZ R126, R126, R168.reuse ;  /* 0x000000a87e7e7220 */ /* 0x080fe20000410000 */
[-C--:B------:R-:W-:Y:S01]  /*daa0*/  FMUL.FTZ R127, R127, R168.reuse ;  /* 0x000000a87f7f7220 */ /* 0x080fe20000410000 */
[-C--:B------:R-:W-:Y:S01]  /*dab0*/  FMUL.FTZ R130, R130, R168.reuse ;  /* 0x000000a882827220 */ /* 0x080fe20000410000 */
[----:B------:R1:W-:Y:S01]  /*dac0*/  STSM.16.M88.4 [R196], R156 ;  /* 0x0000009cc4007844 */ /* 0x0003e20000000200 */
[----:B------:R-:W-:Y:S01]  /*dad0*/  FMUL.FTZ R131, R131, R168 ;  /* 0x000000a883837220 */ /* 0x000fe20000410000 */
[----:B------:R-:W4:Y:S01]  /*dae0*/  MUFU.EX2 R180, R180 ;  /* 0x000000b400b47308 */ /* 0x000f220000000800 */
[----:B---3--:R-:W-:Y:S01]  /*daf0*/  FADD.FTZ R21, R177, R162 ;  /* 0x000000a2b1157221 */ /* 0x008fe20000010000 */
[----:B------:R-:W-:Y:S01]  /*db00*/  F2FP.F16.F32.PACK_AB R162, R173, R172 ;  /* 0x000000acada2723e */ /* 0x000fe200000000ff */
[----:B------:R-:W-:Y:S01]  /*db10*/  FMUL.FTZ R134, R134, R168 ;  /* 0x000000a886867220 */ /* 0x000fe20000410000 */
[----:B------:R-:W-:Y:S01]  /*db20*/  F2FP.F16.F32.PACK_AB R164, R177, R176 ;  /* 0x000000b0b1a4723e */ /* 0x000fe200000000ff */
[-C--:B------:R-:W-:Y:S01]  /*db30*/  FMUL.FTZ R135, R135, R168.reuse ;  /* 0x000000a887877220 */ /* 0x080fe20000410000 */
[-C--:B------:R-:W-:Y:S01]  /*db40*/  FMUL.FTZ R138, R138, R168.reuse ;  /* 0x000000a88a8a7220 */ /* 0x080fe20000410000 */
[-C--:B------:R-:W-:Y:S01]  /*db50*/  FMUL.FTZ R139, R139, R168.reuse ;  /* 0x000000a88b8b7220 */ /* 0x080fe20000410000 */
[----:B------:R-:W3:Y:S01]  /*db60*/  MUFU.EX2 R175, R175 ;  /* 0x000000af00af7308 */ /* 0x000ee20000000800 */
        /* <DEDUP_REMOVED lines=8> */
[----:B----4-:R-:W-:Y:S01]  /*dbf0*/  FADD.FTZ R166, R180, R21 ;  /* 0x00000015b4a67221 */ /* 0x010fe20000010000 */
[-C--:B------:R-:W-:Y:S01]  /*dc00*/  FMUL.FTZ R150, R150, R168.reuse ;  /* 0x000000a896967220 */ /* 0x080fe20000410000 */
[----:B------:R-:W-:-:S05]  /*dc10*/  FMUL.FTZ R151, R151, R168 ;  /* 0x000000a897977220 */ /* 0x000fca0000410000 */
[----:B------:R-:W4:Y:S01]  /*dc20*/  MUFU.EX2 R178, R179 ;  /* 0x000000b300b27308 */ /* 0x000f220000000800 */
[----:B---3--:R-:W-:-:S07]  /*dc30*/  FADD.FTZ R3, R175, R0 ;  /* 0x00000000af037221 */ /* 0x008fce0000010000 */
[----:B------:R-:W3:Y:S01]  /*dc40*/  MUFU.EX2 R182, R182 ;  /* 0x000000b600b67308 */ /* 0x000ee20000000800 */
[C---:B0-----:R-:W-:Y:S01]  /*dc50*/  FADD.FTZ R0, R181.reuse, R166 ;  /* 0x000000a6b5007221 */ /* 0x041fe20000010000 */
[----:B------:R-:W-:-:S06]  /*dc60*/  F2FP.F16.F32.PACK_AB R166, R181, R180 ;  /* 0x000000b4b5a6723e */ /* 0x000fcc00000000ff */
[----:B------:R-:W0:Y:S01]  /*dc70*/  MUFU.EX2 R183, R183 ;  /* 0x000000b700b77308 */ /* 0x000e220000000800 */
[C---:B----4-:R-:W-:Y:S01]  /*dc80*/  FADD.FTZ R3, R178.reuse, R3 ;  /* 0x00000003b2037221 */ /* 0x050fe20000010000 */
[----:B------:R-:W-:-:S03]  /*dc90*/  F2FP.F16.F32.PACK_AB R165, R178, R175 ;  /* 0x000000afb2a5723e */ /* 0x000fc600000000ff */
[----:B---3--:R-:W-:Y:S01]  /*dca0*/  FADD.FTZ R172, R182, R3 ;  /* 0x00000003b6ac7221 */ /* 0x008fe20000010000 */
[----:B0-----:R-:W-:-:S03]  /*dcb0*/  F2FP.F16.F32.PACK_AB R167, R183, R182 ;  /* 0x000000b6b7a7723e */ /* 0x001fc600000000ff */
[----:B------:R-:W-:Y:S02]  /*dcc0*/  FADD.FTZ R3, R183, R172 ;  /* 0x000000acb7037221 */ /* 0x000fe40000010000 */
[----:B------:R1:W-:Y:S01]  /*dcd0*/  STSM.16.M88.4 [R197], R164 ;  /* 0x000000a4c5007844 */ /* 0x0003e20000000200 */
[----:B------:R-:W-:Y:S05]  /*dce0*/  @!P0 BRA `(.L_x_3740) ;  /* 0x0000000000048947 */ /* 0x000fea0003800000 */
[----:B------:R-:W-:Y:S01]  /*dcf0*/  BPT.TRAP 0x1 ;  /* 0x000000040000795c */ /* 0x000fe20000300000 */
.L_x_3740:
[----:B------:R0:W3:Y:S01]  /*dd00*/  SYNCS.PHASECHK.TRANS64.TRYWAIT P2, [R186+URZ+0x28c50], R187 ;  /* 0x028c50bbba0075a7 */ /* 0x0000e2000804017f */
[----:B------:R-:W-:Y:S05]  /*dd10*/  @!P0 BRA `(.L_x_3741) ;  /* 0x0000000000048947 */ /* 0x000fea0003800000 */
[----:B------:R-:W-:Y:S01]  /*dd20*/  BPT.TRAP 0x1 ;  /* 0x000000040000795c */ /* 0x000fe20000300000 */
.L_x_3741:
[----:B------:R-:W-:Y:S04]  /*dd30*/  BSSY B1, `(.L_x_3742) ;  /* 0x0000004000017945 */ /* 0x000fe80003800000 */
[----:B---3--:R-:W-:Y:S05]  /*dd40*/  @P2 BRA `(.L_x_3743) ;  /* 0x0000000000082947 */ /* 0x008fea0003800000 */
[----:B------:R-:W3:Y:S02]  /*dd50*/  SYNCS.PHASECHK.TRANS64.TRYWAIT P2, [R186+URZ+0x28c50], R187 ;  /* 0x028c50bbba0075a7 */ /* 0x000ee4000804017f */
[----:B---3--:R-:W-:Y:S05]  /*dd60*/  @!P2 BRA `(.L_x_3744) ;  /* 0x000000a40054a947 */ /* 0x008fea0003800000 */
.L_x_3743:
[----:B------:R-:W-:Y:S05]  /*dd70*/  BSYNC B1 ;  /* 0x0000000000017941 */ /* 0x000fea0003800000 */
.L_x_3742:
[----:B------:R-:W-:Y:S01]  /*dd80*/  IMAD R168, R18, 0x1000, R13 ;  /* 0x0000100012a87824 */ /* 0x000fe200078e020d */
[----:B------:R-:W-:Y:S01]  /*dd90*/  WARPGROUP.ARRIVE ;  /* 0x00000000000079c5 */ /* 0x000fe20000000000 */
[----:B------:R-:W-:Y:S01]  /*dda0*/  IMAD.MOV.U32 R169, RZ, RZ, 0x40000040 ;  /* 0x40000040ffa97424 */ /* 0x000fe200078e00ff */
[C---:B------:R-:W-:Y:S01]  /*ddb0*/  ISETP.GT.AND P2, PT, R213.reuse, RZ, PT ;  /* 0x000000ffd500720c */ /* 0x040fe20003f44270 */
[----:B0-23--:R-:W-:Y:S01]  /*ddc0*/  @!P1 VIADD R186, R186, 0x28c60 ;  /* 0x00028c60baba9836 */ /* 0x00dfe20000000000 */
        /* <DEDUP_REMOVED lines=10> */
[----:B-1----:R-:W-:Y:S01]  /*de70*/  IMAD.MOV.U32 R153, RZ, RZ, 0x40000040 ;  /* 0x40000040ff997424 */ /* 0x002fe200078e00ff */
        /* <DEDUP_REMOVED lines=31> */
.L_x_3734:
[----:B------:R-:W-:Y:S05]  /*e070*/  BSYNC B0 ;  /* 0x0000000000007941 */ /* 0x000fea0003800000 */
.L_x_3733:
[----:B------:R-:W3:Y:S01]  /*e080*/  SHFL.BFLY PT, R5, R0, 0x2, 0x1f ;  /* 0x0c401f0000057f89 */ /* 0x000ee200000e0000 */
[----:B------:R-:W-:Y:S02]  /*e090*/  IMAD.MOV R11, RZ, RZ, -R194 ;  /* 0x000000ffff0b7224 */ /* 0x000fe400078e0ac2 */
[----:B------:R-:W-:Y:S01]  /*e0a0*/  IMAD.MOV.U32 R169, RZ, RZ, -0x800000 ;  /* 0xff800000ffa97424 */ /* 0x000fe200078e00ff */
[----:B------:R-:W4:Y:S01]  /*e0b0*/  SHFL.BFLY PT, R6, R3, 0x2, 0x1f ;  /* 0x0c401f0003067f89 */ /* 0x000f2200000e0000 */
[----:B------:R-:W-:Y:S01]  /*e0c0*/  IMAD.MOV.U32 R170, RZ, RZ, -0x800000 ;  /* 0xff800000ffaa7424 */ /* 0x000fe200078e00ff */
[----:B------:R-:W-:Y:S08]  /*e0d0*/  BAR.ARV 0x8, 0xa0 ;  /* 0x0202800000007b1d */ /* 0x000ff00000002000 */
[----:B------:R-:W-:Y:S01]  /*e0e0*/  BAR.SYNC.DEFER_BLOCKING 0xf, 0x100 ;  /* 0x03c4000000007b1d */ /* 0x000fe20000010000 */
[----:B------:R-:W-:Y:S01]  /*e0f0*/  ISETP.NE.AND P0, PT, R192, R11, PT ;  /* 0x0000000bc000720c */ /* 0x000fe20003f05270 */
[----:B------:R-:W-:-:S02]  /*e100*/  VIADD R206, R206, 0x1 ;  /* 0x00000001cece7836 */ /* 0x000fc40000000000 */
[----:B---3--:R-:W-:Y:S01]  /*e110*/  FADD.FTZ R5, R5, R0 ;  /* 0x0000000005057221 */ /* 0x008fe20000010000 */
[----:B----4-:R-:W-:-:S04]  /*e120*/  FADD.FTZ R7, R6, R3 ;  /* 0x0000000306077221 */ /* 0x010fc80000010000 */
[----:B------:R-:W3:Y:S01]  /*e130*/  SHFL.BFLY PT, R4, R5, 0x1, 0x1f ;  /* 0x0c201f0005047f89 */ /* 0x000ee200000e0000 */
[----:B------:R-:W-:-:S03]  /*e140*/  MOV R3, RZ ;  /* 0x000000ff00037202 */ /* 0x000fc60000000f00 */
[----:B------:R-:W4:Y:S01]  /*e150*/  SHFL.BFLY PT, R6, R7, 0x1, 0x1f ;  /* 0x0c201f0007067f89 */ /* 0x000f2200000e0000 */
[----:B---3--:R-:W-:Y:S01]  /*e160*/  FADD.FTZ R9, R5, R4 ;  /* 0x0000000405097221 */ /* 0x008fe20000010000 */
[C---:B------:R-:W-:Y:S02]  /*e170*/  @!P0 IMAD R5, R18.reuse, 0x40, R190 ;  /* 0x0000004012058824 */ /* 0x040fe400078e02be */
[----:B------:R-:W-:Y:S02]  /*e180*/  VIADD R4, R18, 0x1 ;  /* 0x0000000112047836 */ /* 0x000fe40000000000 */
[----:B----4-:R-:W-:Y:S01]  /*e190*/  FADD.FTZ R0, R7, R6 ;  /* 0x0000000607007221 */ /* 0x010fe20000010000 */
[----:B------:R-:W-:Y:S01]  /*e1a0*/  FSETP.NE.FTZ.AND P2, PT, R9, RZ, PT ;  /* 0x000000ff0900720b */ /* 0x000fe20003f55000 */
[----:B------:R-:W-:Y:S01]  /*e1b0*/  IMAD.MOV.U32 R6, RZ, RZ, RZ ;  /* 0x000000ffff067224 */ /* 0x000fe200078e00ff */
[----:B------:R-:W-:Y:S02]  /*e1c0*/  @!P0 LEA R5, R5, R2, 0x2 ;  /* 0x0000000205058211 */ /* 0x000fe400078e10ff */
[----:B------:R-:W-:-:S02]  /*e1d0*/  FSETP.NE.FTZ.AND P3, PT, R0, RZ, PT ;  /* 0x000000ff0000720b */ /* 0x000fc40003f75000 */
[----:B------:R-:W-:-:S04]  /*e1e0*/  ISETP.NE.AND P1, PT, R4, 0x2, PT ;  /* 0x000000020400780c */ /* 0x000fc80003f25270 */
[----:B------:R-:W-:-:S03]  /*e1f0*/  SEL R8, RZ, 0x1, P1 ;  /* 0x00000001ff087807 */ /* 0x000fc60000800000 */
[----:B------:R-:W3:Y:S01]  /*e200*/  @P2 MUFU.RCP R3, R9 ;  /* 0x0000000900032308 */ /* 0x000ee20000001000 */
[C---:B------:R-:W-:Y:S01]  /*e210*/  @P2 FMUL.FTZ R18, R12.reuse, 0.69314718246459960938 ;  /* 0x3f3172180c122820 */ /* 0x040fe20000410000 */
[----:B------:R-:W-:Y:S02]  /*e220*/  LOP3.LUT R19, R19, R8, RZ, 0x3c, !PT ;  /* 0x0000000813137212 */ /* 0x000fe400078e3cff */
[----:B------:R-:W-:-:S04]  /*e230*/  @P3 FMUL.FTZ R12, R12, 0.69314718246459960938 ;  /* 0x3f3172180c0c3820 */ /* 0x000fc80000410000 */
[----:B------:R-:W4:Y:S08]  /*e240*/  @P3 MUFU.RCP R6, R0 ;  /* 0x0000000000063308 */ /* 0x000f300000001000 */
[----:B------:R-:W5:Y:S01]  /*e250*/  @P2 MUFU.LG2 R2, R9 ;  /* 0x0000000900022308 */ /* 0x000f620000000c00 */
[----:B---3--:R-:W-:Y:S01]  /*e260*/  @!P0 STS [R5+0x28800], R3 ;  /* 0x0288000305008388 */ /* 0x008fe20000000800 */
[-C--:B------:R-:W-:Y:S01]  /*e270*/  FMUL.FTZ R178, R24, R3.reuse ;  /* 0x0000000318b27220 */ /* 0x080fe20000410000 */
[-C--:B------:R-:W-:Y:S01]  /*e280*/  FMUL.FTZ R24, R33, R3.reuse ;  /* 0x0000000321187220 */ /* 0x080fe20000410000 */
[-C--:B------:R-:W-:Y:S01]  /*e290*/  FMUL.FTZ R176, R25, R3.reuse ;  /* 0x0000000319b07220 */ /* 0x080fe20000410000 */
[-C--:B------:R-:W-:Y:S01]  /*e2a0*/  FMUL.FTZ R177, R28, R3.reuse ;  /* 0x000000031cb17220 */ /* 0x080fe20000410000 */
[-C--:B------:R-:W-:Y:S01]  /*e2b0*/  FMUL.FTZ R174, R29, R3.reuse ;  /* 0x000000031dae7220 */ /* 0x080fe20000410000 */
[-C--:B------:R-:W-:Y:S01]  /*e2c0*/  FMUL.FTZ R175, R32, R3.reuse ;  /* 0x0000000320af7220 */ /* 0x080fe20000410000 */
[----:B0-----:R-:W0:Y:S01]  /*e2d0*/  @P3 MUFU.LG2 R21, R0 ;  /* 0x0000000000153308 */ /* 0x001e220000000c00 */
        /* <DEDUP_REMOVED lines=66> */
[----:B------:R-:W-:Y:S01]  /*e700*/  FMUL.FTZ R15, R70, R6 ;  /* 0x00000006460f7220 */ /* 0x000fe20000410000 */
[----:B------:R-:W-:Y:S01]  /*e710*/  @P2 FFMA.FTZ R169, R18, R14, R33 ;  /* 0x0000000e12a92223 */ /* 0x000fe20000010021 */
[----:B------:R-:W-:Y:S01]  /*e720*/  PLOP3.LUT P0, PT, PT, PT, PT, 0x8, 0x0 ;  /* 0x000000000000781c */ /* 0x000fe20003f0e170 */
        /* <DEDUP_REMOVED lines=61> */
.L_x_3655:
[----:B------:R-:W-:Y:S05]  /*eb00*/  BSYNC B7 ;  /* 0x0000000000077941 */ /* 0x000fea0003800000 */
.L_x_3653:
[----:B------:R-:W0:Y:S08]  /*eb10*/  S2UR UR5, SR_CgaCtaId ;  /* 0x00000000000579c3 */ /* 0x000e300000008800 */
[----:B------:R-:W-:Y:S06]  /*eb20*/  BAR.SYNC.DEFER_BLOCKING 0x5, 0x120 ;  /* 0x0144800000007b1d */ /* 0x000fec0000010000 */
[----:B------:R-:W-:Y:S01]  /*eb30*/  UMOV UR4, 0x400 ;  /* 0x0000040000047882 */ /* 0x000fe20000000000 */
[----:B------:R-:W-:Y:S01]  /*eb40*/  BSSY B0, `(.L_x_3746) ;  /* 0x000026d000007945 */ /* 0x000fe20003800000 */
[----:B0-----:R-:W-:-:S06]  /*eb50*/  ULEA UR4, UR5, UR4, 0x18 ;  /* 0x0000000405047291 */ /* 0x001fcc000f8ec03f */
[----:B------:R-:W-:-:S05]  /*eb60*/  MOV R2, UR4 ;  /* 0x0000000400027c02 */ /* 0x000fca0008000f00 */
[----:B--2---:R0:W2:Y:S01]  /*eb70*/  LDS.128 R184, [R2+0x28cd0] ;  /* 0x028cd00002b87984 */ /* 0x0040a20000000c00 */
[----:B------:R-:W-:Y:S06]  /*eb80*/  BAR.ARV 0x4, 0x120 ;  /* 0x0104800000007b1d */ /* 0x000fec0000002000 */
[----:B------:R-:W-:Y:S05]  /*eb90*/  @P0 BRA `(.L_x_3747) ;  /* 0x0000001c00100947 */ /* 0x000fea0003800000 */
[----:B-----5:R-:W3:Y:S01]  /*eba0*/  S2R R33, SR_SWINHI ;  /* 0x0000000000217919 */ /* 0x020ee20000002f00 */
        /* <DEDUP_REMOVED lines=18> */
[----:B---3--:R-:W-:-:S02]  /*ecd0*/  MOV R21, R33 ;  /* 0x0000002100157202 */ /* 0x008fc40000000f00 */
        /* <DEDUP_REMOVED lines=9> */
[C---:B------:R-:W-:Y:S02]  /*ed70*/  IADD3 R179, P1, R118.reuse, 0x20, RZ ;  /* 0x0000002076b37810 */ /* 0x040fe40007f3e0ff */
[----:B------:R-:W-:Y:S02]  /*ed80*/  LOP3.LUT R52, R209, 0x380, RZ, 0xc0, !PT ;  /* 0x00000380d1347812 */ /* 0x000fe400078ec0ff */
[----:B------:R-:W-:Y:S01]  /*ed90*/  IADD3 R183, P4, R118, 0x60, RZ ;  /* 0x0000006076b77810 */ /* 0x000fe20007f9e0ff */
[--C-:B------:R-:W-:Y:S01]  /*eda0*/  IMAD.X R41, RZ, RZ, R119.reuse, P1 ;  /* 0x000000ffff297224 */ /* 0x100fe200008e0677 */
[----:B------:R-:W-:Y:S02]  /*edb0*/  SHF.R.U64 R44, R44, 0x3, RZ ;  /* 0x000000032c2c7819 */ /* 0x000fe400000012ff */
[----:B------:R-:W-:Y:S01]  /*edc0*/  IADD3 R60, P5, R118, 0x2040, RZ ;  /* 0x00002040763c7810 */ /* 0x000fe20007fbe0ff */
[----:B------:R-:W-:Y:S01]  /*edd0*/  IMAD.X R49, RZ, RZ, R119, P4 ;  /* 0x000000ffff317224 */ /* 0x000fe200020e0677 */
[----:B------:R-:W-:-:S02]  /*ede0*/  LOP3.LUT R40, R179, 0x380, RZ, 0xc0, !PT ;  /* 0x00000380b3287812 */ /* 0x000fc400078ec0ff */
[----:B------:R-:W-:Y:S01]  /*edf0*/  SHF.R.U64 R52, R52, 0x3, RZ ;  /* 0x0000000334347819 */ /* 0x000fe200000012ff */
[----:B------:R-:W-:Y:S01]  /*ee00*/  IMAD.X R61, RZ, RZ, R119, P5 ;  /* 0x000000ffff3d7224 */ /* 0x000fe200028e0677 */
[----:B------:R-:W-:Y:S02]  /*ee10*/  IADD3 R68, P1, R118, 0x4000, RZ ;  /* 0x0000400076447810 */ /* 0x000fe40007f3e0ff */
[----:B------:R-:W-:Y:S02]  /*ee20*/  LOP3.LUT R48, R183, 0x380, RZ, 0xc0, !PT ;  /* 0x00000380b7307812 */ /* 0x000fe400078ec0ff */
[----:B------:R-:W-:Y:S02]  /*ee30*/  LOP3.LUT R44, R44, R181, RZ, 0x3c, !PT ;  /* 0x000000b52c2c7212 */ /* 0x000fe400078e3cff */
[----:B------:R-:W-:Y:S02]  /*ee40*/  LOP3.LUT R181, R60, 0x380, RZ, 0xc0, !PT ;  /* 0x000003803cb57812 */ /* 0x000fe400078ec0ff */
[----:B------:R-:W-:-:S02]  /*ee50*/  IADD3 R36, P6, R118, 0x2020, RZ ;  /* 0x0000202076247810 */ /* 0x000fc40007fde0ff */
[----:B------:R-:W-:Y:S02]  /*ee60*/  SHF.R.U64 R40, R40, 0x3, RZ ;  /* 0x0000000328287819 */ /* 0x000fe400000012ff */
[----:B------:R-:W-:Y:S01]  /*ee70*/  LOP3.LUT R52, R52, R209, RZ, 0x3c, !PT ;  /* 0x000000d134347212 */ /* 0x000fe200078e3cff */
[----:B------:R-:W-:Y:S01]  /*ee80*/  IMAD.X R57, RZ, RZ, R119, P6 ;  /* 0x000000ffff397224 */ /* 0x000fe200030e0677 */
[----:B------:R-:W-:Y:S02]  /*ee90*/  SHF.R.U64 R48, R48, 0x3, RZ ;  /* 0x0000000330307819 */ /* 0x000fe400000012ff */
[----:B------:R-:W-:Y:S02]  /*eea0*/  LOP3.LUT R209, R68, 0x380, RZ, 0xc0, !PT ;  /* 0x0000038044d17812 */ /* 0x000fe400078ec0ff */
[----:B------:R-:W-:Y:S02]  /*eeb0*/  IADD3 R64, P2, R118, 0x2060, RZ ;  /* 0x0000206076407810 */ /* 0x000fe40007f5e0ff */
[----:B------:R-:W-:-:S02]  /*eec0*/  SHF.R.U64 R181, R181, 0x3, RZ ;  /* 0x00000003b5b57819 */ /* 0x000fc400000012ff */
[C---:B------:R-:W-:Y:S01]  /*eed0*/  LOP3.LUT R33, R118.reuse, 0x380, RZ, 0xc0, !PT ;  /* 0x0000038076217812 */ /* 0x040fe200078ec0ff */
[--C-:B------:R-:W-:Y:S01]  /*eee0*/  IMAD.X R65, RZ, RZ, R119.reuse, P2 ;  /* 0x000000ffff417224 */ /* 0x100fe200010e0677 */
[----:B------:R-:W-:Y:S02]  /*eef0*/  IADD3 R30, P4, R118, 0x4040, RZ ;  /* 0x00004040761e7810 */ /* 0x000fe40007f9e0ff */
[----:B------:R-:W-:Y:S02]  /*ef00*/  LOP3.LUT R40, R40, R179, RZ, 0x3c, !PT ;  /* 0x000000b328287212 */ /* 0x000fe400078e3cff */
[----:B------:R-:W-:Y:S01]  /*ef10*/  LOP3.LUT R48, R48, R183, RZ, 0x3c, !PT ;  /* 0x000000b730307212 */ /* 0x000fe200078e3cff */
[----:B------:R-:W-:Y:S01]  /*ef20*/  IMAD.X R103, RZ, RZ, R119, P4 ;  /* 0x000000ffff677224 */ /* 0x000fe200020e0677 */
[----:B------:R-:W-:Y:S02]  /*ef30*/  LOP3.LUT R179, R36, 0x380, RZ, 0xc0, !PT ;  /* 0x0000038024b37812 */ /* 0x000fe400078ec0ff */
[----:B------:R-:W-:-:S02]  /*ef40*/  SHF.R.U64 R209, R209, 0x3, RZ ;  /* 0x00000003d1d17819 */ /* 0x000fc400000012ff */
[----:B------:R-:W-:Y:S02]  /*ef50*/  IADD3 R6, P6, R118, 0x6000, RZ ;  /* 0x0000600076067810 */ /* 0x000fe40007fde0ff */
[----:B------:R-:W-:Y:S02]  /*ef60*/  LOP3.LUT R183, R64, 0x380, RZ, 0xc0, !PT ;  /* 0x0000038040b77812 */ /* 0x000fe400078ec0ff */
[----:B------:R-:W-:Y:S02]  /*ef70*/  LOP3.LUT R60, R181, R60, RZ, 0x3c, !PT ;  /* 0x0000003cb53c7212 */ /* 0x000fe400078e3cff */
[----:B------:R-:W-:Y:S02]  /*ef80*/  SHF.R.U64 R33, R33, 0x3, RZ ;  /* 0x0000000321217819 */ /* 0x000fe400000012ff */
[----:B------:R-:W-:Y:S02]  /*ef90*/  LOP3.LUT R181, R30, 0x380, RZ, 0xc0, !PT ;  /* 0x000003801eb57812 */ /* 0x000fe400078ec0ff */
[----:B------:R-:W-:-:S02]  /*efa0*/  IADD3.X R53, RZ, R119, RZ, P3, !PT ;  /* 0x00000077ff357210 */ /* 0x000fc40001ffe4ff */
[----:B------:R-:W-:Y:S02]  /*efb0*/  IADD3.X R69, RZ, R119, RZ, P1, !PT ;  /* 0x00000077ff457210 */ /* 0x000fe40000ffe4ff */
[----:B------:R-:W-:Y:S02]  /*efc0*/  SHF.R.U64 R179, R179, 0x3, RZ ;  /* 0x00000003b3b37819 */ /* 0x000fe400000012ff */
[----:B------:R-:W-:Y:S02]  /*efd0*/  LOP3.LUT R68, R209, R68, RZ, 0x3c, !PT ;  /* 0x00000044d1447212 */ /* 0x000fe400078e3cff */
        /* <DEDUP_REMOVED lines=9> */
[----:B------:R-:W-:Y:S01]  /*f070*/  LOP3.LUT R209, R6, 0x380, RZ, 0xc0, !PT ;  /* 0x0000038006d17812 */ /* 0x000fe200078ec0ff */
[--C-:B------:R-:W-:Y:S01]  /*f080*/  IMAD.X R37, RZ, RZ, R119.reuse, P1 ;  /* 0x000000ffff257224 */ /* 0x100fe200008e0677 */
[----:B------:R-:W-:Y:S01]  /*f090*/  LOP3.LUT R118, R33, R118, RZ, 0x3c, !PT ;  /* 0x0000007621767212 */ /* 0x000fe200078e3cff */
[----:B------:R-:W-:Y:S01]  /*f0a0*/  IMAD.X R33, RZ, RZ, R119, P2 ;  /* 0x000000ffff217224 */ /* 0x000fe200010e0677 */
[----:B------:R-:W-:Y:S02]  /*f0b0*/  SHF.R.U64 R181, R181, 0x3, RZ ;  /* 0x00000003b5b57819 */ /* 0x000fe400000012ff */
[----:B------:R-:W-:Y:S02]  /*f0c0*/  LOP3.LUT R56, R179, R36, RZ, 0x3c, !PT ;  /* 0x00000024b3387212 */ /* 0x000fe400078e3cff */
[----:B------:R-:W-:Y:S02]  /*f0d0*/  LOP3.LUT R64, R183, R64, RZ, 0x3c, !PT ;  /* 0x00000040b7407212 */ /* 0x000fe400078e3cff */
[----:B------:R-:W-:-:S02]  /*f0e0*/  LOP3.LUT R179, R4, 0x380, RZ, 0xc0, !PT ;  /* 0x0000038004b37812 */ /* 0x000fc400078ec0ff */
[----:B------:R-:W-:Y:S02]  /*f0f0*/  SHF.R.U64 R209, R209, 0x3, RZ ;  /* 0x00000003d1d17819 */ /* 0x000fe400000012ff */
[-C--:B------:R-:W-:Y:S02]  /*f100*/  IADD3.X R111, RZ, R119.reuse, RZ, P6, !PT ;  /* 0x00000077ff6f7210 */ /* 0x080fe400037fe4ff */
[----:B------:R-:W-:Y:S02]  /*f110*/  LOP3.LUT R183, R32, 0x380, RZ, 0xc0, !PT ;  /* 0x0000038020b77812 */ /* 0x000fe400078ec0ff */
[----:B------:R-:W-:Y:S02]  /*f120*/  LOP3.LUT R102, R181, R30, RZ, 0x3c, !PT ;  /* 0x0000001eb5667212 */ /* 0x000fe400078e3cff */
[----:B------:R-:W-:Y:S02]  /*f130*/  MOV R118, R118 ;  /* 0x0000007600767202 */ /* 0x000fe40000000f00 */
[----:B------:R-:W-:-:S02]  /*f140*/  LOP3.LUT R27, R12, 0x380, RZ, 0xc0, !PT ;  /* 0x000003800c1b7812 */ /* 0x000fc400078ec0ff */
[----:B------:R-:W-:Y:S02]  /*f150*/  LOP3.LUT R119, R14, 0x380, RZ, 0xc0, !PT ;  /* 0x000003800e777812 */ /* 0x000fe400078ec0ff */
[----:B------:R-:W-:Y:S02]  /*f160*/  LOP3.LUT R30, R26, 0x380, RZ, 0xc0, !PT ;  /* 0x000003801a1e7812 */ /* 0x000fe400078ec0ff */
[----:B------:R-:W-:Y:S02]  /*f170*/  SHF.R.U64 R179, R179, 0x3, RZ ;  /* 0x00000003b3b37819 */ /* 0x000fe400000012ff */
[----:B------:R-:W-:Y:S02]  /*f180*/  LOP3.LUT R110, R209, R6, RZ, 0x3c, !PT ;  /* 0x00000006d16e7212 */ /* 0x000fe400078e3cff */
[----:B------:R-:W-:Y:S02]  /*f190*/  SHF.R.U64 R183, R183, 0x3, RZ ;  /* 0x00000003b7b77819 */ /* 0x000fe400000012ff */
[----:B------:R-:W-:-:S02]  /*f1a0*/  F2FP.F16.F32.PACK_AB R6, R174, R177 ;  /* 0x000000b1ae06723e */ /* 0x000fc400000000ff */
[----:B------:R-:W-:Y:S02]  /*f1b0*/  SHF.R.U64 R27, R27, 0x3, RZ ;  /* 0x000000031b1b7819 */ /* 0x000fe400000012ff */
[----:B------:R-:W-:Y:S02]  /*f1c0*/  SHF.R.U64 R119, R119, 0x3, RZ ;  /* 0x0000000377777819 */ /* 0x000fe400000012ff */
[----:B------:R-:W-:Y:S02]  /*f1d0*/  SHF.R.U64 R177, R30, 0x3, RZ ;  /* 0x000000031eb17819 */ /* 0x000fe400000012ff */
[----:B------:R-:W-:Y:S02]  /*f1e0*/  LOP3.LUT R72, R179, R4, RZ, 0x3c, !PT ;  /* 0x00000004b3487212 */ /* 0x000fe400078e3cff */
[----:B------:R-:W-:Y:S02]  /*f1f0*/  LOP3.LUT R106, R183, R32, RZ, 0x3c, !PT ;  /* 0x00000020b76a7212 */ /* 0x000fe400078e3cff */
[----:B------:R-:W-:Y:S01]  /*f200*/  F2FP.F16.F32.PACK_AB R4, R176, R178 ;  /* 0x000000b2b004723e */ /* 0x000fe200000000ff */
[----:B------:R-:W-:Y:S01]  /*f210*/  BAR.SYNC.DEFER_BLOCKING 0x1, 0x100 ;  /* 0x0044000000007b1d */ /* 0x000fe20000010000 */
[----:B------:R-:W-:-:S02]  /*f220*/  LOP3.LUT R114, R27, R12, RZ, 0x3c, !PT ;  /* 0x0000000c1b727212 */ /* 0x000fc400078e3cff */
[----:B------:R-:W-:Y:S02]  /*f230*/  LOP3.LUT R32, R119, R14, RZ, 0x3c, !PT ;  /* 0x0000000e77207212 */ /* 0x000fe400078e3cff */
[----:B------:R-:W-:Y:S02]  /*f240*/  LOP3.LUT R36, R177, R26, RZ, 0x3c, !PT ;  /* 0x0000001ab1247212 */ /* 0x000fe400078e3cff */
[----:B------:R-:W-:Y:S02]  /*f250*/  MOV R14, R40 ;  /* 0x00000028000e7202 */ /* 0x000fe40000000f00 */
[----:B------:R-:W-:Y:S02]  /*f260*/  F2FP.F16.F32.PACK_AB R26, R171, R173 ;  /* 0x000000adab1a723e */ /* 0x000fe400000000ff */
[----:B------:R-:W-:Y:S02]  /*f270*/  F2FP.F16.F32.PACK_AB R27, R39, R38 ;  /* 0x00000026271b723e */ /* 0x000fe400000000ff */
[----:B------:R-:W-:-:S02]  /*f280*/  MOV R44, R44 ;  /* 0x0000002c002c7202 */ /* 0x000fc40000000f00 */
[----:B------:R-:W-:Y:S02]  /*f290*/  F2FP.F16.F32.PACK_AB R30, R165, R167 ;  /* 0x000000a7a51e723e */ /* 0x000fe400000000ff */
[----:B------:R-:W-:Y:S02]  /*f2a0*/  MOV R48, R48 ;  /* 0x0000003000307202 */ /* 0x000fe40000000f00 */
[----:B------:R-:W-:Y:S02]  /*f2b0*/  MOV R52, R52 ;  /* 0x0000003400347202 */ /* 0x000fe40000000f00 */
[----:B------:R-:W-:Y:S02]  /*f2c0*/  MOV R56, R56 ;  /* 0x0000003800387202 */ /* 0x000fe40000000f00 */
[----:B------:R-:W-:Y:S01]  /*f2d0*/  F2FP.F16.F32.PACK_AB R12, R157, R159 ;  /* 0x0000009f9d0c723e */ /* 0x000fe200000000ff */
[----:B------:R3:W-:Y:S01]  /*f2e0*/  STSM.16.M88.4 [R118], R4 ;  /* 0x0000000476007844 */ /* 0x0007e20000000200 */
[----:B------:R-:W-:-:S02]  /*f2f0*/  MOV R60, R60 ;  /* 0x0000003c003c7202 */ /* 0x000fc40000000f00 */
[----:B------:R-:W-:Y:S01]  /*f300*/  MOV R64, R64 ;  /* 0x0000004000407202 */ /* 0x000fe20000000f00 */
[----:B------:R4:W-:Y:S01]  /*f310*/  STSM.16.M88.4 [R14], R24 ;  /* 0x000000180e007844 */ /* 0x0009e20000000200 */
[----:B------:R-:W-:Y:S02]  /*f320*/  MOV R68, R68 ;  /* 0x0000004400447202 */ /* 0x000fe40000000f00 */
[----:B------:R-:W-:Y:S01]  /*f330*/  MOV R72, R72 ;  /* 0x0000004800487202 */ /* 0x000fe20000000f00 */
[----:B------:R1:W-:Y:S01]  /*f340*/  STSM.16.M88.4 [R44], R28 ;  /* 0x0000001c2c007844 */ /* 0x0003e20000000200 */
[----:B------:R-:W-:Y:S02]  /*f350*/  MOV R41, R106 ;  /* 0x0000006a00297202 */ /* 0x000fe40000000f00 */
[----:B------:R-:W-:Y:S02]  /*f360*/  F2FP.F16.F32.PACK_AB R99, R3, R0 ;  /* 0x000000000363723e */ /* 0x000fe400000000ff */
[----:B------:R-:W-:-:S02]  /*f370*/  F2FP.F16.F32.PACK_AB R104, R105, R104 ;  /* 0x000000686968723e */ /* 0x000fc400000000ff */
[----:B------:R-:W-:Y:S02]  /*f380*/  MOV R102, R102 ;  /* 0x0000006600667202 */ /* 0x000fe40000000f00 */
[----:B---3--:R-:W-:Y:S02]  /*f390*/  F2FP.F16.F32.PACK_AB R4, R163, R166 ;  /* 0x000000a6a304723e */ /* 0x008fe400000000ff */
[----:B------:R-:W-:Y:S02]  /*f3a0*/  F2FP.F16.F32.PACK_AB R5, R51, R50 ;  /* 0x000000323305723e */ /* 0x000fe400000000ff */
[----:B------:R-:W-:Y:S02]  /*f3b0*/  F2FP.F16.F32.PACK_AB R6, R161, R164 ;  /* 0x000000a4a106723e */ /* 0x000fe400000000ff */
[----:B------:R-:W-:Y:S02]  /*f3c0*/  F2FP.F16.F32.PACK_AB R7, R55, R54 ;  /* 0x000000363707723e */ /* 0x000fe400000000ff */
[----:B----4-:R-:W-:-:S02]  /*f3d0*/  F2FP.F16.F32.PACK_AB R14, R155, R158 ;  /* 0x0000009e9b0e723e */ /* 0x010fc400000000ff */
[----:B------:R-:W-:Y:S01]  /*f3e0*/  F2FP.F16.F32.PACK_AB R24, R153, R156 ;  /* 0x0000009c9918723e */ /* 0x000fe200000000ff */
[----:B------:R3:W-:Y:S01]  /*f3f0*/  STSM.16.M88.4 [R48], R4 ;  /* 0x0000000430007844 */ /* 0x0007e20000000200 */
[----:B------:R-:W-:Y:S02]  /*f400*/  F2FP.F16.F32.PACK_AB R25, R75, R74 ;  /* 0x0000004a4b19723e */ /* 0x000fe400000000ff */
[----:B------:R-:W-:Y:S01]  /*f410*/  F2FP.F16.F32.PACK_AB R26, R77, R154 ;  /* 0x0000009a4d1a723e */ /* 0x000fe200000000ff */
[----:B------:R4:W-:Y:S01]  /*f420*/  STSM.16.M88.4 [R52], R8 ;  /* 0x0000000834007844 */ /* 0x0009e20000000200 */
[----:B------:R-:W-:Y:S02]  /*f430*/  F2FP.F16.F32.PACK_AB R27, R79, R78 ;  /* 0x0000004e4f1b723e */ /* 0x000fe400000000ff */
[----:B-1----:R-:W-:Y:S01]  /*f440*/  F2FP.F16.F32.PACK_AB R28, R81, R80 ;  /* 0x00000050511c723e */ /* 0x002fe200000000ff */
[----:B------:R1:W-:Y:S01]  /*f450*/  STSM.16.M88.4 [R56], R12 ;  /* 0x0000000c38007844 */ /* 0x0003e20000000200 */
[----:B------:R-:W-:-:S02]  /*f460*/  F2FP.F16.F32.PACK_AB R29, R83, R82 ;  /* 0x00000052531d723e */ /* 0x000fc400000000ff */
[----:B------:R-:W-:Y:S01]  /*f470*/  F2FP.F16.F32.PACK_AB R30, R85, R84 ;  /* 0x00000054551e723e */ /* 0x000fe200000000ff */
[----:B------:R0:W-:Y:S01]  /*f480*/  STSM.16.M88.4 [R60], R24 ;  /* 0x000000183c007844 */ /* 0x0001e20000000200 */
[----:B------:R-:W-:Y:S02]  /*f490*/  F2FP.F16.F32.PACK_AB R31, R87, R86 ;  /* 0x00000056571f723e */ /* 0x000fe400000000ff */
[----:B------:R-:W-:Y:S02]  /*f4a0*/  MOV R40, R114 ;  /* 0x0000007200287202 */ /* 0x000fe40000000f00 */
[----:B------:R-:W-:Y:S01]  /*f4b0*/  F2FP.F16.F32.PACK_AB R105, R42, R34 ;  /* 0x000000222a69723e */ /* 0x000fe200000000ff */
[----:B------:R2:W-:Y:S01]  /*f4c0*/  STSM.16.M88.4 [R64], R28 ;  /* 0x0000001c40007844 */ /* 0x0005e20000000200 */
        /* <DEDUP_REMOVED lines=20> */
[----:B---3--:R-:W-:-:S02]  /*f610*/  IADD3 R6, P1, R203, UR4, RZ ;  /* 0x00000004cb067c10 */ /* 0x008fc4000ff3e0ff */
[----:B------:R-:W-:Y:S02]  /*f620*/  F2FP.F16.F32.PACK_AB R130, R133, R132 ;  /* 0x000000848582723e */ /* 0x000fe400000000ff */
[----:B------:R-:W-:Y:S02]  /*f630*/  F2FP.F16.F32.PACK_AB R131, R135, R134 ;  /* 0x000000868783723e */ /* 0x000fe400000000ff */
[----:B------:R-:W-:Y:S02]  /*f640*/  F2FP.F16.F32.PACK_AB R137, R139, R138 ;  /* 0x0000008a8b89723e */ /* 0x000fe400000000ff */
[----:B------:R-:W-:Y:S01]  /*f650*/  F2FP.F16.F32.PACK_AB R144, R145, R144 ;  /* 0x000000909190723e */ /* 0x000fe200000000ff */
[----:B------:R-:W-:Y:S01]  /*f660*/  STSM.16.M88.4 [R40], R128 ;  /* 0x0000008028007844 */ /* 0x000fe20000000200 */
[----:B------:R-:W-:Y:S02]  /*f670*/  MOV R32, R32 ;  /* 0x0000002000207202 */ /* 0x000fe40000000f00 */
[----:B------:R-:W-:-:S02]  /*f680*/  F2FP.F16.F32.PACK_AB R138, R141, R140 ;  /* 0x0000008c8d8a723e */ /* 0x000fc400000000ff */
[----:B------:R-:W-:Y:S02]  /*f690*/  F2FP.F16.F32.PACK_AB R139, R143, R142 ;  /* 0x0000008e8f8b723e */ /* 0x000fe400000000ff */
[----:B------:R-:W-:Y:S02]  /*f6a0*/  F2FP.F16.F32.PACK_AB R145, R147, R146 ;  /* 0x000000929391723e */ /* 0x000fe400000000ff */
[----:B------:R-:W-:Y:S01]  /*f6b0*/  MOV R36, R36 ;  /* 0x0000002400247202 */ /* 0x000fe20000000f00 */
[----:B------:R3:W-:Y:S01]  /*f6c0*/  STSM.16.M88.4 [R32], R136 ;  /* 0x0000008820007844 */ /* 0x0007e20000000200 */
[----:B------:R-:W-:Y:S02]  /*f6d0*/  F2FP.F16.F32.PACK_AB R146, R149, R148 ;  /* 0x000000949592723e */ /* 0x000fe400000000ff */
[----:B------:R-:W-:Y:S02]  /*f6e0*/  F2FP.F16.F32.PACK_AB R147, R151, R150 ;  /* 0x000000969793723e */ /* 0x000fe400000000ff */
[----:B------:R-:W-:-:S02]  /*f6f0*/  ISETP.NE.AND.EX P0, PT, RZ, UR5, PT, P0 ;  /* 0x00000005ff007c0c */ /* 0x000fc4000bf05300 */
[----:B------:R-:W-:Y:S01]  /*f700*/  IADD3.X R7, R204, UR5, RZ, P1, !PT ;  /* 0x00000005cc077c10 */ /* 0x000fe20008ffe4ff */
[----:B------:R-:W-:Y:S01]  /*f710*/  ULDC.64 UR4, c[0x0][0xbe0] ;  /* 0x0002f80000047ab9 */ /* 0x000fe20000000a00 */
[----:B------:R3:W-:Y:S01]  /*f720*/  STSM.16.M88.4 [R36], R144 ;  /* 0x0000009024007844 */ /* 0x0007e20000000200 */
[----:B------:R-:W-:Y:S01]  /*f730*/  BAR.SYNC.DEFER_BLOCKING 0x1, 0x100 ;  /* 0x0044000000007b1d */ /* 0x000fe20000010000 */
[----:B------:R-:W-:Y:S02]  /*f740*/  ISETP.NE.U32.AND P6, PT, RZ, UR4, PT ;  /* 0x00000004ff007c0c */ /* 0x000fe4000bfc5070 */
[----:B------:R-:W-:Y:S02]  /*f750*/  MOV R0, RZ ;  /* 0x000000ff00007202 */ /* 0x000fe40000000f00 */
[----:B------:R-:W-:-:S13]  /*f760*/  ISETP.NE.AND.EX P6, PT, RZ, UR5, PT, P6 ;  /* 0x00000005ff007c0c */ /* 0x000fda000bfc5360 */
[----:B------:R-:W-:Y:S01]  /*f770*/  @P6 IADD3 R4, P4, R203, UR4, RZ ;  /* 0x00000004cb046c10 */ /* 0x000fe2000ff9e0ff */
[----:B------:R-:W-:Y:S02]  /*f780*/  ULDC UR4, c[0x0][0xa88] ;  /* 0x0002a20000047ab9 */ /* 0x000fe40000000800 */
[----:B------:R-:W-:Y:S01]  /*f790*/  IMAD.U32 R76, RZ, RZ, UR4 ;  /* 0x00000004ff4c7e24 */ /* 0x000fe2000f8e00ff */
[----:B------:R-:W-:Y:S01]  /*f7a0*/  @P6 IADD3.X R5, R204, UR5, RZ, P4, !PT ;  /* 0x00000005cc056c10 */ /* 0x000fe2000a7fe4ff */
[----:B------:R0:W5:Y:S01]  /*f7b0*/  @P0 LDG.E R0, desc[UR40][R6.64] ;  /* 0x0000002806000981 */ /* 0x000162000c1e1900 */
[----:B------:R-:W-:-:S03]  /*f7c0*/  IMAD R3, R200, 0x40, R193 ;  /* 0x00000040c8037824 */ /* 0x000fc600078e02c1 */
[----:B------:R2:W5:Y:S01]  /*f7d0*/  @P6 LDG.E R76, desc[UR40][R4.64] ;  /* 0x00000028044c6981 */ /* 0x000562000c1e1900 */
[----:B------:R-:W-:-:S03]  /*f7e0*/  IMAD.WIDE R20, R3, 0x2, R20 ;  /* 0x0000000203147825 */ /* 0x000fc600078e0214 */
[C---:B----4-:R-:W-:Y:S02]  /*f7f0*/  IADD3 R9, P1, R20.reuse, 0x1000, RZ ;  /* 0x0000100014097810 */ /* 0x050fe40007f3e0ff */
[C---:B-1----:R-:W-:Y:S02]  /*f800*/  IADD3 R13, P2, R20.reuse, 0x2000, RZ ;  /* 0x00002000140d7810 */ /* 0x042fe40007f5e0ff */
[C---:B0-----:R-:W-:Y:S02]  /*f810*/  IADD3 R25, P3, R20.reuse, 0x3000, RZ ;  /* 0x0000300014197810 */ /* 0x041fe40007f7e0ff */
[----:B--2---:R-:W-:Y:S02]  /*f820*/  IADD3 R29, P4, R20, 0x4000, RZ ;  /* 0x00004000141d7810 */ /* 0x004fe40007f9e0ff */
        /* <DEDUP_REMOVED lines=11> */
[----:B------:R-:W-:Y:S01]  /*f8e0*/  LOP3.LUT R12, R12, R13, RZ, 0x3c, !PT ;  /* 0x0000000d0c0c7212 */ /* 0x000fe200078e3cff */
[--C-:B------:R-:W-:Y:S01]  /*f8f0*/  IMAD.X R13, RZ, RZ, R21.reuse, P2 ;  /* 0x000000ffff0d7224 */ /* 0x100fe200010e0615 */
[----:B------:R-:W-:Y:S02]  /*f900*/  LOP3.LUT R24, R24, R25, RZ, 0x3c, !PT ;  /* 0x0000001918187212 */ /* 0x000fe400078e3cff */
        /* <DEDUP_REMOVED lines=9> */
[----:B---3--:R-:W-:Y:S02]  /*f9a0*/  LOP3.LUT R32, R33, 0x380, RZ, 0xc0, !PT ;  /* 0x0000038021207812 */ /* 0x008fe400078ec0ff */
        /* <DEDUP_REMOVED lines=17> */
[----:B------:R-:W-:Y:S06]  /*fac0*/  @P6 BRA `(.L_x_3748) ;  /* 0x0000000000106947 */ /* 0x000fec0003800000 */
[----:B------:R-:W-:Y:S05]  /*fad0*/  @!P0 BRA `(.L_x_3748) ;  /* 0x00000000000c8947 */ /* 0x000fea0003800000 */
[----:B------:R-:W2:Y:S04]  /*fae0*/  LDG.E R3, desc[UR40][R6.64] ;  /* 0x0000002806037981 */ /* 0x000ea8000c1e1900 */
[----:B-----5:R-:W2:Y:S02]  /*faf0*/  LDG.E R76, desc[UR40][R6.64+0x4] ;  /* 0x00000428064c7981 */ /* 0x020ea4000c1e1900 */
[----:B--2---:R-:W-:-:S07]  /*fb00*/  IMAD.IADD R76, R76, 0x1, -R3 ;  /* 0x000000014c4c7824 */ /* 0x004fce00078e0a03 */
.L_x_3748:
[----:B------:R-:W0:Y:S01]  /*fb10*/  SHFL.IDX PT, R3, R212, RZ, 0x1f ;  /* 0x00001fffd4037589 */ /* 0x000e2200000e0000 */
[----:B------:R-:W-:Y:S01]  /*fb20*/  ISETP.NE.AND P6, PT, R10, RZ, PT ;  /* 0x000000ff0a00720c */ /* 0x000fe20003fc5270 */
[--C-:B------:R-:W-:Y:S01]  /*fb30*/  IMAD.X R53, RZ, RZ, R21.reuse, P5 ;  /* 0x000000ffff357224 */ /* 0x100fe200028e0615 */
[-C--:B------:R-:W-:Y:S01]  /*fb40*/  IADD3.X R49, RZ, R21.reuse, RZ, P4, !PT ;  /* 0x00000015ff317210 */ /* 0x080fe200027fe4ff */
[--C-:B------:R-:W-:Y:S01]  /*fb50*/  IMAD.X R37, RZ, RZ, R21.reuse, P1 ;  /* 0x000000ffff257224 */ /* 0x100fe200008e0615 */
[----:B------:R-:W-:Y:S01]  /*fb60*/  IADD3.X R33, RZ, R21, RZ, P6, !PT ;  /* 0x00000015ff217210 */ /* 0x000fe200037fe4ff */
[--C-:B------:R-:W-:Y:S01]  /*fb70*/  IMAD.X R41, RZ, RZ, R21.reuse, P2 ;  /* 0x000000ffff297224 */ /* 0x100fe200010e0615 */
[C---:B------:R-:W-:Y:S01]  /*fb80*/  IADD3 R57, P6, R20.reuse, 0xb000, RZ ;  /* 0x0000b00014397810 */ /* 0x040fe20007fde0ff */
[----:B------:R-:W-:Y:S01]  /*fb90*/  IMAD.X R45, RZ, RZ, R21, P3 ;  /* 0x000000ffff2d7224 */ /* 0x000fe200018e0615 */
[C---:B------:R-:W-:Y:S02]  /*fba0*/  IADD3 R61, P1, R20.reuse, 0xc000, RZ ;  /* 0x0000c000143d7810 */ /* 0x040fe40007f3e0ff */
[----:B------:R-:W-:-:S02]  /*fbb0*/  IADD3 R65, P2, R20, 0xd000, RZ ;  /* 0x0000d00014417810 */ /* 0x000fc40007f5e0ff */
[C---:B------:R-:W-:Y:S02]  /*fbc0*/  IADD3 R69, P3, R20.reuse, 0xe000, RZ ;  /* 0x0000e00014457810 */ /* 0x040fe40007f7e0ff */
[----:B------:R-:W-:Y:S02]  /*fbd0*/  IADD3 R4, P4, R20, 0xf000, RZ ;  /* 0x0000f00014047810 */ /* 0x000fe40007f9e0ff */
[----:B------:R-:W-:Y:S02]  /*fbe0*/  LOP3.LUT R56, R57, 0x380, RZ, 0xc0, !PT ;  /* 0x0000038039387812 */ /* 0x000fe400078ec0ff */
[----:B------:R-:W-:Y:S01]  /*fbf0*/  LOP3.LUT R60, R61, 0x380, RZ, 0xc0, !PT ;  /* 0x000003803d3c7812 */ /* 0x000fe200078ec0ff */
[----:B------:R-:W-:Y:S01]  /*fc00*/  IMAD.X R73, RZ, RZ, R21, P4 ;  /* 0x000000ffff497224 */ /* 0x000fe200020e0615 */
        /* <DEDUP_REMOVED lines=11> */
[----:B------:R-:W-:Y:S01]  /*fcc0*/  LOP3.LUT R56, R56, R57, RZ, 0x3c, !PT ;  /* 0x0000003938387212 */ /* 0x000fe200078e3cff */
[--C-:B------:R-:W-:Y:S01]  /*fcd0*/  IMAD.X R57, RZ, RZ, R21.reuse, P6 ;  /* 0x000000ffff397224 */ /* 0x100fe200030e0615 */
[----:B------:R-:W-:Y:S01]  /*fce0*/  LOP3.LUT R60, R60, R61, RZ, 0x3c, !PT ;  /* 0x0000003d3c3c7212 */ /* 0x000fe200078e3cff */
[----:B------:R-:W-:Y:S01]  /*fcf0*/  IMAD.X R61, RZ, RZ, R21, P1 ;  /* 0x000000ffff3d7224 */ /* 0x000fe200008e0615 */
[----:B------:R-:W-:-:S02]  /*fd00*/  LOP3.LUT R64, R64, R65, RZ, 0x3c, !PT ;  /* 0x0000004140407212 */ /* 0x000fc400078e3cff */
[----:B------:R-:W-:Y:S01]  /*fd10*/  LOP3.LUT R68, R68, R69, RZ, 0x3c, !PT ;  /* 0x0000004544447212 */ /* 0x000fe200078e3cff */
[----:B------:R-:W-:Y:S01]  /*fd20*/  IMAD.X R69, RZ, RZ, R21, P3 ;  /* 0x000000ffff457224 */ /* 0x000fe200018e0615 */
[----:B------:R-:W-:Y:S02]  /*fd30*/  LOP3.LUT R20, R5, R20, RZ, 0x3c, !PT ;  /* 0x0000001405147212 */ /* 0x000fe400078e3cff */
[----:B------:R-:W-:Y:S02]  /*fd40*/  IADD3.X R65, RZ, R21, RZ, P2, !PT ;  /* 0x00000015ff417210 */ /* 0x000fe400017fe4ff */
[----:B------:R-:W-:Y:S02]  /*fd50*/  LOP3.LUT R72, R3, R4, RZ, 0x3c, !PT ;  /* 0x0000000403487212 */ /* 0x000fe400078e3cff */
[----:B------:R-:W-:Y:S02]  /*fd60*/  SHF.R.S32.HI R78, RZ, 0x1f, R202 ;  /* 0x0000001fff4e7819 */ /* 0x000fe400000114ca */
[----:B------:R-:W-:-:S02]  /*fd70*/  SEL R205, R205, RZ, !P0 ;  /* 0x000000ffcdcd7207 */ /* 0x000fc40004000000 */
[----:B------:R-:W-:Y:S02]  /*fd80*/  SEL R210, R210, RZ, !P0 ;  /* 0x000000ffd2d27207 */ /* 0x000fe40004000000 */
[----:B-----5:R-:W-:Y:S01]  /*fd90*/  SHF.R.S32.HI R77, RZ, 0x1f, R0 ;  /* 0x0000001fff4d7819 */ /* 0x020fe20000011400 */
[----:B------:R-:W-:Y:S06]  /*fda0*/  @P5 BRA `(.L_x_3749) ;  /* 0x0000000000645947 */ /* 0x000fec0003800000 */
[----:B------:R-:W-:Y:S01]  /*fdb0*/  ULDC.64 UR4, c[0x0][0xb70] ;  /* 0x0002dc0000047ab9 */ /* 0x000fe20000000a00 */
[----:B------:R-:W-:Y:S01]  /*fdc0*/  MOV R5, R77 ;  /* 0x0000004d00057202 */ /* 0x000fe20000000f00 */
[----:B------:R-:W-:Y:S02]  /*fdd0*/  IMAD R3, R78, UR4, RZ ;  /* 0x000000044e037c24 */ /* 0x000fe4000f8e02ff */
[----:B------:R-:W-:Y:S02]  /*fde0*/  IMAD.MOV.U32 R4, RZ, RZ, R0 ;  /* 0x000000ffff047224 */ /* 0x000fe400078e0000 */
[C---:B------:R-:W-:Y:S02]  /*fdf0*/  IMAD R3, R202.reuse, UR5, R3 ;  /* 0x00000005ca037c24 */ /* 0x040fe4000f8e0203 */
[----:B------:R-:W-:Y:S01]  /*fe00*/  IMAD.WIDE.U32 R4, R202, UR4, R4 ;  /* 0x00000004ca047c25 */ /* 0x000fe2000f8e0004 */
[----:B------:R-:W-:-:S03]  /*fe10*/  ULDC.64 UR4, c[0x0][0xb78] ;  /* 0x0002de0000047ab9 */ /* 0x000fc60000000a00 */
[----:B------:R-:W-:Y:S02]  /*fe20*/  IMAD.IADD R5, R5, 0x1, R3 ;  /* 0x0000000105057824 */ /* 0x000fe400078e0203 */
[----:B------:R-:W-:Y:S02]  /*fe30*/  IMAD.MOV R7, RZ, RZ, -R194 ;  /* 0x000000ffff077224 */ /* 0x000fe400078e0ac2 */
[----:B------:R-:W-:Y:S02]  /*fe40*/  IMAD R3, R210, UR4, RZ ;  /* 0x00000004d2037c24 */ /* 0x000fe4000f8e02ff */
[----:B------:R-:W-:Y:S01]  /*fe50*/  IMAD R11, R207, 0x40, R190 ;  /* 0x00000040cf0b7824 */ /* 0x000fe200078e02be */
[----:B------:R-:W-:Y:S01]  /*fe60*/  ISETP.NE.AND P0, PT, R192, R7, PT ;  /* 0x00000007c000720c */ /* 0x000fe20003f05270 */
[----:B------:R-:W-:-:S03]  /*fe70*/  IMAD.WIDE.U32 R4, R205, UR4, R4 ;  /* 0x00000004cd047c25 */ /* 0x000fc6000f8e0004 */
[----:B------:R-:W-:Y:S01]  /*fe80*/  SHF.R.S32.HI R7, RZ, 0x1f, R11 ;  /* 0x0000001fff077819 */ /* 0x000fe2000001140b */
[----:B------:R-:W-:Y:S01]  /*fe90*/  IMAD R10, R205, UR5, R3 ;  /* 0x00000005cd0a7c24 */ /* 0x000fe2000f8e0203 */
[C---:B------:R-:W-:Y:S01]  /*fea0*/  IADD3 R3, R11.reuse, 0x8, RZ ;  /* 0x000000080b037810 */ /* 0x040fe20007ffe0ff */
[----:B------:R-:W-:Y:S01]  /*feb0*/  ULDC.64 UR4, c[0x0][0xb40] ;  /* 0x0002d00000047ab9 */ /* 0x000fe20000000a00 */
[C---:B------:R-:W-:Y:S02]  /*fec0*/  IADD3 R6, P2, R11.reuse, R4, RZ ;  /* 0x000000040b067210 */ /* 0x040fe40007f5e0ff */
[-C--:B------:R-:W-:Y:S02]  /*fed0*/  ISETP.GE.OR P1, PT, R11, R76.reuse, P0 ;  /* 0x0000004c0b00720c */ /* 0x080fe40000726670 */
[----:B------:R-:W-:Y:S02]  /*fee0*/  ISETP.GE.OR P0, PT, R3, R76, P0 ;  /* 0x0000004c0300720c */ /* 0x000fe40000706670 */
[----:B------:R-:W-:-:S02]  /*fef0*/  IADD3.X R7, R7, R5, R10, P2, !PT ;  /* 0x0000000507077210 */ /* 0x000fc400017fe40a */
[----:B------:R-:W-:-:S04]  /*ff00*/  LEA R4, P2, R6, UR4, 0x2 ;  /* 0x0000000406047c11 */ /* 0x000fc8000f8410ff */
[----:B------:R-:W-:-:S05]  /*ff10*/  LEA.HI.X R5, R6, UR5, R7, 0x2, P2 ;  /* 0x0000000506057c11 */ /* 0x000fca00090f1407 */
[----:B------:R0:W-:Y:S04]  /*ff20*/  @!P1 STG.E desc[UR40][R4.64], R169 ;  /* 0x000000a904009986 */ /* 0x0001e8000c101928 */
[----:B------:R0:W-:Y:S02]  /*ff30*/  @!P0 STG.E desc[UR40][R4.64+0x20], R170 ;  /* 0x000020aa04008986 */ /* 0x0001e4000c101928 */
.L_x_3749:
        /* <DEDUP_REMOVED lines=12> */
[----:B------:R-:W5:Y:S02]  /*10000*/  LD.E.128 R28, desc[UR40][R28.64] ;  /* 0x000000281c1c7980 */ /* 0x000f64000c101d00 */
[----:B------:R-:W-:Y:S02]  /*10010*/  IMAD.IADD R21, R21, 0x1, R3 ;  /* 0x0000000115157824 */ /* 0x000fe400078e0203 */
[----:B------:R-:W-:Y:S01]  /*10020*/  VIADD R3, R193, 0x40 ;  /* 0x00000040c1037836 */ /* 0x000fe20000000000 */
[----:B------:R-:W5:Y:S01]  /*10030*/  LD.E.128 R32, desc[UR40][R32.64] ;  /* 0x0000002820207980 */ /* 0x000f62000c101d00 */
[----:B------:R-:W-:-:S03]  /*10040*/  IMAD R77, R78, UR4, RZ ;  /* 0x000000044e4d7c24 */ /* 0x000fc6000f8e02ff */
[-C--:B-1----:R-:W-:Y:S01]  /*10050*/  ISETP.GE.AND P3, PT, R3, R88.reuse, PT ;  /* 0x000000580300720c */ /* 0x082fe20003f66270 */
[----:B------:R-:W5:Y:S01]  /*10060*/  LD.E.128 R36, desc[UR40][R36.64] ;  /* 0x0000002824247980 */ /* 0x000f62000c101d00 */
[----:B------:R-:W-:Y:S01]  /*10070*/  IMAD R79, R207, -0x40, R76 ;  /* 0xffffffc0cf4f7824 */ /* 0x000fe200078e024c */
[----:B------:R-:W-:Y:S01]  /*10080*/  IADD3 R0, R200, 0x20, RZ ;  /* 0x00000020c8007810 */ /* 0x000fe20007ffe0ff */
[C---:B------:R-:W-:Y:S01]  /*10090*/  IMAD R77, R202.reuse, UR5, R77 ;  /* 0x00000005ca4d7c24 */ /* 0x040fe2000f8e024d */
[----:B------:R-:W5:Y:S01]  /*100a0*/  LD.E.128 R40, desc[UR40][R40.64] ;  /* 0x0000002828287980 */ /* 0x000f62000c101d00 */
[----:B------:R-:W-:Y:S01]  /*100b0*/  IMAD.WIDE.U32 R20, R202, UR4, R20 ;  /* 0x00000004ca147c25 */ /* 0x000fe2000f8e0014 */
[C---:B------:R-:W-:Y:S01]  /*100c0*/  ISETP.GE.AND P2, PT, R193.reuse, R88, PT ;  /* 0x00000058c100720c */ /* 0x040fe20003f46270 */
[----:B------:R-:W-:Y:S01]  /*100d0*/  ULDC.64 UR4, c[0x0][0xae8] ;  /* 0x0002ba0000047ab9 */ /* 0x000fe20000000a00 */
[----:B------:R-:W5:Y:S01]  /*100e0*/  LD.E.128 R44, desc[UR40][R44.64] ;  /* 0x000000282c2c7980 */ /* 0x000f62000c101d00 */
[----:B------:R-:W-:Y:S01]  /*100f0*/  SEL R76, RZ, 0xffffffff, P3 ;  /* 0xffffffffff4c7807 */ /* 0x000fe20001800000 */
        /* <DEDUP_REMOVED lines=32> */
[----:B------:R-:W-:Y:S02]  /*10300*/  ISETP.GE.AND P1, PT, R200, R79, PT ;  /* 0x0000004fc800720c */ /* 0x000fe40003f26270 */
[----:B------:R-:W-:-:S02]  /*10310*/  ISETP.GE.AND P4, PT, R78, R88, PT ;  /* 0x000000584e00720c */ /* 0x000fc40003f86270 */
[----:B------:R-:W-:Y:S02]  /*10320*/  SEL R77, RZ, 0x10, P2 ;  /* 0x00000010ff4d7807 */ /* 0x000fe40001000000 */
[----:B------:R-:W-:Y:S02]  /*10330*/  SEL R78, RZ, 0x20, P3 ;  /* 0x00000020ff4e7807 */ /* 0x000fe40001800000 */
[----:B------:R-:W-:Y:S02]  /*10340*/  PRMT R0, RZ, 0x654, R0 ;  /* 0x00000654ff007816 */ /* 0x000fe40000000000 */
[----:B------:R-:W-:Y:S02]  /*10350*/  IADD3 R79, R193, 0x1c0, RZ ;  /* 0x000001c0c14f7810 */ /* 0x000fe40007ffe0ff */
[----:B------:R-:W-:Y:S01]  /*10360*/  LOP3.LUT R77, R78, R76, R77, 0xfe, !PT ;  /* 0x0000004c4e4d7212 */ /* 0x000fe200078efe4d */
[----:B0-----:R0:W-:Y:S01]  /*10370*/  SYNCS.ARRIVE.TRANS64.RED.A1T0 RZ, [R0+URZ], RZ ;  /* 0x000000ff00ff79a7 */ /* 0x0011e2000810043f */
[----:B------:R-:W-:Y:S01]  /*10380*/  ISETP.GE.AND P2, PT, R79, R88, PT ;  /* 0x000000584f00720c */ /* 0x000fe20003f46270 */
[----:B------:R-:W-:Y:S01]  /*10390*/  IMAD R76, R210, UR4, RZ ;  /* 0x00000004d24c7c24 */ /* 0x000fe2000f8e02ff */
[----:B------:R-:W-:Y:S01]  /*103a0*/  SHF.R.S32.HI R201, RZ, 0x1f, R200 ;  /* 0x0000001fffc97819 */ /* 0x000fe200000114c8 */
[----:B------:R-:W-:Y:S01]  /*103b0*/  IMAD.WIDE.U32 R78, R205, UR4, R20 ;  /* 0x00000004cd4e7c25 */ /* 0x000fe2000f8e0014 */
[----:B------:R-:W-:-:S02]  /*103c0*/  SEL R21, RZ, 0x80, P2 ;  /* 0x00000080ff157807 */ /* 0x000fc40001000000 */
[----:B0-----:R-:W-:Y:S01]  /*103d0*/  SEL R0, RZ, 0x40, P4 ;  /* 0x00000040ff007807 */ /* 0x001fe20002000000 */
[----:B------:R-:W-:-:S03]  /*103e0*/  IMAD R81, R205, UR5, R76 ;  /* 0x00000005cd517c24 */ /* 0x000fc6000f8e024c */
[----:B------:R-:W-:Y:S01]  /*103f0*/  LOP3.LUT R0, R77, R0, RZ, 0xfc, !PT ;  /* 0x000000004d007212 */ /* 0x000fe200078efcff */
[----:B------:R-:W-:-:S03]  /*10400*/  IMAD.WIDE R76, R207, 0x40, R200 ;  /* 0x00000040cf4c7825 */ /* 0x000fc600078e02c8 */
[----:B------:R-:W-:Y:S01]  /*10410*/  LOP3.LUT R86, R0, R21, RZ, 0xfc, !PT ;  /* 0x0000001500567212 */ /* 0x000fe200078efcff */
[----:B------:R-:W-:Y:S01]  /*10420*/  IMAD.IADD R87, R79, 0x1, R81 ;  /* 0x000000014f577824 */ /* 0x000fe200078e0251 */
        /* <DEDUP_REMOVED lines=13> */
[----:B------:R-:W-:Y:S02]  /*10500*/  LEA R80, P1, R20, UR4, 0x1 ;  /* 0x0000000414507c11 */ /* 0x000fe4000f8208ff */
        /* <DEDUP_REMOVED lines=13> */
.L_x_3751:
[----:B------:R-:W-:Y:S05]  /*105e0*/  BSYNC B1 ;  /* 0x0000000000017941 */ /* 0x000fea0003800000 */
.L_x_3750:
        /* <DEDUP_REMOVED lines=31> */
.L_x_3747:
[----:B------:R-:W-:Y:S01]  /*107e0*/  ULDC.64 UR4, c[0x0][0xbd8] ;  /* 0x0002f60000047ab9 */ /* 0x000fe20000000a00 */
[----:B------:R-:W-:Y:S01]  /*107f0*/  IMAD.MOV.U32 R3, RZ, RZ, RZ ;  /* 0x000000ffff037224 */ /* 0x000fe200078e00ff */
[----:B------:R-:W-:Y:S01]  /*10800*/  ISETP.NE.U32.AND P0, PT, RZ, UR4, PT ;  /* 0x00000004ff007c0c */ /* 0x000fe2000bf05070 */
[----:B------:R-:W3:Y:S01]  /*10810*/  LDC R12, c[0x0][0xa8c] ;  /* 0x0002a300ff0c7b82 */ /* 0x000ee20000000800 */
[----:B------:R-:W-:Y:S02]  /*10820*/  IADD3 R4, P1, R203, UR4, RZ ;  /* 0x00000004cb047c10 */ /* 0x000fe4000ff3e0ff */
[----:B------:R-:W-:Y:S02]  /*10830*/  ISETP.NE.AND.EX P0, PT, RZ, UR5, PT, P0 ;  /* 0x00000005ff007c0c */ /* 0x000fe4000bf05300 */
[----:B------:R-:W-:Y:S01]  /*10840*/  IADD3.X R5, R204, UR5, RZ, P1, !PT ;  /* 0x00000005cc057c10 */ /* 0x000fe20008ffe4ff */
[----:B------:R-:W-:Y:S02]  /*10850*/  ULDC.64 UR4, c[0x0][0xbe0] ;  /* 0x0002f80000047ab9 */ /* 0x000fe40000000a00 */
        /* <DEDUP_REMOVED lines=8> */
[----:B------:R-:W-:Y:S01]  /*108e0*/  ISETP.GT.AND P2, PT, R221, 0x3f, PT ;  /* 0x0000003fdd00780c */ /* 0x000fe20003f44270 */
[----:B------:R-:W-:-:S12]  /*108f0*/  @P1 BRA `(.L_x_3753) ;  /* 0x0000000000101947 */ /* 0x000fd80003800000 */
[----:B------:R-:W-:Y:S05]  /*10900*/  @!P0 BRA `(.L_x_3753) ;  /* 0x00000000000c8947 */ /* 0x000fea0003800000 */
[----:B----4-:R-:W4:Y:S04]  /*10910*/  LDG.E R7, desc[UR40][R4.64] ;  /* 0x0000002804077981 */ /* 0x010f28000c1e1900 */
[----:B-----5:R-:W4:Y:S02]  /*10920*/  LDG.E R0, desc[UR40][R4.64+0x4] ;  /* 0x0000042804007981 */ /* 0x020f24000c1e1900 */
[----:B----4-:R-:W-:-:S07]  /*10930*/  IADD3 R0, -R7, R0, RZ ;  /* 0x0000000007007210 */ /* 0x010fce0007ffe1ff */
.L_x_3753:
[----:B------:R-:W-:Y:S01]  /*10940*/  BSSY B1, `(.L_x_3754) ;  /* 0x000001d000017945 */ /* 0x000fe20003800000 */
[----:B------:R-:W-:Y:S02]  /*10950*/  SHF.R.S32.HI R9, RZ, 0x1f, R202 ;  /* 0x0000001fff097819 */ /* 0x000fe400000114ca */
[----:B------:R-:W-:Y:S02]  /*10960*/  SHF.R.S32.HI R10, RZ, 0x1f, R193 ;  /* 0x0000001fff0a7819 */ /* 0x000fe400000114c1 */
[----:B------:R-:W-:Y:S02]  /*10970*/  SEL R205, R205, RZ, !P0 ;  /* 0x000000ffcdcd7207 */ /* 0x000fe40004000000 */
[----:B------:R-:W-:Y:S02]  /*10980*/  SEL R210, R210, RZ, !P0 ;  /* 0x000000ffd2d27207 */ /* 0x000fe40004000000 */
[----:B-----5:R-:W-:Y:S01]  /*10990*/  SHF.R.S32.HI R8, RZ, 0x1f, R3 ;  /* 0x0000001fff087819 */ /* 0x020fe20000011403 */
[----:B------:R-:W-:Y:S06]  /*109a0*/  @P2 BRA `(.L_x_3755) ;  /* 0x0000000000582947 */ /* 0x000fec0003800000 */
[----:B----4-:R-:W4:Y:S02]  /*109b0*/  S2R R4, SR_TID.X ;  /* 0x0000000000047919 */ /* 0x010f240000002100 */
[----:B----4-:R-:W-:-:S04]  /*109c0*/  IMAD R4, R207, 0x40, R4 ;  /* 0x00000040cf047824 */ /* 0x010fc800078e0204 */
[----:B------:R-:W-:-:S05]  /*109d0*/  VIADD R5, R4, 0xffffff80 ;  /* 0xffffff8004057836 */ /* 0x000fca0000000000 */
        /* <DEDUP_REMOVED lines=19> */
.L_x_3755:
[----:B------:R-:W-:Y:S05]  /*10b10*/  BSYNC B1 ;  /* 0x0000000000017941 */ /* 0x000fea0003800000 */
.L_x_3754:
[----:B------:R-:W-:Y:S01]  /*10b20*/  ULDC.64 UR4, c[0x0][0xaa0] ;  /* 0x0002a80000047ab9 */ /* 0x000fe20000000a00 */
[----:B----4-:R-:W-:Y:S01]  /*10b30*/  IMAD.MOV.U32 R4, RZ, RZ, R193 ;  /* 0x000000ffff047224 */ /* 0x010fe200078e00c1 */
[C---:B------:R-:W-:Y:S01]  /*10b40*/  IADD3 R13, R193.reuse, 0x40, RZ ;  /* 0x00000040c10d7810 */ /* 0x040fe20007ffe0ff */
[----:B------:R-:W-:Y:S01]  /*10b50*/  IMAD.MOV.U32 R5, RZ, RZ, R10 ;  /* 0x000000ffff057224 */ /* 0x000fe200078e000a */
[-C--:B---3--:R-:W-:Y:S01]  /*10b60*/  ISETP.GE.AND P2, PT, R193, R12.reuse, PT ;  /* 0x0000000cc100720c */ /* 0x088fe20003f46270 */
[----:B------:R-:W-:Y:S01]  /*10b70*/  IMAD R6, R8, UR4, RZ ;  /* 0x0000000408067c24 */ /* 0x000fe2000f8e02ff */
[----:B------:R-:W-:Y:S01]  /*10b80*/  ISETP.GE.AND P0, PT, R13, R12, PT ;  /* 0x0000000c0d00720c */ /* 0x000fe20003f06270 */
[C---:B------:R-:W-:Y:S01]  /*10b90*/  IMAD.WIDE.U32 R4, R3.reuse, UR4, R4 ;  /* 0x0000000403047c25 */ /* 0x040fe2000f8e0004 */
[----:B------:R-:W-:Y:S03]  /*10ba0*/  BSSY B1, `(.L_x_3756) ;  /* 0x0000049000017945 */ /* 0x000fe60003800000 */
[----:B------:R-:W-:Y:S01]  /*10bb0*/  IMAD R3, R3, UR5, R6 ;  /* 0x0000000503037c24 */ /* 0x000fe2000f8e0206 */
[----:B------:R-:W-:Y:S01]  /*10bc0*/  ULDC.64 UR4, c[0x0][0xae0] ;  /* 0x0002b80000047ab9 */ /* 0x000fe20000000a00 */
[----:B------:R-:W-:Y:S01]  /*10bd0*/  SEL R6, RZ, 0xffffffff, P0 ;  /* 0xffffffffff067807 */ /* 0x000fe20000000000 */
[----:B------:R-:W-:-:S02]  /*10be0*/  IMAD R7, R9, UR4, RZ ;  /* 0x0000000409077c24 */ /* 0x000fc4000f8e02ff */
[----:B------:R-:W-:Y:S02]  /*10bf0*/  IMAD.IADD R5, R5, 0x1, R3 ;  /* 0x0000000105057824 */ /* 0x000fe400078e0203 */
[----:B------:R-:W-:Y:S02]  /*10c00*/  IMAD R3, R207, -0x40, R0 ;  /* 0xffffffc0cf037824 */ /* 0x000fe400078e0200 */
[C---:B------:R-:W-:Y:S02]  /*10c10*/  VIADD R0, R200.reuse, 0x20 ;  /* 0x00000020c8007836 */ /* 0x040fe40000000000 */
[C---:B------:R-:W-:Y:S01]  /*10c20*/  VIADD R15, R193.reuse, 0x80 ;  /* 0x00000080c10f7836 */ /* 0x040fe20000000000 */
[-C--:B------:R-:W-:Y:S01]  /*10c30*/  ISETP.GE.AND P1, PT, R200, R3.reuse, PT ;  /* 0x00000003c800720c */ /* 0x080fe20003f26270 */
[----:B------:R-:W-:Y:S01]  /*10c40*/  VIADD R21, R193, 0xc0 ;  /* 0x000000c0c1157836 */ /* 0x000fe20000000000 */
[----:B------:R-:W-:Y:S01]  /*10c50*/  ISETP.GE.AND P0, PT, R0, R3, PT ;  /* 0x000000030000720c */ /* 0x000fe20003f06270 */
[C---:B------:R-:W-:Y:S01]  /*10c60*/  IMAD R7, R202.reuse, UR5, R7 ;  /* 0x00000005ca077c24 */ /* 0x040fe2000f8e0207 */
[----:B------:R-:W-:Y:S01]  /*10c70*/  SEL R0, RZ, 0x1, P2 ;  /* 0x00000001ff007807 */ /* 0x000fe20001000000 */
[----:B------:R-:W-:Y:S01]  /*10c80*/  IMAD.WIDE.U32 R4, R202, UR4, R4 ;  /* 0x00000004ca047c25 */ /* 0x000fe2000f8e0004 */
[----:B------:R-:W-:Y:S01]  /*10c90*/  SHF.L.U32 R3, R6, 0x1, RZ ;  /* 0x0000000106037819 */ /* 0x000fe200000006ff */
[----:B------:R-:W-:Y:S01]  /*10ca0*/  ULDC.64 UR4, c[0x0][0xae8] ;  /* 0x0002ba0000047ab9 */ /* 0x000fe20000000a00 */
[-C--:B------:R-:W-:Y:S01]  /*10cb0*/  ISETP.GE.AND P2, PT, R15, R12.reuse, PT ;  /* 0x0000000c0f00720c */ /* 0x080fe20003f46270 */
[----:B------:R-:W-:Y:S01]  /*10cc0*/  VIADD R25, R193, 0x100 ;  /* 0x00000100c1197836 */ /* 0x000fe20000000000 */
[----:B------:R-:W-:Y:S01]  /*10cd0*/  ISETP.GE.AND P3, PT, R21, R12, PT ;  /* 0x0000000c1500720c */ /* 0x000fe20003f66270 */
[----:B------:R-:W-:Y:S01]  /*10ce0*/  VIADD R27, R193, 0x140 ;  /* 0x00000140c11b7836 */ /* 0x000fe20000000000 */
[----:B------:R-:W-:Y:S01]  /*10cf0*/  LOP3.LUT R0, R3, 0x2, R0, 0xe2, !PT ;  /* 0x0000000203007812 */ /* 0x000fe200078ee200 */
[----:B------:R-:W-:Y:S01]  /*10d00*/  IMAD.IADD R5, R5, 0x1, R7 ;  /* 0x0000000105057824 */ /* 0x000fe200078e0207 */
[C---:B------:R-:W-:Y:S01]  /*10d10*/  IADD3 R7, R193.reuse, 0x180, RZ ;  /* 0x00000180c1077810 */ /* 0x040fe20007ffe0ff */
[----:B------:R-:W-:Y:S01]  /*10d20*/  VIADD R9, R193, 0x1c0 ;  /* 0x000001c0c1097836 */ /* 0x000fe20000000000 */
[----:B------:R-:W-:-:S02]  /*10d30*/  SEL R3, RZ, 0x4, P2 ;  /* 0x00000004ff037807 */ /* 0x000fc40001000000 */
[----:B------:R-:W-:Y:S02]  /*10d40*/  SEL R6, RZ, 0x8, P3 ;  /* 0x00000008ff067807 */ /* 0x000fe40001800000 */
[-C--:B------:R-:W-:Y:S02]  /*10d50*/  ISETP.GE.AND P2, PT, R25, R12.reuse, PT ;  /* 0x0000000c1900720c */ /* 0x080fe40003f46270 */
        /* <DEDUP_REMOVED lines=45> */
.L_x_3757:
[----:B------:R-:W-:Y:S05]  /*11030*/  BSYNC B1 ;  /* 0x0000000000017941 */ /* 0x000fea0003800000 */
.L_x_3756:
[----:B------:R-:W-:Y:S05]  /*11040*/  @P0 BRA `(.L_x_3752) ;  /* 0x0000000000700947 */ /* 0x000fea0003800000 */
[----:B------:R-:W-:Y:S01]  /*11050*/  IADD3 R3, P0, R8, 0x20, RZ ;  /* 0x0000002008037810 */ /* 0x000fe20007f1e0ff */
        /* <DEDUP_REMOVED lines=27> */
.L_x_3752:
[----:B------:R-:W-:Y:S05]  /*11210*/  BSYNC B0 ;  /* 0x0000000000007941 */ /* 0x000fea0003800000 */
.L_x_3746:
[----:B------:R-:W-:Y:S02]  /*11220*/  ULDC UR4, c[0x0][0xc14] ;  /* 0x0003050000047ab9 */ /* 0x000fe40000000800 */
[----:B--2---:R-:W-:-:S13]  /*11230*/  ISETP.GE.AND P0, PT, R187, UR4, PT ;  /* 0x00000004bb007c0c */ /* 0x004fda000bf06270 */
[----:B------:R-:W-:Y:S05]  /*11240*/  @!P0 BRA `(.L_x_3758) ;  /* 0xfffffefc00ac8947 */ /* 0x000fea000383ffff */
[----:B------:R-:W-:Y:S05]  /*11250*/  BRA `(.L_x_3612) ;  /* 0x00000060008c7947 */ /* 0x000fea0003800000 */
.L_x_3610:
        /* <DEDUP_REMOVED lines=52> */
[----:B0-----:R-:W-:-:S05]  /*115a0*/  IMAD R5, R5, UR4, RZ ;  /* 0x0000000405057c24 */ /* 0x001fca000f8e02ff */
[----:B-1----:R-:W-:Y:S02]  /*115b0*/  ISETP.GT.AND P0, PT, R5, UR6, PT ;  /* 0x0000000605007c0c */ /* 0x002fe4000bf04270 */
[----:B------:R-:W-:-:S11]  /*115c0*/  MOV R2, R5 ;  /* 0x0000000500027202 */ /* 0x000fd60000000f00 */
[----:B------:R-:W-:Y:S05]  /*115d0*/  @P0 BRA `(.L_x_3759) ;  /* 0x0000000000b80947 */ /* 0x000fea0003800000 */
[----:B------:R-:W-:Y:S01]  /*115e0*/  IMAD.MOV.U32 R5, RZ, RZ, R2 ;  /* 0x000000ffff057224 */ /* 0x000fe200078e0002 */
[----:B------:R-:W-:Y:S01]  /*115f0*/  ULDC UR5, c[0x0][0xc14] ;  /* 0x0003050000057ab9 */ /* 0x000fe20000000800 */
[----:B------:R-:W-:Y:S01]  /*11600*/  IMAD.MOV.U32 R6, RZ, RZ, RZ ;  /* 0x000000ffff067224 */ /* 0x000fe200078e00ff */
[----:B------:R-:W-:Y:S01]  /*11610*/  ULDC UR7, c[0x0][0xc14] ;  /* 0x0003050000077ab9 */ /* 0x000fe20000000800 */
[----:B------:R-:W-:-:S05]  /*11620*/  ULDC UR4, c[0x0][0xc10] ;  /* 0x0003040000047ab9 */ /* 0x000fca0000000800 */
.L_x_3763:
[----:B------:R-:W-:Y:S01]  /*11630*/  VIADD R6, R6, 0x1f ;  /* 0x0000001f06067836 */ /* 0x000fe20000000000 */
[----:B------:R-:W-:-:S04]  /*11640*/  MOV R19, UR7 ;  /* 0x0000000700137c02 */ /* 0x000fc80008000f00 */
        /* <DEDUP_REMOVED lines=13> */
.L_x_3762:
[----:B------:R-:W-:Y:S05]  /*11720*/  BSYNC B0 ;  /* 0x0000000000007941 */ /* 0x000fea0003800000 */
.L_x_3761:
        /* <DEDUP_REMOVED lines=25> */
.L_x_3759:
        /* <DEDUP_REMOVED lines=18> */
[----:B------:R-:W-:-:S05]  /*119e0*/  IADD3 R5, R5, -0x1, RZ ;  /* 0xffffffff05057810 */ /* 0x000fca0007ffe0ff */
[----:B------:R2:W3:Y:S02]  /*119f0*/  SHFL.IDX PT, R16, R4, R5, 0x1f ;  /* 0x00001f0504107589 */ /* 0x0004e400000e0000 */
.L_x_3764:
        /* <DEDUP_REMOVED lines=12> */
[----:B------:R-:W-:Y:S01]  /*11ac0*/  @!P0 IMAD.IADD R2, R2, 0x1, -R11 ;  /* 0x0000000102028824 */ /* 0x000fe200078e0a0b */
[----:B------:R-:W-:-:S04]  /*11ad0*/  @!P0 IADD3 R9, R9, 0x1, RZ ;  /* 0x0000000109098810 */ /* 0x000fc80007ffe0ff */
[----:B------:R-:W-:Y:S02]  /*11ae0*/  ISETP.GE.U32.AND P0, PT, R2, R11, PT ;  /* 0x0000000b0200720c */ /* 0x000fe40003f06070 */
[----:B------:R-:W-:-:S11]  /*11af0*/  LOP3.LUT R2, R5, R6, RZ, 0x3c, !PT ;  /* 0x0000000605027212 */ /* 0x000fd600078e3cff */
[----:B------:R-:W-:Y:S01]  /*11b00*/  @P0 VIADD R9, R9, 0x1 ;  /* 0x0000000109090836 */ /* 0x000fe20000000000 */
[----:B------:R-:W-:-:S13]  /*11b10*/  ISETP.GE.AND P0, PT, R2, RZ, PT ;  /* 0x000000ff0200720c */ /* 0x000fda0003f06270 */
[----:B------:R-:W-:Y:S01]  /*11b20*/  @!P0 IMAD.MOV R9, RZ, RZ, -R9 ;  /* 0x000000ffff098224 */ /* 0x000fe200078e0a09 */
[----:B------:R-:W-:-:S13]  /*11b30*/  ISETP.NE.AND P0, PT, R6, RZ, PT ;  /* 0x000000ff0600720c */ /* 0x000fda0003f05270 */
[----:B------:R-:W-:-:S05]  /*11b40*/  @!P0 LOP3.LUT R9, RZ, R6, RZ, 0x33, !PT ;  /* 0x00000006ff098212 */ /* 0x000fca00078e33ff */
[----:B------:R-:W-:Y:S02]  /*11b50*/  IMAD R4, R8, R9, RZ ;  /* 0x0000000908047224 */ /* 0x000fe400078e02ff */
[----:B------:R-:W-:-:S03]  /*11b60*/  IMAD.MOV R9, RZ, RZ, -R9 ;  /* 0x000000ffff097224 */ /* 0x000fc600078e0a09 */
[----:B------:R-:W-:Y:S01]  /*11b70*/  IADD3 R3, -R4, RZ, RZ ;  /* 0x000000ff04037210 */ /* 0x000fe20007ffe1ff */
        /* <DEDUP_REMOVED lines=8> */
[----:B-1----:R-:W-:Y:S01]  /*11c00*/  MOV R2, RZ ;  /* 0x000000ff00027202 */ /* 0x002fe20000000f00 */
        /* <DEDUP_REMOVED lines=13> */
[----:B------:R-:W-:Y:S02]  /*11ce0*/  @P0 IADD3 R3, R3, 0x1, RZ ;  /* 0x0000000103030810 */ /* 0x000fe40007ffe0ff */
        /* <DEDUP_REMOVED lines=9> */
.L_x_3760:
[----:B------:R-:W-:Y:S02]  /*11d80*/  IMAD.MOV.U32 R17, RZ, RZ, RZ ;  /* 0x000000ffff117224 */ /* 0x000fe400078e00ff */
[----:B------:R-:W-:Y:S02]  /*11d90*/  IMAD.U32 R16, RZ, RZ, UR6 ;  /* 0x00000006ff107e24 */ /* 0x000fe4000f8e00ff */
[----:B------:R-:W-:-:S07]  /*11da0*/  IMAD.MOV.U32 R18, RZ, RZ, RZ ;  /* 0x000000ffff127224 */ /* 0x000fce00078e00ff */
.L_x_3765:
        /* <DEDUP_REMOVED lines=9> */
[----:B------:R-:W-:Y:S02]  /*11e40*/  ISETP.GE.AND P0, PT, R19, UR5, PT ;  /* 0x0000000513007c0c */ /* 0x000fe4000bf06270 */
[----:B-1----:R-:W-:-:S05]  /*11e50*/  MOV R0, 0x1 ;  /* 0x0000000100007802 */ /* 0x002fca0000000f00 */
[----:B------:R1:W-:Y:S04]  /*11e60*/  STL [R1+0x8], R0 ;  /* 0x0000080001007387 */ /* 0x0003e80000100800 */
[----:B------:R1:W-:Y:S02]  /*11e70*/  STL [R1], RZ ;  /* 0x000000ff01007387 */ /* 0x0003e40000100800 */
[----:B------:R-:W-:Y:S05]  /*11e80*/  @P0 BRA `(.L_x_3766) ;  /* 0x0000005000980947 */ /* 0x000fea0003800000 */
[----:B-1----:R-:W-:Y:S01]  /*11e90*/  IMAD.MOV.U32 R0, RZ, RZ, 0x1 ;  /* 0x00000001ff007424 */ /* 0x002fe200078e00ff */
[----:B------:R1:W-:Y:S01]  /*11ea0*/  STL [R1], RZ ;  /* 0x000000ff01007387 */ /* 0x0003e20000100800 */
[----:B------:R-:W-:Y:S01]  /*11eb0*/  ULDC.64 UR38, c[0x0][0x198] ;  /* 0x0000660000267ab9 */ /* 0x000fe20000000a00 */
[----:B------:R-:W-:Y:S02]  /*11ec0*/  ULDC UR36, c[0x0][0xc] ;  /* 0x0000030000247ab9 */ /* 0x000fe40000000800 */
[----:B------:R1:W-:Y:S04]  /*11ed0*/  STL [R1+0x8], R0 ;  /* 0x0000080001007387 */ /* 0x0003e80000100800 */
[----:B------:R1:W-:Y:S04]  /*11ee0*/  STL [R1+0x4], RZ ;  /* 0x000004ff01007387 */ /* 0x0003e80000100800 */
[----:B------:R1:W-:Y:S04]  /*11ef0*/  STL [R1+0xc], R0 ;  /* 0x00000c0001007387 */ /* 0x0003e80000100800 */
[----:B------:R1:W-:Y:S02]  /*11f00*/  STL [R1+0x28], RZ ;  /* 0x000028ff01007387 */ /* 0x0003e40000100800 */
.L_x_3850:
[----:B--2---:R-:W2:Y:S02]  /*11f10*/  LDC.64 R2, c[0x0][0xc60] ;  /* 0x00031800ff027b82 */ /* 0x004ea40000000a00 */
[----:B--2---:R-:W-:-:S05]  /*11f20*/  IMAD.WIDE R2, R19, 0x4, R2 ;  /* 0x0000000413027825 */ /* 0x004fca00078e0202 */
[----:B-1----:R-:W1:Y:S01]  /*11f30*/  LDG.E R11, desc[UR40][R2.64] ;  /* 0x00000028020b7981 */ /* 0x002e62000c1e1900 */
[----:B------:R-:W-:Y:S05]  /*11f40*/  YIELD ;  /* 0x0000000000007946 */ /* 0x000fea0003800000 */
[----:B------:R-:W-:Y:S01]  /*11f50*/  ULDC.64 UR4, c[0x0][0xa28] ;  /* 0x00028a0000047ab9 */ /* 0x000fe20000000a00 */
[----:B------:R-:W-:Y:S02]  /*11f60*/  CS2R R8, SRZ ;  /* 0x0000000000087805 */ /* 0x000fe4000001ff00 */
[----:B------:R-:W-:Y:S01]  /*11f70*/  ISETP.NE.U32.AND P0, PT, RZ, UR4, PT ;  /* 0x00000004ff007c0c */ /* 0x000fe2000bf05070 */
[----:B------:R-:W-:Y:S01]  /*11f80*/  ULDC.64 UR8, c[0x0][0xa08] ;  /* 0x0002820000087ab9 */ /* 0x000fe20000000a00 */
[----:B------:R-:W-:-:S02]  /*11f90*/  ULDC.64 UR10, c[0x0][0xa10] ;  /* 0x00028400000a7ab9 */ /* 0x000fc40000000a00 */
[----:B------:R-:W-:Y:S02]  /*11fa0*/  ISETP.NE.AND.EX P0, PT, RZ, UR5, PT, P0 ;  /* 0x00000005ff007c0c */ /* 0x000fe4000bf05300 */
[----:B-1----:R-:W-:Y:S01]  /*11fb0*/  SHF.R.S32.HI R0, RZ, 0x1f, R11 ;  /* 0x0000001fff007819 */ /* 0x002fe2000001140b */
[----:B------:R-:W-:-:S10]  /*11fc0*/  IMAD.SHL.U32 R15, R11, 0x4, RZ ;  /* 0x000000040b0f7824 */ /* 0x000fd400078e00ff */
[C---:B------:R-:W-:Y:S01]  /*11fd0*/  @P0 LEA R2, P1, R11.reuse, UR4, 0x2 ;  /* 0x000000040b020c11 */ /* 0x040fe2000f8210ff */
[----:B------:R-:W-:Y:S03]  /*11fe0*/  STL [R1+0x18], R11 ;  /* 0x0000180b01007387 */ /* 0x000fe60000100800 */
[----:B------:R-:W-:Y:S01]  /*11ff0*/  @P0 LEA.HI.X R3, R11, UR5, R0, 0x2, P1 ;  /* 0x000000050b030c11 */ /* 0x000fe200088f1400 */
[----:B------:R-:W-:-:S04]  /*12000*/  ULDC.64 UR4, c[0x0][0xa18] ;  /* 0x0002860000047ab9 */ /* 0x000fc80000000a00 */
[----:B------:R1:W5:Y:S01]  /*12010*/  @P0 LDG.E R8, desc[UR40][R2.64] ;  /* 0x0000002802080981 */ /* 0x000362000c1e1900 */
[----:B------:R-:W-:Y:S02]  /*12020*/  ISETP.NE.U32.AND P0, PT, RZ, UR4, PT ;  /* 0x00000004ff007c0c */ /* 0x000fe4000bf05070 */
[----:B------:R-:W-:Y:S01]  /*12030*/  SHF.L.U64.HI R14, R11, 0x2, R0 ;  /* 0x000000020b0e7819 */ /* 0x000fe20000010200 */
[----:B------:R-:W-:Y:S01]  /*12040*/  STL [R1+0x20], R15 ;  /* 0x0000200f01007387 */ /* 0x000fe20000100800 */
[----:B------:R-:W-:Y:S01]  /*12050*/  ISETP.NE.AND.EX P0, PT, RZ, UR5, PT, P0 ;  /* 0x00000005ff007c0c */ /* 0x000fe2000bf05300 */
[----:B------:R-:W-:Y:S02]  /*12060*/  ULDC UR6, c[0x0][0x338] ;  /* 0x0000ce0000067ab9 */ /* 0x000fe40000000800 */
[----:B------:R-:W-:Y:S10]  /*12070*/  STL [R1+0x24], R14 ;  /* 0x0000240e01007387 */ /* 0x000ff40000100800 */
[----:B------:R-:W-:-:S04]  /*12080*/  @P0 IADD3 R12, P1, R15, UR4, RZ ;  /* 0x000000040f0c0c10 */ /* 0x000fc8000ff3e0ff */
[C---:B0-----:R-:W-:Y:S01]  /*12090*/  @P0 IADD3.X R13, R14.reuse, UR5, RZ, P1, !PT ;  /* 0x000000050e0d0c10 */ /* 0x041fe20008ffe4ff */
[----:B------:R-:W-:Y:S02]  /*120a0*/  ULDC.64 UR4, c[0x0][0xa00] ;  /* 0x0002800000047ab9 */ /* 0x000fe40000000a00 */
[----:B------:R-:W-:Y:S02]  /*120b0*/  ISETP.NE.U32.AND P2, PT, RZ, UR4, PT ;  /* 0x00000004ff007c0c */ /* 0x000fe4000bf45070 */
[C---:B-1----:R-:W-:Y:S02]  /*120c0*/  IADD3 R2, P1, R15.reuse, UR4, RZ ;  /* 0x000000040f027c10 */ /* 0x042fe4000ff3e0ff */
[----:B------:R-:W-:Y:S02]  /*120d0*/  ISETP.NE.AND.EX P2, PT, RZ, UR5, PT, P2 ;  /* 0x00000005ff007c0c */ /* 0x000fe4000bf45320 */
[----:B------:R-:W-:Y:S01]  /*120e0*/  IADD3.X R3, R14, UR5, RZ, P1, !PT ;  /* 0x000000050e037c10 */ /* 0x000fe20008ffe4ff */
[----:B------:R-:W-:Y:S01]  /*120f0*/  ULDC UR4, c[0x0][0x288] ;  /* 0x0000a20000047ab9 */ /* 0x000fe20000000800 */
[----:B------:R-:W-:Y:S01]  /*12100*/  IADD3 R6, P1, R15, UR8, RZ ;  /* 0x000000080f067c10 */ /* 0x000fe2000ff3e0ff */
[----:B------:R-:W-:Y:S01]  /*12110*/  IMAD.U32 R10, RZ, RZ, UR4 ;  /* 0x00000004ff0a7e24 */ /* 0x000fe2000f8e00ff */
[----:B------:R-:W-:-:S02]  /*12120*/  ULDC.64 UR4, c[0x0][0x3f8] ;  /* 0x0000fe0000047ab9 */ /* 0x000fc40000000a00 */
[----:B------:R-:W-:-:S03]  /*12130*/  IADD3.X R7, R14, UR9, RZ, P1, !PT ;  /* 0x000000090e077c10 */ /* 0x000fc60008ffe4ff */
[----:B------:R0:W5:Y:S04]  /*12140*/  @P0 LDG.E R10, desc[UR40][R12.64] ;  /* 0x000000280c0a0981 */ /* 0x000168000c1e1900 */
[----:B------:R-:W2:Y:S01]  /*12150*/  @P2 LDG.E R9, desc[UR40][R2.64] ;  /* 0x0000002802092981 */ /* 0x000ea2000c1e1900 */
[----:B------:R-:W-:Y:S01]  /*12160*/  UISETP.NE.U32.AND UP0, UPT, UR4, URZ, UPT ;  /* 0x0000003f0400728c */ /* 0x000fe2000bf05070 */
[----:B------:R-:W-:Y:S02]  /*12170*/  IADD3 R4, P1, R15, UR10, RZ ;  /* 0x0000000a0f047c10 */ /* 0x000fe4000ff3e0ff */
[----:B------:R-:W-:Y:S01]  /*12180*/  ULDC UR4, c[0x0][0x404] ;  /* 0x0001010000047ab9 */ /* 0x000fe20000000800 */
[----:B------:R-:W-:Y:S01]  /*12190*/  UISETP.NE.AND.EX UP0, UPT, UR5, URZ, UPT, UP0 ;  /* 0x0000003f0500728c */ /* 0x000fe2000bf05300 */
[----:B------:R-:W-:-:S02]  /*121a0*/  IADD3.X R5, R14, UR11, RZ, P1, !PT ;  /* 0x0000000b0e057c10 */ /* 0x000fc40008ffe4ff */
[----:B------:R-:W-:Y:S01]  /*121b0*/  ISETP.NE.U32.AND P1, PT, RZ, UR8, PT ;  /* 0x00000008ff007c0c */ /* 0x000fe2000bf25070 */
[----:B------:R-:W-:Y:S01]  /*121c0*/  USEL UR4, UR4, 0x1, UP0 ;  /* 0x0000000104047887 */ /* 0x000fe20008000000 */
[----:B------:R-:W-:Y:S02]  /*121d0*/  ULDC UR5, c[0x0][0x2e0] ;  /* 0x0000b80000057ab9 */ /* 0x000fe40000000800 */
[----:B------:R-:W-:Y:S01]  /*121e0*/  ISETP.NE.AND.EX P3, PT, RZ, UR9, PT, P1 ;  /* 0x00000009ff007c0c */ /* 0x000fe2000bf65310 */
[----:B------:R-:W-:Y:S01]  /*121f0*/  UIMAD UR4, UR4, UR5, URZ ;  /* 0x00000005040472a4 */ /* 0x000fe2000f8e023f */
[----:B------:R-:W-:Y:S02]  /*12200*/  ISETP.NE.U32.AND P1, PT, RZ, UR10, PT ;  /* 0x0000000aff007c0c */ /* 0x000fe4000bf25070 */
[----:B------:R-:W-:Y:S02]  /*12210*/  MOV R0, UR6 ;  /* 0x0000000600007c02 */ /* 0x000fe40008000f00 */
[----:B------:R-:W-:Y:S01]  /*12220*/  ISETP.NE.AND.EX P1, PT, RZ, UR11, PT, P1 ;  /* 0x0000000bff007c0c */ /* 0x000fe2000bf25310 */
[----:B--2---:R1:W-:Y:S02]  /*12230*/  STL [R1+0x2c], R9 ;  /* 0x00002c0901007387 */ /* 0x0043e40000100800 */
[----:B-1----:R-:W-:Y:S01]  /*12240*/  IMAD.U32 R9, RZ, RZ, UR4 ;  /* 0x00000004ff097e24 */ /* 0x002fe2000f8e00ff */
[----:B0-----:R-:W-:Y:S09]  /*12250*/  @P0 BRA `(.L_x_3767) ;  /* 0x0000000000100947 */ /* 0x001ff20003800000 */
[----:B------:R-:W-:Y:S05]  /*12260*/  @!P2 BRA `(.L_x_3767) ;  /* 0x00000000000ca947 */ /* 0x000fea0003800000 */
[----:B-----5:R-:W2:Y:S04]  /*12270*/  LDG.E R10, desc[UR40][R2.64] ;  /* 0x00000028020a7981 */ /* 0x020ea8000c1e1900 */
[----:B------:R-:W2:Y:S02]  /*12280*/  LDG.E R2, desc[UR40][R2.64+0x4] ;  /* 0x0000042802027981 */ /* 0x000ea4000c1e1900 */
[----:B--2---:R-:W-:-:S07]  /*12290*/  IMAD.IADD R10, R2, 0x1, -R10 ;  /* 0x00000001020a7824 */ /* 0x004fce00078e0a0a */
.L_x_3767:
[----:B------:R-:W-:Y:S01]  /*122a0*/  IMAD.MOV.U32 R2, RZ, RZ, RZ ;  /* 0x000000ffff027224 */ /* 0x000fe200078e00ff */
[----:B------:R-:W-:Y:S01]  /*122b0*/  MOV R20, RZ ;  /* 0x000000ff00147202 */ /* 0x000fe20000000f00 */
[----:B------:R-:W-:-:S04]  /*122c0*/  ULDC.64 UR4, c[0x0][0xa20] ;  /* 0x0002880000047ab9 */ /* 0x000fc80000000a00 */
[----:B------:R-:W2:Y:S04]  /*122d0*/  @P3 LDG.E R2, desc[UR40][R6.64] ;  /* 0x0000002806023981 */ /* 0x000ea8000c1e1900 */
[----:B------:R0:W5:Y:S01]  /*122e0*/  @P1 LDG.E R20, desc[UR40][R4.64] ;  /* 0x0000002804141981 */ /* 0x000162000c1e1900 */
[----:B------:R-:W-:-:S04]  /*122f0*/  ISETP.NE.U32.AND P0, PT, RZ, UR4, PT ;  /* 0x00000004ff007c0c */ /* 0x000fc8000bf05070 */
[----:B------:R-:W-:Y:S01]  /*12300*/  ISETP.NE.AND.EX P0, PT, RZ, UR5, PT, P0 ;  /* 0x00000005ff007c0c */ /* 0x000fe2000bf05300 */
[----:B--2--5:R-:W-:-:S05]  /*12310*/  IMAD.IADD R2, R2, 0x1, R8 ;  /* 0x0000000102027824 */ /* 0x024fca00078e0208 */
[----:B------:R0:W-:Y:S07]  /*12320*/  STL [R1+0x10], R2 ;  /* 0x0000100201007387 */ /* 0x0001ee0000100800 */
[----:B------:R-:W-:Y:S05]  /*12330*/  @!P0 BRA `(.L_x_3768) ;  /* 0x0000000000108947 */ /* 0x000fea0003800000 */
[----:B0-----:R-:W-:-:S04]  /*12340*/  IADD3 R2, P0, R15, UR4, RZ ;  /* 0x000000040f027c10 */ /* 0x001fc8000ff1e0ff */
[----:B------:R-:W-:-:S05]  /*12350*/  IADD3.X R3, R14, UR5, RZ, P0, !PT ;  /* 0x000000050e037c10 */ /* 0x000fca00087fe4ff */
[----:B------:R0:W5:Y:S01]  /*12360*/  LDG.E R9, desc[UR40][R2.64] ;  /* 0x0000002802097981 */ /* 0x000162000c1e1900 */
[----:B------:R-:W-:Y:S05]  /*12370*/  BRA `(.L_x_3769) ;  /* 0x0000000000107947 */ /* 0x000fea0003800000 */
.L_x_3768:
[----:B------:R-:W-:Y:S05]  /*12380*/  @!P3 BRA `(.L_x_3769) ;  /* 0x00000000000cb947 */ /* 0x000fea0003800000 */
[----:B------:R-:W2:Y:S04]  /*12390*/  LDG.E R9, desc[UR40][R6.64] ;  /* 0x0000002806097981 */ /* 0x000ea8000c1e1900 */
[----:B------:R-:W2:Y:S02]  /*123a0*/  LDG.E R6, desc[UR40][R6.64+0x4] ;  /* 0x0000042806067981 */ /* 0x000ea4000c1e1900 */
[----:B--2---:R-:W-:-:S07]  /*123b0*/  IMAD.IADD R9, R6, 0x1, -R9 ;  /* 0x0000000106097824 */ /* 0x004fce00078e0a09 */
.L_x_3769:
[----:B0-----:R-:W2:Y:S01]  /*123c0*/  @P1 LDG.E R2, desc[UR40][R4.64] ;  /* 0x0000002804021981 */ /* 0x001ea2000c1e1900 */
[----:B-----5:R-:W-:-:S03]  /*123d0*/  IMAD.IADD R9, R9, 0x1, -R8 ;  /* 0x0000000109097824 */ /* 0x020fc600078e0a08 */
[----:B------:R-:W2:Y:S01]  /*123e0*/  @P1 LDG.E R4, desc[UR40][R4.64+0x4] ;  /* 0x0000042804041981 */ /* 0x000ea2000c1e1900 */
[----:B------:R-:W-:Y:S01]  /*123f0*/  LEA R3, R17, 0x7f, 0x6 ;  /* 0x0000007f11037811 */ /* 0x000fe200078e30ff */
[----:B------:R-:W-:Y:S01]  /*12400*/  BSSY B0, `(.L_x_3770) ;  /* 0x0000115000007945 */ /* 0x000fe20003800000 */
[----:B------:R-:W-:Y:S02]  /*12410*/  PLOP3.LUT P2, PT, PT, PT, PT, 0x80, 0x0 ;  /* 0x000000000000781c */ /* 0x000fe40003f4f070 */
[----:B--2---:R-:W-:-:S05]  /*12420*/  @P1 IADD3 R0, -R2, R4, RZ ;  /* 0x0000000402001210 */ /* 0x004fca0007ffe1ff */
[----:B------:R-:W-:-:S05]  /*12430*/  IMAD.IADD R2, R9, 0x1, R0 ;  /* 0x0000000109027824 */ /* 0x000fca00078e0200 */
[C---:B------:R-:W-:Y:S01]  /*12440*/  IADD3 R3, R2.reuse, R3, -R10 ;  /* 0x0000000302037210 */ /* 0x040fe20007ffe80a */
[----:B------:R-:W-:-:S05]  /*12450*/  VIADD R2, R2, 0x3f ;  /* 0x0000003f02027836 */ /* 0x000fca0000000000 */
[----:B------:R-:W-:-:S04]  /*12460*/  SHF.R.S32.HI R4, RZ, 0x1f, R2 ;  /* 0x0000001fff047819 */ /* 0x000fc80000011402 */
[----:B------:R-:W-:Y:S02]  /*12470*/  LEA.HI R4, R4, R2, RZ, 0x6 ;  /* 0x0000000204047211 */ /* 0x000fe400078f30ff */
[----:B------:R-:W-:-:S04]  /*12480*/  SHF.R.S32.HI R2, RZ, 0x1f, R3 ;  /* 0x0000001fff027819 */ /* 0x000fc80000011403 */
[----:B------:R-:W-:Y:S02]  /*12490*/  LEA.HI R2, R2, R3, RZ, 0x6 ;  /* 0x0000000302027211 */ /* 0x000fe400078f30ff */
[----:B------:R-:W-:Y:S02]  /*124a0*/  SHF.R.S32.HI R4, RZ, 0x6, R4 ;  /* 0x00000006ff047819 */ /* 0x000fe40000011404 */
[----:B------:R-:W-:-:S04]  /*124b0*/  SHF.R.S32.HI R2, RZ, 0x6, R2 ;  /* 0x00000006ff027819 */ /* 0x000fc80000011402 */
[----:B------:R-:W-:-:S05]  /*124c0*/  VIMNMX R6, R4, R2, PT ;  /* 0x0000000204067248 */ /* 0x000fca0003fe0100 */
[----:B------:R-:W-:Y:S01]  /*124d0*/  IMAD R2, R6, 0x40, -R9 ;  /* 0x0000004006027824 */ /* 0x000fe200078e0a09 */
[----:B------:R-:W-:-:S04]  /*124e0*/  IADD3 R9, -R9, RZ, RZ ;  /* 0x000000ff09097210 */ /* 0x000fc80007ffe1ff */
[----:B------:R-:W-:Y:S02]  /*124f0*/  VIMNMX R2, R2, R0, PT ;  /* 0x0000000002027248 */ /* 0x000fe40003fe0100 */
[----:B------:R-:W-:-:S04]  /*12500*/  VIMNMX R9, RZ, R9, !PT ;  /* 0x00000009ff097248 */ /* 0x000fc80007fe0100 */
[----:B------:R-:W-:Y:S02]  /*12510*/  ISETP.GT.AND P0, PT, R2, R9, PT ;  /* 0x000000090200720c */ /* 0x000fe40003f04270 */
[----:B------:R-:W-:-:S11]  /*12520*/  SHF.R.U32.HI R0, RZ, 0x6, R9 ;  /* 0x00000006ff007819 */ /* 0x000fd60000011609 */
[----:B------:R-:W-:-:S05]  /*12530*/  @P0 VIADD R2, R2, 0x3f ;  /* 0x0000003f02020836 */ /* 0x000fca0000000000 */
[----:B------:R-:W-:Y:S01]  /*12540*/  @P0 SHF.R.S32.HI R3, RZ, 0x1f, R2 ;  /* 0x0000001fff030819 */ /* 0x000fe20000011402 */
[----:B------:R0:W-:Y:S03]  /*12550*/  STL [R1+0x1c], R6 ;  /* 0x00001c0601007387 */ /* 0x0001e60000100800 */
[----:B------:R-:W-:Y:S01]  /*12560*/  @P0 LEA.HI R3, R3, R2, RZ, 0x6 ;  /* 0x0000000203030211 */ /* 0x000fe200078f30ff */
[----:B------:R-:W-:-:S03]  /*12570*/  IMAD.MOV.U32 R2, RZ, RZ, R0 ;  /* 0x000000ffff027224 */ /* 0x000fc600078e0000 */
[----:B------:R-:W-:-:S04]  /*12580*/  @P0 SHF.R.S32.HI R2, RZ, 0x6, R3 ;  /* 0x00000006ff020819 */ /* 0x000fc80000011403 */
[----:B------:R-:W-:-:S13]  /*12590*/  ISETP.GT.AND P0, PT, R2, R0, PT ;  /* 0x000000000200720c */ /* 0x000fda0003f04270 */
[----:B0-----:R-:W-:Y:S05]  /*125a0*/  @!P0 BRA `(.L_x_3771) ;  /* 0x0000000c00e88947 */ /* 0x001fea0003800000 */
[----:B------:R-:W0:Y:S01]  /*125b0*/  LDC R3, c[0x0][0x428] ;  /* 0x00010a00ff037b82 */ /* 0x000e220000000800 */
[----:B------:R-:W-:Y:S01]  /*125c0*/  UMOV UR4, 0xffffffff ;  /* 0xffffffff00047882 */ /* 0x000fe20000000000 */
[----:B0-----:R-:W-:Y:S01]  /*125d0*/  ISETP.NE.AND P0, PT, R3, 0x1, PT ;  /* 0x000000010300780c */ /* 0x001fe20003f05270 */
[----:B------:R-:W-:-:S12]  /*125e0*/  IMAD.MOV.U32 R3, RZ, RZ, R18 ;  /* 0x000000ffff037224 */ /* 0x000fd800078e0012 */
[----:B------:R-:W0:Y:S08]  /*125f0*/  @P0 LDC R4, c[0x0][0x42c] ;  /* 0x00010b00ff040b82 */ /* 0x000e300000000800 */
[----:B------:R-:W1:Y:S01]  /*12600*/  @P0 LDC R5, c[0x0][0x430] ;  /* 0x00010c00ff050b82 */ /* 0x000e620000000800 */
[----:B0-----:R-:W-:-:S05]  /*12610*/  @P0 IMAD.HI.U32 R4, R18, R4, RZ ;  /* 0x0000000412040227 */ /* 0x001fca00078e00ff */
[----:B-1----:R-:W-:Y:S02]  /*12620*/  @P0 SHF.R.U32.HI R3, RZ, R5, R4 ;  /* 0x00000005ff030219 */ /* 0x002fe40000011604 */
[----:B------:R-:W-:Y:S01]  /*12630*/  SEL R4, R11, RZ, !P1 ;  /* 0x000000ff0b047207 */ /* 0x000fe20004800000 */
[----:B------:R-:W-:Y:S06]  /*12640*/  BRA.DIV UR4, `(.L_x_3772) ;  /* 0x0000005e04307947 */ /* 0x000fec000b800000 */
.L_x_3918:
[----:B------:R-:W-:-:S03]  /*12650*/  UMOV UR4, 0xffffffff ;  /* 0xffffffff00047882 */ /* 0x000fc60000000000 */
[----:B------:R-:W-:Y:S05]  /*12660*/  BRA.DIV UR4, `(.L_x_3773) ;  /* 0x0000005e045c7947 */ /* 0x000fea000b800000 */
[----:B------:R-:W-:-:S13]  /*12670*/  ELECT P6, URZ, PT ;  /* 0x00000000003f782f */ /* 0x000fda00038c0000 */
.L_x_3921:
[----:B------:R-:W2:Y:S01]  /*12680*/  LDL R5, [R1+0x28] ;  /* 0x0000280001057983 */ /* 0x000ea20000100800 */
[----:B------:R-:W-:Y:S01]  /*12690*/  BSSY B1, `(.L_x_3774) ;  /* 0x000000b000017945 */ /* 0x000fe20003800000 */
[----:B------:R-:W0:Y:S01]  /*126a0*/  S2R R9, SR_CgaCtaId ;  /* 0x0000000000097919 */ /* 0x000e220000008800 */
[----:B--2---:R-:W-:-:S04]  /*126b0*/  IADD3 R5, R5, 0x1, RZ ;  /* 0x0000000105057810 */ /* 0x004fc80007ffe0ff */
[----:B------:R-:W-:-:S04]  /*126c0*/  LEA.HI R6, R5, R5, RZ, 0x1 ;  /* 0x0000000505067211 */ /* 0x000fc800078f08ff */
[----:B------:R-:W-:-:S05]  /*126d0*/  LOP3.LUT R6, R6, 0xfffffffe, RZ, 0xc0, !PT ;  /* 0xfffffffe06067812 */ /* 0x000fca00078ec0ff */
[----:B------:R-:W-:Y:S01]  /*126e0*/  IMAD.IADD R5, R5, 0x1, -R6 ;  /* 0x0000000105057824 */ /* 0x000fe200078e0a06 */
[----:B------:R-:W-:-:S04]  /*126f0*/  MOV R6, 0x400 ;  /* 0x0000040000067802 */ /* 0x000fc80000000f00 */
[----:B0-----:R-:W-:Y:S02]  /*12700*/  LEA R9, R9, R6, 0x18 ;  /* 0x0000000609097211 */ /* 0x001fe400078ec0ff */
[----:B------:R-:W-:-:S04]  /*12710*/  SHF.L.U32 R5, R5, 0x1f, RZ ;  /* 0x0000001f05057819 */ /* 0x000fc800000006ff */
[----:B------:R-:W0:Y:S02]  /*12720*/  SYNCS.PHASECHK.TRANS64.TRYWAIT P0, [R9+URZ+0x28c20], R5 ;  /* 0x028c2005090075a7 */ /* 0x000e24000800017f */
[----:B0-----:R-:W-:Y:S05]  /*12730*/  @!P0 BRA `(.L_x_3775) ;  /* 0x0000005c00488947 */ /* 0x001fea0003800000 */
.L_x_3922:
[----:B------:R-:W-:Y:S05]  /*12740*/  BSYNC B1 ;  /* 0x0000000000017941 */ /* 0x000fea0003800000 */
.L_x_3774:
        /* <DEDUP_REMOVED lines=8> */
.L_x_3923:
        /* <DEDUP_REMOVED lines=11> */
.L_x_3779:
        /* <DEDUP_REMOVED lines=12> */
[----:B------:R-:W-:-:S04]  /*12940*/  IMAD R6, R2, 0x40, R20 ;  /* 0x0000004002067824 */ /* 0x000fc800078e0214 */
[----:B------:R-:W-:-:S05]  /*12950*/  VIADD R6, R6, 0xffffffc0 ;  /* 0xffffffc006067836 */ /* 0x000fca0000000000 */
[----:B------:R-:W-:-:S03]  /*12960*/  R2UR UR11, R6 ;  /* 0x00000000060b72ca */ /* 0x000fc600000e0000 */
[----:B------:R-:W-:-:S10]  /*12970*/  UIADD3 UR8, UR8, 0x22400, URZ ;  /* 0x0002240008087890 */ /* 0x000fd4000fffe03f */
[----:B------:R1:W-:Y:S01]  /*12980*/  UTMALDG.4D [UR8], [UR4], desc[UR6] ;  /* 0x00000608040075b4 */ /* 0x0003e20008019000 */
[----:B------:R-:W2:Y:S02]  /*12990*/  SYNCS.PHASECHK.TRANS64.TRYWAIT P0, [R5+URZ+0x28cc0], R7 ;  /* 0x028cc007050075a7 */ /* 0x000ea4000800017f */
[----:B-12---:R-:W-:Y:S05]  /*129a0*/  @!P0 BRA `(.L_x_3780) ;  /* 0x0000005800d48947 */ /* 0x006fea0003800000 */
.L_x_3924:
        /* <DEDUP_REMOVED lines=8> */
.L_x_3781:
        /* <DEDUP_REMOVED lines=51> */
.L_x_3777:
[----:B------:R-:W-:Y:S05]  /*12d60*/  BSYNC B1 ;  /* 0x0000000000017941 */ /* 0x000fea0003800000 */
.L_x_3776:
        /* <DEDUP_REMOVED lines=12> */
[----:B0-----:R-:W-:Y:S05]  /*12e30*/  @!P0 BRA `(.L_x_3771) ;  /* 0x0000000400c48947 */ /* 0x001fea0003800000 */
[C---:B------:R-:W-:Y:S01]  /*12e40*/  IMAD R5, R2.reuse, 0x40, R20 ;  /* 0x0000004002057824 */ /* 0x040fe200078e0214 */
[----:B------:R-:W-:-:S03]  /*12e50*/  IADD3 R2, R2, -0x1, RZ ;  /* 0xffffffff02027810 */ /* 0x000fc60007ffe0ff */
[----:B------:R-:W-:-:S07]  /*12e60*/  VIADD R5, R5, 0xffffff80 ;  /* 0xffffff8005057836 */ /* 0x000fce0000000000 */
.L_x_3788:
[----:B------:R-:W-:Y:S05]  /*12e70*/  YIELD ;  /* 0x0000000000007946 */ /* 0x000fea0003800000 */
[----:B------:R-:W-:Y:S04]  /*12e80*/  BSSY B1, `(.L_x_3782) ;  /* 0x000005f000017945 */ /* 0x000fe80003800000 */
[----:B0-----:R-:W-:Y:S05]  /*12e90*/  @!P6 BRA `(.L_x_3783) ;  /* 0x000000040074e947 */ /* 0x001fea0003800000 */
[----:B------:R-:W2:Y:S04]  /*12ea0*/  LDL R6, [R1+0x4] ;  /* 0x0000040001067983 */ /* 0x000ea80000100800 */
[----:B------:R-:W3:Y:S01]  /*12eb0*/  LDL R7, [R1+0xc] ;  /* 0x00000c0001077983 */ /* 0x000ee20000100800 */
[----:B--2---:R-:W-:Y:S01]  /*12ec0*/  IMAD R6, R6, 0x8, R9 ;  /* 0x0000000806067824 */ /* 0x004fe200078e0209 */
[----:B---3--:R-:W-:-:S04]  /*12ed0*/  SHF.L.U32 R7, R7, 0x1f, RZ ;  /* 0x0000001f07077819 */ /* 0x008fc800000006ff */
[----:B------:R-:W0:Y:S02]  /*12ee0*/  SYNCS.PHASECHK.TRANS64.TRYWAIT P0, [R6+URZ+0x28ca0], R7 ;  /* 0x028ca007060075a7 */ /* 0x000e24000800017f */
[----:B0-----:R-:W-:Y:S05]  /*12ef0*/  @!P0 BRA `(.L_x_3784) ;  /* 0x0000005400948947 */ /* 0x001fea0003800000 */
.L_x_3925:
        /* <DEDUP_REMOVED lines=11> */
.L_x_3785:
        /* <DEDUP_REMOVED lines=17> */
.L_x_3926:
        /* <DEDUP_REMOVED lines=8> */
.L_x_3787:
        /* <DEDUP_REMOVED lines=51> */
.L_x_3783:
[----:B------:R-:W-:Y:S05]  /*13470*/  BSYNC B1 ;  /* 0x0000000000017941 */ /* 0x000fea0003800000 */
.L_x_3782:
        /* <DEDUP_REMOVED lines=13> */
.L_x_3771:
[----:B------:R-:W-:Y:S05]  /*13550*/  BSYNC B0 ;  /* 0x0000000000007941 */ /* 0x000fea0003800000 */
.L_x_3770:
[----:B------:R-:W2:Y:S01]  /*13560*/  LDL R6, [R1+0x1c] ;  /* 0x00001c0001067983 */ /* 0x000ea20000100800 */
        /* <DEDUP_REMOVED lines=9> */
[----:B0-----:R-:W0:Y:S01]  /*13600*/  S2R R7, SR_LANEID ;  /* 0x0000000000077919 */ /* 0x001e220000000000 */
[----:B------:R-:W-:Y:S01]  /*13610*/  VOTEU.ANY UR4, UPT, PT ;  /* 0x0000000000047886 */ /* 0x000fe200038e0100 */
[----:B------:R-:W1:Y:S01]  /*13620*/  LDC.64 R2, c[0x0][0xc38] ;  /* 0x00030e00ff027b82 */ /* 0x000e620000000a00 */
[----:B------:R-:W0:Y:S08]  /*13630*/  FLO.U32 R0, UR4 ;  /* 0x0000000400007d00 */ /* 0x000e3000080e0000 */
[----:B------:R-:W1:Y:S01]  /*13640*/  POPC R5, UR4 ;  /* 0x0000000400057d09 */ /* 0x000e620008000000 */
[----:B0-----:R-:W-:-:S13]  /*13650*/  ISETP.EQ.U32.AND P0, PT, R0, R7, PT ;  /* 0x000000070000720c */ /* 0x001fda0003f02070 */
[----:B-1----:R-:W2:Y:S01]  /*13660*/  @P0 ATOMG.E.ADD.STRONG.GPU PT, R3, desc[UR40][R2.64], R5 ;  /* 0x00000005020309a8 */ /* 0x002ea200081ee1e8 */
[----:B------:R-:W0:Y:S02]  /*13670*/  S2R R4, SR_LTMASK ;  /* 0x0000000000047919 */ /* 0x000e240000003900 */
[----:B0-----:R-:W-:-:S04]  /*13680*/  LOP3.LUT R4, R4, UR4, RZ, 0xc0, !PT ;  /* 0x0000000404047c12 */ /* 0x001fc8000f8ec0ff */
[----:B------:R-:W0:Y:S01]  /*13690*/  POPC R7, R4 ;  /* 0x0000000400077309 */ /* 0x000e220000000000 */
[----:B--2---:R-:W0:Y:S02]  /*136a0*/  SHFL.IDX PT, R0, R3, R0, 0x1f ;  /* 0x00001f0003007589 */ /* 0x004e2400000e0000 */
[----:B0-----:R-:W-:Y:S01]  /*136b0*/  IADD3 R16, R0, UR36, R7 ;  /* 0x0000002400107c10 */ /* 0x001fe2000fffe007 */
[----:B------:R-:W-:Y:S06]  /*136c0*/  BRA `(.L_x_3791) ;  /* 0x0000002c00807947 */ /* 0x000fec0003800000 */
.L_x_3790:
[----:B------:R-:W1:Y:S01]  /*136d0*/  S2R R3, SR_CgaCtaId ;  /* 0x0000000000037919 */ /* 0x000e620000008800 */
[----:B------:R-:W-:-:S04]  /*136e0*/  MOV R0, 0x400 ;  /* 0x0000040000007802 */ /* 0x000fc80000000f00 */
[----:B-1----:R-:W-:-:S05]  /*136f0*/  LEA R2, R3, R0, 0x18 ;  /* 0x0000000003027211 */ /* 0x002fca00078ec0ff */
[----:B------:R1:W-:Y:S01]  /*13700*/  STL [R1+0x14], R2 ;  /* 0x0000140201007387 */ /* 0x0003e20000100800 */
[----:B------:R-:W-:-:S05]  /*13710*/  VIADD R0, R2, 0x22400 ;  /* 0x0002240002007836 */ /* 0x000fca0000000000 */
        /* <DEDUP_REMOVED lines=11> */
[----:B0-----:R-:W-:Y:S02]  /*137d0*/  IMAD.U32 R7, RZ, RZ, UR9 ;  /* 0x00000009ff077e24 */ /* 0x001fe4000f8e00ff */
[----:B------:R-:W-:-:S02]  /*137e0*/  IMAD.U32 R10, RZ, RZ, UR4 ;  /* 0x00000004ff0a7e24 */ /* 0x000fc4000f8e00ff */
[----:B------:R-:W-:Y:S02]  /*137f0*/  IMAD.MOV.U32 R8, RZ, RZ, 0x70 ;  /* 0x00000070ff087424 */ /* 0x000fe400078e00ff */
[----:B------:R-:W-:Y:S02]  /*13800*/  IMAD.MOV.U32 R12, RZ, RZ, 0x1 ;  /* 0x00000001ff0c7424 */ /* 0x000fe400078e00ff */
[----:B------:R-:W-:-:S07]  /*13810*/  IMAD.MOV.U32 R13, RZ, RZ, RZ ;  /* 0x000000ffff0d7224 */ /* 0x000fce00078e00ff */
[----:B------:R-:W-:-:S07]  /*13820*/  LEPC R20, `(.L_x_3792) ;  /* 0x000000001014794e */ /* 0x000fce0000000000 */
[----:B-1----:R-:W-:Y:S05]  /*13830*/  CALL.ABS.NOINC R2 ;  /* 0x0000000002007343 */ /* 0x002fea0003c00000 */
.L_x_3792:
        /* <DEDUP_REMOVED lines=10> */
[----:B0-----:R-:W-:Y:S01]  /*138e0*/  MOV R7, UR9 ;  /* 0x0000000900077c02 */ /* 0x001fe20008000f00 */
[----:B------:R-:W-:Y:S01]  /*138f0*/  IMAD.U32 R5, RZ, RZ, UR7 ;  /* 0x00000007ff057e24 */ /* 0x000fe2000f8e00ff */
[----:B------:R-:W-:Y:S01]  /*13900*/  MOV R12, 0x1 ;  /* 0x00000001000c7802 */ /* 0x000fe20000000f00 */
[----:B------:R-:W-:Y:S02]  /*13910*/  IMAD.U32 R6, RZ, RZ, UR8 ;  /* 0x00000008ff067e24 */ /* 0x000fe4000f8e00ff */
[----:B------:R-:W-:-:S02]  /*13920*/  IMAD.U32 R10, RZ, RZ, UR4 ;  /* 0x00000004ff0a7e24 */ /* 0x000fc4000f8e00ff */
[----:B------:R-:W-:Y:S02]  /*13930*/  IMAD.U32 R11, RZ, RZ, UR5 ;  /* 0x00000005ff0b7e24 */ /* 0x000fe4000f8e00ff */
[----:B------:R-:W-:Y:S02]  /*13940*/  IMAD.MOV.U32 R8, RZ, RZ, 0x70 ;  /* 0x00000070ff087424 */ /* 0x000fe400078e00ff */
[----:B-1----:R-:W-:-:S07]  /*13950*/  IMAD.MOV.U32 R13, RZ, RZ, RZ ;  /* 0x000000ffff0d7224 */ /* 0x002fce00078e00ff */
[----:B------:R-:W-:-:S07]  /*13960*/  LEPC R20, `(.L_x_3794) ;  /* 0x000000001014794e */ /* 0x000fce0000000000 */
[----:B--2---:R-:W-:Y:S05]  /*13970*/  CALL.ABS.NOINC R2 ;  /* 0x0000000002007343 */ /* 0x004fea0003c00000 */
.L_x_3794:
        /* <DEDUP_REMOVED lines=16> */
.L_x_3793:
[----:B------:R-:W2:Y:S01]  /*13a80*/  LDL.LU R2, [R1+0x20] ;  /* 0x0000200001027983 */ /* 0x000ea20000300800 */
[----:B------:R-:W-:-:S03]  /*13a90*/  ULDC.64 UR4, c[0x0][0x9f8] ;  /* 0x00027e0000047ab9 */ /* 0x000fc60000000a00 */
[----:B------:R-:W3:Y:S04]  /*13aa0*/  LDL.LU R0, [R1+0x24] ;  /* 0x0000240001007983 */ /* 0x000ee80000300800 */
[----:B------:R-:W4:Y:S04]  /*13ab0*/  LDL.LU R4, [R1+0x2c] ;  /* 0x00002c0001047983 */ /* 0x000f280000300800 */
[----:B0-----:R-:W4:Y:S01]  /*13ac0*/  LDL.LU R8, [R1+0x18] ;  /* 0x0000180001087983 */ /* 0x001f220000300800 */
        /* <DEDUP_REMOVED lines=26> */
.L_x_3795:
        /* <DEDUP_REMOVED lines=19> */
.L_x_3929:
[----:B------:R-:W-:Y:S01]  /*13da0*/  UMOV UR4, 0xffffffff ;  /* 0xffffffff00047882 */ /* 0x000fe20000000000 */
[----:B------:R-:W-:Y:S02]  /*13db0*/  SHF.R.S32.HI R8, RZ, 0x1f, R0 ;  /* 0x0000001fff087819 */ /* 0x000fe40000011400 */
[----:B------:R-:W-:Y:S05]  /*13dc0*/  BRA.DIV UR4, `(.L_x_3797) ;  /* 0x0000004a043c7947 */ /* 0x000fea000b800000 */
[----:B------:R-:W-:-:S13]  /*13dd0*/  ELECT P6, URZ, PT ;  /* 0x00000000003f782f */ /* 0x000fda00038c0000 */
.L_x_3932:
[----:B------:R-:W-:Y:S05]  /*13de0*/  @!P6 BRA `(.L_x_3798) ;  /* 0x0000000000fce947 */ /* 0x000fea0003800000 */
[----:B------:R-:W-:-:S04]  /*13df0*/  ISETP.NE.U32.AND P0, PT, R20, RZ, PT ;  /* 0x000000ff1400720c */ /* 0x000fc80003f05070 */
[----:B------:R-:W-:-:S13]  /*13e00*/  ISETP.NE.AND.EX P0, PT, R21, RZ, PT, P0 ;  /* 0x000000ff1500720c */ /* 0x000fda0003f05300 */
[----:B------:R-:W-:Y:S05]  /*13e10*/  @!P0 BRA `(.L_x_3799) ;  /* 0x0000000000488947 */ /* 0x000fea0003800000 */
[----:B------:R-:W0:Y:S01]  /*13e20*/  LDC R9, c[0x0][0x41c] ;  /* 0x00010700ff097b82 */ /* 0x000e220000000800 */
[----:B------:R-:W-:Y:S01]  /*13e30*/  IMAD.MOV.U32 R5, RZ, RZ, R3 ;  /* 0x000000ffff057224 */ /* 0x000fe200078e0003 */
[----:B------:R-:W-:Y:S01]  /*13e40*/  ULDC.64 UR4, c[0x0][0x408] ;  /* 0x0001020000047ab9 */ /* 0x000fe20000000a00 */
[----:B0-----:R-:W-:-:S13]  /*13e50*/  ISETP.NE.AND P0, PT, R9, 0x1, PT ;  /* 0x000000010900780c */ /* 0x001fda0003f05270 */
[----:B------:R-:W0:Y:S02]  /*13e60*/  @P0 LDC.64 R6, c[0x0][0x420] ;  /* 0x00010800ff060b82 */ /* 0x000e240000000a00 */
[----:B0-----:R-:W-:-:S05]  /*13e70*/  @P0 IMAD.HI.U32 R6, R3, R6, RZ ;  /* 0x0000000603060227 */ /* 0x001fca00078e00ff */
[----:B------:R-:W-:-:S04]  /*13e80*/  @P0 SHF.R.U32.HI R5, RZ, R7, R6 ;  /* 0x00000007ff050219 */ /* 0x000fc80000011606 */
[----:B------:R-:W-:Y:S02]  /*13e90*/  IADD3 R6, -R5, RZ, RZ ;  /* 0x000000ff05067210 */ /* 0x000fe40007ffe1ff */
[----:B------:R-:W-:-:S03]  /*13ea0*/  SHF.R.S32.HI R7, RZ, 0x1f, R5 ;  /* 0x0000001fff077819 */ /* 0x000fc60000011405 */
        /* <DEDUP_REMOVED lines=9> */
.L_x_3799:
        /* <DEDUP_REMOVED lines=9> */
.L_x_3933:
        /* <DEDUP_REMOVED lines=11> */
.L_x_3801:
        /* <DEDUP_REMOVED lines=22> */
.L_x_3798:
        /* <DEDUP_REMOVED lines=30> */
.L_x_3934:
[----:B------:R-:W-:Y:S05]  /*143c0*/  BSYNC B0 ;  /* 0x0000000000007941 */ /* 0x000fea0003800000 */
.L_x_3802:
        /* <DEDUP_REMOVED lines=11> */
.L_x_3935:
        /* <DEDUP_REMOVED lines=11> */
.L_x_3807:
        /* <DEDUP_REMOVED lines=57> */
.L_x_3805:
[----:B------:R-:W-:Y:S05]  /*148c0*/  BSYNC B0 ;  /* 0x0000000000007941 */ /* 0x000fea0003800000 */
.L_x_3804:
        /* <DEDUP_REMOVED lines=33> */
[--C-:B------:R-:W-:Y:S01]  /*14ae0*/  SHF.R.S32.HI R3, RZ, 0x1f, R2.reuse ;  /* 0x0000001fff037819 */ /* 0x100fe20000011402 */
        /* <DEDUP_REMOVED lines=8> */
.L_x_3814:
[----:B------:R-:W2:Y:S01]  /*14b70*/  S2R R5, SR_CgaCtaId ;  /* 0x0000000000057919 */ /* 0x000ea20000008800 */
[----:B------:R-:W-:-:S04]  /*14b80*/  MOV R3, 0x400 ;  /* 0x0000040000037802 */ /* 0x000fc80000000f00 */
[----:B--2---:R-:W-:Y:S02]  /*14b90*/  LEA R3, R5, R3, 0x18 ;  /* 0x0000000305037211 */ /* 0x004fe400078ec0ff */
[----:B------:R-:W-:-:S03]  /*14ba0*/  SHF.L.U32 R5, R9, 0x1f, RZ ;  /* 0x0000001f09057819 */ /* 0x000fc600000006ff */
[----:B------:R-:W-:-:S04]  /*14bb0*/  IMAD R3, R12, 0x8, R3 ;  /* 0x000000080c037824 */ /* 0x000fc800078e0203 */
[----:B------:R-:W2:Y:S02]  /*14bc0*/  SYNCS.PHASECHK.TRANS64.TRYWAIT P0, [R3+URZ+0x28c40], R5 ;  /* 0x028c4005030075a7 */ /* 0x000ea4000800017f */
[----:B--2---:R-:W-:Y:S05]  /*14bd0*/  @!P0 BRA `(.L_x_3815) ;  /* 0x0000003c00208947 */ /* 0x004fea0003800000 */
.L_x_3936:
[----:B0-----:R-:W0:Y:S02]  /*14be0*/  S2R R9, SR_TID.X ;  /* 0x0000000000097919 */ /* 0x001e240000002100 */
[----:B0-----:R-:W-:-:S04]  /*14bf0*/  LOP3.LUT R9, R9, 0x7f, RZ, 0xc0, !PT ;  /* 0x0000007f09097812 */ /* 0x001fc800078ec0ff */
[----:B------:R-:W-:-:S13]  /*14c00*/  ISETP.NE.AND P1, PT, R9, RZ, PT ;  /* 0x000000ff0900720c */ /* 0x000fda0003f25270 */
[----:B------:R-:W-:Y:S05]  /*14c10*/  @P1 BRA `(.L_x_3816) ;  /* 0x00000000001c1947 */ /* 0x000fea0003800000 */
[----:B------:R-:W0:Y:S02]  /*14c20*/  S2R R9, SR_TID.X ;  /* 0x0000000000097919 */ /* 0x000e240000002100 */
[----:B0-----:R-:W-:-:S04]  /*14c30*/  LOP3.LUT R9, R9, 0x1f, RZ, 0xc0, !PT ;  /* 0x0000001f09097812 */ /* 0x001fc800078ec0ff */
[----:B------:R-:W-:Y:S02]  /*14c40*/  ISETP.NE.AND P0, PT, R9, RZ, PT ;  /* 0x000000ff0900720c */ /* 0x000fe40003f05270 */
[----:B------:R-:W-:-:S04]  /*14c50*/  MOV R9, 0x2000 ;  /* 0x0000200000097802 */ /* 0x000fc80000000f00 */
[----:B------:R0:W-:Y:S07]  /*14c60*/  SYNCS.ARRIVE.TRANS64 RZ, [R3+URZ+0x28c30], R9 ;  /* 0x028c300903ff79a7 */ /* 0x0001ee000800003f */
[----:B------:R-:W-:Y:S05]  /*14c70*/  @!P0 BRA `(.L_x_3816) ;  /* 0x0000000000048947 */ /* 0x000fea0003800000 */
[----:B------:R-:W-:Y:S01]  /*14c80*/  BPT.TRAP 0x1 ;  /* 0x000000040000795c */ /* 0x000fe20000300000 */
.L_x_3816:
[----:B0-----:R-:W3:Y:S01]  /*14c90*/  LDL R9, [R1] ;  /* 0x0000000001097983 */ /* 0x001ee20000100800 */
[----:B------:R-:W-:-:S03]  /*14ca0*/  MOV R11, 0x400 ;  /* 0x00000400000b7802 */ /* 0x000fc60000000f00 */
        /* <DEDUP_REMOVED lines=20> */
.L_x_3937:
        /* <DEDUP_REMOVED lines=8> */
.L_x_3818:
[----:B0-2---:R-:W2:Y:S01]  /*14e70*/  LDL R5, [R1] ;  /* 0x0000000001057983 */ /* 0x005ea20000100800 */
[----:B------:R-:W-:Y:S01]  /*14e80*/  MOV R9, 0x400 ;  /* 0x0000040000097802 */ /* 0x000fe20000000f00 */
[----:B------:R-:W0:Y:S01]  /*14e90*/  S2R R10, SR_CgaCtaId ;  /* 0x00000000000a7919 */ /* 0x000e220000008800 */
[----:B------:R-:W-:Y:S02]  /*14ea0*/  R2UR UR11, R2 ;  /* 0x00000000020b72ca */ /* 0x000fe400000e0000 */
[----:B------:R-:W-:Y:S01]  /*14eb0*/  R2UR UR9, R3 ;  /* 0x00000000030972ca */ /* 0x000fe200000e0000 */
[----:B------:R-:W-:Y:S01]  /*14ec0*/  UIADD3 UR4, UP0, UR38, 0x470, URZ ;  /* 0x0000047026047890 */ /* 0x000fe2000ff1e03f */
[----:B------:R-:W-:Y:S02]  /*14ed0*/  R2UR UR12, R4 ;  /* 0x00000000040c72ca */ /* 0x000fe400000e0000 */
[----:B------:R-:W-:Y:S01]  /*14ee0*/  R2UR UR13, R6 ;  /* 0x00000000060d72ca */ /* 0x000fe200000e0000 */
[----:B------:R-:W-:Y:S01]  /*14ef0*/  UIADD3.X UR5, URZ, UR39, URZ, UP0, !UPT ;  /* 0x000000273f057290 */ /* 0x000fe200087fe43f */
        /* <DEDUP_REMOVED lines=45> */
.L_x_3813:
[----:B------:R-:W-:Y:S05]  /*151d0*/  BSYNC B2 ;  /* 0x0000000000027941 */ /* 0x000fea0003800000 */
.L_x_3812:
[----:B------:R-:W2:Y:S02]  /*151e0*/  LDL.LU R2, [R1+0x1c] ;  /* 0x00001c0001027983 */ /* 0x000ea40000300800 */
[----:B--2---:R-:W-:-:S07]  /*151f0*/  VIADD R5, R2, 0xfffffffd ;  /* 0xfffffffd02057836 */ /* 0x004fce0000000000 */
.L_x_3811:
[----:B------:R-:W-:Y:S05]  /*15200*/  BSYNC B1 ;  /* 0x0000000000017941 */ /* 0x000fea0003800000 */
.L_x_3810:
[----:B------:R-:W-:-:S13]  /*15210*/  ISETP.NE.AND P0, PT, R7, RZ, PT ;  /* 0x000000ff0700720c */ /* 0x000fda0003f05270 */
[----:B------:R-:W-:Y:S05]  /*15220*/  @!P0 BRA `(.L_x_3809) ;  /* 0x0000001000388947 */ /* 0x000fea0003800000 */
.L_x_3833:
[----:B0-----:R-:W0:Y:S04]  /*15230*/  LDL.LU R3, [R1] ;  /* 0x0000000001037983 */ /* 0x001e280000300800 */
[----:B------:R-:W2:Y:S01]  /*15240*/  LDL.LU R2, [R1+0x8] ;  /* 0x0000080001027983 */ /* 0x000ea20000300800 */
[----:B------:R-:W-:Y:S05]  /*15250*/  YIELD ;  /* 0x0000000000007946 */ /* 0x000fea0003800000 */
[----:B------:R-:W-:Y:S01]  /*15260*/  BSSY B1, `(.L_x_3819) ;  /* 0x0000081000017945 */ /* 0x000fe20003800000 */
[----:B0-----:R-:W-:-:S05]  /*15270*/  VIADD R9, R3, 0x1 ;  /* 0x0000000103097836 */ /* 0x001fca0000000000 */
[----:B------:R-:W-:-:S04]  /*15280*/  ISETP.NE.AND P0, PT, R9, 0x2, PT ;  /* 0x000000020900780c */ /* 0x000fc80003f05270 */
[----:B------:R-:W-:Y:S02]  /*15290*/  SEL R10, RZ, 0x1, P0 ;  /* 0x00000001ff0a7807 */ /* 0x000fe40000000000 */
[----:B------:R-:W-:Y:S02]  /*152a0*/  SEL R9, R9, RZ, P0 ;  /* 0x000000ff09097207 */ /* 0x000fe40000000000 */
[----:B--2---:R-:W-:Y:S01]  /*152b0*/  LOP3.LUT R10, R2, R10, RZ, 0x3c, !PT ;  /* 0x0000000a020a7212 */ /* 0x004fe200078e3cff */
[----:B------:R-:W-:Y:S06]  /*152c0*/  @!P6 BRA `(.L_x_3820) ;  /* 0x0000000400e8e947 */ /* 0x000fec0003800000 */
[----:B------:R-:W-:Y:S01]  /*152d0*/  ULDC.64 UR4, c[0x0][0x3f8] ;  /* 0x0000fe0000047ab9 */ /* 0x000fe20000000a00 */
[----:B------:R-:W-:Y:S01]  /*152e0*/  IMAD.MOV.U32 R11, RZ, RZ, R5 ;  /* 0x000000ffff0b7224 */ /* 0x000fe200078e0005 */
[----:B------:R-:W-:-:S04]  /*152f0*/  ISETP.NE.U32.AND P0, PT, RZ, UR4, PT ;  /* 0x00000004ff007c0c */ /* 0x000fc8000bf05070 */
[----:B------:R-:W-:-:S13]  /*15300*/  ISETP.NE.AND.EX P0, PT, RZ, UR5, PT, P0 ;  /* 0x00000005ff007c0c */ /* 0x000fda000bf05300 */
[----:B------:R-:W-:Y:S05]  /*15310*/  @!P0 BRA `(.L_x_3821) ;  /* 0x0000000000448947 */ /* 0x000fea0003800000 */
[----:B------:R-:W0:Y:S01]  /*15320*/  LDC R6, c[0x0][0x41c] ;  /* 0x00010700ff067b82 */ /* 0x000e220000000800 */
[----:B------:R-:W-:Y:S01]  /*15330*/  ULDC.64 UR6, c[0x0][0x408] ;  /* 0x0001020000067ab9 */ /* 0x000fe20000000a00 */
[----:B0-----:R-:W-:-:S13]  /*15340*/  ISETP.NE.AND P0, PT, R6, 0x1, PT ;  /* 0x000000010600780c */ /* 0x001fda0003f05270 */
[----:B------:R-:W0:Y:S02]  /*15350*/  @P0 LDC.64 R2, c[0x0][0x420] ;  /* 0x00010800ff020b82 */ /* 0x000e240000000a00 */
[----:B0-----:R-:W-:Y:S01]  /*15360*/  @P0 IMAD.HI.U32 R12, R5, R2, RZ ;  /* 0x00000002050c0227 */ /* 0x001fe200078e00ff */
[----:B------:R-:W-:-:S04]  /*15370*/  MOV R2, R5 ;  /* 0x0000000500027202 */ /* 0x000fc80000000f00 */
        /* <DEDUP_REMOVED lines=11> */
.L_x_3821:
[----:B------:R-:W2:Y:S01]  /*15430*/  S2R R3, SR_CgaCtaId ;  /* 0x0000000000037919 */ /* 0x000ea20000008800 */
[----:B------:R-:W-:-:S04]  /*15440*/  MOV R2, 0x400 ;  /* 0x0000040000027802 */ /* 0x000fc80000000f00 */
[----:B--2---:R-:W-:Y:S02]  /*15450*/  LEA R2, R3, R2, 0x18 ;  /* 0x0000000203027211 */ /* 0x004fe400078ec0ff */
[----:B------:R-:W-:-:S03]  /*15460*/  SHF.L.U32 R3, R10, 0x1f, RZ ;  /* 0x0000001f0a037819 */ /* 0x000fc600000006ff */
[----:B------:R-:W-:-:S04]  /*15470*/  IMAD R2, R9, 0x8, R2 ;  /* 0x0000000809027824 */ /* 0x000fc800078e0202 */
[----:B------:R-:W2:Y:S02]  /*15480*/  SYNCS.PHASECHK.TRANS64.TRYWAIT P0, [R2+URZ+0x28c40], R3 ;  /* 0x028c4003020075a7 */ /* 0x000ea4000800017f */
[----:B--2---:R-:W-:Y:S05]  /*15490*/  @!P0 BRA `(.L_x_3822) ;  /* 0x0000003400188947 */ /* 0x004fea0003800000 */
.L_x_3938:
        /* <DEDUP_REMOVED lines=11> */
.L_x_3823:
[----:B------:R-:W3:Y:S01]  /*15550*/  LDL R12, [R1+0x10] ;  /* 0x00001000010c7983 */ /* 0x000ee20000100800 */
[----:B0-----:R-:W-:Y:S01]  /*15560*/  MOV R7, 0x400 ;  /* 0x0000040000077802 */ /* 0x001fe20000000f00 */
        /* <DEDUP_REMOVED lines=18> */
[----:B0--3--:R-:W-:Y:S05]  /*15690*/  @!P1 BRA `(.L_x_3824) ;  /* 0x0000003000ac9947 */ /* 0x009fea0003800000 */
.L_x_3939:
        /* <DEDUP_REMOVED lines=8> */
.L_x_3825:
[----:B------:R-:W3:Y:S01]  /*15720*/  S2R R11, SR_CgaCtaId ;  /* 0x00000000000b7919 */ /* 0x000ee20000008800 */
        /* <DEDUP_REMOVED lines=52> */
.L_x_3820:
[----:B------:R-:W-:Y:S05]  /*15a70*/  BSYNC B1 ;  /* 0x0000000000017941 */ /* 0x000fea0003800000 */
.L_x_3819:
        /* <DEDUP_REMOVED lines=31> */
.L_x_3828:
[----:B------:R-:W3:Y:S01]  /*15c70*/  S2R R3, SR_CgaCtaId ;  /* 0x0000000000037919 */ /* 0x000ee20000008800 */
[----:B------:R-:W-:-:S04]  /*15c80*/  MOV R2, 0x400 ;  /* 0x0000040000027802 */ /* 0x000fc80000000f00 */
[----:B---3--:R-:W-:Y:S02]  /*15c90*/  LEA R2, R3, R2, 0x18 ;  /* 0x0000000203027211 */ /* 0x008fe400078ec0ff */
[----:B------:R-:W-:-:S03]  /*15ca0*/  SHF.L.U32 R3, R10, 0x1f, RZ ;  /* 0x0000001f0a037819 */ /* 0x000fc600000006ff */
[----:B------:R-:W-:-:S04]  /*15cb0*/  IMAD R2, R11, 0x8, R2 ;  /* 0x000000080b027824 */ /* 0x000fc800078e0202 */
[----:B------:R-:W3:Y:S02]  /*15cc0*/  SYNCS.PHASECHK.TRANS64.TRYWAIT P0, [R2+URZ+0x28c40], R3 ;  /* 0x028c4003020075a7 */ /* 0x000ee4000800017f */
[----:B---3--:R-:W-:Y:S05]  /*15cd0*/  @!P0 BRA `(.L_x_3829) ;  /* 0x0000002c00308947 */ /* 0x008fea0003800000 */
.L_x_3940:
        /* <DEDUP_REMOVED lines=11> */
.L_x_3830:
        /* <DEDUP_REMOVED lines=22> */
.L_x_3941:
        /* <DEDUP_REMOVED lines=8> */
.L_x_3832:
        /* <DEDUP_REMOVED lines=54> */
.L_x_3827:
[----:B------:R-:W-:Y:S05]  /*162d0*/  BSYNC B1 ;  /* 0x0000000000017941 */ /* 0x000fea0003800000 */
.L_x_3826:
[C---:B------:R-:W-:Y:S02]  /*162e0*/  ISETP.GT.AND P0, PT, R5.reuse, 0x1, PT ;  /* 0x000000010500780c */ /* 0x040fe40003f04270 */
[----:B------:R-:W-:-:S11]  /*162f0*/  IADD3 R5, R5, -0x2, RZ ;  /* 0xfffffffe05057810 */ /* 0x000fd60007ffe0ff */
[----:B------:R-:W-:Y:S05]  /*16300*/  @P0 BRA `(.L_x_3833) ;  /* 0xffffffec00c80947 */ /* 0x000fea000383ffff */
.L_x_3809:
[----:B------:R-:W-:Y:S05]  /*16310*/  BSYNC B0 ;  /* 0x0000000000007941 */ /* 0x000fea0003800000 */
.L_x_3808:
[----:B------:R-:W2:Y:S01]  /*16320*/  LDL.LU R3, [R1] ;  /* 0x0000000001037983 */ /* 0x000ea20000300800 */
[----:B------:R-:W-:Y:S01]  /*16330*/  BSSY B0, `(.L_x_3834) ;  /* 0x0000016000007945 */ /* 0x000fe20003800000 */
[----:B0-----:R-:W0:Y:S02]  /*16340*/  S2R R2, SR_TID.X ;  /* 0x0000000000027919 */ /* 0x001e240000002100 */
[----:B0-----:R-:W-:-:S04]  /*16350*/  LOP3.LUT R2, R2, 0x1f, RZ, 0xc0, !PT ;  /* 0x0000001f02027812 */ /* 0x001fc800078ec0ff */
[----:B------:R-:W-:Y:S01]  /*16360*/  ISETP.NE.AND P1, PT, R2, RZ, PT ;  /* 0x000000ff0200720c */ /* 0x000fe20003f25270 */
[----:B--2---:R-:W-:-:S05]  /*16370*/  VIADD R0, R3, 0x1 ;  /* 0x0000000103007836 */ /* 0x004fca0000000000 */
[----:B------:R-:W-:-:S04]  /*16380*/  ISETP.NE.AND P0, PT, R0, 0x2, PT ;  /* 0x000000020000780c */ /* 0x000fc80003f05270 */
[----:B------:R-:W-:Y:S02]  /*16390*/  SEL R2, R0, RZ, P0 ;  /* 0x000000ff00027207 */ /* 0x000fe40000000000 */
[----:B------:R-:W-:-:S03]  /*163a0*/  SEL R0, RZ, 0x1, P0 ;  /* 0x00000001ff007807 */ /* 0x000fc60000000000 */
[----:B------:R0:W-:Y:S01]  /*163b0*/  STL [R1], R2 ;  /* 0x0000000201007387 */ /* 0x0001e20000100800 */
        /* <DEDUP_REMOVED lines=12> */
[----:B0-----:R-:W-:-:S07]  /*16480*/  IADD3 R16, R4, UR36, R7 ;  /* 0x0000002404107c10 */ /* 0x001fce000fffe007 */
.L_x_3835:
[----:B------:R-:W-:Y:S05]  /*16490*/  BSYNC B0 ;  /* 0x0000000000007941 */ /* 0x000fea0003800000 */
.L_x_3834:
[----:B0-----:R-:W2:Y:S02]  /*164a0*/  LDL.LU R2, [R1+0x8] ;  /* 0x0000080001027983 */ /* 0x001ea40000300800 */
[----:B--2---:R-:W-:-:S05]  /*164b0*/  LOP3.LUT R2, R2, R0, RZ, 0x3c, !PT ;  /* 0x0000000002027212 */ /* 0x004fca00078e3cff */
[----:B------:R0:W-:Y:S02]  /*164c0*/  STL [R1+0x8], R2 ;  /* 0x0000080201007387 */ /* 0x0001e40000100800 */
.L_x_3791:
[----:B------:R-:W-:Y:S05]  /*164d0*/  BSYNC B6 ;  /* 0x0000000000067941 */ /* 0x000fea0003800000 */
.L_x_3789:
[----:B------:R-:W-:-:S03]  /*164e0*/  UMOV UR4, 0xffffffff ;  /* 0xffffffff00047882 */ /* 0x000fc60000000000 */
[----:B------:R-:W-:Y:S05]  /*164f0*/  BRA.DIV UR4, `(.L_x_3836) ;  /* 0x0000002604507947 */ /* 0x000fea000b800000 */
[----:B------:R2:W3:Y:S04]  /*16500*/  SHFL.IDX PT, R4, R16, RZ, 0x1f ;  /* 0x00001fff10047589 */ /* 0x0004e800000e0000 */
[----:B------:R-:W4:Y:S02]  /*16510*/  SHFL.IDX PT, R16, R16, 0x1, 0x1f ;  /* 0x00201f0010107f89 */ /* 0x000f2400000e0000 */
.L_x_3945:
[----:B------:R-:W0:Y:S01]  /*16520*/  S2R R0, SR_TID.X ;  /* 0x0000000000007919 */ /* 0x000e220000002100 */
[----:B------:R-:W-:Y:S01]  /*16530*/  ULDC UR4, c[0x0][0xc14] ;  /* 0x0003050000047ab9 */ /* 0x000fe20000000800 */
[----:B------:R-:W-:Y:S01]  /*16540*/  BSSY B0, `(.L_x_3837) ;  /* 0x000000b000007945 */ /* 0x000fe20003800000 */
[----:B------:R-:W-:Y:S02]  /*16550*/  MOV R17, RZ ;  /* 0x000000ff00117202 */ /* 0x000fe40000000f00 */
[----:B0-----:R-:W-:Y:S01]  /*16560*/  LOP3.LUT R7, R0, 0x1f, RZ, 0xc0, !PT ;  /* 0x0000001f00077812 */ /* 0x001fe200078ec0ff */
[----:B------:R-:W-:-:S03]  /*16570*/  IMAD.U32 R0, RZ, RZ, UR4 ;  /* 0x00000004ff007e24 */ /* 0x000fc6000f8e00ff */
[C---:B------:R-:W-:Y:S01]  /*16580*/  ISETP.NE.AND P0, PT, R7.reuse, 0x1f, PT ;  /* 0x0000001f0700780c */ /* 0x040fe20003f05270 */
[----:B------:R-:W-:-:S05]  /*16590*/  IMAD.IADD R5, R7, 0x1, R19 ;  /* 0x0000000107057824 */ /* 0x000fca00078e0213 */
[----:B------:R-:W-:-:S13]  /*165a0*/  ISETP.GE.OR P0, PT, R5, R0, !P0 ;  /* 0x000000000500720c */ /* 0x000fda0004706670 */
[----:B------:R-:W-:Y:S05]  /*165b0*/  @P0 BRA `(.L_x_3838) ;  /* 0x00000000000c0947 */ /* 0x000fea0003800000 */
[----:B------:R-:W0:Y:S02]  /*165c0*/  LDC.64 R2, c[0x0][0xc58] ;  /* 0x00031600ff027b82 */ /* 0x000e240000000a00 */
[----:B0-----:R-:W-:-:S05]  /*165d0*/  IMAD.WIDE R2, R5, 0x4, R2 ;  /* 0x0000000405027825 */ /* 0x001fca00078e0202 */
[----:B------:R0:W5:Y:S02]  /*165e0*/  LDG.E R17, desc[UR40][R2.64] ;  /* 0x0000002802117981 */ /* 0x000164000c1e1900 */
.L_x_3838:
[----:B------:R-:W-:Y:S05]  /*165f0*/  BSYNC B0 ;  /* 0x0000000000007941 */ /* 0x000fea0003800000 */
.L_x_3837:
        /* <DEDUP_REMOVED lines=22> */
[----:B------:R0:W0:Y:S02]  /*16760*/  SHFL.IDX PT, R14, R2, 0x1f, 0x1f ;  /* 0x03e01f00020e7f89 */ /* 0x00002400000e0000 */
.L_x_3953:
[----:B------:R-:W-:Y:S02]  /*16770*/  ULDC UR4, c[0x0][0xc10] ;  /* 0x0003040000047ab9 */ /* 0x000fe40000000800 */
[----:B------:R-:W-:-:S04]  /*16780*/  IMAD.U32 R5, RZ, RZ, UR4 ;  /* 0x00000004ff057e24 */ /* 0x000fc8000f8e00ff */
[----:B0-----:R-:W-:-:S04]  /*16790*/  IMAD R3, R14, R5, RZ ;  /* 0x000000050e037224 */ /* 0x001fc800078e02ff */
[----:B--2-4-:R-:W-:-:S05]  /*167a0*/  IMAD.IADD R16, R16, 0x1, R3 ;  /* 0x0000000110107824 */ /* 0x014fca00078e0203 */
[----:B---3--:R-:W-:-:S13]  /*167b0*/  ISETP.GT.AND P0, PT, R16, R4, PT ;  /* 0x000000041000720c */ /* 0x008fda0003f04270 */
[----:B------:R-:W-:Y:S05]  /*167c0*/  @P0 BRA `(.L_x_3840) ;  /* 0x0000000000b40947 */ /* 0x000fea0003800000 */
[----:B------:R-:W0:Y:S02]  /*167d0*/  LDC R0, c[0x0][0xc14] ;  /* 0x00030500ff007b82 */ /* 0x000e240000000800 */
.L_x_3845:
[----:B------:R-:W-:-:S04]  /*167e0*/  IADD3 R19, R19, 0x1f, RZ ;  /* 0x0000001f13137810 */ /* 0x000fc80007ffe0ff */
[----:B0-----:R-:W-:-:S13]  /*167f0*/  ISETP.GE.AND P0, PT, R19, R0, PT ;  /* 0x000000001300720c */ /* 0x001fda0003f06270 */
[----:B------:R-:W-:Y:S05]  /*16800*/  @P0 BRA `(.L_x_3841) ;  /* 0x0000000400ec0947 */ /* 0x000fea0003800000 */
[----:B------:R-:W0:Y:S01]  /*16810*/  S2R R2, SR_TID.X ;  /* 0x0000000000027919 */ /* 0x000e220000002100 */
        /* <DEDUP_REMOVED lines=10> */
.L_x_3843:
[----:B------:R-:W-:Y:S05]  /*168c0*/  BSYNC B0 ;  /* 0x0000000000007941 */ /* 0x000fea0003800000 */
.L_x_3842:
[----:B------:R-:W-:-:S03]  /*168d0*/  UMOV UR4, 0xffffffff ;  /* 0xffffffff00047882 */ /* 0x000fc60000000000 */
[----:B------:R-:W-:Y:S05]  /*168e0*/  BRA.DIV UR4, `(.L_x_3844) ;  /* 0x0000002604707947 */ /* 0x000fea000b800000 */
[----:B-----5:R-:W2:Y:S01]  /*168f0*/  SHFL.UP PT, R14, R17, 0x1, RZ ;  /* 0x04200000110e7989 */ /* 0x020ea200000e00ff */
[C---:B------:R-:W-:Y:S02]  /*16900*/  ISETP.NE.AND P0, PT, R7.reuse, RZ, PT ;  /* 0x000000ff0700720c */ /* 0x040fe40003f05270 */
[C---:B------:R-:W-:Y:S02]  /*16910*/  ISETP.GE.U32.AND P1, PT, R7.reuse, 0x2, PT ;  /* 0x000000020700780c */ /* 0x040fe40003f26070 */
[----:B--2---:R-:W-:Y:S02]  /*16920*/  SEL R14, R14, RZ, P0 ;  /* 0x000000ff0e0e7207 */ /* 0x004fe40000000000 */
[----:B------:R-:W-:-:S03]  /*16930*/  ISETP.GE.U32.AND P0, PT, R7, 0x4, PT ;  /* 0x000000040700780c */ /* 0x000fc60003f06070 */
[----:B------:R-:W-:-:S05]  /*16940*/  IMAD.IADD R13, R17, 0x1, R14 ;  /* 0x00000001110d7824 */ /* 0x000fca00078e020e */
[----:B------:R-:W2:Y:S02]  /*16950*/  SHFL.UP PT, R14, R13, 0x2, RZ ;  /* 0x044000000d0e7989 */ /* 0x000ea400000e00ff */
[----:B--2---:R-:W-:Y:S02]  /*16960*/  SEL R14, R14, RZ, P1 ;  /* 0x000000ff0e0e7207 */ /* 0x004fe40000800000 */
[----:B------:R-:W-:Y:S02]  /*16970*/  ISETP.GE.U32.AND P1, PT, R7, 0x8, PT ;  /* 0x000000080700780c */ /* 0x000fe40003f26070 */
[----:B0-----:R-:W-:-:S05]  /*16980*/  IADD3 R3, R13, R14, RZ ;  /* 0x0000000e0d037210 */ /* 0x001fca0007ffe0ff */
        /* <DEDUP_REMOVED lines=11> */
.L_x_3961:
[----:B------:R-:W-:Y:S02]  /*16a40*/  ULDC UR4, c[0x0][0xc10] ;  /* 0x0003040000047ab9 */ /* 0x000fe40000000800 */
[----:B------:R-:W-:-:S05]  /*16a50*/  MOV R5, UR4 ;  /* 0x0000000400057c02 */ /* 0x000fca0008000f00 */
[----:B--2---:R-:W-:-:S04]  /*16a60*/  IMAD R3, R14, R5, RZ ;  /* 0x000000050e037224 */ /* 0x004fc800078e02ff */
[----:B------:R-:W-:-:S05]  /*16a70*/  IMAD.IADD R16, R3, 0x1, R16 ;  /* 0x0000000103107824 */ /* 0x000fca00078e0210 */
[----:B------:R-:W-:-:S13]  /*16a80*/  ISETP.GT.AND P0, PT, R16, R4, PT ;  /* 0x000000041000720c */ /* 0x000fda0003f04270 */
[----:B------:R-:W-:Y:S05]  /*16a90*/  @!P0 BRA `(.L_x_3845) ;  /* 0xfffffffc00508947 */ /* 0x000fea000383ffff */
.L_x_3840:
        /* <DEDUP_REMOVED lines=8> */
.L_x_3965:
[----:B------:R-:W-:Y:S01]  /*16b20*/  ISETP.NE.AND P0, PT, R3, RZ, PT ;  /* 0x000000ff0300720c */ /* 0x000fe20003f05270 */
[----:B------:R-:W-:-:S12]  /*16b30*/  IMAD.MOV.U32 R7, RZ, RZ, RZ ;  /* 0x000000ffff077224 */ /* 0x000fd800078e00ff */
[----:B------:R-:W-:Y:S05]  /*16b40*/  @!P0 BRA `(.L_x_3847) ;  /* 0x0000000000108947 */ /* 0x000fea0003800000 */
[----:B------:R-:W-:Y:S01]  /*16b50*/  UMOV UR4, 0xffffffff ;  /* 0xffffffff00047882 */ /* 0x000fe20000000000 */
[----:B------:R-:W-:Y:S02]  /*16b60*/  IADD3 R12, R6, -0x1, RZ ;  /* 0xffffffff060c7810 */ /* 0x000fe40007ffe0ff */
[----:B------:R-:W-:Y:S05]  /*16b70*/  BRA.DIV UR4, `(.L_x_3848) ;  /* 0x0000002604e47947 */ /* 0x000fea000b800000 */
[----:B------:R4:W0:Y:S02]  /*16b80*/  SHFL.IDX PT, R7, R2, R12, 0x1f ;  /* 0x00001f0c02077589 */ /* 0x00082400000e0000 */
.L_x_3847:
[----:B0---4-:R-:W0:Y:S01]  /*16b90*/  LDC.64 R2, c[0x0][0xc68] ;  /* 0x00031a00ff027b82 */ /* 0x011e220000000a00 */
[----:B------:R-:W-:-:S04]  /*16ba0*/  IMAD.IADD R19, R6, 0x1, R19 ;  /* 0x0000000106137824 */ /* 0x000fc800078e0213 */
[----:B0-----:R-:W-:-:S05]  /*16bb0*/  IMAD.WIDE R2, R19, 0x4, R2 ;  /* 0x0000000413027825 */ /* 0x001fca00078e0202 */
[----:B------:R-:W2:Y:S01]  /*16bc0*/  LDG.E R9, desc[UR40][R2.64] ;  /* 0x0000002802097981 */ /* 0x000ea2000c1e1900 */
[----:B------:R-:W-:-:S04]  /*16bd0*/  IMAD R16, R7, R5, R16 ;  /* 0x0000000507107224 */ /* 0x000fc800078e0210 */
[----:B------:R-:W-:Y:S02]  /*16be0*/  IMAD.IADD R7, R4, 0x1, -R16 ;  /* 0x0000000104077824 */ /* 0x000fe400078e0a10 */
[----:B--23--:R-:W-:-:S05]  /*16bf0*/  IMAD R6, R17, R9, RZ ;  /* 0x0000000911067224 */ /* 0x00cfca00078e02ff */
[----:B------:R-:W-:-:S04]  /*16c00*/  IABS R8, R6 ;  /* 0x0000000600087213 */ /* 0x000fc80000000000 */
[----:B------:R-:W0:Y:S08]  /*16c10*/  I2F.RP R11, R8 ;  /* 0x00000008000b7306 */ /* 0x000e300000209400 */
[----:B0-----:R-:W0:Y:S02]  /*16c20*/  MUFU.RCP R11, R11 ;  /* 0x0000000b000b7308 */ /* 0x001e240000001000 */
[----:B0-----:R-:W-:-:S06]  /*16c30*/  VIADD R12, R11, 0xffffffe ;  /* 0x0ffffffe0b0c7836 */ /* 0x001fcc0000000000 */
[----:B------:R-:W0:Y:S02]  /*16c40*/  F2I.FTZ.U32.TRUNC.NTZ R3, R12 ;  /* 0x0000000c00037305 */ /* 0x000e24000021f000 */
[----:B0-----:R-:W-:-:S04]  /*16c50*/  IMAD.MOV R2, RZ, RZ, -R3 ;  /* 0x000000ffff027224 */ /* 0x001fc800078e0a03 */
[----:B------:R-:W-:Y:S01]  /*16c60*/  IMAD R10, R2, R8, RZ ;  /* 0x00000008020a7224 */ /* 0x000fe200078e02ff */
[----:B------:R-:W-:-:S05]  /*16c70*/  MOV R2, RZ ;  /* 0x000000ff00027202 */ /* 0x000fca0000000f00 */
[----:B------:R-:W-:Y:S01]  /*16c80*/  IMAD.HI.U32 R10, R3, R10, R2 ;  /* 0x0000000a030a7227 */ /* 0x000fe200078e0002 */
[----:B------:R-:W-:Y:S02]  /*16c90*/  IABS R3, R7 ;  /* 0x0000000700037213 */ /* 0x000fe40000000000 */
[----:B------:R-:W-:-:S03]  /*16ca0*/  IABS R2, R6 ;  /* 0x0000000600027213 */ /* 0x000fc60000000000 */
[----:B------:R-:W-:-:S04]  /*16cb0*/  IMAD.HI.U32 R10, R10, R3, RZ ;  /* 0x000000030a0a7227 */ /* 0x000fc800078e00ff */
[----:B------:R-:W-:-:S04]  /*16cc0*/  IMAD.MOV R2, RZ, RZ, -R2 ;  /* 0x000000ffff027224 */ /* 0x000fc800078e0a02 */
[----:B------:R-:W-:-:S05]  /*16cd0*/  IMAD R3, R10, R2, R3 ;  /* 0x000000020a037224 */ /* 0x000fca00078e0203 */
[----:B------:R-:W-:-:S13]  /*16ce0*/  ISETP.GT.U32.AND P0, PT, R8, R3, PT ;  /* 0x000000030800720c */ /* 0x000fda0003f04070 */
[----:B------:R-:W-:Y:S01]  /*16cf0*/  @!P0 IADD3 R3, R3, -R8, RZ ;  /* 0x8000000803038210 */ /* 0x000fe20007ffe0ff */
[----:B------:R-:W-:-:S03]  /*16d00*/  @!P0 VIADD R10, R10, 0x1 ;  /* 0x000000010a0a8836 */ /* 0x000fc60000000000 */
[----:B------:R-:W-:Y:S02]  /*16d10*/  ISETP.GE.U32.AND P0, PT, R3, R8, PT ;  /* 0x000000080300720c */ /* 0x000fe40003f06070 */
[----:B------:R-:W-:-:S11]  /*16d20*/  LOP3.LUT R3, R7, R6, RZ, 0x3c, !PT ;  /* 0x0000000607037212 */ /* 0x000fd600078e3cff */
[----:B------:R-:W-:Y:S01]  /*16d30*/  @P0 VIADD R10, R10, 0x1 ;  /* 0x000000010a0a0836 */ /* 0x000fe20000000000 */
[----:B------:R-:W-:-:S04]  /*16d40*/  ISETP.GE.AND P0, PT, R3, RZ, PT ;  /* 0x000000ff0300720c */ /* 0x000fc80003f06270 */
[----:B------:R-:W-:-:S09]  /*16d50*/  MOV R2, R10 ;  /* 0x0000000a00027202 */ /* 0x000fd20000000f00 */
[----:B------:R-:W-:Y:S01]  /*16d60*/  @!P0 IMAD.MOV R2, RZ, RZ, -R2 ;  /* 0x000000ffff028224 */ /* 0x000fe200078e0a02 */
[----:B------:R-:W-:-:S13]  /*16d70*/  ISETP.NE.AND P0, PT, R6, RZ, PT ;  /* 0x000000ff0600720c */ /* 0x000fda0003f05270 */
[----:B------:R-:W-:-:S05]  /*16d80*/  @!P0 LOP3.LUT R2, RZ, R6, RZ, 0x33, !PT ;  /* 0x00000006ff028212 */ /* 0x000fca00078e33ff */
[----:B------:R-:W-:Y:S02]  /*16d90*/  IMAD R4, R9, R2, RZ ;  /* 0x0000000209047224 */ /* 0x000fe400078e02ff */
[----:B------:R-:W-:Y:S02]  /*16da0*/  IMAD.MOV R2, RZ, RZ, -R2 ;  /* 0x000000ffff027224 */ /* 0x000fe400078e0a02 */
[----:B------:R-:W-:Y:S02]  /*16db0*/  IMAD.MOV R8, RZ, RZ, -R4 ;  /* 0x000000ffff087224 */ /* 0x000fe400078e0a04 */
[----:B------:R-:W-:-:S03]  /*16dc0*/  IMAD R6, R6, R2, R7 ;  /* 0x0000000206067224 */ /* 0x000fc600078e0207 */
[----:B------:R-:W-:-:S04]  /*16dd0*/  VIADDMNMX R9, R8, R5, R9, PT ;  /* 0x0000000508097246 */ /* 0x000fc80003800109 */
[----:B------:R-:W-:-:S04]  /*16de0*/  IABS R5, R9 ;  /* 0x0000000900057213 */ /* 0x000fc80000000000 */
[----:B------:R-:W0:Y:S08]  /*16df0*/  I2F.RP R8, R5 ;  /* 0x0000000500087306 */ /* 0x000e300000209400 */
[----:B0-----:R-:W0:Y:S02]  /*16e00*/  MUFU.RCP R8, R8 ;  /* 0x0000000800087308 */ /* 0x001e240000001000 */
[----:B0-----:R-:W-:-:S06]  /*16e10*/  IADD3 R10, R8, 0xffffffe, RZ ;  /* 0x0ffffffe080a7810 */ /* 0x001fcc0007ffe0ff */
        /* <DEDUP_REMOVED lines=12> */
[----:B------:R-:W-:Y:S01]  /*16ee0*/  @!P0 IMAD.IADD R8, R8, 0x1, -R5 ;  /* 0x0000000108088824 */ /* 0x000fe200078e0a05 */
[----:B------:R-:W-:-:S04]  /*16ef0*/  @!P0 IADD3 R2, R2, 0x1, RZ ;  /* 0x0000000102028810 */ /* 0x000fc80007ffe0ff */
[----:B------:R-:W-:-:S13]  /*16f00*/  ISETP.GE.U32.AND P0, PT, R8, R5, PT ;  /* 0x000000050800720c */ /* 0x000fda0003f06070 */
[----:B------:R-:W-:Y:S01]  /*16f10*/  @P0 VIADD R2, R2, 0x1 ;  /* 0x0000000102020836 */ /* 0x000fe20000000000 */
[----:B------:R-:W-:Y:S02]  /*16f20*/  ISETP.GE.AND P0, PT, R3, RZ, PT ;  /* 0x000000ff0300720c */ /* 0x000fe40003f06270 */
[----:B------:R-:W-:-:S11]  /*16f30*/  IADD3 R3, R6, R4, RZ ;  /* 0x0000000406037210 */ /* 0x000fd60007ffe0ff */
        /* <DEDUP_REMOVED lines=8> */
.L_x_3841:
[----:B------:R-:W-:Y:S01]  /*16fc0*/  UMOV UR4, URZ ;  /* 0x0000003f00047c82 */ /* 0x000fe20008000000 */
[----:B------:R-:W-:Y:S01]  /*16fd0*/  UMOV UR5, URZ ;  /* 0x0000003f00057c82 */ /* 0x000fe20008000000 */
[----:B------:R-:W-:Y:S01]  /*16fe0*/  ULDC UR6, c[0x0][0xc14] ;  /* 0x0003050000067ab9 */ /* 0x000fe20000000800 */
[----:B------:R-:W-:Y:S01]  /*16ff0*/  MOV R16, R4 ;  /* 0x0000000400107202 */ /* 0x000fe20000000f00 */
[----:B------:R-:W-:Y:S01]  /*17000*/  IMAD.U32 R17, RZ, RZ, UR4 ;  /* 0x00000004ff117e24 */ /* 0x000fe2000f8e00ff */
[----:B------:R-:W-:Y:S01]  /*17010*/  MOV R19, UR6 ;  /* 0x0000000600137c02 */ /* 0x000fe20008000f00 */
[----:B------:R-:W-:-:S07]  /*17020*/  IMAD.U32 R18, RZ, RZ, UR5 ;  /* 0x00000005ff127e24 */ /* 0x000fce000f8e00ff */
.L_x_3849:
[----:B------:R-:W0:Y:S01]  /*17030*/  S2R R2, SR_TID.X ;  /* 0x0000000000027919 */ /* 0x000e220000002100 */
        /* <DEDUP_REMOVED lines=11> */
.L_x_3766:
        /* <DEDUP_REMOVED lines=12> */
.L_x_3968:
[----:B------:R-:W-:Y:S05]  /*171b0*/  BSYNC B0 ;  /* 0x0000000000007941 */ /* 0x000fea0003800000 */
.L_x_3851:
[----:B------:R-:W-:-:S03]  /*171c0*/  UMOV UR4, 0xffffffff ;  /* 0xffffffff00047882 */ /* 0x000fc60000000000 */
[----:B------:R-:W-:Y:S05]  /*171d0*/  BRA.DIV UR4, `(.L_x_3853) ;  /* 0x0000002204887947 */ /* 0x000fea000b800000 */
[----:B------:R-:W2:Y:S02]  /*171e0*/  S2R R2, SR_TID.X ;  /* 0x0000000000027919 */ /* 0x000ea40000002100 */
[----:B--2---:R-:W-:-:S04]  /*171f0*/  SHF.R.U32.HI R2, RZ, 0x5, R2 ;  /* 0x00000005ff027819 */ /* 0x004fc80000011602 */
[----:B------:R-:W-:-:S05]  /*17200*/  LOP3.LUT R2, R2, 0x3, RZ, 0xc0, !PT ;  /* 0x0000000302027812 */ /* 0x000fca00078ec0ff */
[----:B------:R2:W3:Y:S02]  /*17210*/  SHFL.IDX PT, R14, R2, RZ, 0x1f ;  /* 0x00001fff020e7589 */ /* 0x0004e400000e0000 */
.L_x_3971:
[----:B---3--:R-:W-:-:S13]  /*17220*/  ISETP.NE.AND P0, PT, R14, RZ, PT ;  /* 0x000000ff0e00720c */ /* 0x008fda0003f05270 */
[----:B------:R-:W-:Y:S05]  /*17230*/  @P0 BRA `(.L_x_3612) ;  /* 0x0000000000940947 */ /* 0x000fea0003800000 */
[----:B------:R-:W-:-:S03]  /*17240*/  UMOV UR4, 0xffffffff ;  /* 0xffffffff00047882 */ /* 0x000fc60000000000 */
[----:B------:R-:W-:Y:S05]  /*17250*/  BRA.DIV UR4, `(.L_x_3854) ;  /* 0x00000022049c7947 */ /* 0x000fea000b800000 */
[----:B------:R-:W-:-:S13]  /*17260*/  ELECT P6, URZ, PT ;  /* 0x00000000003f782f */ /* 0x000fda00038c0000 */
.L_x_3974:
[----:B------:R-:W-:Y:S05]  /*17270*/  @!P6 BRA `(.L_x_3612) ;  /* 0x000000000084e947 */ /* 0x000fea0003800000 */
[----:B--2---:R-:W2:Y:S02]  /*17280*/  LDL.LU R2, [R1+0x30] ;  /* 0x0000300001027983 */ /* 0x004ea40000300800 */
[----:B--2---:R-:W-:-:S04]  /*17290*/  LOP3.LUT R2, R2, 0x2, RZ, 0xfc, !PT ;  /* 0x0000000202027812 */ /* 0x004fc800078efcff */
[----:B------:R-:W-:-:S13]  /*172a0*/  ISETP.NE.AND P2, PT, R2, 0x3, PT ;  /* 0x000000030200780c */ /* 0x000fda0003f45270 */
[----:B------:R-:W-:Y:S05]  /*172b0*/  @!P2 BRA `(.L_x_3855) ;  /* 0x000000000004a947 */ /* 0x000fea0003800000 */
[----:B------:R-:W-:Y:S01]  /*172c0*/  BPT.TRAP 0x1 ;  /* 0x000000040000795c */ /* 0x000fe20000300000 */
.L_x_3855:
        /* <DEDUP_REMOVED lines=10> */
[----:B------:R-:W-:Y:S02]  /*17370*/  LOP3.LUT R4, R7, R4, RZ, 0x3c, !PT ;  /* 0x0000000407047212 */ /* 0x000fe400078e3cff */
[----:B------:R-:W-:-:S02]  /*17380*/  LEA R7, R3, R2, 0x3 ;  /* 0x0000000203077211 */ /* 0x000fc400078e18ff */
[----:B------:R-:W-:Y:S01]  /*17390*/  SHF.L.U32 R2, R4, 0x1f, RZ ;  /* 0x0000001f04027819 */ /* 0x000fe200000006ff */
[----:B-1----:R-:W-:Y:S06]  /*173a0*/  @!P0 BRA `(.L_x_3856) ;  /* 0x0000002000688947 */ /* 0x002fec0003800000 */
.L_x_3975:
[----:B------:R-:W2:Y:S02]  /*173b0*/  SYNCS.PHASECHK.TRANS64.TRYWAIT P0, [R7+URZ], R2 ;  /* 0x00000002070075a7 */ /* 0x000ea4000800017f */
[----:B--2---:R-:W-:Y:S05]  /*173c0*/  @!P0 BRA `(.L_x_3857) ;  /* 0x0000002000748947 */ /* 0x004fea0003800000 */
.L_x_3976:
[----:B------:R-:W-:Y:S05]  /*173d0*/  @!P2 BRA `(.L_x_3858) ;  /* 0x000000000004a947 */ /* 0x000fea0003800000 */
[----:B------:R-:W-:Y:S01]  /*173e0*/  BPT.TRAP 0x1 ;  /* 0x000000040000795c */ /* 0x000fe20000300000 */
.L_x_3858:
[----:B------:R-:W3:Y:S01]  /*173f0*/  LDL.LU R4, [R1] ;  /* 0x0000000001047983 */ /* 0x000ee20000300800 */
[----:B------:R-:W-:-:S04]  /*17400*/  VIADD R0, R0, 0x28c60 ;  /* 0x00028c6000007836 */ /* 0x000fc80000000000 */
[----:B---3--:R-:W-:-:S04]  /*17410*/  IMAD R4, R4, 0x8, R0 ;  /* 0x0000000804047824 */ /* 0x008fc800078e0200 */
[----:B------:R-:W3:Y:S02]  /*17420*/  SYNCS.PHASECHK.TRANS64.TRYWAIT P0, [R4+URZ], R5 ;  /* 0x00000005040075a7 */ /* 0x000ee4000800017f */
[----:B---3--:R-:W-:Y:S05]  /*17430*/  @!P0 BRA `(.L_x_3859) ;  /* 0x00000020006c8947 */ /* 0x008fea0003800000 */
.L_x_3977:
[----:B------:R-:W-:-:S07]  /*17440*/  LEA R3, R3, R0, 0x3 ;  /* 0x0000000003037211 */ /* 0x000fce00078e18ff */
.L_x_3860:
[----:B----4-:R4:W0:Y:S02]  /*17450*/  SYNCS.PHASECHK.TRANS64.TRYWAIT P0, [R3+URZ], R2 ;  /* 0x00000002030075a7 */ /* 0x010824000800017f */
[----:B0-----:R-:W-:Y:S05]  /*17460*/  @!P0 NANOSLEEP.SYNCS 0x989680 ;  /* 0x009896800000895d */ /* 0x001fea0003900000 */
[----:B------:R-:W0:Y:S02]  /*17470*/  @!P0 SYNCS.PHASECHK.TRANS64 P0, [R3+URZ], R2 ;  /* 0x00000002030085a7 */ /* 0x000e24000800007f */
[----:B0-----:R-:W-:Y:S05]  /*17480*/  @!P0 BRA `(.L_x_3860) ;  /* 0xfffffffc00f08947 */ /* 0x001fea000383ffff */
.L_x_3612:
[----:B------:R-:W-:Y:S05]  /*17490*/  BSYNC B8 ;  /* 0x0000000000087941 */ /* 0x000fea0003800000 */
.L_x_3609:
[----:B------:R-:W-:Y:S05]  /*174a0*/  EXIT ;  /* 0x000000000000794d */ /* 0x000fea0003800000 */
.L_x_3628:
[----:B0-----:R0:W1:Y:S02]  /*174b0*/  SYNCS.PHASECHK.TRANS64.TRYWAIT P5, [R70+URZ+0x28c90], R77 ;  /* 0x028c904d460075a7 */ /* 0x00106400080a017f */
[----:B-1----:R-:W-:Y:S05]  /*174c0*/  @!P5 NANOSLEEP.SYNCS 0x989680 ;  /* 0x009896800000d95d */ /* 0x002fea0003900000 */
[----:B------:R-:W1:Y:S02]  /*174d0*/  @!P5 SYNCS.PHASECHK.TRANS64 P5, [R70+URZ+0x28c90], R77 ;  /* 0x028c904d4600d5a7 */ /* 0x000e6400080a007f */
[----:B-1----:R-:W-:Y:S05]  /*174e0*/  @!P5 BRA `(.L_x_3628) ;  /* 0xfffffffc00f0d947 */ /* 0x002fea000383ffff */
[----:B------:R-:W-:Y:S05]  /*174f0*/  BRA `(.L_x_3861) ;  /* 0xfffffeb000547947 */ /* 0x000fea000383ffff */
.L_x_3638:
[----:B0-----:R0:W1:Y:S02]  /*17500*/  SYNCS.PHASECHK.TRANS64.TRYWAIT P5, [R70+URZ+0x28c90], R77 ;  /* 0x028c904d460075a7 */ /* 0x00106400080a017f */
[----:B-1----:R-:W-:Y:S05]  /*17510*/  @!P5 NANOSLEEP.SYNCS 0x989680 ;  /* 0x009896800000d95d */ /* 0x002fea0003900000 */
[----:B------:R-:W1:Y:S02]  /*17520*/  @!P5 SYNCS.PHASECHK.TRANS64 P5, [R70+URZ+0x28c90], R77 ;  /* 0x028c904d4600d5a7 */ /* 0x000e6400080a007f */
[----:B-1----:R-:W-:Y:S05]  /*17530*/  @!P5 BRA `(.L_x_3638) ;  /* 0xfffffffc00f0d947 */ /* 0x002fea000383ffff */
[----:B------:R-:W-:Y:S05]  /*17540*/  BRA `(.L_x_3862) ;  /* 0xfffffeb800a47947 */ /* 0x000fea000383ffff */
.L_x_3643:
[----:B0-----:R0:W1:Y:S02]  /*17550*/  SYNCS.PHASECHK.TRANS64.TRYWAIT P5, [R70+URZ+0x28c90], R77 ;  /* 0x028c904d460075a7 */ /* 0x00106400080a017f */
[----:B-1----:R-:W-:Y:S05]  /*17560*/  @!P5 NANOSLEEP.SYNCS 0x989680 ;  /* 0x009896800000d95d */ /* 0x002fea0003900000 */
[----:B------:R-:W1:Y:S02]  /*17570*/  @!P5 SYNCS.PHASECHK.TRANS64 P5, [R70+URZ+0x28c90], R77 ;  /* 0x028c904d4600d5a7 */ /* 0x000e6400080a007f */
[----:B-1----:R-:W-:Y:S05]  /*17580*/  @!P5 BRA `(.L_x_3643) ;  /* 0xfffffffc00f0d947 */ /* 0x002fea000383ffff */
[----:B------:R-:W-:Y:S05]  /*17590*/  BRA `(.L_x_3863) ;  /* 0xfffffec000b07947 */ /* 0x000fea000383ffff */
.L_x_3647:
[----:B----4-:R4:W0:Y:S02]  /*175a0*/  SYNCS.PHASECHK.TRANS64.TRYWAIT P5, [R70+URZ+0x28cb0], R77 ;  /* 0x028cb04d460075a7 */ /* 0x01082400080a017f */
[----:B0-----:R-:W-:Y:S05]  /*175b0*/  @!P5 NANOSLEEP.SYNCS 0x989680 ;  /* 0x009896800000d95d */ /* 0x001fea0003900000 */
[----:B------:R-:W0:Y:S02]  /*175c0*/  @!P5 SYNCS.PHASECHK.TRANS64 P5, [R70+URZ+0x28cb0], R77 ;  /* 0x028cb04d4600d5a7 */ /* 0x000e2400080a007f */
[----:B0-----:R-:W-:Y:S05]  /*175d0*/  @!P5 BRA `(.L_x_3647) ;  /* 0xfffffffc00f0d947 */ /* 0x001fea000383ffff */
[----:B------:R-:W-:Y:S05]  /*175e0*/  BRA `(.L_x_3864) ;  /* 0xfffffec4002c7947 */ /* 0x000fea000383ffff */
.L_x_3658:
[----:B0-----:R0:W1:Y:S02]  /*175f0*/  SYNCS.PHASECHK.TRANS64.TRYWAIT P1, [R14+URZ+0x28c50], R3 ;  /* 0x028c50030e0075a7 */ /* 0x001064000802017f */
[----:B-1----:R-:W-:Y:S05]  /*17600*/  @!P1 NANOSLEEP.SYNCS 0x989680 ;  /* 0x009896800000995d */ /* 0x002fea0003900000 */
[----:B------:R-:W1:Y:S02]  /*17610*/  @!P1 SYNCS.PHASECHK.TRANS64 P1, [R14+URZ+0x28c50], R3 ;  /* 0x028c50030e0095a7 */ /* 0x000e64000802007f */
[----:B-1----:R-:W-:Y:S05]  /*17620*/  @!P1 BRA `(.L_x_3658) ;  /* 0xfffffffc00f09947 */ /* 0x002fea000383ffff */
[----:B------:R-:W-:Y:S05]  /*17630*/  BRA `(.L_x_3865) ;  /* 0xfffffed000507947 */ /* 0x000fea000383ffff */
.L_x_3665:
[----:B-1----:R1:W2:Y:S02]  /*17640*/  SYNCS.PHASECHK.TRANS64.TRYWAIT P2, [R0+URZ+0x28c50], R3 ;  /* 0x028c5003000075a7 */ /* 0x0022a4000804017f */
[----:B--2---:R-:W-:Y:S05]  /*17650*/  @!P2 NANOSLEEP.SYNCS 0x989680 ;  /* 0x009896800000a95d */ /* 0x004fea0003900000 */
[----:B------:R-:W2:Y:S02]  /*17660*/  @!P2 SYNCS.PHASECHK.TRANS64 P2, [R0+URZ+0x28c50], R3 ;  /* 0x028c50030000a5a7 */ /* 0x000ea4000804007f */
[----:B--2---:R-:W-:Y:S05]  /*17670*/  @!P2 BRA `(.L_x_3665) ;  /* 0xfffffffc00f0a947 */ /* 0x004fea000383ffff */
[----:B------:R-:W-:Y:S05]  /*17680*/  BRA `(.L_x_3664) ;  /* 0xfffffedc00787947 */ /* 0x000fea000383ffff */
.L_x_3682:
[----:B------:R-:W-:Y:S01]  /*17690*/  BSSY B1, `(.L_x_3866) ;  /* 0x0000008000017945 */ /* 0x000fe20003800000 */
[----:B------:R-:W-:Y:S01]  /*176a0*/  IMAD.MOV.U32 R13, RZ, RZ, R5 ;  /* 0x000000ffff0d7224 */ /* 0x000fe200078e0005 */
[----:B------:R-:W-:Y:S01]  /*176b0*/  MOV R11, 0x1c1f ;  /* 0x00001c1f000b7802 */ /* 0x000fe20000000f00 */
[----:B------:R-:W-:Y:S02]  /*176c0*/  IMAD.MOV.U32 R12, RZ, RZ, RZ ;  /* 0x000000ffff0c7224 */ /* 0x000fe400078e00ff */
[----:B------:R-:W-:-:S07]  /*176d0*/  IMAD.MOV.U32 R15, RZ, RZ, -0x1 ;  /* 0xffffffffff0f7424 */ /* 0x000fce00078e00ff */
[----:B-----5:R-:W-:Y:S05]  /*176e0*/  WARPSYNC.COLLECTIVE R15, `(.L_x_3867) ;  /* 0x000000000f087348 */ /* 0x020fea0003c00000 */
[----:B------:R0:W1:Y:S02]  /*176f0*/  SHFL.IDX P6, R14, R13, R12, R11 ;  /* 0x0000000c0d0e7389 */ /* 0x00006400000c000b */
[----:B01---5:R-:W-:Y:S01]  /*17700*/  ENDCOLLECTIVE ;  /* 0x000000000000791b */ /* 0x023fe20003800000 */
.L_x_3867:
[----:B------:R-:W-:Y:S05]  /*17710*/  BSYNC B1 ;  /* 0x0000000000017941 */ /* 0x000fea0003800000 */
.L_x_3866:
[----:B------:R-:W-:Y:S05]  /*17720*/  BRA `(.L_x_3868) ;  /* 0xfffffef400c07947 */ /* 0x000fea000383ffff */
.L_x_3683:
        /* <DEDUP_REMOVED lines=8> */
.L_x_3870:
[----:B------:R-:W-:Y:S05]  /*177b0*/  BSYNC B1 ;  /* 0x0000000000017941 */ /* 0x000fea0003800000 */
.L_x_3869:
[----:B------:R-:W-:Y:S05]  /*177c0*/  BRA `(.L_x_3871) ;  /* 0xfffffef400a07947 */ /* 0x000fea000383ffff */
.L_x_3684:
[----:B------:R-:W-:Y:S01]  /*177d0*/  BSSY B1, `(.L_x_3872) ;  /* 0x0000008000017945 */ /* 0x000fe20003800000 */
[----:B------:R-:W-:Y:S01]  /*177e0*/  MOV R13, R3 ;  /* 0x00000003000d7202 */ /* 0x000fe20000000f00 */
[----:B------:R-:W-:Y:S01]  /*177f0*/  IMAD.MOV.U32 R12, RZ, RZ, RZ ;  /* 0x000000ffff0c7224 */ /* 0x000fe200078e00ff */
[----:B------:R-:W-:Y:S01]  /*17800*/  MOV R15, 0xffffffff ;  /* 0xffffffff000f7802 */ /* 0x000fe20000000f00 */
[----:B------:R-:W-:-:S07]  /*17810*/  IMAD.MOV.U32 R11, RZ, RZ, 0x1c1f ;  /* 0x00001c1fff0b7424 */ /* 0x000fce00078e00ff */
[----:B-----5:R-:W-:Y:S05]  /*17820*/  WARPSYNC.COLLECTIVE R15, `(.L_x_3873) ;  /* 0x000000000f087348 */ /* 0x020fea0003c00000 */
[----:B------:R0:W1:Y:S02]  /*17830*/  SHFL.IDX P6, R14, R13, R12, R11 ;  /* 0x0000000c0d0e7389 */ /* 0x00006400000c000b */
[----:B01---5:R-:W-:Y:S01]  /*17840*/  ENDCOLLECTIVE ;  /* 0x000000000000791b */ /* 0x023fe20003800000 */
.L_x_3873:
[----:B------:R-:W-:Y:S05]  /*17850*/  BSYNC B1 ;  /* 0x0000000000017941 */ /* 0x000fea0003800000 */
.L_x_3872:
[----:B------:R-:W-:Y:S05]  /*17860*/  BRA `(.L_x_3874) ;  /* 0xfffffef400807947 */ /* 0x000fea000383ffff */
.L_x_3685:
        /* <DEDUP_REMOVED lines=8> */
.L_x_3876:
[----:B------:R-:W-:Y:S05]  /*178f0*/  BSYNC B1 ;  /* 0x0000000000017941 */ /* 0x000fea0003800000 */
.L_x_3875:
[----:B------:R-:W-:Y:S05]  /*17900*/  BRA `(.L_x_3877) ;  /* 0xfffffef400607947 */ /* 0x000fea000383ffff */
.L_x_3686:
        /* <DEDUP_REMOVED lines=8> */
.L_x_3879:
[----:B------:R-:W-:Y:S05]  /*17990*/  BSYNC B1 ;  /* 0x0000000000017941 */ /* 0x000fea0003800000 */
.L_x_3878:
[----:B------:R-:W-:Y:S05]  /*179a0*/  BRA `(.L_x_3880) ;  /* 0xfffffef400407947 */ /* 0x000fea000383ffff */
.L_x_3687:
[----:B------:R-:W-:Y:S01]  /*179b0*/  BSSY B1, `(.L_x_3881) ;  /* 0x0000008000017945 */ /* 0x000fe20003800000 */
[----:B------:R-:W-:Y:S01]  /*179c0*/  MOV R13, R4 ;  /* 0x00000004000d7202 */ /* 0x000fe20000000f00 */
[----:B------:R-:W-:Y:S01]  /*179d0*/  IMAD.MOV.U32 R12, RZ, RZ, 0x1 ;  /* 0x00000001ff0c7424 */ /* 0x000fe200078e00ff */
[----:B------:R-:W-:Y:S01]  /*179e0*/  MOV R15, 0xffffffff ;  /* 0xffffffff000f7802 */ /* 0x000fe20000000f00 */
[----:B------:R-:W-:-:S07]  /*179f0*/  IMAD.MOV.U32 R11, RZ, RZ, 0x1c1f ;  /* 0x00001c1fff0b7424 */ /* 0x000fce00078e00ff */
[----:B-----5:R-:W-:Y:S05]  /*17a00*/  WARPSYNC.COLLECTIVE R15, `(.L_x_3882) ;  /* 0x000000000f087348 */ /* 0x020fea0003c00000 */
[----:B------:R0:W1:Y:S02]  /*17a10*/  SHFL.IDX P6, R14, R13, R12, R11 ;  /* 0x0000000c0d0e7389 */ /* 0x00006400000c000b */
[----:B01---5:R-:W-:Y:S01]  /*17a20*/  ENDCOLLECTIVE ;  /* 0x000000000000791b */ /* 0x023fe20003800000 */
.L_x_3882:
[----:B------:R-:W-:Y:S05]  /*17a30*/  BSYNC B1 ;  /* 0x0000000000017941 */ /* 0x000fea0003800000 */
.L_x_3881:
[----:B------:R-:W-:Y:S05]  /*17a40*/  BRA `(.L_x_3883) ;  /* 0xfffffef400207947 */ /* 0x000fea000383ffff */
.L_x_3688:
        /* <DEDUP_REMOVED lines=8> */
.L_x_3885:
[----:B------:R-:W-:Y:S05]  /*17ad0*/  BSYNC B1 ;  /* 0x0000000000017941 */ /* 0x000fea0003800000 */
.L_x_3884:
[----:B------:R-:W-:Y:S05]  /*17ae0*/  BRA `(.L_x_3886) ;  /* 0xfffffef400007947 */ /* 0x000fea000383ffff */
.L_x_3689:
        /* <DEDUP_REMOVED lines=8> */
.L_x_3888:
[----:B------:R-:W-:Y:S05]  /*17b70*/  BSYNC B1 ;  /* 0x0000000000017941 */ /* 0x000fea0003800000 */
.L_x_3887:
[----:B------:R-:W-:Y:S05]  /*17b80*/  BRA `(.L_x_3889) ;  /* 0xfffffef000e07947 */ /* 0x000fea000383ffff */
.L_x_3691:
[----:B0-----:R0:W1:Y:S02]  /*17b90*/  SYNCS.PHASECHK.TRANS64.TRYWAIT P2, [R2+URZ+0x28c00], R7 ;  /* 0x028c0007020075a7 */ /* 0x001064000804017f */
[----:B-1----:R-:W-:Y:S05]  /*17ba0*/  @!P2 NANOSLEEP.SYNCS 0x989680 ;  /* 0x009896800000a95d */ /* 0x002fea0003900000 */
[----:B------:R-:W1:Y:S02]  /*17bb0*/  @!P2 SYNCS.PHASECHK.TRANS64 P2, [R2+URZ+0x28c00], R7 ;  /* 0x028c00070200a5a7 */ /* 0x000e64000804007f */
[----:B-1----:R-:W-:Y:S05]  /*17bc0*/  @!P2 BRA `(.L_x_3691) ;  /* 0xfffffffc00f0a947 */ /* 0x002fea000383ffff */
[----:B------:R-:W-:Y:S05]  /*17bd0*/  BRA `(.L_x_3890) ;  /* 0xfffffef400587947 */ /* 0x000fea000383ffff */
.L_x_3699:
        /* <DEDUP_REMOVED lines=8> */
.L_x_3892:
[----:B------:R-:W-:Y:S05]  /*17c60*/  BSYNC B1 ;  /* 0x0000000000017941 */ /* 0x000fea0003800000 */
.L_x_3891:
[----:B------:R-:W-:Y:S05]  /*17c70*/  BRA `(.L_x_3893) ;  /* 0xffffff04002c7947 */ /* 0x000fea000383ffff */
.L_x_3700:
        /* <DEDUP_REMOVED lines=8> */
.L_x_3895:
[----:B------:R-:W-:Y:S05]  /*17d00*/  BSYNC B1 ;  /* 0x0000000000017941 */ /* 0x000fea0003800000 */
.L_x_3894:
[----:B------:R-:W-:Y:S05]  /*17d10*/  BRA `(.L_x_3896) ;  /* 0xffffff04000c7947 */ /* 0x000fea000383ffff */
.L_x_3701:
        /* <DEDUP_REMOVED lines=8> */
.L_x_3898:
[----:B------:R-:W-:Y:S05]  /*17da0*/  BSYNC B1 ;  /* 0x0000000000017941 */ /* 0x000fea0003800000 */
.L_x_3897:
[----:B------:R-:W-:Y:S05]  /*17db0*/  BRA `(.L_x_3899) ;  /* 0xffffff0000ec7947 */ /* 0x000fea000383ffff */
.L_x_3702:
        /* <DEDUP_REMOVED lines=8> */
.L_x_3901:
[----:B------:R-:W-:Y:S05]  /*17e40*/  BSYNC B1 ;  /* 0x0000000000017941 */ /* 0x000fea0003800000 */
.L_x_3900:
[----:B------:R-:W-:Y:S05]  /*17e50*/  BRA `(.L_x_3902) ;  /* 0xffffff0000cc7947 */ /* 0x000fea000383ffff */
.L_x_3703:
        /* <DEDUP_REMOVED lines=8> */
.L_x_3904:
[----:B------:R-:W-:Y:S05]  /*17ee0*/  BSYNC B1 ;  /* 0x0000000000017941 */ /* 0x000fea0003800000 */
.L_x_3903:
[----:B------:R-:W-:Y:S05]  /*17ef0*/  BRA `(.L_x_3905) ;  /* 0xffffff0000ac7947 */ /* 0x000fea000383ffff */
.L_x_3704:
        /* <DEDUP_REMOVED lines=8> */
.L_x_3907:
[----:B------:R-:W-:Y:S05]  /*17f80*/  BSYNC B1 ;  /* 0x0000000000017941 */ /* 0x000fea0003800000 */
.L_x_3906:
[----:B------:R-:W-:Y:S05]  /*17f90*/  BRA `(.L_x_3908) ;  /* 0xffffff0000907947 */ /* 0x000fea000383ffff */
.L_x_3705:
        /* <DEDUP_REMOVED lines=8> */
.L_x_3910:
[----:B------:R-:W-:Y:S05]  /*18020*/  BSYNC B1 ;  /* 0x0000000000017941 */ /* 0x000fea0003800000 */
.L_x_3909:
[----:B------:R-:W-:Y:S05]  /*18030*/  BRA `(.L_x_3911) ;  /* 0xffffff0000747947 */ /* 0x000fea000383ffff */
.L_x_3706:
        /* <DEDUP_REMOVED lines=8> */
.L_x_3913:
[----:B------:R-:W-:Y:S05]  /*180c0*/  BSYNC B1 ;  /* 0x0000000000017941 */ /* 0x000fea0003800000 */
.L_x_3912:
[----:B------:R-:W-:Y:S05]  /*180d0*/  BRA `(.L_x_3914) ;  /* 0xffffff0000587947 */ /* 0x000fea000383ffff */
.L_x_3708:
[----:B0-----:R0:W1:Y:S02]  /*180e0*/  SYNCS.PHASECHK.TRANS64.TRYWAIT P2, [R2+URZ+0x28c00], R3 ;  /* 0x028c0003020075a7 */ /* 0x001064000804017f */
[----:B-1----:R-:W-:Y:S05]  /*180f0*/  @!P2 NANOSLEEP.SYNCS 0x989680 ;  /* 0x009896800000a95d */ /* 0x002fea0003900000 */
[----:B------:R-:W1:Y:S02]  /*18100*/  @!P2 SYNCS.PHASECHK.TRANS64 P2, [R2+URZ+0x28c00], R3 ;  /* 0x028c00030200a5a7 */ /* 0x000e64000804007f */
[----:B-1----:R-:W-:Y:S05]  /*18110*/  @!P2 BRA `(.L_x_3708) ;  /* 0xfffffffc00f0a947 */ /* 0x002fea000383ffff */
[----:B------:R-:W-:Y:S05]  /*18120*/  BRA `(.L_x_3915) ;  /* 0xffffff0000b47947 */ /* 0x000fea000383ffff */
.L_x_3714:
[----:B0-----:R0:W1:Y:S02]  /*18130*/  SYNCS.PHASECHK.TRANS64.TRYWAIT P1, [R21+URZ+0x28c30], R58 ;  /* 0x028c303a150075a7 */ /* 0x001064000802017f */
[----:B-1----:R-:W-:Y:S05]  /*18140*/  @!P1 NANOSLEEP.SYNCS 0x989680 ;  /* 0x009896800000995d */ /* 0x002fea0003900000 */
[----:B------:R-:W1:Y:S02]  /*18150*/  @!P1 SYNCS.PHASECHK.TRANS64 P1, [R21+URZ+0x28c30], R58 ;  /* 0x028c303a150095a7 */ /* 0x000e64000802007f */
[----:B-1----:R-:W-:Y:S05]  /*18160*/  @!P1 BRA `(.L_x_3714) ;  /* 0xfffffffc00f09947 */ /* 0x002fea000383ffff */
[----:B------:R-:W-:Y:S05]  /*18170*/  BRA `(.L_x_3713) ;  /* 0xffffff1000047947 */ /* 0x000fea000383ffff */
.L_x_3719:
[----:B---3--:R3:W4:Y:S02]  /*18180*/  SYNCS.PHASECHK.TRANS64.TRYWAIT P2, [R21+URZ+0x28c50], R58 ;  /* 0x028c503a150075a7 */ /* 0x008724000804017f */
[----:B----4-:R-:W-:Y:S05]  /*18190*/  @!P2 NANOSLEEP.SYNCS 0x989680 ;  /* 0x009896800000a95d */ /* 0x010fea0003900000 */
[----:B------:R-:W4:Y:S02]  /*181a0*/  @!P2 SYNCS.PHASECHK.TRANS64 P2, [R21+URZ+0x28c50], R58 ;  /* 0x028c503a1500a5a7 */ /* 0x000f24000804007f */
[----:B----4-:R-:W-:Y:S05]  /*181b0*/  @!P2 BRA `(.L_x_3719) ;  /* 0xfffffffc00f0a947 */ /* 0x010fea000383ffff */
[----:B------:R-:W-:Y:S05]  /*181c0*/  BRA `(.L_x_3718) ;  /* 0xffffff20009c7947 */ /* 0x000fea000383ffff */
.L_x_3726:
[----:B0-----:R0:W2:Y:S02]  /*181d0*/  SYNCS.PHASECHK.TRANS64.TRYWAIT P2, [R214+URZ+0x28c30], R215 ;  /* 0x028c30d7d60075a7 */ /* 0x0010a4000804017f */
[----:B--2---:R-:W-:Y:S05]  /*181e0*/  @!P2 NANOSLEEP.SYNCS 0x989680 ;  /* 0x009896800000a95d */ /* 0x004fea0003900000 */
[----:B------:R-:W2:Y:S02]  /*181f0*/  @!P2 SYNCS.PHASECHK.TRANS64 P2, [R214+URZ+0x28c30], R215 ;  /* 0x028c30d7d600a5a7 */ /* 0x000ea4000804007f */
[----:B--2---:R-:W-:Y:S05]  /*18200*/  @!P2 BRA `(.L_x_3726) ;  /* 0xfffffffc00f0a947 */ /* 0x004fea000383ffff */
[----:B------:R-:W-:Y:S05]  /*18210*/  BRA `(.L_x_3725) ;  /* 0xffffff2400a47947 */ /* 0x000fea000383ffff */
.L_x_3731:
[----:B---3--:R3:W0:Y:S02]  /*18220*/  SYNCS.PHASECHK.TRANS64.TRYWAIT P2, [R214+URZ+0x28c50], R215 ;  /* 0x028c50d7d60075a7 */ /* 0x008624000804017f */
[----:B0-----:R-:W-:Y:S05]  /*18230*/  @!P2 NANOSLEEP.SYNCS 0x989680 ;  /* 0x009896800000a95d */ /* 0x001fea0003900000 */
[----:B------:R-:W0:Y:S02]  /*18240*/  @!P2 SYNCS.PHASECHK.TRANS64 P2, [R214+URZ+0x28c50], R215 ;  /* 0x028c50d7d600a5a7 */ /* 0x000e24000804007f */
[----:B0-----:R-:W-:Y:S05]  /*18250*/  @!P2 BRA `(.L_x_3731) ;  /* 0xfffffffc00f0a947 */ /* 0x001fea000383ffff */
[----:B------:R-:W-:Y:S05]  /*18260*/  BRA `(.L_x_3730) ;  /* 0xffffff40002c7947 */ /* 0x000fea000383ffff */
.L_x_3739:
[----:B0-----:R0:W3:Y:S02]  /*18270*/  SYNCS.PHASECHK.TRANS64.TRYWAIT P2, [R186+URZ+0x28c30], R187 ;  /* 0x028c30bbba0075a7 */ /* 0x0010e4000804017f */
[----:B---3--:R-:W-:Y:S05]  /*18280*/  @!P2 NANOSLEEP.SYNCS 0x989680 ;  /* 0x009896800000a95d */ /* 0x008fea0003900000 */
[----:B------:R-:W3:Y:S02]  /*18290*/  @!P2 SYNCS.PHASECHK.TRANS64 P2, [R186+URZ+0x28c30], R187 ;  /* 0x028c30bbba00a5a7 */ /* 0x000ee4000804007f */
[----:B---3--:R-:W-:Y:S05]  /*182a0*/  @!P2 BRA `(.L_x_3739) ;  /* 0xfffffffc00f0a947 */ /* 0x008fea000383ffff */
[----:B------:R-:W-:Y:S05]  /*182b0*/  BRA `(.L_x_3738) ;  /* 0xffffff4400407947 */ /* 0x000fea000383ffff */
.L_x_3744:
[----:B---3--:R3:W4:Y:S02]  /*182c0*/  SYNCS.PHASECHK.TRANS64.TRYWAIT P2, [R186+URZ+0x28c50], R187 ;  /* 0x028c50bbba0075a7 */ /* 0x008724000804017f */
[----:B----4-:R-:W-:Y:S05]  /*182d0*/  @!P2 NANOSLEEP.SYNCS 0x989680 ;  /* 0x009896800000a95d */ /* 0x010fea0003900000 */
[----:B------:R-:W4:Y:S02]  /*182e0*/  @!P2 SYNCS.PHASECHK.TRANS64 P2, [R186+URZ+0x28c50], R187 ;  /* 0x028c50bbba00a5a7 */ /* 0x000f24000804007f */
[----:B----4-:R-:W-:Y:S05]  /*182f0*/  @!P2 BRA `(.L_x_3744) ;  /* 0xfffffffc00f0a947 */ /* 0x010fea000383ffff */
[----:B------:R-:W-:Y:S05]  /*18300*/  BRA `(.L_x_3743) ;  /* 0xffffff5800987947 */ /* 0x000fea000383ffff */
.L_x_3772:
        /* <DEDUP_REMOVED lines=11> */
.L_x_3917:
[----:B------:R-:W-:Y:S05]  /*183c0*/  BSYNC B1 ;  /* 0x0000000000017941 */ /* 0x000fea0003800000 */
.L_x_3916:
[----:B------:R-:W-:Y:S05]  /*183d0*/  BRA `(.L_x_3918) ;  /* 0xffffffa0009c7947 */ /* 0x000fea000383ffff */
.L_x_3773:
[----:B------:R-:W-:Y:S01]  /*183e0*/  BSSY B1, `(.L_x_3919) ;  /* 0x0000006000017945 */ /* 0x000fe20003800000 */
[----:B------:R-:W-:-:S07]  /*183f0*/  MOV R15, 0xffffffff ;  /* 0xffffffff000f7802 */ /* 0x000fce0000000f00 */
[----:B------:R-:W-:Y:S05]  /*18400*/  WARPSYNC.COLLECTIVE R15, `(.L_x_3920) ;  /* 0x000000000f0c7348 */ /* 0x000fea0003c00000 */
[----:B------:R-:W-:Y:S02]  /*18410*/  ELECT P6, UR62, PT ;  /* 0x00000000003e782f */ /* 0x000fe400038c0000 */
[----:B------:R-:W-:Y:S01]  /*18420*/  MOV R14, UR62 ;  /* 0x0000003e000e7c02 */ /* 0x000fe20008000f00 */
[----:B------:R-:W-:Y:S10]  /*18430*/  ENDCOLLECTIVE ;  /* 0x000000000000791b */ /* 0x000ff40003800000 */
.L_x_3920:
[----:B------:R-:W-:Y:S05]  /*18440*/  BSYNC B1 ;  /* 0x0000000000017941 */ /* 0x000fea0003800000 */
.L_x_3919:
[----:B------:R-:W-:Y:S05]  /*18450*/  BRA `(.L_x_3921) ;  /* 0xffffffa000887947 */ /* 0x000fea000383ffff */
.L_x_3775:
[----:B0-----:R0:W1:Y:S02]  /*18460*/  SYNCS.PHASECHK.TRANS64.TRYWAIT P0, [R9+URZ+0x28c20], R5 ;  /* 0x028c2005090075a7 */ /* 0x001064000800017f */
[----:B-1----:R-:W-:Y:S05]  /*18470*/  @!P0 NANOSLEEP.SYNCS 0x989680 ;  /* 0x009896800000895d */ /* 0x002fea0003900000 */
[----:B------:R-:W1:Y:S02]  /*18480*/  @!P0 SYNCS.PHASECHK.TRANS64 P0, [R9+URZ+0x28c20], R5 ;  /* 0x028c2005090085a7 */ /* 0x000e64000800007f */
[----:B-1----:R-:W-:Y:S05]  /*18490*/  @!P0 BRA `(.L_x_3775) ;  /* 0xfffffffc00f08947 */ /* 0x002fea000383ffff */
[----:B------:R-:W-:Y:S05]  /*184a0*/  BRA `(.L_x_3922) ;  /* 0xffffffa000a47947 */ /* 0x000fea000383ffff */
.L_x_3778:
[----:B0-----:R0:W1:Y:S02]  /*184b0*/  SYNCS.PHASECHK.TRANS64.TRYWAIT P0, [R5+URZ+0x28ca0], R7 ;  /* 0x028ca007050075a7 */ /* 0x001064000800017f */
[----:B-1----:R-:W-:Y:S05]  /*184c0*/  @!P0 NANOSLEEP.SYNCS 0x989680 ;  /* 0x009896800000895d */ /* 0x002fea0003900000 */
[----:B------:R-:W1:Y:S02]  /*184d0*/  @!P0 SYNCS.PHASECHK.TRANS64 P0, [R5+URZ+0x28ca0], R7 ;  /* 0x028ca007050085a7 */ /* 0x000e64000800007f */
[----:B-1----:R-:W-:Y:S05]  /*184e0*/  @!P0 BRA `(.L_x_3778) ;  /* 0xfffffffc00f08947 */ /* 0x002fea000383ffff */
[----:B------:R-:W-:Y:S05]  /*184f0*/  BRA `(.L_x_3923) ;  /* 0xffffffa000b47947 */ /* 0x000fea000383ffff */
.L_x_3780:
[----:B-1----:R1:W2:Y:S02]  /*18500*/  SYNCS.PHASECHK.TRANS64.TRYWAIT P0, [R5+URZ+0x28cc0], R7 ;  /* 0x028cc007050075a7 */ /* 0x0022a4000800017f */
[----:B--2---:R-:W-:Y:S05]  /*18510*/  @!P0 NANOSLEEP.SYNCS 0x989680 ;  /* 0x009896800000895d */ /* 0x004fea0003900000 */
[----:B------:R-:W2:Y:S02]  /*18520*/  @!P0 SYNCS.PHASECHK.TRANS64 P0, [R5+URZ+0x28cc0], R7 ;  /* 0x028cc007050085a7 */ /* 0x000ea4000800007f */
[----:B--2---:R-:W-:Y:S05]  /*18530*/  @!P0 BRA `(.L_x_3780) ;  /* 0xfffffffc00f08947 */ /* 0x004fea000383ffff */
[----:B------:R-:W-:Y:S05]  /*18540*/  BRA `(.L_x_3924) ;  /* 0xffffffa400187947 */ /* 0x000fea000383ffff */
.L_x_3784:
[----:B0-----:R0:W1:Y:S02]  /*18550*/  SYNCS.PHASECHK.TRANS64.TRYWAIT P0, [R6+URZ+0x28ca0], R7 ;  /* 0x028ca007060075a7 */ /* 0x001064000800017f */
[----:B-1----:R-:W-:Y:S05]  /*18560*/  @!P0 NANOSLEEP.SYNCS 0x989680 ;  /* 0x009896800000895d */ /* 0x002fea0003900000 */
[----:B------:R-:W1:Y:S02]  /*18570*/  @!P0 SYNCS.PHASECHK.TRANS64 P0, [R6+URZ+0x28ca0], R7 ;  /* 0x028ca007060085a7 */ /* 0x000e64000800007f */
[----:B-1----:R-:W-:Y:S05]  /*18580*/  @!P0 BRA `(.L_x_3784) ;  /* 0xfffffffc00f08947 */ /* 0x002fea000383ffff */
[----:B------:R-:W-:Y:S05]  /*18590*/  BRA `(.L_x_3925) ;  /* 0xffffffa800587947 */ /* 0x000fea000383ffff */
.L_x_3786:
[----:B-1----:R1:W2:Y:S02]  /*185a0*/  SYNCS.PHASECHK.TRANS64.TRYWAIT P1, [R6+URZ+0x28cc0], R7 ;  /* 0x028cc007060075a7 */ /* 0x0022a4000802017f */
[----:B--2---:R-:W-:Y:S05]  /*185b0*/  @!P1 NANOSLEEP.SYNCS 0x989680 ;  /* 0x009896800000995d */ /* 0x004fea0003900000 */
[----:B------:R-:W2:Y:S02]  /*185c0*/  @!P1 SYNCS.PHASECHK.TRANS64 P1, [R6+URZ+0x28cc0], R7 ;  /* 0x028cc007060095a7 */ /* 0x000ea4000802007f */
[----:B--2---:R-:W-:Y:S05]  /*185d0*/  @!P1 BRA `(.L_x_3786) ;  /* 0xfffffffc00f09947 */ /* 0x004fea000383ffff */
[----:B------:R-:W-:Y:S05]  /*185e0*/  BRA `(.L_x_3926) ;  /* 0xffffffa800b47947 */ /* 0x000fea000383ffff */
.L_x_3796:
        /* <DEDUP_REMOVED lines=11> */
.L_x_3928:
[----:B------:R-:W-:Y:S05]  /*186a0*/  BSYNC B0 ;  /* 0x0000000000007941 */ /* 0x000fea0003800000 */
.L_x_3927:
[----:B------:R-:W-:Y:S05]  /*186b0*/  BRA `(.L_x_3929) ;  /* 0xffffffb400b87947 */ /* 0x000fea000383ffff */
.L_x_3797:
[----:B------:R-:W-:Y:S01]  /*186c0*/  BSSY B0, `(.L_x_3930) ;  /* 0x0000006000007945 */ /* 0x000fe20003800000 */
[----:B------:R-:W-:-:S07]  /*186d0*/  IMAD.MOV.U32 R15, RZ, RZ, -0x1 ;  /* 0xffffffffff0f7424 */ /* 0x000fce00078e00ff */
[----:B------:R-:W-:Y:S05]  /*186e0*/  WARPSYNC.COLLECTIVE R15, `(.L_x_3931) ;  /* 0x000000000f0c7348 */ /* 0x000fea0003c00000 */
[----:B------:R-:W-:Y:S02]  /*186f0*/  ELECT P6, UR62, PT ;  /* 0x00000000003e782f */ /* 0x000fe400038c0000 */
[----:B------:R-:W-:Y:S01]  /*18700*/  MOV R14, UR62 ;  /* 0x0000003e000e7c02 */ /* 0x000fe20008000f00 */
[----:B------:R-:W-:Y:S10]  /*18710*/  ENDCOLLECTIVE ;  /* 0x000000000000791b */ /* 0x000ff40003800000 */
.L_x_3931:
[----:B------:R-:W-:Y:S05]  /*18720*/  BSYNC B0 ;  /* 0x0000000000007941 */ /* 0x000fea0003800000 */
.L_x_3930:
[----:B------:R-:W-:Y:S05]  /*18730*/  BRA `(.L_x_3932) ;  /* 0xffffffb400a87947 */ /* 0x000fea000383ffff */
.L_x_3800:
[----:B0-----:R0:W1:Y:S02]  /*18740*/  SYNCS.PHASECHK.TRANS64.TRYWAIT P0, [R5+URZ+0x28c40], R7 ;  /* 0x028c4007050075a7 */ /* 0x001064000800017f */
[----:B-1----:R-:W-:Y:S05]  /*18750*/  @!P0 NANOSLEEP.SYNCS 0x989680 ;  /* 0x009896800000895d */ /* 0x002fea0003900000 */
[----:B------:R-:W1:Y:S02]  /*18760*/  @!P0 SYNCS.PHASECHK.TRANS64 P0, [R5+URZ+0x28c40], R7 ;  /* 0x028c4007050085a7 */ /* 0x000e64000800007f */
[----:B-1----:R-:W-:Y:S05]  /*18770*/  @!P0 BRA `(.L_x_3800) ;  /* 0xfffffffc00f08947 */ /* 0x002fea000383ffff */
[----:B------:R-:W-:Y:S05]  /*18780*/  BRA `(.L_x_3933) ;  /* 0xffffffb800107947 */ /* 0x000fea000383ffff */
.L_x_3803:
        /* <DEDUP_REMOVED lines=8> */
.L_x_3806:
[----:B0-----:R0:W1:Y:S02]  /*18810*/  SYNCS.PHASECHK.TRANS64.TRYWAIT P0, [R2+URZ+0x28c60], R5 ;  /* 0x028c6005020075a7 */ /* 0x001064000800017f */
[----:B-1----:R-:W-:Y:S05]  /*18820*/  @!P0 NANOSLEEP.SYNCS 0x989680 ;  /* 0x009896800000895d */ /* 0x002fea0003900000 */
[----:B------:R-:W1:Y:S02]  /*18830*/  @!P0 SYNCS.PHASECHK.TRANS64 P0, [R2+URZ+0x28c60], R5 ;  /* 0x028c6005020085a7 */ /* 0x000e64000800007f */
[----:B-1----:R-:W-:Y:S05]  /*18840*/  @!P0 BRA `(.L_x_3806) ;  /* 0xfffffffc00f08947 */ /* 0x002fea000383ffff */
[----:B------:R-:W-:Y:S05]  /*18850*/  BRA `(.L_x_3935) ;  /* 0xffffffbc00087947 */ /* 0x000fea000383ffff */
.L_x_3815:
[----:B--2---:R2:W3:Y:S02]  /*18860*/  SYNCS.PHASECHK.TRANS64.TRYWAIT P0, [R3+URZ+0x28c40], R5 ;  /* 0x028c4005030075a7 */ /* 0x0044e4000800017f */
[----:B---3--:R-:W-:Y:S05]  /*18870*/  @!P0 NANOSLEEP.SYNCS 0x989680 ;  /* 0x009896800000895d */ /* 0x008fea0003900000 */
[----:B------:R-:W3:Y:S02]  /*18880*/  @!P0 SYNCS.PHASECHK.TRANS64 P0, [R3+URZ+0x28c40], R5 ;  /* 0x028c4005030085a7 */ /* 0x000ee4000800007f */
[----:B---3--:R-:W-:Y:S05]  /*18890*/  @!P0 BRA `(.L_x_3815) ;  /* 0xfffffffc00f08947 */ /* 0x008fea000383ffff */
[----:B------:R-:W-:Y:S05]  /*188a0*/  BRA `(.L_x_3936) ;  /* 0xffffffc000cc7947 */ /* 0x000fea000383ffff */
.L_x_3817:
[----:B0-----:R0:W3:Y:S02]  /*188b0*/  SYNCS.PHASECHK.TRANS64.TRYWAIT P0, [R3+URZ+0x28c60], R5 ;  /* 0x028c6005030075a7 */ /* 0x0010e4000800017f */
[----:B---3--:R-:W-:Y:S05]  /*188c0*/  @!P0 NANOSLEEP.SYNCS 0x989680 ;  /* 0x009896800000895d */ /* 0x008fea0003900000 */
[----:B------:R-:W3:Y:S02]  /*188d0*/  @!P0 SYNCS.PHASECHK.TRANS64 P0, [R3+URZ+0x28c60], R5 ;  /* 0x028c6005030085a7 */ /* 0x000ee4000800007f */
[----:B---3--:R-:W-:Y:S05]  /*188e0*/  @!P0 BRA `(.L_x_3817) ;  /* 0xfffffffc00f08947 */ /* 0x008fea000383ffff */
[----:B------:R-:W-:Y:S05]  /*188f0*/  BRA `(.L_x_3937) ;  /* 0xffffffc4003c7947 */ /* 0x000fea000383ffff */
.L_x_3822:
[----:B--2---:R2:W3:Y:S02]  /*18900*/  SYNCS.PHASECHK.TRANS64.TRYWAIT P0, [R2+URZ+0x28c40], R3 ;  /* 0x028c4003020075a7 */ /* 0x0044e4000800017f */
[----:B---3--:R-:W-:Y:S05]  /*18910*/  @!P0 NANOSLEEP.SYNCS 0x989680 ;  /* 0x009896800000895d */ /* 0x008fea0003900000 */
[----:B------:R-:W3:Y:S02]  /*18920*/  @!P0 SYNCS.PHASECHK.TRANS64 P0, [R2+URZ+0x28c40], R3 ;  /* 0x028c4003020085a7 */ /* 0x000ee4000800007f */
[----:B---3--:R-:W-:Y:S05]  /*18930*/  @!P0 BRA `(.L_x_3822) ;  /* 0xfffffffc00f08947 */ /* 0x008fea000383ffff */
[----:B------:R-:W-:Y:S05]  /*18940*/  BRA `(.L_x_3938) ;  /* 0xffffffc800d47947 */ /* 0x000fea000383ffff */
.L_x_3824:
[----:B0-----:R0:W3:Y:S02]  /*18950*/  SYNCS.PHASECHK.TRANS64.TRYWAIT P1, [R2+URZ+0x28c60], R3 ;  /* 0x028c6003020075a7 */ /* 0x0010e4000802017f */
[----:B---3--:R-:W-:Y:S05]  /*18960*/  @!P1 NANOSLEEP.SYNCS 0x989680 ;  /* 0x009896800000995d */ /* 0x008fea0003900000 */
[----:B------:R-:W3:Y:S02]  /*18970*/  @!P1 SYNCS.PHASECHK.TRANS64 P1, [R2+URZ+0x28c60], R3 ;  /* 0x028c6003020095a7 */ /* 0x000ee4000802007f */
[----:B---3--:R-:W-:Y:S05]  /*18980*/  @!P1 BRA `(.L_x_3824) ;  /* 0xfffffffc00f09947 */ /* 0x008fea000383ffff */
[----:B------:R-:W-:Y:S05]  /*18990*/  BRA `(.L_x_3939) ;  /* 0xffffffcc00407947 */ /* 0x000fea000383ffff */
.L_x_3829:
[----:B---3--:R3:W4:Y:S02]  /*189a0*/  SYNCS.PHASECHK.TRANS64.TRYWAIT P0, [R2+URZ+0x28c40], R3 ;  /* 0x028c4003020075a7 */ /* 0x008724000800017f */
[----:B----4-:R-:W-:Y:S05]  /*189b0*/  @!P0 NANOSLEEP.SYNCS 0x989680 ;  /* 0x009896800000895d */ /* 0x010fea0003900000 */
[----:B------:R-:W4:Y:S02]  /*189c0*/  @!P0 SYNCS.PHASECHK.TRANS64 P0, [R2+URZ+0x28c40], R3 ;  /* 0x028c4003020085a7 */ /* 0x000f24000800007f */
[----:B----4-:R-:W-:Y:S05]  /*189d0*/  @!P0 BRA `(.L_x_3829) ;  /* 0xfffffffc00f08947 */ /* 0x010fea000383ffff */
[----:B------:R-:W-:Y:S05]  /*189e0*/  BRA `(.L_x_3940) ;  /* 0xffffffd000bc7947 */ /* 0x000fea000383ffff */
.L_x_3831:
[----:B0-----:R0:W2:Y:S02]  /*189f0*/  SYNCS.PHASECHK.TRANS64.TRYWAIT P1, [R2+URZ+0x28c60], R3 ;  /* 0x028c6003020075a7 */ /* 0x0010a4000802017f */
[----:B--2---:R-:W-:Y:S05]  /*18a00*/  @!P1 NANOSLEEP.SYNCS 0x989680 ;  /* 0x009896800000995d */ /* 0x004fea0003900000 */
[----:B------:R-:W2:Y:S02]  /*18a10*/  @!P1 SYNCS.PHASECHK.TRANS64 P1, [R2+URZ+0x28c60], R3 ;  /* 0x028c6003020095a7 */ /* 0x000ea4000802007f */
[----:B--2---:R-:W-:Y:S05]  /*18a20*/  @!P1 BRA `(.L_x_3831) ;  /* 0xfffffffc00f09947 */ /* 0x004fea000383ffff */
[----:B------:R-:W-:Y:S05]  /*18a30*/  BRA `(.L_x_3941) ;  /* 0xffffffd4002c7947 */ /* 0x000fea000383ffff */
.L_x_3836:
[----:B------:R-:W-:Y:S01]  /*18a40*/  BSSY B0, `(.L_x_3942) ;  /* 0x0000008000007945 */ /* 0x000fe20003800000 */
[----:B------:R-:W-:Y:S01]  /*18a50*/  MOV R13, R16 ;  /* 0x00000010000d7202 */ /* 0x000fe20000000f00 */
[----:B------:R-:W-:Y:S01]  /*18a60*/  IMAD.MOV.U32 R12, RZ, RZ, RZ ;  /* 0x000000ffff0c7224 */ /* 0x000fe200078e00ff */
[----:B------:R-:W-:Y:S01]  /*18a70*/  MOV R15, 0xffffffff ;  /* 0xffffffff000f7802 */ /* 0x000fe20000000f00 */
[----:B------:R-:W-:-:S07]  /*18a80*/  IMAD.MOV.U32 R11, RZ, RZ, 0x1f ;  /* 0x0000001fff0b7424 */ /* 0x000fce00078e00ff */
[----:B01----:R-:W-:Y:S05]  /*18a90*/  WARPSYNC.COLLECTIVE R15, `(.L_x_3943) ;  /* 0x000000000f087348 */ /* 0x003fea0003c00000 */
[----:B------:R2:W3:Y:S02]  /*18aa0*/  SHFL.IDX P6, R14, R13, R12, R11 ;  /* 0x0000000c0d0e7389 */ /* 0x0004e400000c000b */
[----:B0123--:R-:W-:Y:S01]  /*18ab0*/  ENDCOLLECTIVE ;  /* 0x000000000000791b */ /* 0x00ffe20003800000 */
.L_x_3943:
[----:B------:R-:W-:Y:S05]  /*18ac0*/  BSYNC B0 ;  /* 0x0000000000007941 */ /* 0x000fea0003800000 */
.L_x_3942:
[----:B------:R-:W-:Y:S01]  /*18ad0*/  IMAD.MOV.U32 R13, RZ, RZ, R16 ;  /* 0x000000ffff0d7224 */ /* 0x000fe200078e0010 */
[----:B------:R-:W-:Y:S01]  /*18ae0*/  MOV R12, 0x1 ;  /* 0x00000001000c7802 */ /* 0x000fe20000000f00 */
[----:B------:R-:W-:Y:S02]  /*18af0*/  IMAD.MOV.U32 R11, RZ, RZ, 0x1f ;  /* 0x0000001fff0b7424 */ /* 0x000fe400078e00ff */
[----:B------:R-:W-:Y:S02]  /*18b00*/  IMAD.MOV.U32 R15, RZ, RZ, -0x1 ;  /* 0xffffffffff0f7424 */ /* 0x000fe400078e00ff */
[----:B------:R-:W-:-:S07]  /*18b10*/  IMAD.MOV.U32 R4, RZ, RZ, R14 ;  /* 0x000000ffff047224 */ /* 0x000fce00078e000e */
[----:B------:R-:W-:Y:S05]  /*18b20*/  WARPSYNC.COLLECTIVE R15, `(.L_x_3944) ;  /* 0x000000000f087348 */ /* 0x000fea0003c00000 */
[----:B------:R0:W1:Y:S02]  /*18b30*/  SHFL.IDX P6, R14, R13, R12, R11 ;  /* 0x0000000c0d0e7389 */ /* 0x00006400000c000b */
[----:B01----:R-:W-:Y:S01]  /*18b40*/  ENDCOLLECTIVE ;  /* 0x000000000000791b */ /* 0x003fe20003800000 */
.L_x_3944:
[----:B------:R-:W-:Y:S01]  /*18b50*/  MOV R16, R14 ;  /* 0x0000000e00107202 */ /* 0x000fe20000000f00 */
[----:B------:R-:W-:Y:S06]  /*18b60*/  BRA `(.L_x_3945) ;  /* 0xffffffd8006c7947 */ /* 0x000fec000383ffff */
.L_x_3839:
[----:B------:R-:W-:Y:S01]  /*18b70*/  BSSY B0, `(.L_x_3946) ;  /* 0x0000008000007945 */ /* 0x000fe20003800000 */
[----:B-----5:R-:W-:Y:S01]  /*18b80*/  IMAD.MOV.U32 R13, RZ, RZ, R17 ;  /* 0x000000ffff0d7224 */ /* 0x020fe200078e0011 */
[----:B------:R-:W-:Y:S01]  /*18b90*/  MOV R11, RZ ;  /* 0x000000ff000b7202 */ /* 0x000fe20000000f00 */
[----:B------:R-:W-:Y:S02]  /*18ba0*/  IMAD.MOV.U32 R12, RZ, RZ, 0x1 ;  /* 0x00000001ff0c7424 */ /* 0x000fe400078e00ff */
[----:B------:R-:W-:-:S07]  /*18bb0*/  IMAD.MOV.U32 R15, RZ, RZ, -0x1 ;  /* 0xffffffffff0f7424 */ /* 0x000fce00078e00ff */
[----:B01234-:R-:W-:Y:S05]  /*18bc0*/  WARPSYNC.COLLECTIVE R15, `(.L_x_3947) ;  /* 0x000000000f087348 */ /* 0x01ffea0003c00000 */
[----:B------:R0:W0:Y:S02]  /*18bd0*/  SHFL.UP P6, R14, R13, R12, R11 ;  /* 0x0400000c0d0e7389 */ /* 0x00002400000c000b */
[----:B01234-:R-:W-:Y:S01]  /*18be0*/  ENDCOLLECTIVE ;  /* 0x000000000000791b */ /* 0x01ffe20003800000 */
.L_x_3947:
[----:B------:R-:W-:Y:S05]  /*18bf0*/  BSYNC B0 ;  /* 0x0000000000007941 */ /* 0x000fea0003800000 */
.L_x_3946:
        /* <DEDUP_REMOVED lines=10> */
.L_x_3948:
        /* <DEDUP_REMOVED lines=8> */
.L_x_3949:
        /* <DEDUP_REMOVED lines=8> */
.L_x_3950:
        /* <DEDUP_REMOVED lines=8> */
.L_x_3951:
[----:B------:R-:W-:Y:S01]  /*18e20*/  IMAD.MOV.U32 R12, RZ, RZ, 0x1f ;  /* 0x0000001fff0c7424 */ /* 0x000fe200078e00ff */
[----:B------:R-:W-:Y:S02]  /*18e30*/  MOV R11, 0x1f ;  /* 0x0000001f000b7802 */ /* 0x000fe40000000f00 */
[----:B------:R-:W-:-:S04]  /*18e40*/  SEL R3, R14, RZ, P0 ;  /* 0x000000ff0e037207 */ /* 0x000fc80000000000 */
[----:B------:R-:W-:-:S05]  /*18e50*/  IADD3 R2, R6, R3, RZ ;  /* 0x0000000306027210 */ /* 0x000fca0007ffe0ff */
[----:B------:R-:W-:-:S07]  /*18e60*/  IMAD.MOV.U32 R13, RZ, RZ, R2 ;  /* 0x000000ffff0d7224 */ /* 0x000fce00078e0002 */
[----:B------:R-:W-:Y:S05]  /*18e70*/  WARPSYNC.COLLECTIVE R15, `(.L_x_3952) ;  /* 0x000000000f087348 */ /* 0x000fea0003c00000 */
[----:B------:R0:W1:Y:S02]  /*18e80*/  SHFL.IDX P6, R14, R13, R12, R11 ;  /* 0x0000000c0d0e7389 */ /* 0x00006400000c000b */
[----:B01----:R-:W-:Y:S01]  /*18e90*/  ENDCOLLECTIVE ;  /* 0x000000000000791b */ /* 0x003fe20003800000 */
.L_x_3952:
[----:B------:R-:W-:Y:S05]  /*18ea0*/  BRA `(.L_x_3953) ;  /* 0xffffffd800307947 */ /* 0x000fea000383ffff */
.L_x_3844:
[----:B------:R-:W-:Y:S01]  /*18eb0*/  BSSY B0, `(.L_x_3954) ;  /* 0x0000008000007945 */ /* 0x000fe20003800000 */
[----:B-----5:R-:W-:Y:S01]  /*18ec0*/  IMAD.MOV.U32 R13, RZ, RZ, R17 ;  /* 0x000000ffff0d7224 */ /* 0x020fe200078e0011 */
[----:B------:R-:W-:Y:S01]  /*18ed0*/  MOV R11, RZ ;  /* 0x000000ff000b7202 */ /* 0x000fe20000000f00 */
[----:B------:R-:W-:Y:S02]  /*18ee0*/  IMAD.MOV.U32 R12, RZ, RZ, 0x1 ;  /* 0x00000001ff0c7424 */ /* 0x000fe400078e00ff */
[----:B------:R-:W-:-:S07]  /*18ef0*/  IMAD.MOV.U32 R15, RZ, RZ, -0x1 ;  /* 0xffffffffff0f7424 */ /* 0x000fce00078e00ff */
[----:B01----:R-:W-:Y:S05]  /*18f00*/  WARPSYNC.COLLECTIVE R15, `(.L_x_3955) ;  /* 0x000000000f087348 */ /* 0x003fea0003c00000 */
[----:B------:R2:W3:Y:S02]  /*18f10*/  SHFL.UP P6, R14, R13, R12, R11 ;  /* 0x0400000c0d0e7389 */ /* 0x0004e400000c000b */
[----:B0123--:R-:W-:Y:S01]  /*18f20*/  ENDCOLLECTIVE ;  /* 0x000000000000791b */ /* 0x00ffe20003800000 */
.L_x_3955:
[----:B------:R-:W-:Y:S05]  /*18f30*/  BSYNC B0 ;  /* 0x0000000000007941 */ /* 0x000fea0003800000 */
.L_x_3954:
        /* <DEDUP_REMOVED lines=10> */
.L_x_3956:
        /* <DEDUP_REMOVED lines=8> */
.L_x_3957:
        /* <DEDUP_REMOVED lines=8> */
.L_x_3958:
        /* <DEDUP_REMOVED lines=8> */
.L_x_3959:
        /* <DEDUP_REMOVED lines=8> */
.L_x_3960:
[----:B------:R-:W-:Y:S05]  /*191e0*/  BRA `(.L_x_3961) ;  /* 0xffffffd800147947 */ /* 0x000fea000383ffff */
.L_x_3846:
[----:B------:R-:W-:Y:S01]  /*191f0*/  BSSY B0, `(.L_x_3962) ;  /* 0x0000006000007945 */ /* 0x000fe20003800000 */
[----:B------:R-:W-:Y:S01]  /*19200*/  PLOP3.LUT P6, PT, P6, PT, PT, 0x8, 0x0 ;  /* 0x000000000000781c */ /* 0x000fe200037ce170 */
[----:B------:R-:W-:-:S12]  /*19210*/  IMAD.MOV.U32 R15, RZ, RZ, -0x1 ;  /* 0xffffffffff0f7424 */ /* 0x000fd800078e00ff */
[----:B01----:R-:W-:Y:S05]  /*19220*/  WARPSYNC.COLLECTIVE R15, `(.L_x_3963) ;  /* 0x000000000f087348 */ /* 0x003fea0003c00000 */
[----:B------:R-:W-:Y:S01]  /*19230*/  VOTE.ANY R14, PT, P6 ;  /* 0x00000000000e7806 */ /* 0x000fe200030e0100 */
[----:B01----:R-:W-:Y:S06]  /*19240*/  ENDCOLLECTIVE ;  /* 0x000000000000791b */ /* 0x003fec0003800000 */
.L_x_3963:
[----:B------:R-:W-:Y:S05]  /*19250*/  BSYNC B0 ;  /* 0x0000000000007941 */ /* 0x000fea0003800000 */
.L_x_3962:
[----:B------:R-:W-:Y:S01]  /*19260*/  IMAD.MOV.U32 R3, RZ, RZ, R14 ;  /* 0x000000ffff037224 */ /* 0x000fe200078e000e */
[----:B------:R-:W-:Y:S01]  /*19270*/  MOV R13, R17 ;  /* 0x00000011000d7202 */ /* 0x000fe20000000f00 */
[----:B------:R-:W-:Y:S01]  /*19280*/  IMAD.MOV.U32 R11, RZ, RZ, 0x1f ;  /* 0x0000001fff0b7424 */ /* 0x000fe200078e00ff */
[----:B------:R-:W-:Y:S01]  /*19290*/  MOV R15, 0xffffffff ;  /* 0xffffffff000f7802 */ /* 0x000fe20000000f00 */
[----:B------:R-:W0:Y:S02]  /*192a0*/  POPC R6, R3 ;  /* 0x0000000300067309 */ /* 0x000e240000000000 */
[----:B0-----:R-:W-:-:S07]  /*192b0*/  IMAD.MOV.U32 R12, RZ, RZ, R6 ;  /* 0x000000ffff0c7224 */ /* 0x001fce00078e0006 */
[----:B------:R-:W-:Y:S05]  /*192c0*/  WARPSYNC.COLLECTIVE R15, `(.L_x_3964) ;  /* 0x000000000f087348 */ /* 0x000fea0003c00000 */
[----:B------:R0:W1:Y:S02]  /*192d0*/  SHFL.IDX P6, R14, R13, R12, R11 ;  /* 0x0000000c0d0e7389 */ /* 0x00006400000c000b */
[----:B01----:R-:W-:Y:S01]  /*192e0*/  ENDCOLLECTIVE ;  /* 0x000000000000791b */ /* 0x003fe20003800000 */
.L_x_3964:
[----:B------:R-:W-:Y:S01]  /*192f0*/  IMAD.MOV.U32 R17, RZ, RZ, R14 ;  /* 0x000000ffff117224 */ /* 0x000fe200078e000e */
[----:B------:R-:W-:Y:S06]  /*19300*/  BRA `(.L_x_3965) ;  /* 0xffffffd800047947 */ /* 0x000fec000383ffff */
.L_x_3848:
[----:B------:R-:W-:Y:S01]  /*19310*/  BSSY B0, `(.L_x_3966) ;  /* 0x0000007000007945 */ /* 0x000fe20003800000 */
[----:B------:R-:W-:Y:S01]  /*19320*/  IMAD.MOV.U32 R13, RZ, RZ, R2 ;  /* 0x000000ffff0d7224 */ /* 0x000fe200078e0002 */
[----:B------:R-:W-:Y:S01]  /*19330*/  MOV R11, 0x1f ;  /* 0x0000001f000b7802 */ /* 0x000fe20000000f00 */
[----:B------:R-:W-:-:S07]  /*19340*/  IMAD.MOV.U32 R15, RZ, RZ, -0x1 ;  /* 0xffffffffff0f7424 */ /* 0x000fce00078e00ff */
[----:B0123--:R-:W-:Y:S05]  /*19350*/  WARPSYNC.COLLECTIVE R15, `(.L_x_3967) ;  /* 0x000000000f087348 */ /* 0x00ffea0003c00000 */
[----:B------:R4:W0:Y:S02]  /*19360*/  SHFL.IDX P6, R14, R13, R12, R11 ;  /* 0x0000000c0d0e7389 */ /* 0x00082400000c000b */
[----:B01234-:R-:W-:Y:S01]  /*19370*/  ENDCOLLECTIVE ;  /* 0x000000000000791b */ /* 0x01ffe20003800000 */
.L_x_3967:
[----:B------:R-:W-:Y:S05]  /*19380*/  BSYNC B0 ;  /* 0x0000000000007941 */ /* 0x000fea0003800000 */
.L_x_3966:
[----:B------:R-:W-:Y:S01]  /*19390*/  IMAD.MOV.U32 R7, RZ, RZ, R14 ;  /* 0x000000ffff077224 */ /* 0x000fe200078e000e */
[----:B------:R-:W-:Y:S06]  /*193a0*/  BRA `(.L_x_3847) ;  /* 0xffffffd400f87947 */ /* 0x000fec000383ffff */
.L_x_3852:
[----:B-1----:R1:W2:Y:S02]  /*193b0*/  SYNCS.PHASECHK.TRANS64.TRYWAIT P0, [R0+URZ+0x28c20], R3 ;  /* 0x028c2003000075a7 */ /* 0x0022a4000800017f */
[----:B--2---:R-:W-:Y:S05]  /*193c0*/  @!P0 NANOSLEEP.SYNCS 0x989680 ;  /* 0x009896800000895d */ /* 0x004fea0003900000 */
[----:B------:R-:W2:Y:S02]  /*193d0*/  @!P0 SYNCS.PHASECHK.TRANS64 P0, [R0+URZ+0x28c20], R3 ;  /* 0x028c2003000085a7 */ /* 0x000ea4000800007f */
[----:B--2---:R-:W-:Y:S05]  /*193e0*/  @!P0 BRA `(.L_x_3852) ;  /* 0xfffffffc00f08947 */ /* 0x004fea000383ffff */
[----:B------:R-:W-:Y:S05]  /*193f0*/  BRA `(.L_x_3968) ;  /* 0xffffffdc006c7947 */ /* 0x000fea000383ffff */
.L_x_3853:
[----:B------:R-:W2:Y:S01]  /*19400*/  S2R R2, SR_TID.X ;  /* 0x0000000000027919 */ /* 0x000ea20000002100 */
[----:B------:R-:W-:Y:S01]  /*19410*/  BSSY B0, `(.L_x_3969) ;  /* 0x000000a000007945 */ /* 0x000fe20003800000 */
[----:B------:R-:W-:Y:S01]  /*19420*/  IMAD.MOV.U32 R12, RZ, RZ, RZ ;  /* 0x000000ffff0c7224 */ /* 0x000fe200078e00ff */
[----:B------:R-:W-:Y:S01]  /*19430*/  MOV R15, 0xffffffff ;  /* 0xffffffff000f7802 */ /* 0x000fe20000000f00 */
[----:B------:R-:W-:Y:S01]  /*19440*/  IMAD.MOV.U32 R11, RZ, RZ, 0x1f ;  /* 0x0000001fff0b7424 */ /* 0x000fe200078e00ff */
[----:B--2---:R-:W-:-:S04]  /*19450*/  SHF.R.U32.HI R2, RZ, 0x5, R2 ;  /* 0x00000005ff027819 */ /* 0x004fc80000011602 */
[----:B------:R-:W-:-:S04]  /*19460*/  LOP3.LUT R2, R2, 0x3, RZ, 0xc0, !PT ;  /* 0x0000000302027812 */ /* 0x000fc800078ec0ff */
[----:B0-----:R-:W-:-:S07]  /*19470*/  MOV R13, R2 ;  /* 0x00000002000d7202 */ /* 0x001fce0000000f00 */
[----:B-1----:R-:W-:Y:S05]  /*19480*/  WARPSYNC.COLLECTIVE R15, `(.L_x_3970) ;  /* 0x000000000f087348 */ /* 0x002fea0003c00000 */
[----:B------:R0:W2:Y:S02]  /*19490*/  SHFL.IDX P6, R14, R13, R12, R11 ;  /* 0x0000000c0d0e7389 */ /* 0x0000a400000c000b */
[----:B012---:R-:W-:Y:S01]  /*194a0*/  ENDCOLLECTIVE ;  /* 0x000000000000791b */ /* 0x007fe20003800000 */
.L_x_3970:
[----:B------:R-:W-:Y:S05]  /*194b0*/  BSYNC B0 ;  /* 0x0000000000007941 */ /* 0x000fea0003800000 */
.L_x_3969:
[----:B------:R-:W-:Y:S05]  /*194c0*/  BRA `(.L_x_3971) ;  /* 0xffffffdc00547947 */ /* 0x000fea000383ffff */
.L_x_3854:
[----:B------:R-:W-:Y:S01]  /*194d0*/  BSSY B0, `(.L_x_3972) ;  /* 0x0000006000007945 */ /* 0x000fe20003800000 */
[----:B------:R-:W-:-:S07]  /*194e0*/  IMAD.MOV.U32 R15, RZ, RZ, -0x1 ;  /* 0xffffffffff0f7424 */ /* 0x000fce00078e00ff */
[----:B012---:R-:W-:Y:S05]  /*194f0*/  WARPSYNC.COLLECTIVE R15, `(.L_x_3973) ;  /* 0x000000000f0c7348 */ /* 0x007fea0003c00000 */
[----:B------:R-:W-:Y:S02]  /*19500*/  ELECT P6, UR62, PT ;  /* 0x00000000003e782f */ /* 0x000fe400038c0000 */
[----:B------:R-:W-:Y:S01]  /*19510*/  MOV R14, UR62 ;  /* 0x0000003e000e7c02 */ /* 0x000fe20008000f00 */
[----:B012---:R-:W-:Y:S10]  /*19520*/  ENDCOLLECTIVE ;  /* 0x000000000000791b */ /* 0x007ff40003800000 */
.L_x_3973:
[----:B------:R-:W-:Y:S05]  /*19530*/  BSYNC B0 ;  /* 0x0000000000007941 */ /* 0x000fea0003800000 */
.L_x_3972:
[----:B------:R-:W-:Y:S05]  /*19540*/  BRA `(.L_x_3974) ;  /* 0xffffffdc00487947 */ /* 0x000fea000383ffff */
.L_x_3856:
[----:B-1----:R1:W2:Y:S02]  /*19550*/  SYNCS.PHASECHK.TRANS64.TRYWAIT P0, [R6+URZ], R5 ;  /* 0x00000005060075a7 */ /* 0x0022a4000800017f */
[----:B--2---:R-:W-:Y:S05]  /*19560*/  @!P0 NANOSLEEP.SYNCS 0x989680 ;  /* 0x009896800000895d */ /* 0x004fea0003900000 */
[----:B------:R-:W2:Y:S02]  /*19570*/  @!P0 SYNCS.PHASECHK.TRANS64 P0, [R6+URZ], R5 ;  /* 0x00000005060085a7 */ /* 0x000ea4000800007f */
[----:B--2---:R-:W-:Y:S05]  /*19580*/  @!P0 BRA `(.L_x_3856) ;  /* 0xfffffffc00f08947 */ /* 0x004fea000383ffff */
[----:B------:R-:W-:Y:S05]  /*19590*/  BRA `(.L_x_3975) ;  /* 0xffffffdc00847947 */ /* 0x000fea000383ffff */
.L_x_3857:
[----:B--2---:R2:W3:Y:S02]  /*195a0*/  SYNCS.PHASECHK.TRANS64.TRYWAIT P0, [R7+URZ], R2 ;  /* 0x00000002070075a7 */ /* 0x0044e4000800017f */
[----:B---3--:R-:W-:Y:S05]  /*195b0*/  @!P0 NANOSLEEP.SYNCS 0x989680 ;  /* 0x009896800000895d */ /* 0x008fea0003900000 */
[----:B------:R-:W3:Y:S02]  /*195c0*/  @!P0 SYNCS.PHASECHK.TRANS64 P0, [R7+URZ], R2 ;  /* 0x00000002070085a7 */ /* 0x000ee4000800007f */
[----:B---3--:R-:W-:Y:S05]  /*195d0*/  @!P0 BRA `(.L_x_3857) ;  /* 0xfffffffc00f08947 */ /* 0x008fea000383ffff */
[----:B------:R-:W-:Y:S05]  /*195e0*/  BRA `(.L_x_3976) ;  /* 0xffffffdc00787947 */ /* 0x000fea000383ffff */
.L_x_3859:
[----:B---3--:R3:W4:Y:S02]  /*195f0*/  SYNCS.PHASECHK.TRANS64.TRYWAIT P0, [R4+URZ], R5 ;  /* 0x00000005040075a7 */ /* 0x008724000800017f */
[----:B----4-:R-:W-:Y:S05]  /*19600*/  @!P0 NANOSLEEP.SYNCS 0x989680 ;  /* 0x009896800000895d */ /* 0x010fea0003900000 */
[----:B------:R-:W4:Y:S02]  /*19610*/  @!P0 SYNCS.PHASECHK.TRANS64 P0, [R4+URZ], R5 ;  /* 0x00000005040085a7 */ /* 0x000f24000800007f */
[----:B----4-:R-:W-:Y:S05]  /*19620*/  @!P0 BRA `(.L_x_3859) ;  /* 0xfffffffc00f08947 */ /* 0x010fea000383ffff */
[----:B------:R-:W-:Y:S05]  /*19630*/  BRA `(.L_x_3977) ;  /* 0xffffffdc00807947 */ /* 0x000fea000383ffff */
.L_x_3978:
        /* <DEDUP_REMOVED lines=12> */
.L_x_4564:


//--------------------- .text._ZN7cutlass13device_kernelIN5flash11enable_sm90INS1_16FlashAttnFwdSm90INS1_25CollectiveMainloopFwdSm90ILi2EN4cute5tupleIJNS5_1CILi1EEES8_S8_EEENS6_IJNS7_ILi64EEESA_SA_EEELi512ENS_6half_tEfNS_4arch4Sm90ELb1ELb0ELb0ELb1ELb0ELb0ELb1ELb0ELb0ELb0ELb0ELb0EEENS1_21CollectiveEpilogueFwdINS6_IJSA_NS7_ILi512EEESA_EEES9_SC_SE_Li256ELb1ELb0ELb0ELb0EEENS1_36VarlenDynamicPersistentTileSchedulerILi64ELi64ELi256ELi32ELb0ELb0ELb1ELb1ELb1ELb1EEEEEEEEEvNT_6ParamsE --------------------------
	.section	.text._ZN7cutlass13device_kernelIN5flash11enable_sm90INS1_16FlashAttnFwdSm90INS1_25CollectiveMainloopFwdSm90ILi2EN4cute5tupleIJNS5_1CILi1EEES8_S8_EEENS6_IJNS7_ILi64EEESA_SA_EEELi512ENS_6half_tEfNS_4arch4Sm90ELb1ELb0ELb0ELb1ELb0ELb0ELb1ELb0ELb0ELb0ELb0ELb0EEENS1_21CollectiveEpilogueFwdINS6_IJSA_NS7_ILi512EEESA_EEES9_SC_SE_Li256ELb1ELb0ELb0ELb0EEENS1_36VarlenDynamicPersistentTileSchedulerILi64ELi64ELi256ELi32ELb0ELb0ELb1ELb1ELb1ELb1EEEEEEEEEvNT_6ParamsE,"ax",@progbits
	.align	128
.text._ZN7cutlass13device_kernelIN5flash11enable_sm90INS1_16FlashAttnFwdSm90INS1_25CollectiveMainloopFwdSm90ILi2EN4cute5tupleIJNS5_1CILi1EEES8_S8_EEENS6_IJNS7_ILi64EEESA_SA_EEELi512ENS_6half_tEfNS_4arch4Sm90ELb1ELb0ELb0ELb1ELb0ELb0ELb1ELb0ELb0ELb0ELb0ELb0EEENS1_21CollectiveEpilogueFwdINS6_IJSA_NS7_ILi512EEESA_EEES9_SC_SE_Li256ELb1ELb0ELb0ELb0EEENS1_36VarlenDynamicPersistentTileSchedulerILi64ELi64ELi256ELi32ELb0ELb0ELb1ELb1ELb1ELb1EEEEEEEEEvNT_6ParamsE:
        .type           _ZN7cutlass13device_kernelIN5flash11enable_sm90INS1_16FlashAttnFwdSm90INS1_25CollectiveMainloopFwdSm90ILi2EN4cute5tupleIJNS5_1CILi1EEES8_S8_EEENS6_IJNS7_ILi64EEESA_SA_EEELi512ENS_6half_tEfNS_4arch4Sm90ELb1ELb0ELb0ELb1ELb0ELb0ELb1ELb0ELb0ELb0ELb0ELb0EEENS1_21CollectiveEpilogueFwdINS6_IJSA_NS7_ILi512EEESA_EEES9_SC_SE_Li256ELb1ELb0ELb0ELb0EEENS1_36VarlenDynamicPersistentTileSchedulerILi64ELi64ELi256ELi32ELb0ELb0ELb1ELb1ELb1ELb1EEEEEEEEEvNT_6ParamsE,@function
        .size           _ZN7cutlass13device_kernelIN5flash11enable_sm90INS1_16FlashAttnFwdSm90INS1_25CollectiveMainloopFwdSm90ILi2EN4cute5tupleIJNS5_1CILi1EEES8_S8_EEENS6_IJNS7_ILi64EEESA_SA_EEELi512ENS_6half_tEfNS_4arch4Sm90ELb1ELb0ELb0ELb1ELb0ELb0ELb1ELb0ELb0ELb0ELb0ELb0EEENS1_21CollectiveEpilogueFwdINS6_IJSA_NS7_ILi512EEESA_EEES9_SC_SE_Li256ELb1ELb0ELb0ELb0EEENS1_36VarlenDynamicPersistentTileSchedulerILi64ELi64ELi256ELi32ELb0ELb0ELb1ELb1ELb1ELb1EEEEEEEEEvNT_6ParamsE,(.L_x_4565 - _ZN7cutlass13device_kernelIN5flash11enable_sm90INS1_16FlashAttnFwdSm90INS1_25CollectiveMainloopFwdSm90ILi2EN4cute5tupleIJNS5_1CILi1EEES8_S8_EEENS6_IJNS7_ILi64EEESA_SA_EEELi512ENS_6half_tEfNS_4arch4Sm90ELb1ELb0ELb0ELb1ELb0ELb0ELb1ELb0ELb0ELb0ELb0ELb0EEENS1_21CollectiveEpilogueFwdINS6_IJSA_NS7_ILi512EEESA_EEES9_SC_SE_Li256ELb1ELb0ELb0ELb0EEENS1_36VarlenDynamicPersistentTileSchedulerILi64ELi64ELi256ELi32ELb0ELb0ELb1ELb1ELb1ELb1EEEEEEEEEvNT_6ParamsE)
        .other          _ZN7cutlass13device_kernelIN5flash11enable_sm90INS1_16FlashAttnFwdSm90INS1_25CollectiveMainloopFwdSm90ILi2EN4cute5tupleIJNS5_1CILi1EEES8_S8_EEENS6_IJNS7_ILi64EEESA_SA_EEELi512ENS_6half_tEfNS_4arch4Sm90ELb1ELb0ELb0ELb1ELb0ELb0ELb1ELb0ELb0ELb0ELb0ELb0EEENS1_21CollectiveEpilogueFwdINS6_IJSA_NS7_ILi512EEESA_EEES9_SC_SE_Li256ELb1ELb0ELb0ELb0EEENS1_36VarlenDynamicPersistentTileSchedulerILi64ELi64ELi256ELi32ELb0ELb0ELb1ELb1ELb1ELb1EEEEEEEEEvNT_6ParamsE,@"STO_CUDA_ENTRY STV_DEFAULT"
_ZN7cutlass13device_kernelIN5flash11enable_sm90INS1_16FlashAttnFwdSm90INS1_25CollectiveMainloopFwdSm90ILi2EN4cute5tupleIJNS5_1CILi1EEES8_S8_EEENS6_IJNS7_ILi64EEESA_SA_EEELi512ENS_6half_tEfNS_4arch4Sm90ELb1ELb0ELb0ELb1ELb0ELb0ELb1ELb0ELb0ELb0ELb0ELb0EEENS1_21CollectiveEpilogueFwdINS6_IJSA_NS7_ILi512EEESA_EEES9_SC_SE_Li256ELb1ELb0ELb0ELb0EEENS1_36VarlenDynamicPersistentTileSchedulerILi64ELi64ELi256ELi32ELb0ELb0ELb1ELb1ELb1ELb1EEEEEEEEEvNT_6ParamsE:
        /* <DEDUP_REMOVED lines=24> */
.L_x_3980:
[----:B------:R-:W-:Y:S05]  /*0180*/  BSYNC B0 ;  /* 0x0000000000007941 */ /* 0x000fea0003800000 */
.L_x_3979:
        /* <DEDUP_REMOVED lines=21> */
[----:B0-----:R0:W1:Y:S01]  /*02e0*/  @UP1 SYNCS.EXCH.64 URZ, [UR8+0x38800], UR4 ;  /* 0x03880004083f15b2 */ /* 0x0010620008000100 */
[----:B------:R0:W2:Y:S04]  /*02f0*/  @UP2 SYNCS.EXCH.64 URZ, [UR8+0x38810], UR4 ;  /* 0x03881004083f25b2 */ /* 0x0000a80008000100 */
        /* <DEDUP_REMOVED lines=16> */
.L_x_3981:
        /* <DEDUP_REMOVED lines=22> */
.L_x_3982:
        /* <DEDUP_REMOVED lines=18> */
.L_x_3983:
        /* <DEDUP_REMOVED lines=22> */
.L_x_3984:
        /* <DEDUP_REMOVED lines=22> */
.L_x_3985:
[----:B0-----:R-:W-:Y:S01]  /*0940*/  UMOV UR4, 0x1 ;  /* 0x0000000100047882 */ /* 0x001fe20000000000 */
[----:B------:R-:W-:Y:S01]  /*0950*/  PLOP3.LUT P0, PT, PT, PT, UP0, 0x80, 0x0 ;  /* 0x000000000000781c */ /* 0x000fe20003f0f008 */
[----:B------:R-:W-:Y:S01]  /*0960*/  USEL UR4, UR4, 0x2, !UP0 ;  /* 0x0000000204047887 */ /* 0x000fe2000c000000 */
[----:B------:R-:W-:-:S05]  /*0970*/  NOP ;  /* 0x0000000000007918 */ /* 0x000fca0000000000 */
[----:B------:R-:W-:-:S05]  /*0980*/  IMAD.U32 R2, RZ, RZ, UR4 ;  /* 0x00000004ff027e24 */ /* 0x000fca000f8e00ff */
[----:B------:R0:W-:Y:S01]  /*0990*/  STL [R1+0x2c], R2 ;  /* 0x00002c0201007387 */ /* 0x0001e20000100800 */
[----:B-123--:R-:W-:Y:S06]  /*09a0*/  BAR.SYNC.DEFER_BLOCKING 0x0 ;  /* 0x0000000000007b1d */ /* 0x00efec0000010000 */
[----:B------:R-:W-:Y:S05]  /*09b0*/  @!P0 BRA `(.L_x_3986) ;  /* 0x000000e8000c8947 */ /* 0x000fea0003800000 */
.L_x_3987:
[----:B------:R-:W-:-:S08]  /*09c0*/  NOP ;  /* 0x0000000000007918 */ /* 0x000fd00000000000 */
[----:B------:R-:W1:Y:S02]  /*09d0*/  USETMAXREG.TRY_ALLOC.CTAPOOL UP0, 0xf0 ;  /* 0x000000f0000079c8 */ /* 0x000e640008000600 */
[----:B-1----:R-:W-:-:S13]  /*09e0*/  PLOP3.LUT P0, PT, PT, PT, UP0, 0x80, 0x0 ;  /* 0x000000000000781c */ /* 0x002fda0003f0f008 */
[----:B------:R-:W-:Y:S05]  /*09f0*/  @!P0 BRA `(.L_x_3987) ;  /* 0xfffffffc00f08947 */ /* 0x000fea000383ffff */
[----:B0-----:R-:W0:Y:S01]  /*0a00*/  S2R R2, SR_TID.X ;  /* 0x0000000000027919 */ /* 0x001e220000002100 */
[----:B------:R-:W1:Y:S01]  /*0a10*/  S2UR UR5, SR_CgaCtaId ;  /* 0x00000000000579c3 */ /* 0x000e620000008800 */
[----:B------:R-:W-:Y:S02]  /*0a20*/  UMOV UR4, 0x400 ;  /* 0x0000040000047882 */ /* 0x000fe40000000000 */
[----:B-1----:R-:W-:-:S06]  /*0a30*/  ULEA UR4, UR5, UR4, 0x18 ;  /* 0x0000000405047291 */ /* 0x002fcc000f8ec03f */
[----:B------:R-:W-:Y:S01]  /*0a40*/  IMAD.U32 R17, RZ, RZ, UR4 ;  /* 0x00000004ff117e24 */ /* 0x000fe2000f8e00ff */
[----:B0-----:R-:W-:Y:S01]  /*0a50*/  LOP3.LUT R0, R2, 0xffffff80, RZ, 0xc0, !PT ;  /* 0xffffff8002007812 */ /* 0x001fe200078ec0ff */
[----:B------:R-:W-:-:S03]  /*0a60*/  ULDC UR4, c[0x0][0xd14] ;  /* 0x0003450000047ab9 */ /* 0x000fc60000000800 */
[----:B------:R-:W-:-:S13]  /*0a70*/  ISETP.NE.AND P0, PT, R0, 0x80, PT ;  /* 0x000000800000780c */ /* 0x000fda0003f05270 */
[----:B------:R-:W-:Y:S06]  /*0a80*/  @!P0 BAR.ARV 0x8, 0xa0 ;  /* 0x0202800000008b1d */ /* 0x000fec0000002000 */
[----:B------:R-:W-:-:S13]  /*0a90*/  ISETP.GE.U32.AND P0, PT, R2, 0x100, PT ;  /* 0x000001000200780c */ /* 0x000fda0003f06070 */
[----:B------:R-:W-:Y:S08]  /*0aa0*/  @P0 BAR.ARV 0xf, 0x100 ;  /* 0x03c4000000000b1d */ /* 0x000ff00000002000 */
[----:B------:R-:W-:Y:S06]  /*0ab0*/  BAR.SYNC.DEFER_BLOCKING 0x5, 0x120 ;  /* 0x0144800000007b1d */ /* 0x000fec0000010000 */
[----:B------:R-:W0:Y:S02]  /*0ac0*/  LDS.128 R184, [R17+0x388d0] ;  /* 0x0388d00011b87984 */ /* 0x000e240000000c00 */
[----:B------:R-:W-:Y:S06]  /*0ad0*/  BAR.ARV 0x4, 0x120 ;  /* 0x0104800000007b1d */ /* 0x000fec0000002000 */
[----:B0-----:R-:W-:-:S13]  /*0ae0*/  ISETP.GE.AND P0, PT, R187, UR4, PT ;  /* 0x00000004bb007c0c */ /* 0x001fda000bf06270 */
[----:B------:R-:W-:Y:S05]  /*0af0*/  @P0 EXIT ;  /* 0x000000000000094d */ /* 0x000fea0003800000 */
[----:B------:R-:W2:Y:S01]  /*0b00*/  LDL R3, [R1+0x2c] ;  /* 0x00002c0001037983 */ /* 0x000ea20000100800 */
[----:B------:R-:W-:Y:S01]  /*0b10*/  VIADD R198, R2, 0xffffff80 ;  /* 0xffffff8002c67836 */ /* 0x000fe20000000000 */
[----:B------:R-:W-:Y:S01]  /*0b20*/  R2UR UR5, R186 ;  /* 0x00000000ba0572ca */ /* 0x000fe200000e0000 */
[----:B------:R-:W-:Y:S01]  /*0b30*/  IMAD.MOV.U32 R191, RZ, RZ, 0x40 ;  /* 0x00000040ffbf7424 */ /* 0x000fe200078e00ff */
[----:B------:R-:W-:Y:S01]  /*0b40*/  MOV R16, RZ ;  /* 0x000000ff00107202 */ /* 0x000fe20000000f00 */
[----:B------:R-:W-:Y:S01]  /*0b50*/  UMOV UR36, URZ ;  /* 0x0000003f00247c82 */ /* 0x000fe20008000000 */
[----:B--2---:R-:W-:Y:S02]  /*0b60*/  R2UR UR4, R3 ;  /* 0x00000000030472ca */ /* 0x004fe400000e0000 */
[----:B------:R-:W-:-:S04]  /*0b70*/  SHF.R.S32.HI R3, RZ, 0x1f, R198 ;  /* 0x0000001fff037819 */ /* 0x000fc800000114c6 */
[CC--:B------:R-:W-:Y:S02]  /*0b80*/  LEA.HI R0, R3.reuse, R198.reuse, RZ, 0x4 ;  /* 0x000000c603007211 */ /* 0x0c0fe400078f20ff */
[----:B------:R-:W-:Y:S02]  /*0b90*/  LEA.HI R4, R3, R198, RZ, 0x5 ;  /* 0x000000c603047211 */ /* 0x000fe400078f28ff */
[----:B------:R-:W-:Y:S02]  /*0ba0*/  SHF.R.S32.HI R11, RZ, 0x4, R0 ;  /* 0x00000004ff0b7819 */ /* 0x000fe40000011400 */
[C---:B------:R-:W-:Y:S01]  /*0bb0*/  LOP3.LUT R7, R0.reuse, 0xfffffff0, RZ, 0xc0, !PT ;  /* 0xfffffff000077812 */ /* 0x040fe200078ec0ff */
[----:B------:R-:W-:Y:S01]  /*0bc0*/  ULOP3.LUT UR40, UR4, 0x1, URZ, 0xfc, !UPT ;  /* 0x0000000104287892 */ /* 0x000fe2000f8efc3f */
[--C-:B------:R-:W-:Y:S02]  /*0bd0*/  SHF.R.S32.HI R13, RZ, 0x5, R4.reuse ;  /* 0x00000005ff0d7819 */ /* 0x100fe40000011404 */
[----:B------:R-:W-:Y:S01]  /*0be0*/  LEA.HI R2, R0, R11, RZ, 0x1 ;  /* 0x0000000b00027211 */ /* 0x000fe200078f08ff */
[----:B------:R-:W-:Y:S01]  /*0bf0*/  IMAD.IADD R9, R198, 0x1, -R7 ;  /* 0x00000001c6097824 */ /* 0x000fe200078e0a07 */
[----:B------:R-:W-:-:S02]  /*0c00*/  SHF.R.S32.HI R4, RZ, 0x1f, R4 ;  /* 0x0000001fff047819 */ /* 0x000fc40000011404 */
[-C--:B------:R-:W-:Y:S02]  /*0c10*/  LEA.HI R5, R3, R198.reuse, RZ, 0x7 ;  /* 0x000000c603057211 */ /* 0x080fe400078f38ff */
[----:B------:R-:W-:Y:S02]  /*0c20*/  LOP3.LUT R2, R2, 0x1ffffffe, RZ, 0xc0, !PT ;  /* 0x1ffffffe02027812 */ /* 0x000fe400078ec0ff */
[----:B------:R-:W-:Y:S02]  /*0c30*/  LEA.HI R4, R4, R13, RZ, 0x2 ;  /* 0x0000000d04047211 */ /* 0x000fe400078f10ff */
[----:B------:R-:W-:Y:S01]  /*0c40*/  SHF.R.S32.HI R0, RZ, 0x1f, R9 ;  /* 0x0000001fff007819 */ /* 0x000fe20000011409 */
[----:B------:R-:W-:Y:S01]  /*0c50*/  IMAD.IADD R11, R11, 0x1, -R2 ;  /* 0x000000010b0b7824 */ /* 0x000fe200078e0a02 */
[----:B------:R-:W-:Y:S02]  /*0c60*/  SHF.R.S32.HI R196, RZ, 0x7, R5 ;  /* 0x00000007ffc47819 */ /* 0x000fe40000011405 */
[----:B------:R-:W-:Y:S01]  /*0c70*/  LOP3.LUT R4, R4, 0x3ffffc, RZ, 0xc0, !PT ;  /* 0x003ffffc04047812 */ /* 0x000fe200078ec0ff */
[----:B------:R-:W-:Y:S01]  /*0c80*/  IMAD.SHL.U32 R11, R11, 0x8, RZ ;  /* 0x000000080b0b7824 */ /* 0x000fe200078e00ff */
        /* <DEDUP_REMOVED lines=8> */
[----:B------:R-:W-:Y:S01]  /*0d10*/  LEA R12, R6, R15, 0x4 ;  /* 0x0000000f060c7211 */ /* 0x000fe200078e20ff */
[----:B------:R-:W-:Y:S01]  /*0d20*/  IMAD.IADD R6, R9, 0x1, -R4 ;  /* 0x0000000109067824 */ /* 0x000fe200078e0a04 */
[----:B------:R-:W-:-:S02]  /*0d30*/  LOP3.LUT R10, R8, 0x7ffffe00, RZ, 0xc0, !PT ;  /* 0x7ffffe00080a7812 */ /* 0x000fc400078ec0ff */
[----:B------:R-:W-:Y:S01]  /*0d40*/  SHF.R.S32.HI R0, RZ, 0x1f, R7 ;  /* 0x0000001fff007819 */ /* 0x000fe20000011407 */
[C---:B------:R-:W-:Y:S01]  /*0d50*/  IMAD.SHL.U32 R8, R6.reuse, 0x40, RZ ;  /* 0x0000004006087824 */ /* 0x040fe200078e00ff */
[----:B------:R-:W-:Y:S01]  /*0d60*/  R2P PR, R6, 0x6 ;  /* 0x0000000606007804 */ /* 0x000fe20000000000 */
[--C-:B------:R-:W-:Y:S01]  /*0d70*/  IMAD.U32 R197, R12, 0x40, R11.reuse ;  /* 0x000000400cc57824 */ /* 0x100fe200078e000b */
[----:B------:R-:W-:Y:S01]  /*0d80*/  LEA.HI R2, R0, R7, RZ, 0x2 ;  /* 0x0000000700027211 */ /* 0x000fe200078f10ff */
[----:B------:R-:W-:Y:S01]  /*0d90*/  IMAD R10, R13, 0x400, R10 ;  /* 0x000004000d0a7824 */ /* 0x000fe200078e020a */
[----:B------:R-:W-:Y:S02]  /*0da0*/  LOP3.LUT R8, R8, 0x1c0, RZ, 0xc0, !PT ;  /* 0x000001c008087812 */ /* 0x000fe400078ec0ff */
[----:B------:R-:W-:Y:S02]  /*0db0*/  SHF.R.S32.HI R4, RZ, 0x2, R2 ;  /* 0x00000002ff047819 */ /* 0x000fe40000011402 */
[----:B------:R-:W-:-:S02]  /*0dc0*/  LOP3.LUT R11, R8, 0x8, R11, 0xf8, !PT ;  /* 0x00000008080b7812 */ /* 0x000fc400078ef80b */
[----:B------:R-:W-:Y:S02]  /*0dd0*/  SHF.R.U32.HI R8, RZ, 0x3, R8 ;  /* 0x00000003ff087819 */ /* 0x000fe40000011608 */
[----:B------:R-:W-:Y:S02]  /*0de0*/  SHF.R.S32.HI R9, RZ, 0x1f, R2 ;  /* 0x0000001fff097819 */ /* 0x000fe40000011402 */
[----:B------:R-:W-:Y:S02]  /*0df0*/  LOP3.LUT R11, R11, R8, RZ, 0x3c, !PT ;  /* 0x000000080b0b7212 */ /* 0x000fe400078e3cff */
[----:B------:R-:W-:Y:S02]  /*0e00*/  LOP3.LUT R2, R2, 0x7ffffffc, RZ, 0xc0, !PT ;  /* 0x7ffffffc02027812 */ /* 0x000fe400078ec0ff */
[----:B------:R-:W-:Y:S01]  /*0e10*/  LEA.HI R9, R9, R4, RZ, 0x3 ;  /* 0x0000000409097211 */ /* 0x000fe200078f18ff */
[----:B------:R-:W-:Y:S01]  /*0e20*/  IMAD.IADD R10, R10, 0x1, R11 ;  /* 0x000000010a0a7824 */ /* 0x000fe200078e020b */
[----:B------:R-:W-:Y:S01]  /*0e30*/  LEA.HI R5, R5, R196, RZ, 0x1 ;  /* 0x000000c405057211 */ /* 0x000fe200078f08ff */
[----:B------:R-:W-:Y:S01]  /*0e40*/  IMAD.IADD R22, R7, 0x1, -R2 ;  /* 0x0000000107167824 */ /* 0x000fe200078e0a02 */
[----:B------:R-:W-:Y:S01]  /*0e50*/  LEA.HI R0, R0, R7, RZ, 0x5 ;  /* 0x0000000700007211 */ /* 0x000fe200078f28ff */
[----:B------:R-:W-:Y:S01]  /*0e60*/  IMAD R189, R10, 0x2, R17 ;  /* 0x000000020abd7824 */ /* 0x000fe200078e0211 */
[----:B------:R-:W-:Y:S01]  /*0e70*/  LOP3.LUT R9, R9, 0xfffffff8, RZ, 0xc0, !PT ;  /* 0xfffffff809097812 */ /* 0x000fe200078ec0ff */
[----:B------:R-:W-:Y:S01]  /*0e80*/  IMAD.MOV.U32 R2, RZ, RZ, RZ ;  /* 0x000000ffff027224 */ /* 0x000fe200078e00ff */
        /* <DEDUP_REMOVED lines=8> */
[----:B------:R-:W-:Y:S01]  /*0f10*/  SHF.R.S32.HI R194, RZ, 0x3, R3 ;  /* 0x00000003ffc27819 */ /* 0x000fe20000011403 */
[----:B------:R-:W-:-:S02]  /*0f20*/  IMAD.IADD R5, R196, 0x1, -R5 ;  /* 0x00000001c4057824 */ /* 0x000fc400078e0a05 */
[C---:B------:R-:W-:Y:S01]  /*0f30*/  @P1 VIADD R190, R192.reuse, 0xffffffe0 ;  /* 0xffffffe0c0be1836 */ /* 0x040fe20000000000 */
[----:B------:R-:W-:Y:S01]  /*0f40*/  IADD3 R192, R192, R191, RZ ;  /* 0x000000bfc0c07210 */ /* 0x000fe20007ffe0ff */
[----:B------:R-:W-:Y:S02]  /*0f50*/  IMAD R18, R0, 0x10, R9 ;  /* 0x0000001000127824 */ /* 0x000fe400078e0209 */
[----:B------:R-:W-:Y:S02]  /*0f60*/  IMAD.SHL.U32 R23, R7, 0x8, RZ ;  /* 0x0000000807177824 */ /* 0x000fe400078e00ff */
[----:B------:R-:W-:Y:S02]  /*0f70*/  IMAD.SHL.U32 R188, R5, 0x100, RZ ;  /* 0x0000010005bc7824 */ /* 0x000fe400078e00ff */
[----:B------:R-:W-:Y:S02]  /*0f80*/  IMAD.SHL.U32 R22, R22, 0x2, RZ ;  /* 0x0000000216167824 */ /* 0x000fe400078e00ff */
[----:B------:R-:W-:-:S07]  /*0f90*/  IMAD.IADD R191, R191, 0x1, R190 ;  /* 0x00000001bfbf7824 */ /* 0x000fce00078e02be */
.L_x_4038:
[----:B0-----:R-:W0:Y:S01]  /*0fa0*/  LDC.64 R4, c[0x0][0xd60] ;  /* 0x00035800ff047b82 */ /* 0x001e220000000a00 */
[----:B------:R-:W-:Y:S01]  /*0fb0*/  ULDC.64 UR10, c[0x0][0x208] ;  /* 0x00008200000a7ab9 */ /* 0x000fe20000000a00 */
[----:B------:R-:W-:Y:S01]  /*0fc0*/  ULDC.64 UR6, c[0x0][0xb20] ;  /* 0x0002c80000067ab9 */ /* 0x000fe20000000a00 */
[----:B------:R-:W-:-:S05]  /*0fd0*/  ULDC.64 UR8, c[0x0][0xb10] ;  /* 0x0002c40000087ab9 */ /* 0x000fca0000000a00 */
[----:B-1----:R-:W1:Y:S08]  /*0fe0*/  LDC.64 R8, c[0x0][0x3f8] ;  /* 0x0000fe00ff087b82 */ /* 0x002e700000000a00 */
[----:B--2---:R-:W2:Y:S01]  /*0ff0*/  LDC R184, c[0x0][0x288] ;  /* 0x0000a200ffb87b82 */ /* 0x004ea20000000800 */
[----:B0-----:R-:W-:-:S07]  /*1000*/  IMAD.WIDE R4, R187, 0x4, R4 ;  /* 0x00000004bb047825 */ /* 0x001fce00078e0204 */
[----:B------:R-:W0:Y:S01]  /*1010*/  LDC R0, c[0x0][0x404] ;  /* 0x00010100ff007b82 */ /* 0x000e220000000800 */
[----:B---3--:R-:W3:Y:S01]  /*1020*/  LDG.E R4, desc[UR10][R4.64] ;  /* 0x0000000a04047981 */ /* 0x008ee2000c1e1900 */
[----:B------:R-:W-:Y:S01]  /*1030*/  UISETP.NE.U32.AND UP0, UPT, UR6, URZ, UPT ;  /* 0x0000003f0600728c */ /* 0x000fe2000bf05070 */
[----:B------:R-:W-:Y:S01]  /*1040*/  IMAD.MOV.U32 R3, RZ, RZ, RZ ;  /* 0x000000ffff037224 */ /* 0x000fe200078e00ff */
[----:B------:R-:W-:-:S04]  /*1050*/  UISETP.NE.U32.AND UP1, UPT, UR8, URZ, UPT ;  /* 0x0000003f0800728c */ /* 0x000fc8000bf25070 */
[----:B------:R-:W4:Y:S01]  /*1060*/  LDC R11, c[0x0][0x2e0] ;  /* 0x0000b800ff0b7b82 */ /* 0x000f220000000800 */
[----:B------:R-:W-:Y:S02]  /*1070*/  UISETP.NE.AND.EX UP0, UPT, UR7, URZ, UPT, UP0 ;  /* 0x0000003f0700728c */ /* 0x000fe4000bf05300 */
[----:B------:R-:W-:-:S04]  /*1080*/  UISETP.NE.AND.EX UP1, UPT, UR9, URZ, UPT, UP1 ;  /* 0x0000003f0900728c */ /* 0x000fc8000bf25310 */
[----:B------:R-:W-:Y:S02]  /*1090*/  PLOP3.LUT P0, PT, PT, PT, UP0, 0x80, 0x0 ;  /* 0x000000000000781c */ /* 0x000fe40003f0f008 */
[----:B------:R-:W-:Y:S01]  /*10a0*/  PLOP3.LUT P2, PT, PT, PT, UP1, 0x80, 0x0 ;  /* 0x000000000000781c */ /* 0x000fe20003f4f018 */
[----:B------:R-:W-:Y:S01]  /*10b0*/  UMOV UR37, UR5 ;  /* 0x0000000500257c82 */ /* 0x000fe20008000000 */
[----:B---3--:R-:W-:-:S13]  /*10c0*/  R2UR UR39, R4 ;  /* 0x00000000042772ca */ /* 0x008fda00000e0000 */
[----:B------:R-:W-:Y:S02]  /*10d0*/  USHF.R.S32.HI UR38, URZ, 0x1f, UR39 ;  /* 0x0000001f3f267899 */ /* 0x000fe40008011427 */
[----:B------:R-:W-:-:S04]  /*10e0*/  @UP0 ULEA UR6, UP2, UR39, UR6, 0x2 ;  /* 0x0000000627060291 */ /* 0x000fc8000f84103f */
[----:B------:R-:W-:Y:S02]  /*10f0*/  @UP0 ULEA.HI.X UR7, UR39, UR7, UR38, 0x2, UP2 ;  /* 0x0000000727070291 */ /* 0x000fe400090f1426 */
[----:B------:R-:W-:Y:S01]  /*1100*/  @UP1 ULEA UR8, UP0, UR39, UR8, 0x2 ;  /* 0x0000000827081291 */ /* 0x000fe2000f80103f */
[----:B------:R-:W-:-:S03]  /*1110*/  IMAD.U32 R4, RZ, RZ, UR6 ;  /* 0x00000006ff047e24 */ /* 0x000fc6000f8e00ff */
[----:B------:R-:W-:Y:S01]  /*1120*/  IMAD.U32 R5, RZ, RZ, UR7 ;  /* 0x00000007ff057e24 */ /* 0x000fe2000f8e00ff */
[----:B------:R-:W-:Y:S01]  /*1130*/  @UP1 ULEA.HI.X UR9, UR39, UR9, UR38, 0x2, UP0 ;  /* 0x0000000927091291 */ /* 0x000fe200080f1426 */
[----:B------:R-:W-:Y:S01]  /*1140*/  IMAD.U32 R6, RZ, RZ, UR8 ;  /* 0x00000008ff067e24 */ /* 0x000fe2000f8e00ff */
[----:B------:R-:W-:Y:S02]  /*1150*/  ULDC.64 UR6, c[0x0][0xb18] ;  /* 0x0002c60000067ab9 */ /* 0x000fe40000000a00 */
[----:B------:R3:W5:Y:S01]  /*1160*/  @P0 LDG.E R3, desc[UR10][R4.64] ;  /* 0x0000000a04030981 */ /* 0x000762000c1e1900 */
[----:B-1----:R-:W-:Y:S01]  /*1170*/  ISETP.NE.U32.AND P0, PT, R8, RZ, PT ;  /* 0x000000ff0800720c */ /* 0x002fe20003f05070 */
[----:B------:R-:W-:Y:S01]  /*1180*/  IMAD.U32 R7, RZ, RZ, UR9 ;  /* 0x00000009ff077e24 */ /* 0x000fe2000f8e00ff */
[----:B------:R-:W-:Y:S02]  /*1190*/  ISETP.NE.U32.AND P1, PT, RZ, UR6, PT ;  /* 0x00000006ff007c0c */ /* 0x000fe4000bf25070 */
[----:B------:R-:W-:-:S02]  /*11a0*/  ISETP.NE.AND.EX P0, PT, R9, RZ, PT, P0 ;  /* 0x000000ff0900720c */ /* 0x000fc40003f05300 */
[----:B--2---:R3:W5:Y:S01]  /*11b0*/  @P2 LDG.E R184, desc[UR10][R6.64] ;  /* 0x0000000a06b82981 */ /* 0x004762000c1e1900 */
[----:B------:R-:W-:Y:S02]  /*11c0*/  ISETP.NE.AND.EX P1, PT, RZ, UR7, PT, P1 ;  /* 0x00000007ff007c0c */ /* 0x000fe4000bf25310 */
[----:B0-----:R-:W-:Y:S01]  /*11d0*/  SEL R0, R0, 0x1, P0 ;  /* 0x0000000100007807 */ /* 0x001fe20000000000 */
[----:B----4-:R-:W-:Y:S10]  /*11e0*/  @P2 BRA `(.L_x_3988) ;  /* 0x0000000000302947 */ /* 0x010ff40003800000 */
[----:B------:R-:W-:Y:S02]  /*11f0*/  ULDC.64 UR4, c[0x0][0xaf8] ;  /* 0x0002be0000047ab9 */ /* 0x000fe40000000a00 */
[----:B------:R-:W-:-:S04]  /*1200*/  ISETP.NE.U32.AND P0, PT, RZ, UR4, PT ;  /* 0x00000004ff007c0c */ /* 0x000fc8000bf05070 */
[----:B------:R-:W-:-:S13]  /*1210*/  ISETP.NE.AND.EX P0, PT, RZ, UR5, PT, P0 ;  /* 0x00000005ff007c0c */ /* 0x000fda000bf05300 */
[----:B------:R-:W-:Y:S05]  /*1220*/  @!P0 BRA `(.L_x_3988) ;  /* 0x0000000000208947 */ /* 0x000fea0003800000 */
[----:B------:R-:W-:Y:S01]  /*1230*/  ULDC.64 UR4, c[0x0][0xaf8] ;  /* 0x0002be0000047ab9 */ /* 0x000fe20000000a00 */
[----:B------:R-:W-:Y:S01]  /*1240*/  ULDC.64 UR8, c[0x0][0x208] ;  /* 0x0000820000087ab9 */ /* 0x000fe20000000a00 */
[----:B------:R-:W-:-:S06]  /*1250*/  UIMAD.WIDE UR4, UR39, 0x4, UR4 ;  /* 0x00000004270478a5 */ /* 0x000fcc000f8e0204 */
[----:B---3--:R-:W-:Y:S02]  /*1260*/  IMAD.U32 R4, RZ, RZ, UR4 ;  /* 0x00000004ff047e24 */ /* 0x008fe4000f8e00ff */
[----:B------:R-:W-:-:S05]  /*1270*/  IMAD.U32 R5, RZ, RZ, UR5 ;  /* 0x00000005ff057e24 */ /* 0x000fca000f8e00ff */
[----:B-----5:R-:W2:Y:S04]  /*1280*/  LDG.E R184, desc[UR8][R4.64] ;  /* 0x0000000804b87981 */ /* 0x020ea8000c1e1900 */
[----:B------:R-:W2:Y:S02]  /*1290*/  LDG.E R7, desc[UR8][R4.64+0x4] ;  /* 0x0000040804077981 */ /* 0x000ea4000c1e1900 */
[----:B--2---:R-:W-:-:S07]  /*12a0*/  IMAD.IADD R184, R7, 0x1, -R184 ;  /* 0x0000000107b87824 */ /* 0x004fce00078e0ab8 */
.L_x_3988:
[----:B------:R-:W-:Y:S02]  /*12b0*/  IMAD R186, R0, R11, RZ ;  /* 0x0000000b00ba7224 */ /* 0x000fe400078e02ff */
[----:B------:R-:W-:Y:S01]  /*12c0*/  IMAD.MOV.U32 R193, RZ, RZ, R185 ;  /* 0x000000ffffc17224 */ /* 0x000fe200078e00b9 */
[----:B------:R-:W-:Y:S06]  /*12d0*/  @!P1 BRA `(.L_x_3989) ;  /* 0x00000000001c9947 */ /* 0x000fec0003800000 */
[----:B------:R-:W-:Y:S01]  /*12e0*/  ULEA UR4, UP0, UR39, UR6, 0x2 ;  /* 0x0000000627047291 */ /* 0x000fe2000f80103f */
[----:B------:R-:W-:-:S03]  /*12f0*/  ULDC.64 UR8, c[0x0][0x208] ;  /* 0x0000820000087ab9 */ /* 0x000fc60000000a00 */
[----:B------:R-:W-:Y:S02]  /*1300*/  ULEA.HI.X UR5, UR39, UR7, UR38, 0x2, UP0 ;  /* 0x0000000727057291 */ /* 0x000fe400080f1426 */
[----:B---3--:R-:W-:-:S04]  /*1310*/  MOV R4, UR4 ;  /* 0x0000000400047c02 */ /* 0x008fc80008000f00 */
[----:B------:R-:W-:-:S05]  /*1320*/  IMAD.U32 R5, RZ, RZ, UR5 ;  /* 0x00000005ff057e24 */ /* 0x000fca000f8e00ff */
[----:B------:R0:W5:Y:S01]  /*1330*/  LDG.E R186, desc[UR8][R4.64] ;  /* 0x0000000804ba7981 */ /* 0x000162000c1e1900 */
[----:B------:R-:W-:Y:S05]  /*1340*/  BRA `(.L_x_3990) ;  /* 0x0000000000307947 */ /* 0x000fea0003800000 */
.L_x_3989:
        /* <DEDUP_REMOVED lines=9> */
[----:B------:R-:W2:Y:S04]  /*13e0*/  LDG.E R186, desc[UR6][R4.64] ;  /* 0x0000000604ba7981 */ /* 0x000ea8000c1e1900 */
[----:B------:R-:W2:Y:S02]  /*13f0*/  LDG.E R7, desc[UR6][R4.64+0x4] ;  /* 0x0000040604077981 */ /* 0x000ea4000c1e1900 */
[----:B--2---:R-:W-:-:S07]  /*1400*/  IMAD.IADD R186, R7, 0x1, -R186 ;  /* 0x0000000107ba7824 */ /* 0x004fce00078e0aba */
.L_x_3990:
[----:B-----5:R-:W-:Y:S01]  /*1410*/  IMAD.IADD R186, R186, 0x1, -R3 ;  /* 0x00000001baba7824 */ /* 0x020fe200078e0a03 */
[----:B------:R-:W-:Y:S01]  /*1420*/  UISETP.NE.AND UP0, UPT, UR41, 0x1, UPT ;  /* 0x000000012900788c */ /* 0x000fe2000bf05270 */
[----:B------:R-:W-:Y:S02]  /*1430*/  LEA R3, R185, 0x7f, 0x6 ;  /* 0x0000007fb9037811 */ /* 0x000fe400078e30ff */
[----:B------:R-:W-:Y:S01]  /*1440*/  CS2R R150, SRZ ;  /* 0x0000000000967805 */ /* 0x000fe2000001ff00 */
[C---:B------:R-:W-:Y:S01]  /*1450*/  VIADD R0, R186.reuse, 0x3f ;  /* 0x0000003fba007836 */ /* 0x040fe20000000000 */
[----:B------:R-:W-:Y:S02]  /*1460*/  CS2R R148, SRZ ;  /* 0x0000000000947805 */ /* 0x000fe4000001ff00 */
[----:B0--3--:R-:W-:Y:S02]  /*1470*/  IADD3 R4, R186, R3, -R184 ;  /* 0x00000003ba047210 */ /* 0x009fe40007ffe8b8 */
[----:B------:R-:W-:-:S02]  /*1480*/  CS2R R146, SRZ ;  /* 0x0000000000927805 */ /* 0x000fc4000001ff00 */
[----:B------:R-:W-:Y:S02]  /*1490*/  PLOP3.LUT P0, PT, PT, PT, UP0, 0x80, 0x0 ;  /* 0x000000000000781c */ /* 0x000fe40003f0f008 */
[----:B------:R-:W-:Y:S02]  /*14a0*/  CS2R R144, SRZ ;  /* 0x0000000000907805 */ /* 0x000fe4000001ff00 */
[----:B------:R-:W-:Y:S02]  /*14b0*/  SHF.R.S32.HI R3, RZ, 0x1f, R0 ;  /* 0x0000001fff037819 */ /* 0x000fe40000011400 */
[----:B------:R-:W-:Y:S02]  /*14c0*/  CS2R R142, SRZ ;  /* 0x00000000008e7805 */ /* 0x000fe4000001ff00 */
[----:B------:R-:W-:Y:S02]  /*14d0*/  SHF.R.S32.HI R5, RZ, 0x1f, R4 ;  /* 0x0000001fff057819 */ /* 0x000fe40000011404 */
[----:B------:R-:W-:-:S02]  /*14e0*/  CS2R R140, SRZ ;  /* 0x00000000008c7805 */ /* 0x000fc4000001ff00 */
[----:B------:R-:W-:Y:S01]  /*14f0*/  LEA.HI R3, R3, R0, RZ, 0x6 ;  /* 0x0000000003037211 */ /* 0x000fe200078f30ff */
[----:B------:R-:W-:Y:S01]  /*1500*/  IMAD.MOV.U32 R0, RZ, RZ, RZ ;  /* 0x000000ffff007224 */ /* 0x000fe200078e00ff */
[----:B------:R-:W-:Y:S02]  /*1510*/  LEA.HI R5, R5, R4, RZ, 0x6 ;  /* 0x0000000405057211 */ /* 0x000fe400078f30ff */
[----:B------:R-:W-:Y:S02]  /*1520*/  CS2R R138, SRZ ;  /* 0x00000000008a7805 */ /* 0x000fe4000001ff00 */
[----:B------:R-:W-:Y:S01]  /*1530*/  SHF.R.S32.HI R168, RZ, 0x6, R3 ;  /* 0x00000006ffa87819 */ /* 0x000fe20000011403 */
[----:B------:R-:W-:Y:S01]  /*1540*/  IMAD.MOV.U32 R3, RZ, RZ, RZ ;  /* 0x000000ffff037224 */ /* 0x000fe200078e00ff */
[----:B------:R-:W-:Y:S02]  /*1550*/  SHF.R.S32.HI R5, RZ, 0x6, R5 ;  /* 0x00000006ff057819 */ /* 0x000fe40000011405 */
[----:B------:R-:W-:-:S02]  /*1560*/  CS2R R136, SRZ ;  /* 0x0000000000887805 */ /* 0x000fc4000001ff00 */
[----:B------:R-:W-:Y:S02]  /*1570*/  CS2R R134, SRZ ;  /* 0x0000000000867805 */ /* 0x000fe4000001ff00 */
[----:B------:R-:W-:Y:S02]  /*1580*/  CS2R R132, SRZ ;  /* 0x0000000000847805 */ /* 0x000fe4000001ff00 */
[----:B------:R-:W-:Y:S02]  /*1590*/  VIMNMX R168, R168, R5, PT ;  /* 0x00000005a8a87248 */ /* 0x000fe40003fe0100 */
        /* <DEDUP_REMOVED lines=51> */
[----:B------:R-:W-:Y:S01]  /*18d0*/  MOV R169, RZ ;  /* 0x000000ff00a97202 */ /* 0x000fe20000000f00 */
[----:B------:R-:W-:Y:S01]  /*18e0*/  IMAD.MOV.U32 R7, RZ, RZ, RZ ;  /* 0x000000ffff077224 */ /* 0x000fe200078e00ff */
[----:B------:R-:W-:Y:S01]  /*18f0*/  CS2R R170, SRZ ;  /* 0x0000000000aa7805 */ /* 0x000fe2000001ff00 */
[----:B------:R-:W-:Y:S01]  /*1900*/  IMAD.MOV.U32 R24, RZ, RZ, RZ ;  /* 0x000000ffff187224 */ /* 0x000fe200078e00ff */
[----:B------:R-:W-:Y:S01]  /*1910*/  CS2R R26, SRZ ;  /* 0x00000000001a7805 */ /* 0x000fe2000001ff00 */
[----:B------:R-:W-:Y:S01]  /*1920*/  IMAD.MOV.U32 R172, RZ, RZ, RZ ;  /* 0x000000ffffac7224 */ /* 0x000fe200078e00ff */
[----:B------:R-:W-:Y:S06]  /*1930*/  @!P0 BRA `(.L_x_3991) ;  /* 0x0000001400e88947 */ /* 0x000fec0003800000 */
        /* <DEDUP_REMOVED lines=13> */
[----:B------:R-:W-:Y:S01]  /*1a10*/  UMOV UR7, 0x40000040 ;  /* 0x4000004000077882 */ /* 0x000fe20000000000 */
[----:B------:R-:W1:Y:S01]  /*1a20*/  S2R R20, SR_TID.X ;  /* 0x0000000000147919 */ /* 0x000e620000002100 */
[----:B0-----:R-:W-:-:S04]  /*1a30*/  LEA.HI R5, R4, R4, RZ, 0x1 ;  /* 0x0000000404057211 */ /* 0x001fc800078f08ff */
[----:B------:R-:W-:Y:S01]  /*1a40*/  LOP3.LUT R5, R5, 0x1fffe, RZ, 0xc0, !PT ;  /* 0x0001fffe05057812 */ /* 0x000fe200078ec0ff */
[----:B------:R-:W-:-:S04]  /*1a50*/  WARPGROUP.ARRIVE ;  /* 0x00000000000079c5 */ /* 0x000fc80000000000 */
        /* <DEDUP_REMOVED lines=10> */
[----:B------:R-:W-:Y:S01]  /*1b00*/  VIADD R8, R5, 0x2 ;  /* 0x0000000205087836 */ /* 0x000fe20000000000 */
[----:B------:R-:W-:-:S02]  /*1b10*/  LOP3.LUT R7, R4, 0x2000000, RZ, 0xfc, !PT ;  /* 0x0200000004077812 */ /* 0x000fc400078efcff */
[----:B-1----:R-:W-:Y:S02]  /*1b20*/  LOP3.LUT R20, R20, 0x7f, RZ, 0xc0, !PT ;  /* 0x0000007f14147812 */ /* 0x002fe400078ec0ff */
[----:B------:R-:W-:Y:S01]  /*1b30*/  R2UR UR12, R8 ;  /* 0x00000000080c72ca */ /* 0x000fe200000e0000 */
[----:B------:R-:W-:Y:S01]  /*1b40*/  IMAD R4, R2, 0x1000, R7 ;  /* 0x0000100002047824 */ /* 0x000fe200078e0207 */
[C---:B------:R-:W-:Y:S01]  /*1b50*/  IADD3 R8, R5.reuse, 0x4, RZ ;  /* 0x0000000405087810 */ /* 0x040fe20007ffe0ff */
[----:B------:R-:W-:Y:S01]  /*1b60*/  VIADD R5, R5, 0x6 ;  /* 0x0000000605057836 */ /* 0x000fe20000000000 */
[----:B------:R-:W-:Y:S01]  /*1b70*/  ISETP.NE.AND P1, PT, R20, RZ, PT ;  /* 0x000000ff1400720c */ /* 0x000fe20003f25270 */
[C---:B------:R-:W-:Y:S01]  /*1b80*/  VIADD R6, R4.reuse, 0x80 ;  /* 0x0000008004067836 */ /* 0x040fe20000000000 */
[----:B------:R-:W-:Y:S02]  /*1b90*/  R2UR UR10, R4 ;  /* 0x00000000040a72ca */ /* 0x000fe400000e0000 */
[----:B------:R-:W-:-:S02]  /*1ba0*/  R2UR UR16, R8 ;  /* 0x00000000081072ca */ /* 0x000fc400000e0000 */
[----:B------:R-:W-:Y:S01]  /*1bb0*/  R2UR UR14, R6 ;  /* 0x00000000060e72ca */ /* 0x000fe200000e0000 */
[C---:B------:R-:W-:Y:S01]  /*1bc0*/  VIADD R6, R4.reuse, 0x100 ;  /* 0x0000010004067836 */ /* 0x040fe20000000000 */
[----:B------:R-:W-:Y:S01]  /*1bd0*/  R2UR UR4, R5 ;  /* 0x00000000050472ca */ /* 0x000fe200000e0000 */
[----:B------:R-:W-:-:S03]  /*1be0*/  VIADD R4, R4, 0x180 ;  /* 0x0000018004047836 */ /* 0x000fc60000000000 */
[----:B------:R-:W-:Y:S02]  /*1bf0*/  R2UR UR18, R6 ;  /* 0x00000000061272ca */ /* 0x000fe400000e0000 */
[----:B------:R-:W-:Y:S01]  /*1c00*/  R2UR UR6, R4 ;  /* 0x00000000040672ca */ /* 0x000fe200000e0000 */
[----:B------:R-:W-:Y:S01]  /*1c10*/  HGMMA.64x256x16.F32 R24, gdesc[UR8].tnspB, RZ, !UPT, gsb0 ;  /* 0x43e00000081879f0 */ /* 0x000fe2000c0008ff */
[----:B------:R-:W-:-:S04]  /*1c20*/  @!P1 IMAD R4, R2, 0x8, R17 ;  /* 0x0000000802049824 */ /* 0x000fc800078e0211 */
[----:B------:R-:W-:-:S05]  /*1c30*/  @!P1 VIADD R4, R4, 0x38860 ;  /* 0x0003886004049836 */ /* 0x000fca0000000000 */
[----:B------:R-:W-:Y:S01]  /*1c40*/  @!P1 PRMT R4, RZ, 0x654, R4 ;  /* 0x00000654ff049816 */ /* 0x000fe20000000004 */
[----:B------:R-:W-:Y:S02]  /*1c50*/  WARPGROUP.DEPBAR.LE gsb0, 0x0 ;  /* 0x00008000000079c5 */ /* 0x000fe40000010000 */
[----:B------:R-:W-:-:S15]  /*1c60*/  WARPGROUP.ARRIVE ;  /* 0x00000000000079c5 */ /* 0x000fde0000000000 */
        /* <DEDUP_REMOVED lines=14> */
.L_x_3994:
[----:B------:R-:W-:Y:S01]  /*1d50*/  BAR.SYNC.DEFER_BLOCKING 0xe, 0x100 ;  /* 0x0384000000007b1d */ /* 0x000fe20000010000 */
[----:B01----:R-:W-:Y:S01]  /*1d60*/  IMAD R4, R2, 0x40, R18 ;  /* 0x0000004002047824 */ /* 0x003fe200078e0212 */
[----:B------:R-:W-:Y:S01]  /*1d70*/  ISETP.GT.AND P2, PT, R168, RZ, PT ;  /* 0x000000ffa800720c */ /* 0x000fe20003f44270 */
[----:B------:R-:W-:Y:S02]  /*1d80*/  VIADD R2, R2, 0x1 ;  /* 0x0000000102027836 */ /* 0x000fe40000000000 */
[----:B------:R-:W-:Y:S01]  /*1d90*/  IMAD R4, R4, 0x4, R17 ;  /* 0x0000000404047824 */ /* 0x000fe200078e0211 */
[----:B------:R-:W-:Y:S01]  /*1da0*/  UMOV UR11, 0x40000040 ;  /* 0x40000040000b7882 */ /* 0x000fe20000000000 */
[----:B------:R-:W-:Y:S01]  /*1db0*/  UMOV UR15, 0x40000040 ;  /* 0x40000040000f7882 */ /* 0x000fe20000000000 */
[----:B------:R-:W-:Y:S01]  /*1dc0*/  ISETP.NE.AND P0, PT, R2, 0x2, PT ;  /* 0x000000020200780c */ /* 0x000fe20003f05270 */
[----:B------:R-:W-:Y:S01]  /*1dd0*/  UMOV UR19, 0x40000040 ;  /* 0x4000004000137882 */ /* 0x000fe20000000000 */
[----:B------:R-:W-:Y:S01]  /*1de0*/  UMOV UR7, 0x40000040 ;  /* 0x4000004000077882 */ /* 0x000fe20000000000 */
[----:B------:R-:W-:Y:S01]  /*1df0*/  VIADD R168, R168, 0xffffffff ;  /* 0xffffffffa8a87836 */ /* 0x000fe20000000000 */
[----:B------:R-:W-:Y:S01]  /*1e00*/  SEL R2, R2, RZ, P0 ;  /* 0x000000ff02027207 */ /* 0x000fe20000000000 */
[----:B------:R-:W0:Y:S04]  /*1e10*/  LDS R5, [R4+0x38400] ;  /* 0x0384000004057984 */ /* 0x000e280000000800 */
[----:B------:R1:W2:Y:S02]  /*1e20*/  LDS R6, [R4+0x38420] ;  /* 0x0384200004067984 */ /* 0x0002a40000000800 */
[----:B-1----:R-:W-:-:S05]  /*1e30*/  IMAD R4, R2, 0x1000, R7 ;  /* 0x0000100002047824 */ /* 0x002fca00078e0207 */
[----:B------:R-:W-:Y:S01]  /*1e40*/  R2UR UR10, R4 ;  /* 0x00000000040a72ca */ /* 0x000fe200000e0000 */
        /* <DEDUP_REMOVED lines=128> */
[----:B------:R-:W-:-:S04]  /*2650*/  IADD3 R5, R4, 0x80, RZ ;  /* 0x0000008004057810 */ /* 0x000fc80007ffe0ff */
[----:B------:R-:W-:Y:S01]  /*2660*/  R2UR UR14, R5 ;  /* 0x00000000050e72ca */ /* 0x000fe200000e0000 */
[----:B------:R-:W-:Y:S01]  /*2670*/  WARPGROUP.ARRIVE ;  /* 0x00000000000079c5 */ /* 0x000fe20000000000 */
[C---:B------:R-:W-:Y:S02]  /*2680*/  VIADD R5, R4.reuse, 0x100 ;  /* 0x0000010004057836 */ /* 0x040fe40000000000 */
[----:B------:R-:W-:-:S03]  /*2690*/  VIADD R4, R4, 0x180 ;  /* 0x0000018004047836 */ /* 0x000fc60000000000 */
[----:B------:R-:W-:Y:S01]  /*26a0*/  HGMMA.64x256x16.F32 R24, gdesc[UR8].tnspB, R24, gsb0 ;  /* 0x43e00000081879f0 */ /* 0x000fe20008000818 */
[----:B------:R-:W-:Y:S02]  /*26b0*/  R2UR UR18, R5 ;  /* 0x00000000051272ca */ /* 0x000fe400000e0000 */
[----:B------:R-:W-:Y:S01]  /*26c0*/  R2UR UR6, R4 ;  /* 0x00000000040672ca */ /* 0x000fe200000e0000 */
[----:B------:R-:W-:Y:S01]  /*26d0*/  @!P1 IMAD R4, R2, 0x8, R17 ;  /* 0x0000000802049824 */ /* 0x000fe200078e0211 */
[----:B------:R-:W-:-:S03]  /*26e0*/  SEL R5, RZ, 0x1, P0 ;  /* 0x00000001ff057807 */ /* 0x000fc60000000000 */
[----:B------:R-:W-:Y:S01]  /*26f0*/  @!P1 VIADD R4, R4, 0x38860 ;  /* 0x0003886004049836 */ /* 0x000fe20000000000 */
[----:B------:R-:W-:-:S04]  /*2700*/  LOP3.LUT R16, R16, R5, RZ, 0x3c, !PT ;  /* 0x0000000510107212 */ /* 0x000fc800078e3cff */
        /* <DEDUP_REMOVED lines=16> */
.L_x_3993:
[----:B------:R-:W-:Y:S01]  /*2810*/  BAR.SYNC.DEFER_BLOCKING 0xe, 0x100 ;  /* 0x0384000000007b1d */ /* 0x000fe20000010000 */
[C---:B01----:R-:W-:Y:S01]  /*2820*/  IMAD R4, R2.reuse, 0x40, R18 ;  /* 0x0000004002047824 */ /* 0x043fe200078e0212 */
[----:B------:R-:W-:Y:S01]  /*2830*/  PLOP3.LUT P0, PT, PT, PT, PT, 0x8, 0x0 ;  /* 0x000000000000781c */ /* 0x000fe20003f0e170 */
[----:B------:R-:W-:Y:S02]  /*2840*/  VIADD R2, R2, 0x1 ;  /* 0x0000000102027836 */ /* 0x000fe40000000000 */
[----:B------:R-:W-:-:S03]  /*2850*/  IMAD R17, R4, 0x4, R17 ;  /* 0x0000000404117824 */ /* 0x000fc600078e0211 */
[----:B------:R-:W-:-:S04]  /*2860*/  ISETP.NE.AND P1, PT, R2, 0x2, PT ;  /* 0x000000020200780c */ /* 0x000fc80003f25270 */
[----:B------:R-:W-:Y:S02]  /*2870*/  SEL R7, RZ, 0x1, P1 ;  /* 0x00000001ff077807 */ /* 0x000fe40000800000 */
[----:B------:R-:W-:Y:S02]  /*2880*/  SEL R2, R2, RZ, P1 ;  /* 0x000000ff02027207 */ /* 0x000fe40000800000 */
[----:B------:R-:W-:Y:S01]  /*2890*/  LOP3.LUT R16, R16, R7, RZ, 0x3c, !PT ;  /* 0x0000000710107212 */ /* 0x000fe200078e3cff */
        /* <DEDUP_REMOVED lines=132> */
.L_x_3991:
[----:B------:R-:W-:Y:S02]  /*30e0*/  ISETP.GE.AND P1, PT, R168, 0x1, PT ;  /* 0x00000001a800780c */ /* 0x000fe40003f26270 */
[----:B------:R-:W-:-:S11]  /*30f0*/  PLOP3.LUT P0, PT, PT, PT, PT, 0x80, 0x0 ;  /* 0x000000000000781c */ /* 0x000fd60003f0f070 */
[----:B------:R-:W-:Y:S05]  /*3100*/  @!P1 BRA `(.L_x_3992) ;  /* 0x0000009400d89947 */ /* 0x000fea0003800000 */
[----:B------:R-:W0:Y:S02]  /*3110*/  SHFL.IDX PT, R0, R196, RZ, 0x1f ;  /* 0x00001fffc4007589 */ /* 0x000e2400000e0000 */
        /* <DEDUP_REMOVED lines=27> */
.L_x_3995:
[----:B------:R-:W-:Y:S01]  /*32d0*/  ULEA.HI UR4, UR36, UR36, URZ, 0x1 ;  /* 0x0000002424047291 */ /* 0x000fe2000f8f083f */
[----:B------:R-:W-:-:S03]  /*32e0*/  IMAD.U32 R0, RZ, RZ, UR40 ;  /* 0x00000028ff007e24 */ /* 0x000fc6000f8e00ff */
[----:B------:R-:W-:Y:S02]  /*32f0*/  ULOP3.LUT UR4, UR4, 0xfffffffe, URZ, 0xc0, !UPT ;  /* 0xfffffffe04047892 */ /* 0x000fe4000f8ec03f */
[----:B------:R-:W-:Y:S02]  /*3300*/  ISETP.NE.AND P0, PT, R0, 0x3, PT ;  /* 0x000000030000780c */ /* 0x000fe40003f05270 */
[----:B------:R-:W-:-:S06]  /*3310*/  UIADD3 UR4, UR36, -UR4, URZ ;  /* 0x8000000424047290 */ /* 0x000fcc000fffe03f */
[----:B------:R-:W-:-:S04]  /*3320*/  MOV R4, UR4 ;  /* 0x0000000400047c02 */ /* 0x000fc80008000f00 */
[----:B------:R-:W-:-:S04]  /*3330*/  SHF.L.U32 R4, R4, 0x1f, RZ ;  /* 0x0000001f04047819 */ /* 0x000fc800000006ff */
[----:B------:R-:W0:Y:S02]  /*3340*/  SYNCS.PHASECHK.TRANS64.TRYWAIT P1, [R17+URZ+0x38800], R4 ;  /* 0x03880004110075a7 */ /* 0x000e24000802017f */
[----:B0-----:R-:W-:Y:S05]  /*3350*/  @!P1 BRA `(.L_x_3996) ;  /* 0x0000011400489947 */ /* 0x001fea0003800000 */
.L_x_4124:
[----:B------:R-:W-:Y:S05]  /*3360*/  @!P0 BRA `(.L_x_3997) ;  /* 0x0000000000048947 */ /* 0x000fea0003800000 */
[----:B------:R-:W-:Y:S01]  /*3370*/  BPT.TRAP 0x1 ;  /* 0x000000040000795c */ /* 0x000fe20000300000 */
.L_x_3997:
[----:B------:R-:W-:Y:S01]  /*3380*/  IMAD R6, R2, 0x8, R17 ;  /* 0x0000000802067824 */ /* 0x000fe200078e0211 */
[----:B------:R-:W-:-:S04]  /*3390*/  SHF.L.U32 R7, R16, 0x1f, RZ ;  /* 0x0000001f10077819 */ /* 0x000fc800000006ff */
[----:B------:R1:W2:Y:S01]  /*33a0*/  SYNCS.PHASECHK.TRANS64.TRYWAIT P1, [R6+URZ+0x38830], R7 ;  /* 0x03883007060075a7 */ /* 0x0002a2000802017f */
[----:B------:R-:W-:Y:S05]  /*33b0*/  @!P0 BRA `(.L_x_3998) ;  /* 0x0000000000048947 */ /* 0x000fea0003800000 */
[----:B------:R-:W-:Y:S01]  /*33c0*/  BPT.TRAP 0x1 ;  /* 0x000000040000795c */ /* 0x000fe20000300000 */
.L_x_3998:
[----:B------:R-:W-:-:S05]  /*33d0*/  VIADD R0, R17, 0x22400 ;  /* 0x0002240011007836 */ /* 0x000fca0000000000 */
[----:B------:R-:W-:-:S04]  /*33e0*/  SHF.R.U32.HI R0, RZ, 0x4, R0 ;  /* 0x00000004ff007819 */ /* 0x000fc80000011600 */
[----:B------:R-:W-:Y:S01]  /*33f0*/  LOP3.LUT R0, R0, 0x3fff, RZ, 0xc0, !PT ;  /* 0x00003fff00007812 */ /* 0x000fe200078ec0ff */
[----:B--2---:R-:W-:Y:S06]  /*3400*/  @P1 BRA `(.L_x_3999) ;  /* 0x0000000000081947 */ /* 0x004fec0003800000 */
[----:B------:R-:W2:Y:S02]  /*3410*/  SYNCS.PHASECHK.TRANS64.TRYWAIT P1, [R6+URZ+0x38830], R7 ;  /* 0x03883007060075a7 */ /* 0x000ea4000802017f */
[----:B--2---:R-:W-:Y:S05]  /*3420*/  @!P1 BRA `(.L_x_4000) ;  /* 0x0000011400289947 */ /* 0x004fea0003800000 */
.L_x_3999:
[----:B------:R-:W-:Y:S05]  /*3430*/  WARPSYNC.ALL ;  /* 0x0000000000007948 */ /* 0x000fea0003800000 */
[----:B------:R-:W-:Y:S01]  /*3440*/  LOP3.LUT R0, R0, 0x10000, RZ, 0xfc, !PT ;  /* 0x0001000000007812 */ /* 0x000fe200078efcff */
[----:B------:R-:W-:Y:S01]  /*3450*/  VIADD R3, R17, 0x20400 ;  /* 0x0002040011037836 */ /* 0x000fe20000000000 */
[----:B------:R-:W-:-:S03]  /*3460*/  WARPGROUP.ARRIVE ;  /* 0x00000000000079c5 */ /* 0x000fc60000000000 */
[----:B------:R-:W-:Y:S01]  /*3470*/  IMAD R5, R2, 0x200, R0 ;  /* 0x0000020002057824 */ /* 0x000fe200078e0200 */
[----:B------:R-:W-:Y:S01]  /*3480*/  UMOV UR11, 0x40000040 ;  /* 0x40000040000b7882 */ /* 0x000fe20000000000 */
[----:B------:R-:W-:Y:S01]  /*3490*/  UMOV UR9, 0x40000040 ;  /* 0x4000004000097882 */ /* 0x000fe20000000000 */
[----:B------:R-:W-:Y:S01]  /*34a0*/  SHF.R.U32.HI R3, RZ, 0x4, R3 ;  /* 0x00000004ff037819 */ /* 0x000fe20000011603 */
[----:B------:R-:W-:Y:S01]  /*34b0*/  UMOV UR15, 0x40000040 ;  /* 0x40000040000f7882 */ /* 0x000fe20000000000 */
[----:B------:R-:W-:Y:S01]  /*34c0*/  R2UR UR10, R5 ;  /* 0x00000000050a72ca */ /* 0x000fe200000e0000 */
[----:B------:R-:W-:Y:S01]  /*34d0*/  UMOV UR13, 0x40000040 ;  /* 0x40000040000d7882 */ /* 0x000fe20000000000 */
[----:B------:R-:W-:Y:S01]  /*34e0*/  LOP3.LUT R3, R3, 0x3fff, RZ, 0xc0, !PT ;  /* 0x00003fff03037812 */ /* 0x000fe200078ec0ff */
[----:B------:R-:W-:Y:S01]  /*34f0*/  UMOV UR19, 0x40000040 ;  /* 0x4000004000137882 */ /* 0x000fe20000000000 */
[----:B------:R-:W-:Y:S01]  /*3500*/  UMOV UR17, 0x40000040 ;  /* 0x4000004000117882 */ /* 0x000fe20000000000 */
[----:B------:R-:W-:Y:S01]  /*3510*/  UMOV UR23, 0x40000040 ;  /* 0x4000004000177882 */ /* 0x000fe20000000000 */
[----:B------:R-:W-:Y:S01]  /*3520*/  LOP3.LUT R3, R3, 0x10000, RZ, 0xfc, !PT ;  /* 0x0001000003037812 */ /* 0x000fe200078efcff */
[----:B------:R-:W-:-:S03]  /*3530*/  UMOV UR21, 0x40000040 ;  /* 0x4000004000157882 */ /* 0x000fc60000000000 */
[C---:B------:R-:W-:Y:S01]  /*3540*/  R2UR UR8, R3.reuse ;  /* 0x00000000030872ca */ /* 0x040fe200000e0000 */
[----:B------:R-:W-:Y:S02]  /*3550*/  VIADD R5, R3, 0x2 ;  /* 0x0000000203057836 */ /* 0x000fe40000000000 */
[----:B------:R-:W-:Y:S02]  /*3560*/  UIADD3 UR14, UR10, 0x2, URZ ;  /* 0x000000020a0e7890 */ /* 0x000fe4000fffe03f */
[----:B------:R-:W-:Y:S01]  /*3570*/  UIADD3 UR18, UR10, 0x4, URZ ;  /* 0x000000040a127890 */ /* 0x000fe2000fffe03f */
[----:B------:R-:W-:Y:S01]  /*3580*/  R2UR UR12, R5 ;  /* 0x00000000050c72ca */ /* 0x000fe200000e0000 */
[C---:B------:R-:W-:Y:S01]  /*3590*/  VIADD R5, R3.reuse, 0x4 ;  /* 0x0000000403057836 */ /* 0x040fe20000000000 */
[----:B------:R-:W-:Y:S01]  /*35a0*/  UIADD3 UR22, UR10, 0x6, URZ ;  /* 0x000000060a167890 */ /* 0x000fe2000fffe03f */
[----:B------:R-:W-:-:S03]  /*35b0*/  VIADD R3, R3, 0x6 ;  /* 0x0000000603037836 */ /* 0x000fc60000000000 */
[----:B------:R-:W-:Y:S01]  /*35c0*/  R2UR UR16, R5 ;  /* 0x00000000051072ca */ /* 0x000fe200000e0000 */
[----:B------:R-:W-:Y:S01]  /*35d0*/  HGMMA.64x64x16.F32 R24, gdesc[UR8], RZ, !UPT, gsb0 ;  /* 0x00e00000081879f0 */ /* 0x000fe2000c0008ff */
[----:B------:R-:W-:Y:S02]  /*35e0*/  R2UR UR20, R3 ;  /* 0x00000000031472ca */ /* 0x000fe400000e0000 */
        /* <DEDUP_REMOVED lines=10> */
[----:B------:R-:W3:Y:S02]  /*3690*/  SYNCS.PHASECHK.TRANS64.TRYWAIT P1, [R17+URZ+0x38810], R4 ;  /* 0x03881004110075a7 */ /* 0x000ee4000802017f */
[----:B---3--:R-:W-:Y:S05]  /*36a0*/  @!P1 BRA `(.L_x_4001) ;  /* 0x00000110009c9947 */ /* 0x008fea0003800000 */
.L_x_4125:
[----:B------:R-:W-:Y:S05]  /*36b0*/  @!P0 BRA `(.L_x_4002) ;  /* 0x0000000000048947 */ /* 0x000fea0003800000 */
[----:B------:R-:W-:Y:S01]  /*36c0*/  BPT.TRAP 0x1 ;  /* 0x000000040000795c */ /* 0x000fe20000300000 */
.L_x_4002:
[----:B------:R4:W0:Y:S01]  /*36d0*/  SYNCS.PHASECHK.TRANS64.TRYWAIT P1, [R6+URZ+0x38850], R7 ;  /* 0x03885007060075a7 */ /* 0x000822000802017f */
[----:B------:R-:W-:Y:S05]  /*36e0*/  @!P0 BRA `(.L_x_4003) ;  /* 0x0000000000048947 */ /* 0x000fea0003800000 */
[----:B------:R-:W-:Y:S01]  /*36f0*/  BPT.TRAP 0x1 ;  /* 0x000000040000795c */ /* 0x000fe20000300000 */
.L_x_4003:
[C---:B------:R-:W-:Y:S02]  /*3700*/  VIADD R3, R17.reuse, 0x400 ;  /* 0x0000040011037836 */ /* 0x040fe40000000000 */
[----:B0--3--:R-:W-:-:S03]  /*3710*/  VIADD R4, R17, 0x26400 ;  /* 0x0002640011047836 */ /* 0x009fc60000000000 */
[----:B------:R-:W-:Y:S02]  /*3720*/  SHF.R.U32.HI R3, RZ, 0x4, R3 ;  /* 0x00000004ff037819 */ /* 0x000fe40000011603 */
[----:B------:R-:W-:Y:S02]  /*3730*/  SHF.R.U32.HI R4, RZ, 0x4, R4 ;  /* 0x00000004ff047819 */ /* 0x000fe40000011604 */
[----:B------:R-:W-:Y:S02]  /*3740*/  LOP3.LUT R3, R3, 0x3fff, RZ, 0xc0, !PT ;  /* 0x00003fff03037812 */ /* 0x000fe400078ec0ff */
[----:B------:R-:W-:Y:S02]  /*3750*/  LOP3.LUT R4, R4, 0x3fff, RZ, 0xc0, !PT ;  /* 0x00003fff04047812 */ /* 0x000fe400078ec0ff */
[----:B------:R-:W-:Y:S02]  /*3760*/  LOP3.LUT R3, R3, 0x10000, RZ, 0xfc, !PT ;  /* 0x0001000003037812 */ /* 0x000fe400078efcff */
[----:B------:R-:W-:-:S02]  /*3770*/  LOP3.LUT R4, R4, 0x10000, RZ, 0xfc, !PT ;  /* 0x0001000004047812 */ /* 0x000fc400078efcff */
[----:B------:R-:W-:Y:S01]  /*3780*/  LEA R5, R2, R3, 0xc ;  /* 0x0000000302057211 */ /* 0x000fe200078e60ff */
[----:B------:R-:W-:Y:S06]  /*3790*/  @P1 BRA `(.L_x_4004) ;  /* 0x0000000000081947 */ /* 0x000fec0003800000 */
[----:B------:R-:W0:Y:S02]  /*37a0*/  SYNCS.PHASECHK.TRANS64.TRYWAIT P1, [R6+URZ+0x38850], R7 ;  /* 0x03885007060075a7 */ /* 0x000e24000802017f */
[----:B0-----:R-:W-:Y:S05]  /*37b0*/  @!P1 BRA `(.L_x_4005) ;  /* 0x00000110006c9947 */ /* 0x001fea0003800000 */
.L_x_4004:
[C---:B------:R-:W-:Y:S01]  /*37c0*/  R2UR UR24, R4.reuse ;  /* 0x00000000041872ca */ /* 0x040fe200000e0000 */
[----:B------:R-:W-:Y:S01]  /*37d0*/  WARPGROUP.ARRIVE ;  /* 0x00000000000079c5 */ /* 0x000fe20000000000 */
[C---:B------:R-:W-:Y:S01]  /*37e0*/  R2UR UR26, R5.reuse ;  /* 0x00000000051a72ca */ /* 0x040fe200000e0000 */
[----:B------:R-:W-:Y:S01]  /*37f0*/  UMOV UR25, 0x40000040 ;  /* 0x4000004000197882 */ /* 0x000fe20000000000 */
[----:B------:R-:W-:Y:S01]  /*3800*/  UMOV UR27, 0x40000040 ;  /* 0x40000040001b7882 */ /* 0x000fe20000000000 */
[----:B------:R-:W-:Y:S01]  /*3810*/  VIADD R8, R4, 0x2 ;  /* 0x0000000204087836 */ /* 0x000fe20000000000 */
[----:B------:R-:W-:Y:S01]  /*3820*/  UMOV UR5, 0x40000040 ;  /* 0x4000004000057882 */ /* 0x000fe20000000000 */
[----:B012-4-:R-:W-:Y:S01]  /*3830*/  VIADD R7, R5, 0x2 ;  /* 0x0000000205077836 */ /* 0x017fe20000000000 */
[----:B------:R-:W-:Y:S01]  /*3840*/  UMOV UR7, 0x40000040 ;  /* 0x4000004000077882 */ /* 0x000fe20000000000 */
[----:B------:R-:W0:Y:S01]  /*3850*/  S2R R9, SR_TID.X ;  /* 0x0000000000097919 */ /* 0x000e220000002100 */
[----:B------:R-:W-:Y:S01]  /*3860*/  R2UR UR4, R8 ;  /* 0x00000000080472ca */ /* 0x000fe200000e0000 */
[----:B------:R-:W-:Y:S01]  /*3870*/  VIADD R8, R4, 0x4 ;  /* 0x0000000404087836 */ /* 0x000fe20000000000 */
[----:B------:R-:W-:Y:S01]  /*3880*/  R2UR UR6, R7 ;  /* 0x00000000070672ca */ /* 0x000fe200000e0000 */
[C---:B------:R-:W-:Y:S01]  /*3890*/  VIADD R7, R5.reuse, 0x4 ;  /* 0x0000000405077836 */ /* 0x040fe20000000000 */
[----:B------:R-:W-:Y:S01]  /*38a0*/  ULDC UR10, c[0x0][0xa80] ;  /* 0x0002a000000a7ab9 */ /* 0x000fe20000000800 */
[----:B------:R-:W-:Y:S01]  /*38b0*/  HGMMA.64x64x16.F32 R24, gdesc[UR24], R24, gsb0 ;  /* 0x00e00000181879f0 */ /* 0x000fe20008000818 */
[----:B------:R-:W-:-:S02]  /*38c0*/  VIADD R10, R5, 0x800 ;  /* 0x00000800050a7836 */ /* 0x000fc40000000000 */
[----:B------:R-:W1:Y:S01]  /*38d0*/  S2R R57, SR_TID.X ;  /* 0x0000000000397919 */ /* 0x000e620000002100 */
[----:B------:R-:W-:-:S04]  /*38e0*/  IMAD R201, R2, 0x1000, R19 ;  /* 0x0000100002c97824 */ /* 0x000fc800078e0213 */
[----:B------:R-:W-:Y:S01]  /*38f0*/  VIADD R203, R201, 0x80 ;  /* 0x00000080c9cb7836 */ /* 0x000fe20000000000 */
[----:B0-----:R-:W-:Y:S02]  /*3900*/  SHF.R.U32.HI R9, RZ, 0x7, R9 ;  /* 0x00000007ff097819 */ /* 0x001fe40000011609 */
[----:B-1----:R-:W-:Y:S01]  /*3910*/  LOP3.LUT R57, R57, 0x7f, RZ, 0xc0, !PT ;  /* 0x0000007f39397812 */ /* 0x002fe200078ec0ff */
        /* <DEDUP_REMOVED lines=124> */
[----:B------:R-:W0:Y:S01]  /*40e0*/  SHFL.IDX PT, R7, R9, RZ, 0x1f ;  /* 0x00001fff09077589 */ /* 0x000e2200000e0000 */
[----:B------:R-:W-:Y:S01]  /*40f0*/  VIADD R8, R4, 0x800 ;  /* 0x0000080004087836 */ /* 0x000fe20000000000 */
[----:B0-----:R-:W-:-:S04]  /*4100*/  ISETP.GT.AND P1, PT, R7, 0x7f, PT ;  /* 0x0000007f0700780c */ /* 0x001fc80003f24270 */
[----:B------:R-:W-:-:S04]  /*4110*/  SEL R7, RZ, 0x2, !P1 ;  /* 0x00000002ff077807 */ /* 0x000fc80004800000 */
[C---:B------:R-:W-:Y:S01]  /*4120*/  IADD3 R9, R7.reuse, R8, RZ ;  /* 0x0000000807097210 */ /* 0x040fe20007ffe0ff */
        /* <DEDUP_REMOVED lines=12> */
[----:B------:R-:W-:Y:S02]  /*41f0*/  IMAD.IADD R13, R10, 0x1, R9 ;  /* 0x000000010a0d7824 */ /* 0x000fe400078e0209 */
        /* <DEDUP_REMOVED lines=32> */
[----:B------:R-:W-:-:S03]  /*4400*/  VIADD R10, R5, 0xa00 ;  /* 0x00000a00050a7836 */ /* 0x000fc60000000000 */
        /* <DEDUP_REMOVED lines=130> */
[----:B------:R-:W-:Y:S02]  /*4c30*/  IMAD R5, R168, -0x40, R9 ;  /* 0xffffffc0a8057824 */ /* 0x000fe400078e0209 */
[----:B------:R-:W-:-:S03]  /*4c40*/  IMAD R9, R185, 0x40, R18 ;  /* 0x00000040b9097824 */ /* 0x000fc600078e0212 */
[----:B------:R-:W-:Y:S02]  /*4c50*/  IADD3 R7, R186, 0x1, R5 ;  /* 0x00000001ba077810 */ /* 0x000fe40007ffe005 */
[C---:B------:R-:W-:Y:S02]  /*4c60*/  IADD3 R5, -R22.reuse, R5, R186 ;  /* 0x0000000516057210 */ /* 0x040fe40007ffe1ba */
[----:B------:R-:W-:-:S04]  /*4c70*/  IADD3 R8, -R22, R7, -R184 ;  /* 0x0000000716087210 */ /* 0x000fc80007ffe9b8 */
[----:B------:R-:W-:Y:S02]  /*4c80*/  VIADDMNMX R11, R9, R8, R5, PT ;  /* 0x00000008090b7246 */ /* 0x000fe40003800105 */
[----:B------:R-:W-:Y:S02]  /*4c90*/  IADD3 R8, R8, 0x8, R9 ;  /* 0x0000000808087810 */ /* 0x000fe40007ffe009 */
[C---:B------:R-:W-:Y:S02]  /*4ca0*/  ISETP.GT.AND P1, PT, R11.reuse, RZ, PT ;  /* 0x000000ff0b00720c */ /* 0x040fe40003f24270 */
[C---:B------:R-:W-:Y:S02]  /*4cb0*/  ISETP.GT.AND P2, PT, R11.reuse, 0x1, PT ;  /* 0x000000010b00780c */ /* 0x040fe40003f44270 */
[----:B------:R-:W-:Y:S02]  /*4cc0*/  ISETP.GT.AND P3, PT, R11, 0x8, PT ;  /* 0x000000080b00780c */ /* 0x000fe40003f64270 */
[----:B------:R-:W-:Y:S01]  /*4cd0*/  VIMNMX R8, R5, R8, PT ;  /* 0x0000000805087248 */ /* 0x000fe20003fe0100 */
[----:B------:R-:W-:-:S02]  /*4ce0*/  WARPGROUP.DEPBAR.LE gsb0, 0x0 ;  /* 0x00008000000079c5 */ /* 0x000fc40000010000 */
[----:B------:R-:W-:-:S06]  /*4cf0*/  WARPGROUP.ARRIVE ;  /* 0x00000000000079c5 */ /* 0x000fcc0000000000 */
[----:B------:R-:W-:Y:S01]  /*4d00*/  HGMMA.64x64x16.F32 R24, gdesc[UR4], R24, gsb0 ;  /* 0x00e00000041879f0 */ /* 0x000fe20008000818 */
[----:B------:R-:W-:Y:S01]  /*4d10*/  R2UR UR4, R201 ;  /* 0x00000000c90472ca */ /* 0x000fe200000e0000 */
[----:B------:R-:W-:-:S12]  /*4d20*/  UMOV UR7, 0x40000040 ;  /* 0x4000004000077882 */ /* 0x000fd80000000000 */
[----:B------:R-:W-:Y:S01]  /*4d30*/  UMOV UR6, UR4 ;  /* 0x0000000400067c82 */ /* 0x000fe20008000000 */
[----:B------:R-:W-:Y:S01]  /*4d40*/  R2UR UR4, R203 ;  /* 0x00000000cb0472ca */ /* 0x000fe200000e0000 */
[C---:B------:R-:W-:Y:S01]  /*4d50*/  VIADD R203, R201.reuse, 0x100 ;  /* 0x00000100c9cb7836 */ /* 0x040fe20000000000 */
[----:B------:R-:W-:Y:S01]  /*4d60*/  IADD3 R201, R201, 0x180, RZ ;  /* 0x00000180c9c97810 */ /* 0x000fe20007ffe0ff */
        /* <DEDUP_REMOVED lines=48> */
[----:B------:R-:W0:Y:S01]  /*5070*/  SHFL.BFLY PT, R7, R10, 0x2, 0x1f ;  /* 0x0c401f000a077f89 */ /* 0x000e2200000e0000 */
        /* <DEDUP_REMOVED lines=12> */
[----:B0-----:R-:W-:Y:S02]  /*5140*/  FMNMX.FTZ R9, R10, R7, !PT ;  /* 0x000000070a097209 */ /* 0x001fe40007810000 */
[----:B------:R-:W-:Y:S02]  /*5150*/  FMNMX.FTZ R10, R30, R5, !PT ;  /* 0x000000051e0a7209 */ /* 0x000fe40007810000 */
[----:B------:R-:W-:Y:S01]  /*5160*/  FSEL R38, R38, -INF , P2 ;  /* 0xff80000026267808 */ /* 0x000fe20001000000 */
[----:B------:R-:W0:Y:S01]  /*5170*/  SHFL.BFLY PT, R12, R9, 0x1, 0x1f ;  /* 0x0c201f00090c7f89 */ /* 0x000e2200000e0000 */
        /* <DEDUP_REMOVED lines=12> */
[----:B0-----:R-:W-:-:S02]  /*5240*/  FMNMX.FTZ R5, R9, R12, !PT ;  /* 0x0000000c09057209 */ /* 0x001fc40007810000 */
[----:B------:R-:W-:Y:S02]  /*5250*/  ISETP.GT.AND P3, PT, R8, 0x29, PT ;  /* 0x000000290800780c */ /* 0x000fe40003f64270 */
[----:B------:R-:W-:Y:S01]  /*5260*/  FSEL R46, R46, -INF , P2 ;  /* 0xff8000002e2e7808 */ /* 0x000fe20001000000 */
[----:B------:R-:W-:Y:S01]  /*5270*/  FMUL.FTZ R9, R5, UR10 ;  /* 0x0000000a05097c20 */ /* 0x000fe20008410000 */
[----:B------:R-:W-:Y:S02]  /*5280*/  FMNMX.FTZ R7, R43, R10, !PT ;  /* 0x0000000a2b077209 */ /* 0x000fe40007810000 */
[----:B------:R-:W-:Y:S02]  /*5290*/  FSETP.NEU.FTZ.AND P4, PT, R5, -INF , PT ;  /* 0xff8000000500780b */ /* 0x000fe40003f9d000 */
[----:B------:R-:W-:Y:S02]  /*52a0*/  ISETP.GT.AND P1, PT, R8, 0x30, PT ;  /* 0x000000300800780c */ /* 0x000fe40003f24270 */
[----:B------:R-:W-:-:S02]  /*52b0*/  FSEL R47, R47, -INF , P3 ;  /* 0xff8000002f2f7808 */ /* 0x000fc40001800000 */
[----:B------:R-:W-:Y:S02]  /*52c0*/  FMNMX.FTZ R10, R46, R7, !PT ;  /* 0x000000072e0a7209 */ /* 0x000fe40007810000 */
        /* <DEDUP_REMOVED lines=28> */
[----:B------:R-:W-:Y:S01]  /*5490*/  FFMA.FTZ R176, R53, UR10, -R56 ;  /* 0x0000000a35b07c23 */ /* 0x000fe20008010838 */
[----:B------:R-:W0:Y:S01]  /*54a0*/  SHFL.BFLY PT, R15, R8, 0x2, 0x1f ;  /* 0x0c401f00080f7f89 */ /* 0x000e2200000e0000 */
[----:B------:R-:W1:Y:S08]  /*54b0*/  MUFU.EX2 R7, R7 ;  /* 0x0000000700077308 */ /* 0x000e700000000800 */
[----:B------:R-:W-:Y:S08]  /*54c0*/  MUFU.EX2 R9, R9 ;  /* 0x0000000900097308 */ /* 0x000ff00000000800 */
[----:B------:R-:W2:Y:S01]  /*54d0*/  MUFU.EX2 R12, R12 ;  /* 0x0000000c000c7308 */ /* 0x000ea20000000800 */
[----:B-1----:R-:W-:Y:S01]  /*54e0*/  F2FP.F16.F32.PACK_AB R152, R10, R7 ;  /* 0x000000070a98723e */ /* 0x002fe200000000ff */
[----:B------:R-:W-:Y:S01]  /*54f0*/  FADD.FTZ R10, R7, R10 ;  /* 0x0000000a070a7221 */ /* 0x000fe20000010000 */
[----:B0-----:R-:W-:Y:S01]  /*5500*/  FMNMX.FTZ R24, R8, R15, !PT ;  /* 0x0000000f08187209 */ /* 0x001fe20007810000 */
[----:B------:R-:W-:-:S04]  /*5510*/  FFMA.FTZ R15, R40, UR10, -R56 ;  /* 0x0000000a280f7c23 */ /* 0x000fc80008010838 */
[----:B------:R-:W-:Y:S01]  /*5520*/  MUFU.EX2 R11, R11 ;  /* 0x0000000b000b7308 */ /* 0x000fe20000000800 */
[----:B------:R-:W0:Y:S07]  /*5530*/  SHFL.BFLY PT, R25, R24, 0x1, 0x1f ;  /* 0x0c201f0018197f89 */ /* 0x000e2e00000e0000 */
[----:B------:R-:W1:Y:S01]  /*5540*/  MUFU.EX2 R14, R14 ;  /* 0x0000000e000e7308 */ /* 0x000e620000000800 */
[----:B--2---:R-:W-:Y:S01]  /*5550*/  F2FP.F16.F32.PACK_AB R154, R12, R9 ;  /* 0x000000090c9a723e */ /* 0x004fe200000000ff */
[----:B------:R-:W-:Y:S01]  /*5560*/  FADD.FTZ R9, R9, R10 ;  /* 0x0000000a09097221 */ /* 0x000fe20000010000 */
[----:B------:R-:W-:-:S03]  /*5570*/  IMAD.IADD R10, R186, 0x1, -R184 ;  /* 0x00000001ba0a7824 */ /* 0x000fc600078e0ab8 */
[----:B------:R-:W-:Y:S01]  /*5580*/  FADD.FTZ R12, R12, R9 ;  /* 0x000000090c0c7221 */ /* 0x000fe20000010000 */
[----:B------:R-:W-:Y:S01]  /*5590*/  IMAD R10, R185, 0x40, R10 ;  /* 0x00000040b90a7824 */ /* 0x000fe200078e020a */
[----:B------:R-:W-:Y:S04]  /*55a0*/  MUFU.EX2 R13, R13 ;  /* 0x0000000d000d7308 */ /* 0x000fe80000000800 */
[----:B------:R-:W-:-:S04]  /*55b0*/  SHF.R.S32.HI R7, RZ, 0x1f, R10 ;  /* 0x0000001fff077819 */ /* 0x000fc8000001140a */
[----:B------:R-:W2:Y:S01]  /*55c0*/  MUFU.EX2 R20, R20 ;  /* 0x0000001400147308 */ /* 0x000ea20000000800 */
[----:B-1----:R-:W-:Y:S01]  /*55d0*/  F2FP.F16.F32.PACK_AB R156, R14, R11 ;  /* 0x0000000b0e9c723e */ /* 0x002fe200000000ff */
[----:B------:R-:W-:Y:S01]  /*55e0*/  FADD.FTZ R11, R11, R12 ;  /* 0x0000000c0b0b7221 */ /* 0x000fe20000010000 */
[----:B0-----:R-:W-:Y:S01]  /*55f0*/  FMNMX.FTZ R8, R24, R25, !PT ;  /* 0x0000001918087209 */ /* 0x001fe20007810000 */
[----:B------:R-:W-:Y:S01]  /*5600*/  VIADD R12, R168, 0xfffffffe ;  /* 0xfffffffea80c7836 */ /* 0x000fe20000000000 */
[----:B------:R-:W-:Y:S01]  /*5610*/  LEA.HI R7, R7, R10, RZ, 0x6 ;  /* 0x0000000a07077211 */ /* 0x000fe200078f30ff */
[----:B------:R-:W-:Y:S01]  /*5620*/  FADD.FTZ R14, R14, R11 ;  /* 0x0000000b0e0e7221 */ /* 0x000fe20000010000 */
[C---:B------:R-:W-:Y:S01]  /*5630*/  FSETP.NEU.FTZ.AND P1, PT, R8.reuse, -INF , PT ;  /* 0xff8000000800780b */ /* 0x040fe20003f3d000 */
[----:B------:R-:W-:Y:S01]  /*5640*/  FMUL.FTZ R24, R8, UR10 ;  /* 0x0000000a08187c20 */ /* 0x000fe20008410000 */
[----:B------:R-:W-:Y:S01]  /*5650*/  MUFU.EX2 R15, R15 ;  /* 0x0000000f000f7308 */ /* 0x000fe20000000800 */
[----:B------:R-:W-:-:S03]  /*5660*/  SHF.R.S32.HI R7, RZ, 0x6, R7 ;  /* 0x00000006ff077819 */ /* 0x000fc60000011407 */
[----:B------:R-:W-:Y:S02]  /*5670*/  FSEL R25, R24, RZ, P1 ;  /* 0x000000ff18197208 */ /* 0x000fe40000800000 */
[----:B------:R-:W-:Y:S02]  /*5680*/  ISETP.NE.AND P1, PT, R57, RZ, PT ;  /* 0x000000ff3900720c */ /* 0x000fe40003f25270 */
[----:B------:R-:W0:Y:S01]  /*5690*/  MUFU.EX2 R170, R170 ;  /* 0x000000aa00aa7308 */ /* 0x000e220000000800 */
        /* <DEDUP_REMOVED lines=20> */
[----:B--2---:R-:W-:Y:S01]  /*57e0*/  F2FP.F16.F32.PACK_AB R158, R20, R13 ;  /* 0x0000000d149e723e */ /* 0x004fe200000000ff */
[----:B------:R-:W-:Y:S01]  /*57f0*/  FADD.FTZ R13, R13, R14 ;  /* 0x0000000e0d0d7221 */ /* 0x000fe20000010000 */
[----:B0-----:R-:W-:Y:S01]  /*5800*/  F2FP.F16.F32.PACK_AB R160, R170, R15 ;  /* 0x0000000faaa0723e */ /* 0x001fe200000000ff */
[----:B------:R-:W-:Y:S01]  /*5810*/  @!P1 VIADD R6, R6, 0x38860 ;  /* 0x0003886006069836 */ /* 0x000fe20000000000 */
[----:B------:R-:W-:Y:S01]  /*5820*/  VIMNMX R9, RZ, R7, !PT ;  /* 0x00000007ff097248 */ /* 0x000fe20007fe0100 */
[----:B------:R-:W-:Y:S01]  /*5830*/  FADD.FTZ R20, R20, R13 ;  /* 0x0000000d14147221 */ /* 0x000fe20000010000 */
[----:B------:R-:W0:Y:S02]  /*5840*/  MUFU.EX2 R178, R178 ;  /* 0x000000b200b27308 */ /* 0x000e240000000800 */
[----:B------:R-:W-:Y:S01]  /*5850*/  ISETP.GE.AND P2, PT, R12, R9, PT ;  /* 0x000000090c00720c */ /* 0x000fe20003f46270 */
[----:B------:R-:W-:Y:S01]  /*5860*/  FADD.FTZ R15, R15, R20 ;  /* 0x000000140f0f7221 */ /* 0x000fe20000010000 */
[----:B------:R-:W-:-:S03]  /*5870*/  @!P1 PRMT R6, RZ, 0x654, R6 ;  /* 0x00000654ff069816 */ /* 0x000fc60000000006 */
[----:B------:R-:W-:Y:S01]  /*5880*/  FADD.FTZ R170, R170, R15 ;  /* 0x0000000faaaa7221 */ /* 0x000fe20000010000 */
        /* <DEDUP_REMOVED lines=15> */
[----:B------:R-:W-:Y:S01]  /*5980*/  MUFU.EX2 R21, R21 ;  /* 0x0000001500157308 */ /* 0x000fe20000000800 */
[----:B------:R0:W-:Y:S07]  /*5990*/  STSM.16.M88.4 [R189+0x36400], R152 ;  /* 0x03640098bd007844 */ /* 0x0001ee0000000200 */
[----:B------:R-:W3:Y:S01]  /*59a0*/  MUFU.EX2 R172, R172 ;  /* 0x000000ac00ac7308 */ /* 0x000ee20000000800 */
[----:B--2---:R-:W-:Y:S01]  /*59b0*/  F2FP.F16.F32.PACK_AB R159, R200, R179 ;  /* 0x000000b3c89f723e */ /* 0x004fe200000000ff */
[----:B------:R-:W-:-:S04]  /*59c0*/  FADD.FTZ R179, R179, R182 ;  /* 0x000000b6b3b37221 */ /* 0x000fc80000010000 */
[----:B------:R0:W-:Y:S01]  /*59d0*/  STSM.16.M88.4 [R190], R156 ;  /* 0x0000009cbe007844 */ /* 0x0001e20000000200 */
[----:B------:R-:W-:Y:S01]  /*59e0*/  FADD.FTZ R200, R200, R179 ;  /* 0x000000b3c8c87221 */ /* 0x000fe20000010000 */
[----:B------:R-:W-:Y:S08]  /*59f0*/  MUFU.EX2 R181, R181 ;  /* 0x000000b500b57308 */ /* 0x000ff00000000800 */
[----:B------:R-:W2:Y:S01]  /*5a00*/  MUFU.EX2 R202, R202 ;  /* 0x000000ca00ca7308 */ /* 0x000ea20000000800 */
[----:B---3--:R-:W-:Y:S01]  /*5a10*/  F2FP.F16.F32.PACK_AB R162, R172, R21 ;  /* 0x00000015aca2723e */ /* 0x008fe200000000ff */
[----:B------:R-:W-:-:S04]  /*5a20*/  FADD.FTZ R21, R21, R170 ;  /* 0x000000aa15157221 */ /* 0x000fc80000010000 */
[----:B------:R-:W-:Y:S02]  /*5a30*/  FADD.FTZ R172, R172, R21 ;  /* 0x00000015acac7221 */ /* 0x000fe40000010000 */
[----:B------:R-:W-:Y:S08]  /*5a40*/  MUFU.EX2 R183, R183 ;  /* 0x000000b700b77308 */ /* 0x000ff00000000800 */
[----:B------:R-:W3:Y:S01]  /*5a50*/  MUFU.EX2 R204, R204 ;  /* 0x000000cc00cc7308 */ /* 0x000ee20000000800 */
[----:B--2---:R-:W-:Y:S01]  /*5a60*/  F2FP.F16.F32.PACK_AB R161, R202, R181 ;  /* 0x000000b5caa1723e */ /* 0x004fe200000000ff */
[----:B------:R-:W-:-:S04]  /*5a70*/  FADD.FTZ R181, R181, R200 ;  /* 0x000000c8b5b57221 */ /* 0x000fc80000010000 */
[----:B------:R-:W-:Y:S02]  /*5a80*/  FADD.FTZ R202, R202, R181 ;  /* 0x000000b5caca7221 */ /* 0x000fe40000010000 */
[----:B------:R-:W-:Y:S08]  /*5a90*/  MUFU.EX2 R169, R169 ;  /* 0x000000a900a97308 */ /* 0x000ff00000000800 */
[----:B------:R-:W2:Y:S01]  /*5aa0*/  MUFU.EX2 R174, R174 ;  /* 0x000000ae00ae7308 */ /* 0x000ea20000000800 */
[----:B---3--:R-:W-:Y:S01]  /*5ab0*/  F2FP.F16.F32.PACK_AB R163, R204, R183 ;  /* 0x000000b7cca3723e */ /* 0x008fe200000000ff */
[----:B------:R-:W-:-:S04]  /*5ac0*/  FADD.FTZ R183, R183, R202 ;  /* 0x000000cab7b77221 */ /* 0x000fc80000010000 */
[----:B------:R0:W-:Y:S01]  /*5ad0*/  STSM.16.M88.4 [R192], R160 ;  /* 0x000000a0c0007844 */ /* 0x0001e20000000200 */
[----:B------:R-:W-:Y:S01]  /*5ae0*/  FADD.FTZ R183, R204, R183 ;  /* 0x000000b7ccb77221 */ /* 0x000fe20000010000 */
        /* <DEDUP_REMOVED lines=8> */
[----:B------:R-:W-:-:S06]  /*5b70*/  FADD.FTZ R171, R171, R174 ;  /* 0x000000aeabab7221 */ /* 0x000fcc0000010000 */
[----:B------:R-:W3:Y:S08]  /*5b80*/  MUFU.EX2 R199, R199 ;  /* 0x000000c700c77308 */ /* 0x000ef00000000800 */
[----:B------:R-:W4:Y:S01]  /*5b90*/  MUFU.EX2 R208, R208 ;  /* 0x000000d000d07308 */ /* 0x000f220000000800 */
[----:B--2---:R-:W-:Y:S01]  /*5ba0*/  F2FP.F16.F32.PACK_AB R165, R187, R206 ;  /* 0x000000cebba5723e */ /* 0x004fe200000000ff */
[----:B------:R-:W-:-:S04]  /*5bb0*/  FADD.FTZ R206, R206, R183 ;  /* 0x000000b7cece7221 */ /* 0x000fc80000010000 */
[----:B------:R-:W-:-:S04]  /*5bc0*/  FADD.FTZ R206, R187, R206 ;  /* 0x000000cebbce7221 */ /* 0x000fc80000010000 */
[----:B---3--:R-:W-:Y:S01]  /*5bd0*/  FADD.FTZ R7, R199, R206 ;  /* 0x000000cec7077221 */ /* 0x008fe20000010000 */
[----:B----4-:R-:W-:-:S03]  /*5be0*/  F2FP.F16.F32.PACK_AB R167, R208, R199 ;  /* 0x000000c7d0a7723e */ /* 0x010fc600000000ff */
[----:B------:R-:W-:Y:S02]  /*5bf0*/  FADD.FTZ R7, R208, R7 ;  /* 0x00000007d0077221 */ /* 0x000fe40000010000 */
[----:B------:R0:W-:Y:S01]  /*5c00*/  STSM.16.M88.4 [R191], R164 ;  /* 0x000000a4bf007844 */ /* 0x0001e20000000200 */
[----:B-1----:R-:W-:-:S06]  /*5c10*/  WARPGROUP.ARRIVE ;  /* 0x00000000000079c5 */ /* 0x002fcc0000000000 */
        /* <DEDUP_REMOVED lines=32> */
[----:B0-----:R-:W-:Y:S06]  /*5e20*/  @!P2 BRA `(.L_x_4006) ;  /* 0x000000300088a947 */ /* 0x001fec0003800000 */
[----:B------:R-:W-:Y:S01]  /*5e30*/  IMAD.MOV.U32 R11, RZ, RZ, R8 ;  /* 0x000000ffff0b7224 */ /* 0x000fe200078e0008 */
[----:B------:R-:W-:Y:S01]  /*5e40*/  ULDC UR10, c[0x0][0xa80] ;  /* 0x0002a000000a7ab9 */ /* 0x000fe20000000800 */
[----:B------:R-:W-:Y:S02]  /*5e50*/  IMAD.MOV.U32 R13, RZ, RZ, R5 ;  /* 0x000000ffff0d7224 */ /* 0x000fe400078e0005 */
[----:B------:R-:W-:-:S07]  /*5e60*/  IMAD.MOV.U32 R15, RZ, RZ, R2 ;  /* 0x000000ffff0f7224 */ /* 0x000fce00078e0002 */
.L_x_4015:
[----:B------:R-:W-:-:S05]  /*5e70*/  VIADD R2, R15, 0x1 ;  /* 0x000000010f027836 */ /* 0x000fca0000000000 */
[----:B------:R-:W-:-:S04]  /*5e80*/  ISETP.NE.AND P2, PT, R2, 0x2, PT ;  /* 0x000000020200780c */ /* 0x000fc80003f45270 */
[----:B------:R-:W-:Y:S02]  /*5e90*/  SEL R5, RZ, 0x1, P2 ;  /* 0x00000001ff057807 */ /* 0x000fe40001000000 */
[----:B------:R-:W-:Y:S02]  /*5ea0*/  SEL R2, R2, RZ, P2 ;  /* 0x000000ff02027207 */ /* 0x000fe40001000000 */
[----:B------:R-:W-:Y:S01]  /*5eb0*/  LOP3.LUT R16, R16, R5, RZ, 0x3c, !PT ;  /* 0x0000000510107212 */ /* 0x000fe200078e3cff */
[----:B------:R-:W-:Y:S06]  /*5ec0*/  @!P0 BRA `(.L_x_4007) ;  /* 0x0000000000048947 */ /* 0x000fec0003800000 */
[----:B------:R-:W-:Y:S01]  /*5ed0*/  BPT.TRAP 0x1 ;  /* 0x000000040000795c */ /* 0x000fe20000300000 */
.L_x_4007:
[----:B------:R-:W-:Y:S01]  /*5ee0*/  IMAD R10, R2, 0x8, R17 ;  /* 0x00000008020a7824 */ /* 0x000fe200078e0211 */
[----:B------:R-:W-:-:S04]  /*5ef0*/  SHF.L.U32 R5, R16, 0x1f, RZ ;  /* 0x0000001f10057819 */ /* 0x000fc800000006ff */
[----:B------:R0:W1:Y:S01]  /*5f00*/  SYNCS.PHASECHK.TRANS64.TRYWAIT P2, [R10+URZ+0x38830], R5 ;  /* 0x038830050a0075a7 */ /* 0x000062000804017f */
[----:B------:R-:W-:Y:S05]  /*5f10*/  @!P0 BRA `(.L_x_4008) ;  /* 0x0000000000048947 */ /* 0x000fea0003800000 */
[----:B------:R-:W-:Y:S01]  /*5f20*/  BPT.TRAP 0x1 ;  /* 0x000000040000795c */ /* 0x000fe20000300000 */
.L_x_4008:
[----:B------:R-:W-:Y:S01]  /*5f30*/  IMAD R8, R2, 0x200, R0 ;  /* 0x0000020002087824 */ /* 0x000fe200078e0200 */
[----:B-1----:R-:W-:Y:S06]  /*5f40*/  @P2 BRA `(.L_x_4009) ;  /* 0x0000000000082947 */ /* 0x002fec0003800000 */
[----:B------:R-:W1:Y:S02]  /*5f50*/  SYNCS.PHASECHK.TRANS64.TRYWAIT P2, [R10+URZ+0x38830], R5 ;  /* 0x038830050a0075a7 */ /* 0x000e64000804017f */
[----:B-1----:R-:W-:Y:S05]  /*5f60*/  @!P2 BRA `(.L_x_4010) ;  /* 0x000000e80094a947 */ /* 0x002fea0003800000 */
.L_x_4009:
[----:B------:R-:W-:Y:S01]  /*5f70*/  R2UR UR6, R8 ;  /* 0x00000000080672ca */ /* 0x000fe200000e0000 */
[----:B------:R-:W-:Y:S01]  /*5f80*/  WARPGROUP.ARRIVE ;  /* 0x00000000000079c5 */ /* 0x000fe20000000000 */
[----:B------:R-:W-:Y:S01]  /*5f90*/  UMOV UR4, UR8 ;  /* 0x0000000800047c82 */ /* 0x000fe20008000000 */
[----:B------:R-:W-:Y:S01]  /*5fa0*/  UMOV UR5, UR9 ;  /* 0x0000000900057c82 */ /* 0x000fe20008000000 */
[----:B------:R-:W-:Y:S01]  /*5fb0*/  UMOV UR7, 0x40000040 ;  /* 0x4000004000077882 */ /* 0x000fe20000000000 */
[----:B------:R-:W-:Y:S01]  /*5fc0*/  UMOV UR15, 0x40000040 ;  /* 0x40000040000f7882 */ /* 0x000fe20000000000 */
[----:B------:R-:W-:Y:S01]  /*5fd0*/  UMOV UR19, 0x40000040 ;  /* 0x4000004000137882 */ /* 0x000fe20000000000 */
[----:B------:R-:W-:-:S06]  /*5fe0*/  UMOV UR23, 0x40000040 ;  /* 0x4000004000177882 */ /* 0x000fcc0000000000 */
        /* <DEDUP_REMOVED lines=16> */
.L_x_4011:
[----:B------:R2:W3:Y:S01]  /*60f0*/  SYNCS.PHASECHK.TRANS64.TRYWAIT P2, [R10+URZ+0x38850], R5 ;  /* 0x038850050a0075a7 */ /* 0x0004e2000804017f */
[----:B------:R-:W-:Y:S05]  /*6100*/  @!P0 BRA `(.L_x_4012) ;  /* 0x0000000000048947 */ /* 0x000fea0003800000 */
[----:B------:R-:W-:Y:S01]  /*6110*/  BPT.TRAP 0x1 ;  /* 0x000000040000795c */ /* 0x000fe20000300000 */
.L_x_4012:
[----:B---3--:R-:W-:Y:S05]  /*6120*/  @P2 BRA `(.L_x_4013) ;  /* 0x0000000000082947 */ /* 0x008fea0003800000 */
[----:B------:R-:W3:Y:S02]  /*6130*/  SYNCS.PHASECHK.TRANS64.TRYWAIT P2, [R10+URZ+0x38850], R5 ;  /* 0x038850050a0075a7 */ /* 0x000ee4000804017f */
[----:B---3--:R-:W-:Y:S05]  /*6140*/  @!P2 BRA `(.L_x_4014) ;  /* 0x000000e80030a947 */ /* 0x008fea0003800000 */
.L_x_4013:
[----:B0123--:R-:W-:Y:S01]  /*6150*/  LEA R5, R2, R3, 0xc ;  /* 0x0000000302057211 */ /* 0x00ffe200078e60ff */
[----:B------:R-:W-:Y:S01]  /*6160*/  WARPGROUP.ARRIVE ;  /* 0x00000000000079c5 */ /* 0x000fe20000000000 */
[----:B------:R-:W-:Y:S01]  /*6170*/  UMOV UR27, 0x40000040 ;  /* 0x40000040001b7882 */ /* 0x000fe20000000000 */
[----:B------:R-:W-:Y:S01]  /*6180*/  VIADD R14, R4, 0x2 ;  /* 0x00000002040e7836 */ /* 0x000fe20000000000 */
[C---:B------:R-:W-:Y:S01]  /*6190*/  R2UR UR26, R5.reuse ;  /* 0x00000000051a72ca */ /* 0x040fe200000e0000 */
[C---:B------:R-:W-:Y:S01]  /*61a0*/  VIADD R8, R5.reuse, 0x2 ;  /* 0x0000000205087836 */ /* 0x040fe20000000000 */
[----:B------:R-:W-:Y:S01]  /*61b0*/  UMOV UR5, 0x40000040 ;  /* 0x4000004000057882 */ /* 0x000fe20000000000 */
[----:B------:R-:W-:Y:S01]  /*61c0*/  UMOV UR7, 0x40000040 ;  /* 0x4000004000077882 */ /* 0x000fe20000000000 */
[----:B------:R-:W-:Y:S01]  /*61d0*/  R2UR UR4, R14 ;  /* 0x000000000e0472ca */ /* 0x000fe200000e0000 */
[----:B------:R-:W-:Y:S01]  /*61e0*/  VIADD R14, R4, 0x4 ;  /* 0x00000004040e7836 */ /* 0x000fe20000000000 */
[----:B------:R-:W-:Y:S01]  /*61f0*/  R2UR UR6, R8 ;  /* 0x00000000080672ca */ /* 0x000fe200000e0000 */
[----:B------:R-:W-:Y:S01]  /*6200*/  VIADD R8, R5, 0x4 ;  /* 0x0000000405087836 */ /* 0x000fe20000000000 */
[----:B------:R-:W0:Y:S01]  /*6210*/  S2R R20, SR_TID.X ;  /* 0x0000000000147919 */ /* 0x000e220000002100 */
[----:B------:R-:W-:-:S02]  /*6220*/  VIADD R187, R4, 0x800 ;  /* 0x0000080004bb7836 */ /* 0x000fc40000000000 */
[----:B------:R-:W-:Y:S02]  /*6230*/  VIADD R21, R5, 0x800 ;  /* 0x0000080005157836 */ /* 0x000fe40000000000 */
[----:B------:R-:W-:Y:S01]  /*6240*/  HGMMA.64x64x16.F32 R152, gdesc[UR24], R152, gsb0 ;  /* 0x00e00000189879f0 */ /* 0x000fe20008000898 */
[----:B------:R-:W-:Y:S01]  /*6250*/  IMAD R211, R2, 0x1000, R19 ;  /* 0x0000100002d37824 */ /* 0x000fe200078e0213 */
[----:B0-----:R-:W-:Y:S01]  /*6260*/  SHF.R.U32.HI R20, RZ, 0x7, R20 ;  /* 0x00000007ff147819 */ /* 0x001fe20000011614 */
        /* <DEDUP_REMOVED lines=124> */
[----:B------:R-:W0:Y:S02]  /*6a30*/  SHFL.IDX PT, R8, R20, RZ, 0x1f ;  /* 0x00001fff14087589 */ /* 0x000e2400000e0000 */
[----:B0-----:R-:W-:-:S04]  /*6a40*/  ISETP.GT.AND P2, PT, R8, 0x7f, PT ;  /* 0x0000007f0800780c */ /* 0x001fc80003f44270 */
        /* <DEDUP_REMOVED lines=58> */
[--C-:B------:R-:W-:Y:S02]  /*6df0*/  IMAD.IADD R200, R20, 0x1, R21.reuse ;  /* 0x0000000114c87824 */ /* 0x100fe400078e0215 */
        /* <DEDUP_REMOVED lines=87> */
[----:B------:R-:W-:Y:S01]  /*7370*/  IMAD.IADD R20, R20, 0x1, R21 ;  /* 0x0000000114147824 */ /* 0x000fe200078e0215 */
        /* <DEDUP_REMOVED lines=32> */
[----:B------:R-:W-:-:S04]  /*7580*/  IMAD R8, R12, R5, 0x1 ;  /* 0x000000010c087424 */ /* 0x000fc800078e0205 */
[----:B------:R-:W-:-:S05]  /*7590*/  IMAD R5, R185, 0x40, R8 ;  /* 0x00000040b9057824 */ /* 0x000fca00078e0208 */
[----:B------:R-:W-:-:S04]  /*75a0*/  IADD3 R5, -R184, R5, R186 ;  /* 0x00000005b8057210 */ /* 0x000fc80007ffe1ba */
[----:B------:R-:W-:-:S04]  /*75b0*/  IADD3 R5, R18, R5, -R22 ;  /* 0x0000000512057210 */ /* 0x000fc80007ffe816 */
[C---:B------:R-:W-:Y:S02]  /*75c0*/  ISETP.GT.AND P2, PT, R5.reuse, RZ, PT ;  /* 0x000000ff0500720c */ /* 0x040fe40003f44270 */
[----:B------:R-:W-:Y:S01]  /*75d0*/  ISETP.GT.AND P3, PT, R5, 0x1, PT ;  /* 0x000000010500780c */ /* 0x000fe20003f64270 */
[----:B------:R-:W-:Y:S02]  /*75e0*/  WARPGROUP.DEPBAR.LE gsb0, 0x0 ;  /* 0x00008000000079c5 */ /* 0x000fe40000010000 */
[----:B------:R-:W-:-:S06]  /*75f0*/  WARPGROUP.ARRIVE ;  /* 0x00000000000079c5 */ /* 0x000fcc0000000000 */
[----:B------:R-:W-:Y:S01]  /*7600*/  HGMMA.64x64x16.F32 R152, gdesc[UR4], R152, gsb0 ;  /* 0x00e00000049879f0 */ /* 0x000fe20008000898 */
[----:B------:R-:W-:Y:S01]  /*7610*/  R2UR UR4, R211 ;  /* 0x00000000d30472ca */ /* 0x000fe200000e0000 */
[----:B------:R-:W-:-:S12]  /*7620*/  UMOV UR7, 0x40000040 ;  /* 0x4000004000077882 */ /* 0x000fd80000000000 */
[----:B------:R-:W-:Y:S01]  /*7630*/  UMOV UR6, UR4 ;  /* 0x0000000400067c82 */ /* 0x000fe20008000000 */
[----:B------:R-:W-:Y:S02]  /*7640*/  WARPGROUP.DEPBAR.LE gsb0, 0x0 ;  /* 0x00008000000079c5 */ /* 0x000fe40000010000 */
[----:B------:R-:W-:Y:S02]  /*7650*/  FSEL R152, R152, -INF , P2 ;  /* 0xff80000098987808 */ /* 0x000fe40001000000 */
        /* <DEDUP_REMOVED lines=43> */
[----:B------:R-:W-:-:S04]  /*7910*/  FMNMX.FTZ R14, R180, R21, !PT ;  /* 0x00000015b40e7209 */ /* 0x000fc80007810000 */
[----:B------:R-:W-:Y:S01]  /*7920*/  FMNMX.FTZ R21, R181, R14, !PT ;  /* 0x0000000eb5157209 */ /* 0x000fe20007810000 */
[----:B------:R-:W-:-:S04]  /*7930*/  VIADD R14, R5, 0x8 ;  /* 0x00000008050e7836 */ /* 0x000fc80000000000 */
[----:B------:R-:W0:Y:S01]  /*7940*/  SHFL.BFLY PT, R20, R21, 0x2, 0x1f ;  /* 0x0c401f0015147f89 */ /* 0x000e2200000e0000 */
[C---:B------:R-:W-:Y:S02]  /*7950*/  ISETP.GT.AND P2, PT, R14.reuse, RZ, PT ;  /* 0x000000ff0e00720c */ /* 0x040fe40003f44270 */
[----:B------:R-:W-:Y:S02]  /*7960*/  ISETP.GT.AND P3, PT, R14, 0x1, PT ;  /* 0x000000010e00780c */ /* 0x000fe40003f64270 */
[----:B------:R-:W-:Y:S02]  /*7970*/  FSEL R154, R154, -INF , P2 ;  /* 0xff8000009a9a7808 */ /* 0x000fe40001000000 */
        /* <DEDUP_REMOVED lines=9> */
[----:B0-----:R-:W-:Y:S02]  /*7a10*/  FMNMX.FTZ R168, R21, R20, !PT ;  /* 0x0000001415a87209 */ /* 0x001fe40007810000 */
[----:B------:R-:W-:Y:S02]  /*7a20*/  FMNMX.FTZ R20, R154, R11, !PT ;  /* 0x0000000b9a147209 */ /* 0x000fe40007810000 */
[----:B------:R-:W-:Y:S01]  /*7a30*/  FSEL R163, R163, -INF , P3 ;  /* 0xff800000a3a37808 */ /* 0x000fe20001800000 */
[----:B------:R-:W0:Y:S01]  /*7a40*/  SHFL.BFLY PT, R169, R168, 0x1, 0x1f ;  /* 0x0c201f00a8a97f89 */ /* 0x000e2200000e0000 */
        /* <DEDUP_REMOVED lines=16> */
[----:B0-----:R-:W-:Y:S02]  /*7b50*/  FMNMX.FTZ R5, R168, R169, !PT ;  /* 0x000000a9a8057209 */ /* 0x001fe40007810000 */
[----:B------:R-:W-:Y:S02]  /*7b60*/  ISETP.GT.AND P5, PT, R14, 0x29, PT ;  /* 0x000000290e00780c */ /* 0x000fe40003fa4270 */
[----:B------:R-:W-:Y:S01]  /*7b70*/  FSEL R204, R174, -INF , P4 ;  /* 0xff800000aecc7808 */ /* 0x000fe20002000000 */
[----:B------:R-:W-:Y:S01]  /*7b80*/  FMUL.FTZ R206, R5, UR10 ;  /* 0x0000000a05ce7c20 */ /* 0x000fe20008410000 */
        /* <DEDUP_REMOVED lines=28> */
[----:B------:R0:W-:Y:S01]  /*7d50*/  MUFU.EX2 R20, R156 ;  /* 0x0000009c00147308 */ /* 0x0001e20000000800 */
[--C-:B------:R-:W-:Y:S01]  /*7d60*/  FFMA.FTZ R170, R164, UR10, -R206.reuse ;  /* 0x0000000aa4aa7c23 */ /* 0x100fe200080108ce */
[--C-:B------:R-:W-:Y:S01]  /*7d70*/  FFMA.FTZ R173, R165, UR10, -R206.reuse ;  /* 0x0000000aa5ad7c23 */ /* 0x100fe200080108ce */
[----:B------:R-:W1:Y:S01]  /*7d80*/  SHFL.BFLY PT, R153, R152, 0x2, 0x1f ;  /* 0x0c401f0098997f89 */ /* 0x000e6200000e0000 */
[--C-:B------:R-:W-:Y:S01]  /*7d90*/  FFMA.FTZ R174, R199, UR10, -R206.reuse ;  /* 0x0000000ac7ae7c23 */ /* 0x100fe200080108ce */
[--C-:B------:R-:W-:Y:S01]  /*7da0*/  FFMA.FTZ R176, R176, UR10, -R206.reuse ;  /* 0x0000000ab0b07c23 */ /* 0x100fe200080108ce */
[--C-:B------:R-:W-:Y:S01]  /*7db0*/  FFMA.FTZ R180, R180, UR10, -R206.reuse ;  /* 0x0000000ab4b47c23 */ /* 0x100fe200080108ce */
[----:B------:R-:W-:Y:S01]  /*7dc0*/  FFMA.FTZ R181, R181, UR10, -R206 ;  /* 0x0000000ab5b57c23 */ /* 0x000fe200080108ce */
[----:B------:R-:W-:Y:S08]  /*7dd0*/  MUFU.EX2 R21, R21 ;  /* 0x0000001500157308 */ /* 0x000ff00000000800 */
[----:B------:R-:W-:Y:S08]  /*7de0*/  MUFU.EX2 R14, R14 ;  /* 0x0000000e000e7308 */ /* 0x000ff00000000800 */
[----:B------:R-:W-:Y:S01]  /*7df0*/  MUFU.EX2 R169, R169 ;  /* 0x000000a900a97308 */ /* 0x000fe20000000800 */
[----:B-1----:R-:W-:-:S05]  /*7e00*/  FMNMX.FTZ R153, R152, R153, !PT ;  /* 0x0000009998997209 */ /* 0x002fca0007810000 */
[----:B------:R-:W1:Y:S02]  /*7e10*/  SHFL.BFLY PT, R152, R153, 0x1, 0x1f ;  /* 0x0c201f0099987f89 */ /* 0x000e6400000e0000 */
[----:B------:R-:W-:Y:S08]  /*7e20*/  MUFU.EX2 R168, R168 ;  /* 0x000000a800a87308 */ /* 0x000ff00000000800 */
[----:B------:R-:W-:Y:S08]  /*7e30*/  MUFU.EX2 R171, R171 ;  /* 0x000000ab00ab7308 */ /* 0x000ff00000000800 */
[----:B------:R-:W-:Y:S01]  /*7e40*/  MUFU.EX2 R170, R170 ;  /* 0x000000aa00aa7308 */ /* 0x000fe20000000800 */
[----:B-1----:R-:W-:Y:S01]  /*7e50*/  FMNMX.FTZ R8, R153, R152, !PT ;  /* 0x0000009899087209 */ /* 0x002fe20007810000 */
[----:B------:R-:W-:-:S06]  /*7e60*/  IMAD.MOV R153, RZ, RZ, -R188 ;  /* 0x000000ffff997224 */ /* 0x000fcc00078e0abc */
[----:B------:R-:W-:Y:S01]  /*7e70*/  MUFU.EX2 R173, R173 ;  /* 0x000000ad00ad7308 */ /* 0x000fe20000000800 */
[C---:B------:R-:W-:Y:S01]  /*7e80*/  FSETP.NEU.FTZ.AND P3, PT, R8.reuse, -INF , PT ;  /* 0xff8000000800780b */ /* 0x040fe20003f7d000 */
[----:B------:R-:W-:-:S03]  /*7e90*/  FMUL.FTZ R152, R8, UR10 ;  /* 0x0000000a08987c20 */ /* 0x000fc60008410000 */
[----:B0-----:R-:W-:Y:S02]  /*7ea0*/  FSEL R156, R8, RZ, P3 ;  /* 0x000000ff089c7208 */ /* 0x001fe40001800000 */
[----:B------:R-:W-:Y:S01]  /*7eb0*/  FSEL R152, R152, RZ, P3 ;  /* 0x000000ff98987208 */ /* 0x000fe20001800000 */
[----:B------:R-:W-:Y:S02]  /*7ec0*/  MUFU.EX2 R172, R172 ;  /* 0x000000ac00ac7308 */ /* 0x000fe40000000800 */
[----:B------:R-:W-:Y:S01]  /*7ed0*/  FADD.FTZ R156, -R156, R11 ;  /* 0x0000000b9c9c7221 */ /* 0x000fe20000010100 */
[----:B------:R-:W-:Y:S01]  /*7ee0*/  @!P1 IADD3 R11, R10, 0x38840, RZ ;  /* 0x000388400a0b9810 */ /* 0x000fe20007ffe0ff */
[--C-:B------:R-:W-:Y:S01]  /*7ef0*/  FFMA.FTZ R200, R154, UR10, -R152.reuse ;  /* 0x0000000a9ac87c23 */ /* 0x100fe20008010898 */
[----:B------:R-:W-:Y:S01]  /*7f00*/  FSEL R154, R5, RZ, P2 ;  /* 0x000000ff059a7208 */ /* 0x000fe20001000000 */
[----:B------:R-:W-:Y:S01]  /*7f10*/  FMUL.FTZ R156, R156, UR10 ;  /* 0x0000000a9c9c7c20 */ /* 0x000fe20008410000 */
[----:B------:R-:W-:Y:S01]  /*7f20*/  ISETP.NE.AND P2, PT, R22, R153, PT ;  /* 0x000000991600720c */ /* 0x000fe20003f45270 */
[--C-:B------:R-:W-:Y:S01]  /*7f30*/  FFMA.FTZ R201, R158, UR10, -R152.reuse ;  /* 0x0000000a9ec97c23 */ /* 0x100fe20008010898 */
[--C-:B------:R-:W-:Y:S01]  /*7f40*/  FFMA.FTZ R199, R155, UR10, -R152.reuse ;  /* 0x0000000a9bc77c23 */ /* 0x100fe20008010898 */
[----:B------:R-:W-:Y:S01]  /*7f50*/  FADD.FTZ R154, -R154, R13 ;  /* 0x0000000d9a9a7221 */ /* 0x000fe20000010100 */
[----:B------:R-:W0:Y:S01]  /*7f60*/  MUFU.EX2 R213, R156 ;  /* 0x0000009c00d57308 */ /* 0x000e220000000800 */
[--C-:B------:R-:W-:Y:S01]  /*7f70*/  FFMA.FTZ R206, R159, UR10, -R152.reuse ;  /* 0x0000000a9fce7c23 */ /* 0x100fe20008010898 */
[--C-:B------:R-:W-:Y:S01]  /*7f80*/  FFMA.FTZ R207, R162, UR10, -R152.reuse ;  /* 0x0000000aa2cf7c23 */ /* 0x100fe20008010898 */
[----:B------:R-:W-:Y:S01]  /*7f90*/  FMUL.FTZ R154, R154, UR10 ;  /* 0x0000000a9a9a7c20 */ /* 0x000fe20008410000 */
[--C-:B------:R-:W-:Y:S01]  /*7fa0*/  FFMA.FTZ R208, R163, UR10, -R152.reuse ;  /* 0x0000000aa3d07c23 */ /* 0x100fe20008010898 */
[--C-:B------:R-:W-:Y:S01]  /*7fb0*/  FFMA.FTZ R209, R166, UR10, -R152.reuse ;  /* 0x0000000aa6d17c23 */ /* 0x100fe20008010898 */
[--C-:B------:R-:W-:Y:S01]  /*7fc0*/  FFMA.FTZ R210, R167, UR10, -R152.reuse ;  /* 0x0000000aa7d27c23 */ /* 0x100fe20008010898 */
[----:B------:R-:W-:Y:S01]  /*7fd0*/  FFMA.FTZ R202, R202, UR10, -R152 ;  /* 0x0000000acaca7c23 */ /* 0x000fe20008010898 */
[----:B------:R1:W2:Y:S01]  /*7fe0*/  MUFU.EX2 R212, R154 ;  /* 0x0000009a00d47308 */ /* 0x0002a20000000800 */
[----:B------:R-:W-:Y:S01]  /*7ff0*/  @!P2 IMAD R158, R15, 0x40, R18 ;  /* 0x000000400f9ea824 */ /* 0x000fe200078e0212 */
[----:B------:R-:W-:Y:S01]  /*8000*/  @!P1 PRMT R15, RZ, 0x654, R11 ;  /* 0x00000654ff0f9816 */ /* 0x000fe2000000000b */
[--C-:B------:R-:W-:Y:S01]  /*8010*/  FFMA.FTZ R203, R203, UR10, -R152.reuse ;  /* 0x0000000acbcb7c23 */ /* 0x100fe20008010898 */
[----:B------:R-:W-:Y:S01]  /*8020*/  FFMA.FTZ R204, R204, UR10, -R152 ;  /* 0x0000000acccc7c23 */ /* 0x000fe20008010898 */
[----:B------:R-:W-:-:S02]  /*8030*/  @!P2 IMAD R160, R158, 0x4, R17 ;  /* 0x000000049ea0a824 */ /* 0x000fc400078e0211 */
[--C-:B------:R-:W-:Y:S01]  /*8040*/  FFMA.FTZ R205, R205, UR10, -R152.reuse ;  /* 0x0000000acdcd7c23 */ /* 0x100fe20008010898 */
[--C-:B------:R-:W-:Y:S01]  /*8050*/  FFMA.FTZ R155, R182, UR10, -R152.reuse ;  /* 0x0000000ab69b7c23 */ /* 0x100fe20008010898 */
[----:B------:R3:W-:Y:S01]  /*8060*/  @!P1 SYNCS.ARRIVE.TRANS64.RED.A1T0 RZ, [R15+URZ], RZ ;  /* 0x000000ff0fff99a7 */ /* 0x0007e2000810043f */
[--C-:B------:R-:W-:Y:S01]  /*8070*/  FFMA.FTZ R178, R178, UR10, -R152.reuse ;  /* 0x0000000ab2b27c23 */ /* 0x100fe20008010898 */
[--C-:B------:R-:W-:Y:S01]  /*8080*/  FFMA.FTZ R182, R183, UR10, -R152.reuse ;  /* 0x0000000ab7b67c23 */ /* 0x100fe20008010898 */
[----:B0-----:R-:W-:Y:S01]  /*8090*/  @!P2 STS [R160+0x38420], R213 ;  /* 0x038420d5a000a388 */ /* 0x001fe20000000800 */
[----:B------:R-:W-:Y:S01]  /*80a0*/  FFMA.FTZ R179, R179, UR10, -R152 ;  /* 0x0000000ab3b37c23 */ /* 0x000fe20008010898 */
[----:B------:R-:W-:Y:S01]  /*80b0*/  MUFU.EX2 R200, R200 ;  /* 0x000000c800c87308 */ /* 0x000fe20000000800 */
[----:B------:R-:W-:Y:S01]  /*80c0*/  F2FP.F16.F32.PACK_AB R152, R14, R21 ;  /* 0x000000150e98723e */ /* 0x000fe200000000ff */
[-C--:B------:R-:W-:Y:S01]  /*80d0*/  FMUL.FTZ R26, R26, R213.reuse ;  /* 0x000000d51a1a7220 */ /* 0x080fe20000410000 */
[----:B-1----:R-:W-:Y:S01]  /*80e0*/  F2FP.F16.F32.PACK_AB R154, R169, R20 ;  /* 0x00000014a99a723e */ /* 0x002fe200000000ff */
[----:B--2---:R0:W-:Y:S01]  /*80f0*/  @!P2 STS [R160+0x38400], R212 ;  /* 0x038400d4a000a388 */ /* 0x0041e20000000800 */
[----:B------:R-:W-:Y:S01]  /*8100*/  F2FP.F16.F32.PACK_AB R156, R171, R168 ;  /* 0x000000a8ab9c723e */ /* 0x000fe200000000ff */
[----:B------:R-:W-:Y:S01]  /*8110*/  FMUL.FTZ R24, R24, R212 ;  /* 0x000000d418187220 */ /* 0x000fe20000410000 */
[----:B------:R-:W-:Y:S01]  /*8120*/  F2FP.F16.F32.PACK_AB R158, R173, R170 ;  /* 0x000000aaad9e723e */ /* 0x000fe200000000ff */
        /* <DEDUP_REMOVED lines=150> */
[----:B------:R-:W-:Y:S01]  /*8a90*/  FMUL.FTZ R149, R149, R212 ;  /* 0x000000d495957220 */ /* 0x000fe20000410000 */
[-C--:B------:R-:W-:Y:S01]  /*8aa0*/  FMUL.FTZ R150, R150, R213.reuse ;  /* 0x000000d596967220 */ /* 0x080fe20000410000 */
[----:B------:R-:W0:Y:S01]  /*8ab0*/  MUFU.EX2 R178, R179 ;  /* 0x000000b300b27308 */ /* 0x000e220000000800 */
[----:B------:R-:W-:Y:S01]  /*8ac0*/  FMUL.FTZ R151, R151, R213 ;  /* 0x000000d597977220 */ /* 0x000fe20000410000 */
[----:B---3--:R-:W-:-:S02]  /*8ad0*/  VIADD R15, R211, 0x80 ;  /* 0x00000080d30f7836 */ /* 0x008fc40000000000 */
[----:B------:R-:W-:Y:S01]  /*8ae0*/  FFMA.FTZ R21, R212, R6, R21 ;  /* 0x00000006d4157223 */ /* 0x000fe20000010015 */
[----:B------:R-:W-:Y:S01]  /*8af0*/  FFMA.FTZ R200, R213, R7, R200 ;  /* 0x00000007d5c87223 */ /* 0x000fe200000100c8 */
[----:B------:R-:W-:Y:S01]  /*8b00*/  ISETP.GT.AND P2, PT, R12, R9, PT ;  /* 0x000000090c00720c */ /* 0x000fe20003f44270 */
[----:B------:R-:W-:Y:S01]  /*8b10*/  @!P1 VIADD R10, R10, 0x38860 ;  /* 0x000388600a0a9836 */ /* 0x000fe20000000000 */
[----:B------:R-:W-:Y:S01]  /*8b20*/  R2UR UR4, R15 ;  /* 0x000000000f0472ca */ /* 0x000fe200000e0000 */
[----:B------:R2:W-:Y:S01]  /*8b30*/  MUFU.EX2 R11, R155 ;  /* 0x0000009b000b7308 */ /* 0x0005e20000000800 */
[----:B-1----:R-:W-:Y:S01]  /*8b40*/  F2FP.F16.F32.PACK_AB R166, R181, R180 ;  /* 0x000000b4b5a6723e */ /* 0x002fe200000000ff */
[C---:B------:R-:W-:Y:S02]  /*8b50*/  VIADD R15, R211.reuse, 0x100 ;  /* 0x00000100d30f7836 */ /* 0x040fe40000000000 */
[----:B------:R-:W-:Y:S01]  /*8b60*/  FADD.FTZ R21, R14, R21 ;  /* 0x000000150e157221 */ /* 0x000fe20000010000 */
[----:B------:R-:W-:-:S02]  /*8b70*/  VIADD R211, R211, 0x180 ;  /* 0x00000180d3d37836 */ /* 0x000fc40000000000 */
[----:B------:R-:W-:Y:S01]  /*8b80*/  FADD.FTZ R200, R199, R200 ;  /* 0x000000c8c7c87221 */ /* 0x000fe20000010000 */
[----:B------:R-:W-:Y:S01]  /*8b90*/  @!P1 PRMT R10, RZ, 0x654, R10 ;  /* 0x00000654ff0a9816 */ /* 0x000fe2000000000a */
[----:B------:R-:W-:Y:S01]  /*8ba0*/  FADD.FTZ R20, R20, R21 ;  /* 0x0000001514147221 */ /* 0x000fe20000010000 */
[----:B------:R-:W1:Y:S01]  /*8bb0*/  MUFU.EX2 R182, R182 ;  /* 0x000000b600b67308 */ /* 0x000e620000000800 */
[----:B--2---:R-:W-:Y:S01]  /*8bc0*/  F2FP.F16.F32.PACK_AB R155, R206, R201 ;  /* 0x000000c9ce9b723e */ /* 0x004fe200000000ff */
[----:B------:R-:W-:Y:S01]  /*8bd0*/  BAR.SYNC.DEFER_BLOCKING 0xf, 0x100 ;  /* 0x03c4000000007b1d */ /* 0x000fe20000010000 */
[----:B0-----:R-:W-:Y:S01]  /*8be0*/  F2FP.F16.F32.PACK_AB R165, R178, R13 ;  /* 0x0000000db2a5723e */ /* 0x001fe200000000ff */
        /* <DEDUP_REMOVED lines=29> */
[----:B------:R-:W-:Y:S01]  /*8dc0*/  R2UR UR4, R15 ;  /* 0x000000000f0472ca */ /* 0x000fe200000e0000 */
[----:B------:R-:W-:Y:S01]  /*8dd0*/  FADD.FTZ R13, R13, R204 ;  /* 0x000000cc0d0d7221 */ /* 0x000fe20000010000 */
[----:B------:R-:W-:Y:S01]  /*8de0*/  FADD.FTZ R187, R187, R176 ;  /* 0x000000b0bbbb7221 */ /* 0x000fe20000010000 */
[----:B------:R-:W-:Y:S02]  /*8df0*/  IMAD.MOV.U32 R15, RZ, RZ, R2 ;  /* 0x000000ffff0f7224 */ /* 0x000fe400078e0002 */
[----:B------:R-:W-:Y:S01]  /*8e00*/  FADD.FTZ R178, R178, R13 ;  /* 0x0000000db2b27221 */ /* 0x000fe20000010000 */
[----:B------:R-:W-:Y:S01]  /*8e10*/  FADD.FTZ R6, R180, R187 ;  /* 0x000000bbb4067221 */ /* 0x000fe20000010000 */
[----:B------:R-:W-:-:S02]  /*8e20*/  MOV R13, R5 ;  /* 0x00000005000d7202 */ /* 0x000fc40000000f00 */
[----:B------:R-:W-:Y:S01]  /*8e30*/  FADD.FTZ R7, R11, R178 ;  /* 0x000000b20b077221 */ /* 0x000fe20000010000 */
[----:B------:R-:W-:Y:S01]  /*8e40*/  FADD.FTZ R6, R181, R6 ;  /* 0x00000006b5067221 */ /* 0x000fe20000010000 */
[----:B------:R-:W-:Y:S02]  /*8e50*/  IMAD.MOV.U32 R11, RZ, RZ, R8 ;  /* 0x000000ffff0b7224 */ /* 0x000fe400078e0008 */
[----:B------:R-:W-:Y:S01]  /*8e60*/  FADD.FTZ R7, R182, R7 ;  /* 0x00000007b6077221 */ /* 0x000fe20000010000 */
[----:B------:R-:W-:Y:S02]  /*8e70*/  WARPGROUP.DEPBAR.LE gsb0, 0x0 ;  /* 0x00008000000079c5 */ /* 0x000fe40000010000 */
[----:B------:R-:W-:-:S09]  /*8e80*/  WARPGROUP.ARRIVE ;  /* 0x00000000000079c5 */ /* 0x000fd20000000000 */
        /* <DEDUP_REMOVED lines=26> */
[----:B0-----:R-:W-:Y:S06]  /*9030*/  @P2 BRA `(.L_x_4015) ;  /* 0xffffffcc008c2947 */ /* 0x001fec000383ffff */
[----:B------:R-:W-:-:S07]  /*9040*/  IMAD.MOV.U32 R12, RZ, RZ, R10 ;  /* 0x000000ffff0c7224 */ /* 0x000fce00078e000a */
.L_x_4006:
[----:B------:R-:W-:-:S13]  /*9050*/  ISETP.GE.AND P2, PT, R12, RZ, PT ;  /* 0x000000ff0c00720c */ /* 0x000fda0003f46270 */
[----:B------:R-:W-:Y:S05]  /*9060*/  @!P2 BRA `(.L_x_4016) ;  /* 0x0000002c0058a947 */ /* 0x000fea0003800000 */
[----:B------:R-:W-:Y:S01]  /*9070*/  IMAD.MOV.U32 R187, RZ, RZ, R8 ;  /* 0x000000ffffbb7224 */ /* 0x000fe200078e0008 */
[----:B------:R-:W-:Y:S01]  /*9080*/  ULDC UR10, c[0x0][0xa80] ;  /* 0x0002a000000a7ab9 */ /* 0x000fe20000000800 */
[----:B------:R-:W-:Y:S02]  /*9090*/  IMAD.MOV.U32 R10, RZ, RZ, R5 ;  /* 0x000000ffff0a7224 */ /* 0x000fe400078e0005 */
[----:B------:R-:W-:-:S07]  /*90a0*/  IMAD.MOV.U32 R185, RZ, RZ, R2 ;  /* 0x000000ffffb97224 */ /* 0x000fce00078e0002 */
.L_x_4025:
[----:B------:R-:W-:-:S05]  /*90b0*/  VIADD R2, R185, 0x1 ;  /* 0x00000001b9027836 */ /* 0x000fca0000000000 */
[----:B------:R-:W-:-:S04]  /*90c0*/  ISETP.NE.AND P2, PT, R2, 0x2, PT ;  /* 0x000000020200780c */ /* 0x000fc80003f45270 */
[----:B------:R-:W-:Y:S02]  /*90d0*/  SEL R5, RZ, 0x1, P2 ;  /* 0x00000001ff057807 */ /* 0x000fe40001000000 */
[----:B------:R-:W-:Y:S02]  /*90e0*/  SEL R2, R2, RZ, P2 ;  /* 0x000000ff02027207 */ /* 0x000fe40001000000 */
[----:B------:R-:W-:Y:S01]  /*90f0*/  LOP3.LUT R16, R16, R5, RZ, 0x3c, !PT ;  /* 0x0000000510107212 */ /* 0x000fe200078e3cff */
[----:B------:R-:W-:Y:S06]  /*9100*/  @!P0 BRA `(.L_x_4017) ;  /* 0x0000000000048947 */ /* 0x000fec0003800000 */
[----:B------:R-:W-:Y:S01]  /*9110*/  BPT.TRAP 0x1 ;  /* 0x000000040000795c */ /* 0x000fe20000300000 */
.L_x_4017:
[----:B------:R-:W-:Y:S01]  /*9120*/  IMAD R9, R2, 0x8, R17 ;  /* 0x0000000802097824 */ /* 0x000fe200078e0211 */
[----:B------:R-:W-:-:S04]  /*9130*/  SHF.L.U32 R8, R16, 0x1f, RZ ;  /* 0x0000001f10087819 */ /* 0x000fc800000006ff */
[----:B------:R0:W1:Y:S01]  /*9140*/  SYNCS.PHASECHK.TRANS64.TRYWAIT P2, [R9+URZ+0x38830], R8 ;  /* 0x03883008090075a7 */ /* 0x000062000804017f */
[----:B------:R-:W-:Y:S05]  /*9150*/  @!P0 BRA `(.L_x_4018) ;  /* 0x0000000000048947 */ /* 0x000fea0003800000 */
[----:B------:R-:W-:Y:S01]  /*9160*/  BPT.TRAP 0x1 ;  /* 0x000000040000795c */ /* 0x000fe20000300000 */
.L_x_4018:
[----:B------:R-:W-:Y:S01]  /*9170*/  IMAD R5, R2, 0x200, R0 ;  /* 0x0000020002057824 */ /* 0x000fe200078e0200 */
[----:B-1----:R-:W-:Y:S06]  /*9180*/  @P2 BRA `(.L_x_4019) ;  /* 0x0000000000082947 */ /* 0x002fec0003800000 */
[----:B------:R-:W1:Y:S02]  /*9190*/  SYNCS.PHASECHK.TRANS64.TRYWAIT P2, [R9+URZ+0x38830], R8 ;  /* 0x03883008090075a7 */ /* 0x000e64000804017f */
[----:B-1----:R-:W-:Y:S05]  /*91a0*/  @!P2 BRA `(.L_x_4020) ;  /* 0x000000b8002ca947 */ /* 0x002fea0003800000 */
.L_x_4019:
        /* <DEDUP_REMOVED lines=24> */
.L_x_4021:
[----:B------:R2:W3:Y:S01]  /*9330*/  SYNCS.PHASECHK.TRANS64.TRYWAIT P2, [R9+URZ+0x38850], R8 ;  /* 0x03885008090075a7 */ /* 0x0004e2000804017f */
[----:B------:R-:W-:Y:S05]  /*9340*/  @!P0 BRA `(.L_x_4022) ;  /* 0x0000000000048947 */ /* 0x000fea0003800000 */
[----:B------:R-:W-:Y:S01]  /*9350*/  BPT.TRAP 0x1 ;  /* 0x000000040000795c */ /* 0x000fe20000300000 */
.L_x_4022:
[----:B---3--:R-:W-:Y:S05]  /*9360*/  @P2 BRA `(.L_x_4023) ;  /* 0x0000000000082947 */ /* 0x008fea0003800000 */
[----:B------:R-:W3:Y:S02]  /*9370*/  SYNCS.PHASECHK.TRANS64.TRYWAIT P2, [R9+URZ+0x38850], R8 ;  /* 0x03885008090075a7 */ /* 0x000ee4000804017f */
[----:B---3--:R-:W-:Y:S05]  /*9380*/  @!P2 BRA `(.L_x_4024) ;  /* 0x000000b400c8a947 */ /* 0x008fea0003800000 */
.L_x_4023:
[----:B------:R-:W-:Y:S01]  /*9390*/  IMAD R5, R2, 0x1000, R3 ;  /* 0x0000100002057824 */ /* 0x000fe200078e0203 */
[----:B------:R-:W-:Y:S01]  /*93a0*/  WARPGROUP.ARRIVE ;  /* 0x00000000000079c5 */ /* 0x000fe20000000000 */
[----:B------:R-:W-:Y:S01]  /*93b0*/  UMOV UR27, 0x40000040 ;  /* 0x40000040001b7882 */ /* 0x000fe20000000000 */
[C---:B------:R-:W-:Y:S01]  /*93c0*/  VIADD R11, R4.reuse, 0x2 ;  /* 0x00000002040b7836 */ /* 0x040fe20000000000 */
[----:B------:R-:W-:Y:S01]  /*93d0*/  UMOV UR5, 0x40000040 ;  /* 0x4000004000057882 */ /* 0x000fe20000000000 */
[C---:B------:R-:W-:Y:S01]  /*93e0*/  R2UR UR26, R5.reuse ;  /* 0x00000000051a72ca */ /* 0x040fe200000e0000 */
[----:B0123--:R-:W-:Y:S01]  /*93f0*/  VIADD R8, R5, 0x2 ;  /* 0x0000000205087836 */ /* 0x00ffe20000000000 */
[----:B------:R-:W-:Y:S01]  /*9400*/  UMOV UR7, 0x40000040 ;  /* 0x4000004000077882 */ /* 0x000fe20000000000 */
[----:B------:R-:W-:Y:S01]  /*9410*/  R2UR UR4, R11 ;  /* 0x000000000b0472ca */ /* 0x000fe200000e0000 */
[----:B------:R-:W0:Y:S01]  /*9420*/  S2R R13, SR_TID.X ;  /* 0x00000000000d7919 */ /* 0x000e220000002100 */
[C---:B------:R-:W-:Y:S01]  /*9430*/  IADD3 R11, R4.reuse, 0x4, RZ ;  /* 0x00000004040b7810 */ /* 0x040fe20007ffe0ff */
[----:B------:R-:W-:Y:S01]  /*9440*/  VIADD R20, R4, 0x800 ;  /* 0x0000080004147836 */ /* 0x000fe20000000000 */
[----:B------:R-:W-:Y:S01]  /*9450*/  R2UR UR6, R8 ;  /* 0x00000000080672ca */ /* 0x000fe200000e0000 */
[----:B------:R-:W-:-:S02]  /*9460*/  VIADD R8, R5, 0x4 ;  /* 0x0000000405087836 */ /* 0x000fc40000000000 */
[----:B------:R-:W-:Y:S02]  /*9470*/  VIADD R14, R5, 0x800 ;  /* 0x00000800050e7836 */ /* 0x000fe40000000000 */
[----:B------:R-:W-:Y:S01]  /*9480*/  IMAD R207, R2, 0x1000, R19 ;  /* 0x0000100002cf7824 */ /* 0x000fe200078e0213 */
[----:B------:R-:W-:Y:S01]  /*9490*/  HGMMA.64x64x16.F32 R152, gdesc[UR24], R152, gsb0 ;  /* 0x00e00000189879f0 */ /* 0x000fe20008000898 */
[----:B0-----:R-:W-:Y:S02]  /*94a0*/  SHF.R.U32.HI R13, RZ, 0x7, R13 ;  /* 0x00000007ff0d7819 */ /* 0x001fe4000001160d */
        /* <DEDUP_REMOVED lines=327> */
[----:B------:R-:W0:Y:S02]  /*a920*/  SHFL.BFLY PT, R8, R13, 0x2, 0x1f ;  /* 0x0c401f000d087f89 */ /* 0x000e2400000e0000 */
[----:B0-----:R-:W-:Y:S02]  /*a930*/  FMNMX.FTZ R14, R13, R8, !PT ;  /* 0x000000080d0e7209 */ /* 0x001fe40007810000 */
[----:B------:R-:W-:-:S03]  /*a940*/  FMNMX.FTZ R8, R154, R187, !PT ;  /* 0x000000bb9a087209 */ /* 0x000fc60007810000 */
[----:B------:R-:W0:Y:S01]  /*a950*/  SHFL.BFLY PT, R11, R14, 0x1, 0x1f ;  /* 0x0c201f000e0b7f89 */ /* 0x000e2200000e0000 */
        /* <DEDUP_REMOVED lines=29> */
[----:B------:R-:W-:Y:S01]  /*ab30*/  FFMA.FTZ R181, R181, UR10, -R186 ;  /* 0x0000000ab5b57c23 */ /* 0x000fe200080108ba */
[----:B------:R-:W-:Y:S01]  /*ab40*/  FMNMX.FTZ R8, R178, R15, !PT ;  /* 0x0000000fb2087209 */ /* 0x000fe20007810000 */
[----:B------:R-:W0:Y:S03]  /*ab50*/  MUFU.EX2 R11, R11 ;  /* 0x0000000b000b7308 */ /* 0x000e260000000800 */
[----:B------:R-:W-:-:S04]  /*ab60*/  FMNMX.FTZ R15, R179, R8, !PT ;  /* 0x00000008b30f7209 */ /* 0x000fc80007810000 */
[----:B------:R-:W-:Y:S01]  /*ab70*/  FMNMX.FTZ R8, R182, R15, !PT ;  /* 0x0000000fb6087209 */ /* 0x000fe20007810000 */
[----:B------:R-:W-:Y:S01]  /*ab80*/  FFMA.FTZ R15, R157, UR10, -R186 ;  /* 0x0000000a9d0f7c23 */ /* 0x000fe200080108ba */
[----:B------:R-:W-:Y:S02]  /*ab90*/  MUFU.EX2 R10, R10 ;  /* 0x0000000a000a7308 */ /* 0x000fe40000000800 */
[----:B------:R-:W-:-:S05]  /*aba0*/  FMNMX.FTZ R8, R183, R8, !PT ;  /* 0x00000008b7087209 */ /* 0x000fca0007810000 */
[----:B------:R-:W1:Y:S01]  /*abb0*/  SHFL.BFLY PT, R153, R8, 0x2, 0x1f ;  /* 0x0c401f0008997f89 */ /* 0x000e6200000e0000 */
[----:B------:R-:W-:Y:S01]  /*abc0*/  MUFU.EX2 R13, R13 ;  /* 0x0000000d000d7308 */ /* 0x000fe20000000800 */
[-C--:B0-----:R-:W-:Y:S01]  /*abd0*/  FMUL.FTZ R24, R24, R11.reuse ;  /* 0x0000000b18187220 */ /* 0x081fe20000410000 */
        /* <DEDUP_REMOVED lines=63> */
[----:B------:R0:W2:Y:S01]  /*afd0*/  MUFU.EX2 R186, R152 ;  /* 0x0000009800ba7308 */ /* 0x0000a20000000800 */
        /* <DEDUP_REMOVED lines=8> */
[----:B0-----:R-:W-:Y:S02]  /*b060*/  @!P1 VIADD R152, R9, 0x38840 ;  /* 0x0003884009989836 */ /* 0x001fe40000000000 */
[--C-:B------:R-:W-:Y:S01]  /*b070*/  FFMA.FTZ R171, R171, UR10, -R156.reuse ;  /* 0x0000000aabab7c23 */ /* 0x100fe2000801089c */
[----:B------:R-:W-:Y:S02]  /*b080*/  @!P2 IMAD R154, R154, 0x4, R17 ;  /* 0x000000049a9aa824 */ /* 0x000fe400078e0211 */
        /* <DEDUP_REMOVED lines=10> */
[----:B-1----:R-:W-:Y:S01]  /*b130*/  F2FP.F16.F32.PACK_AB R156, R21, R20 ;  /* 0x00000014159c723e */ /* 0x002fe200000000ff */
[----:B--2---:R-:W-:Y:S01]  /*b140*/  FMUL.FTZ R26, R26, R186 ;  /* 0x000000ba1a1a7220 */ /* 0x004fe20000410000 */
[----:B------:R1:W-:Y:S01]  /*b150*/  @!P2 STS [R154+0x38420], R186 ;  /* 0x038420ba9a00a388 */ /* 0x0003e20000000800 */
[----:B------:R-:W-:Y:S01]  /*b160*/  F2FP.F16.F32.PACK_AB R158, R199, R184 ;  /* 0x000000b8c79e723e */ /* 0x000fe200000000ff */
[----:B------:R-:W-:Y:S01]  /*b170*/  FMUL.FTZ R27, R27, R186 ;  /* 0x000000ba1b1b7220 */ /* 0x000fe20000410000 */
[----:B0-----:R-:W-:Y:S01]  /*b180*/  F2FP.F16.F32.PACK_AB R152, R13, R10 ;  /* 0x0000000a0d98723e */ /* 0x001fe200000000ff */
[-C--:B------:R-:W-:Y:S01]  /*b190*/  FMUL.FTZ R30, R30, R186.reuse ;  /* 0x000000ba1e1e7220 */ /* 0x080fe20000410000 */
[----:B------:R-:W0:Y:S01]  /*b1a0*/  MUFU.EX2 R200, R200 ;  /* 0x000000c800c87308 */ /* 0x000e220000000800 */
[-C--:B------:R-:W-:Y:S01]  /*b1b0*/  FMUL.FTZ R31, R31, R186.reuse ;  /* 0x000000ba1f1f7220 */ /* 0x080fe20000410000 */
[-C--:B------:R-:W-:Y:S01]  /*b1c0*/  FMUL.FTZ R34, R34, R186.reuse ;  /* 0x000000ba22227220 */ /* 0x080fe20000410000 */
        /* <DEDUP_REMOVED lines=92> */
[----:B------:R-:W-:Y:S01]  /*b790*/  FMUL.FTZ R149, R149, R11 ;  /* 0x0000000b95957220 */ /* 0x000fe20000410000 */
[----:B------:R-:W-:Y:S01]  /*b7a0*/  MUFU.EX2 R174, R174 ;  /* 0x000000ae00ae7308 */ /* 0x000fe20000000800 */
[-C--:B------:R-:W-:Y:S01]  /*b7b0*/  FMUL.FTZ R150, R150, R186.reuse ;  /* 0x000000ba96967220 */ /* 0x080fe20000410000 */
[----:B------:R-:W-:Y:S01]  /*b7c0*/  FMUL.FTZ R151, R151, R186 ;  /* 0x000000ba97977220 */ /* 0x000fe20000410000 */
[----:B------:R1:W-:Y:S01]  /*b7d0*/  STSM.16.M88.4 [R189+0x36400], R152 ;  /* 0x03640098bd007844 */ /* 0x0003e20000000200 */
[----:B------:R-:W-:-:S02]  /*b7e0*/  VIADD R185, R207, 0x80 ;  /* 0x00000080cfb97836 */ /* 0x000fc40000000000 */
[----:B------:R-:W-:Y:S01]  /*b7f0*/  FFMA.FTZ R6, R11, R6, R10 ;  /* 0x000000060b067223 */ /* 0x000fe2000001000a */
[----:B------:R-:W-:Y:S01]  /*b800*/  FFMA.FTZ R7, R186, R7, R187 ;  /* 0x00000007ba077223 */ /* 0x000fe200000100bb */
[----:B------:R1:W-:Y:S01]  /*b810*/  STSM.16.M88.4 [R190], R156 ;  /* 0x0000009cbe007844 */ /* 0x0003e20000000200 */
[----:B------:R-:W2:Y:S01]  /*b820*/  MUFU.EX2 R175, R175 ;  /* 0x000000af00af7308 */ /* 0x000ea20000000800 */
[----:B0-----:R-:W-:Y:S01]  /*b830*/  F2FP.F16.F32.PACK_AB R161, R171, R170 ;  /* 0x000000aaaba1723e */ /* 0x001fe200000000ff */
[----:B------:R-:W-:Y:S01]  /*b840*/  FADD.FTZ R13, R13, R6 ;  /* 0x000000060d0d7221 */ /* 0x000fe20000010000 */
[----:B------:R-:W-:Y:S01]  /*b850*/  R2UR UR4, R185 ;  /* 0x00000000b90472ca */ /* 0x000fe200000e0000 */
[C---:B------:R-:W-:Y:S02]  /*b860*/  VIADD R185, R207.reuse, 0x100 ;  /* 0x00000100cfb97836 */ /* 0x040fe40000000000 */
[----:B------:R-:W-:Y:S01]  /*b870*/  FADD.FTZ R200, R200, R7 ;  /* 0x00000007c8c87221 */ /* 0x000fe20000010000 */
[----:B------:R-:W-:-:S02]  /*b880*/  VIADD R207, R207, 0x180 ;  /* 0x00000180cfcf7836 */ /* 0x000fc40000000000 */
[----:B------:R-:W-:Y:S01]  /*b890*/  FADD.FTZ R14, R14, R13 ;  /* 0x0000000d0e0e7221 */ /* 0x000fe20000010000 */
[----:B------:R-:W-:Y:S01]  /*b8a0*/  MUFU.EX2 R176, R176 ;  /* 0x000000b000b07308 */ /* 0x000fe20000000800 */
[----:B------:R-:W-:Y:S01]  /*b8b0*/  FADD.FTZ R201, R201, R200 ;  /* 0x000000c8c9c97221 */ /* 0x000fe20000010000 */
[----:B------:R-:W-:Y:S01]  /*b8c0*/  ISETP.GT.AND P2, PT, R12, RZ, PT ;  /* 0x000000ff0c00720c */ /* 0x000fe20003f44270 */
[----:B------:R-:W-:Y:S01]  /*b8d0*/  FADD.FTZ R15, R15, R14 ;  /* 0x0000000e0f0f7221 */ /* 0x000fe20000010000 */
[----:B------:R-:W-:Y:S01]  /*b8e0*/  @!P1 IADD3 R9, R9, 0x38860, RZ ;  /* 0x0003886009099810 */ /* 0x000fe20007ffe0ff */
[----:B------:R-:W-:Y:S01]  /*b8f0*/  FADD.FTZ R202, R202, R201 ;  /* 0x000000c9caca7221 */ /* 0x000fe20000010000 */
[----:B------:R-:W-:Y:S02]  /*b900*/  IMAD.MOV.U32 R187, RZ, RZ, R8 ;  /* 0x000000ffffbb7224 */ /* 0x000fe400078e0008 */
[----:B------:R-:W-:Y:S01]  /*b910*/  FADD.FTZ R20, R20, R15 ;  /* 0x0000000f14147221 */ /* 0x000fe20000010000 */
[----:B------:R-:W0:Y:S01]  /*b920*/  MUFU.EX2 R177, R177 ;  /* 0x000000b100b17308 */ /* 0x000e220000000800 */
[----:B--2---:R-:W-:Y:S01]  /*b930*/  F2FP.F16.F32.PACK_AB R163, R175, R174 ;  /* 0x000000aeafa3723e */ /* 0x004fe200000000ff */
        /* <DEDUP_REMOVED lines=70> */
[----:B0-----:R-:W-:-:S04]  /*bda0*/  VIADD R9, R12, 0xffffffff ;  /* 0xffffffff0c097836 */ /* 0x001fc80000000000 */
[----:B------:R-:W-:Y:S01]  /*bdb0*/  IMAD.MOV.U32 R12, RZ, RZ, R9 ;  /* 0x000000ffff0c7224 */ /* 0x000fe200078e0009 */
[----:B-1----:R-:W-:Y:S06]  /*bdc0*/  @P2 BRA `(.L_x_4025) ;  /* 0xffffffd000b82947 */ /* 0x002fec000383ffff */
.L_x_4016:
[----:B------:R-:W0:Y:S01]  /*bdd0*/  SHFL.BFLY PT, R3, R6, 0x2, 0x1f ;  /* 0x0c401f0006037f89 */ /* 0x000e2200000e0000 */
[----:B------:R-:W-:Y:S01]  /*bde0*/  IMAD.MOV R13, RZ, RZ, -R188 ;  /* 0x000000ffff0d7224 */ /* 0x000fe200078e0abc */
[----:B------:R-:W-:Y:S02]  /*bdf0*/  UIADD3 UR36, UR36, 0x1, URZ ;  /* 0x0000000124247890 */ /* 0x000fe4000fffe03f */
[----:B------:R-:W1:Y:S01]  /*be00*/  SHFL.BFLY PT, R4, R7, 0x2, 0x1f ;  /* 0x0c401f0007047f89 */ /* 0x000e6200000e0000 */
[----:B------:R-:W-:Y:S08]  /*be10*/  BAR.ARV 0x8, 0xa0 ;  /* 0x0202800000007b1d */ /* 0x000ff00000002000 */
[----:B------:R-:W-:Y:S01]  /*be20*/  BAR.SYNC.DEFER_BLOCKING 0xf, 0x100 ;  /* 0x03c4000000007b1d */ /* 0x000fe20000010000 */
[----:B------:R-:W-:Y:S01]  /*be30*/  ISETP.NE.AND P0, PT, R22, R13, PT ;  /* 0x0000000d1600720c */ /* 0x000fe20003f05270 */
[----:B0-----:R-:W-:Y:S01]  /*be40*/  FADD.FTZ R3, R3, R6 ;  /* 0x0000000603037221 */ /* 0x001fe20000010000 */
[----:B------:R-:W-:-:S02]  /*be50*/  IMAD.MOV.U32 R6, RZ, RZ, RZ ;  /* 0x000000ffff067224 */ /* 0x000fc400078e00ff */
[----:B-1----:R-:W-:Y:S02]  /*be60*/  FADD.FTZ R9, R4, R7 ;  /* 0x0000000704097221 */ /* 0x002fe40000010000 */
[----:B------:R-:W0:Y:S04]  /*be70*/  SHFL.BFLY PT, R0, R3, 0x1, 0x1f ;  /* 0x0c201f0003007f89 */ /* 0x000e2800000e0000 */
[----:B------:R-:W1:Y:S01]  /*be80*/  SHFL.BFLY PT, R4, R9, 0x1, 0x1f ;  /* 0x0c201f0009047f89 */ /* 0x000e6200000e0000 */
[----:B0-----:R-:W-:Y:S01]  /*be90*/  FADD.FTZ R11, R3, R0 ;  /* 0x00000000030b7221 */ /* 0x001fe20000010000 */
[----:B------:R-:W-:Y:S02]  /*bea0*/  IMAD.MOV.U32 R0, RZ, RZ, RZ ;  /* 0x000000ffff007224 */ /* 0x000fe400078e00ff */
[----:B-1----:R-:W-:-:S02]  /*beb0*/  FADD.FTZ R20, R9, R4 ;  /* 0x0000000409147221 */ /* 0x002fc40000010000 */
[----:B------:R-:W-:Y:S01]  /*bec0*/  FSETP.NE.FTZ.AND P2, PT, R11, RZ, PT ;  /* 0x000000ff0b00720b */ /* 0x000fe20003f55000 */
[C---:B------:R-:W-:Y:S02]  /*bed0*/  VIADD R4, R2.reuse, 0x1 ;  /* 0x0000000102047836 */ /* 0x040fe40000000000 */
[----:B------:R-:W-:Y:S01]  /*bee0*/  @!P0 IMAD R2, R2, 0x40, R18 ;  /* 0x0000004002028824 */ /* 0x000fe200078e0212 */
[----:B------:R-:W-:Y:S02]  /*bef0*/  FSETP.NE.FTZ.AND P3, PT, R20, RZ, PT ;  /* 0x000000ff1400720b */ /* 0x000fe40003f75000 */
[----:B------:R-:W-:Y:S02]  /*bf00*/  ISETP.NE.AND P1, PT, R4, 0x2, PT ;  /* 0x000000020400780c */ /* 0x000fe40003f25270 */
[----:B------:R-:W-:Y:S01]  /*bf10*/  @!P0 LEA R17, R2, R17, 0x2 ;  /* 0x0000001102118211 */ /* 0x000fe200078e10ff */
[----:B------:R-:W-:Y:S01]  /*bf20*/  IMAD.U32 R2, RZ, RZ, UR10 ;  /* 0x0000000aff027e24 */ /* 0x000fe2000f8e00ff */
[----:B------:R-:W-:-:S03]  /*bf30*/  SEL R3, RZ, 0x1, P1 ;  /* 0x00000001ff037807 */ /* 0x000fc60000800000 */
[----:B------:R-:W0:Y:S01]  /*bf40*/  @P2 MUFU.RCP R0, R11 ;  /* 0x0000000b00002308 */ /* 0x000e220000001000 */
[----:B------:R-:W-:Y:S01]  /*bf50*/  @P2 FMUL.FTZ R2, R2, 0.69314718246459960938 ;  /* 0x3f31721802022820 */ /* 0x000fe20000410000 */
[----:B------:R-:W-:Y:S01]  /*bf60*/  LOP3.LUT R16, R16, R3, RZ, 0x3c, !PT ;  /* 0x0000000310107212 */ /* 0x000fe200078e3cff */
[----:B------:R-:W-:-:S05]  /*bf70*/  IMAD.MOV.U32 R3, RZ, RZ, -0x800000 ;  /* 0xff800000ff037424 */ /* 0x000fca00078e00ff */
[----:B------:R-:W1:Y:S08]  /*bf80*/  @P3 MUFU.RCP R6, R20 ;  /* 0x0000001400063308 */ /* 0x000e700000001000 */
[----:B------:R-:W2:Y:S01]  /*bf90*/  @P3 MUFU.LG2 R20, R20 ;  /* 0x0000001400143308 */ /* 0x000ea20000000c00 */
[----:B0-----:R-:W-:Y:S01]  /*bfa0*/  @!P0 STS [R17+0x38400], R0 ;  /* 0x0384000011008388 */ /* 0x001fe20000000800 */
[----:B------:R-:W-:Y:S01]  /*bfb0*/  FMUL.FTZ R171, R28, R0 ;  /* 0x000000001cab7220 */ /* 0x000fe20000410000 */
[----:B------:R-:W-:-:S02]  /*bfc0*/  IMAD.U32 R28, RZ, RZ, UR10 ;  /* 0x0000000aff1c7e24 */ /* 0x000fc4000f8e00ff */
[-C--:B------:R-:W-:Y:S01]  /*bfd0*/  FMUL.FTZ R172, R24, R0.reuse ;  /* 0x0000000018ac7220 */ /* 0x080fe20000410000 */
[-C--:B------:R-:W-:Y:S01]  /*bfe0*/  FMUL.FTZ R170, R25, R0.reuse ;  /* 0x0000000019aa7220 */ /* 0x080fe20000410000 */
[-C--:B------:R-:W-:Y:S01]  /*bff0*/  FMUL.FTZ R24, R29, R0.reuse ;  /* 0x000000001d187220 */ /* 0x080fe20000410000 */
[----:B------:R-:W-:Y:S01]  /*c000*/  @P3 FMUL.FTZ R28, R28, 0.69314718246459960938 ;  /* 0x3f3172181c1c3820 */ /* 0x000fe20000410000 */
[-C--:B------:R-:W-:Y:S01]  /*c010*/  FMUL.FTZ R169, R32, R0.reuse ;  /* 0x0000000020a97220 */ /* 0x080fe20000410000 */
        /* <DEDUP_REMOVED lines=10> */
[----:B0-----:R-:W0:Y:S01]  /*c0c0*/  @P2 MUFU.LG2 R17, R11 ;  /* 0x0000000b00112308 */ /* 0x001e220000000c00 */
        /* <DEDUP_REMOVED lines=122> */
.L_x_3992:
[----:B------:R-:W0:Y:S01]  /*c870*/  S2R R4, SR_CgaCtaId ;  /* 0x0000000000047919 */ /* 0x000e220000008800 */
[----:B------:R-:W-:Y:S01]  /*c880*/  MOV R17, 0x400 ;  /* 0x0000040000117802 */ /* 0x000fe20000000f00 */
[----:B------:R-:W-:Y:S01]  /*c890*/  BSSY B0, `(.L_x_4026) ;  /* 0x0000291000007945 */ /* 0x000fe20003800000 */
[----:B------:R-:W-:Y:S02]  /*c8a0*/  BAR.SYNC.DEFER_BLOCKING 0x5, 0x120 ;  /* 0x0144800000007b1d */ /* 0x000fe40000010000 */
[----:B0-----:R-:W-:-:S05]  /*c8b0*/  LEA R17, R4, R17, 0x18 ;  /* 0x0000001104117211 */ /* 0x001fca00078ec0ff */
[----:B------:R-:W0:Y:S02]  /*c8c0*/  LDS.128 R184, [R17+0x388d0] ;  /* 0x0388d00011b87984 */ /* 0x000e240000000c00 */
[----:B0-----:R-:W-:Y:S01]  /*c8d0*/  R2UR UR5, R186 ;  /* 0x00000000ba0572ca */ /* 0x001fe200000e0000 */
[----:B------:R-:W-:Y:S06]  /*c8e0*/  BAR.ARV 0x4, 0x120 ;  /* 0x0104800000007b1d */ /* 0x000fec0000002000 */
[----:B------:R-:W-:Y:S08]  /*c8f0*/  @P0 BRA `(.L_x_4027) ;  /* 0x0000001c005c0947 */ /* 0x000ff00003800000 */
[----:B------:R-:W0:Y:S01]  /*c900*/  S2R R4, SR_SWINHI ;  /* 0x0000000000047919 */ /* 0x000e220000002f00 */
[----:B------:R-:W-:Y:S01]  /*c910*/  F2FP.F16.F32.PACK_AB R7, R31, R7 ;  /* 0x000000071f07723e */ /* 0x000fe200000000ff */
[----:B------:R-:W-:Y:S01]  /*c920*/  ULDC.64 UR6, c[0x0][0xcd8] ;  /* 0x0003360000067ab9 */ /* 0x000fe20000000a00 */
[----:B------:R-:W-:Y:S01]  /*c930*/  F2FP.F16.F32.PACK_AB R9, R35, R9 ;  /* 0x000000092309723e */ /* 0x000fe200000000ff */
[----:B------:R-:W-:Y:S01]  /*c940*/  UISETP.NE.U32.AND UP0, UPT, UR6, URZ, UPT ;  /* 0x0000003f0600728c */ /* 0x000fe2000bf05070 */
[----:B------:R-:W-:Y:S01]  /*c950*/  F2FP.F16.F32.PACK_AB R10, R10, R167 ;  /* 0x000000a70a0a723e */ /* 0x000fe200000000ff */
[----:B------:R-:W-:Y:S01]  /*c960*/  USHF.L.U32 UR8, UR39, 0x2, URZ ;  /* 0x0000000227087899 */ /* 0x000fe2000800063f */
[----:B------:R-:W-:Y:S01]  /*c970*/  F2FP.F16.F32.PACK_AB R11, R39, R11 ;  /* 0x0000000b270b723e */ /* 0x000fe200000000ff */
[----:B------:R-:W-:Y:S01]  /*c980*/  UISETP.NE.AND.EX UP0, UPT, UR7, URZ, UPT, UP0 ;  /* 0x0000003f0700728c */ /* 0x000fe2000bf05300 */
[----:B------:R-:W-:Y:S01]  /*c990*/  F2FP.F16.F32.PACK_AB R56, R57, R56 ;  /* 0x000000383938723e */ /* 0x000fe200000000ff */
[----:B------:R-:W-:Y:S01]  /*c9a0*/  USHF.L.U64.HI UR9, UR39, 0x2, UR38 ;  /* 0x0000000227097899 */ /* 0x000fe20008010226 */
[----:B------:R-:W-:Y:S01]  /*c9b0*/  F2FP.F16.F32.PACK_AB R13, R51, R13 ;  /* 0x0000000d330d723e */ /* 0x000fe200000000ff */
[----:B------:R-:W-:Y:S01]  /*c9c0*/  UIADD3 UR4, UP1, UR8, UR6, URZ ;  /* 0x0000000608047290 */ /* 0x000fe2000ff3e03f */
[----:B------:R-:W-:Y:S01]  /*c9d0*/  F2FP.F16.F32.PACK_AB R14, R53, R14 ;  /* 0x0000000e350e723e */ /* 0x000fe200000000ff */
[----:B------:R-:W-:Y:S01]  /*c9e0*/  ULDC.64 UR10, c[0x0][0x208] ;  /* 0x00008200000a7ab9 */ /* 0x000fe20000000a00 */
[----:B------:R-:W-:Y:S01]  /*c9f0*/  F2FP.F16.F32.PACK_AB R15, R55, R15 ;  /* 0x0000000f370f723e */ /* 0x000fe200000000ff */
[----:B------:R-:W-:Y:S01]  /*ca00*/  UIADD3.X UR6, UR9, UR7, URZ, UP1, !UPT ;  /* 0x0000000709067290 */ /* 0x000fe20008ffe43f */
        /* <DEDUP_REMOVED lines=8> */
[----:B------:R-:W-:Y:S02]  /*ca90*/  MOV R20, R17 ;  /* 0x0000001100147202 */ /* 0x000fe40000000f00 */
[----:B0-----:R-:W-:Y:S02]  /*caa0*/  MOV R21, R4 ;  /* 0x0000000400157202 */ /* 0x001fe40000000f00 */
[----:B------:R-:W-:Y:S02]  /*cab0*/  F2FP.F16.F32.PACK_AB R73, R75, R74 ;  /* 0x0000004a4b49723e */ /* 0x000fe400000000ff */
[----:B------:R-:W-:Y:S01]  /*cac0*/  F2FP.F16.F32.PACK_AB R80, R81, R80 ;  /* 0x000000505150723e */ /* 0x000fe200000000ff */
[----:B------:R-:W-:Y:S01]  /*cad0*/  IMAD.WIDE R4, R197, 0x2, R20 ;  /* 0x00000002c5047825 */ /* 0x000fe200078e0214 */
[----:B------:R-:W-:-:S02]  /*cae0*/  F2FP.F16.F32.PACK_AB R74, R77, R76 ;  /* 0x0000004c4d4a723e */ /* 0x000fc400000000ff */
        /* <DEDUP_REMOVED lines=10> */
[----:B------:R-:W-:Y:S02]  /*cb90*/  LOP3.LUT R28, R6, R173, RZ, 0x3c, !PT ;  /* 0x000000ad061c7212 */ /* 0x000fe400078e3cff */
[----:B------:R-:W-:Y:S02]  /*cba0*/  LOP3.LUT R6, R181, 0x380, RZ, 0xc0, !PT ;  /* 0x00000380b5067812 */ /* 0x000fe400078ec0ff */
        /* <DEDUP_REMOVED lines=10> */
[----:B------:R-:W-:-:S02]  /*cc50*/  SHF.R.U64 R6, R6, 0x3, RZ ;  /* 0x0000000306067819 */ /* 0x000fc400000012ff */
[C---:B------:R-:W-:Y:S02]  /*cc60*/  IADD3 R203, P0, R4.reuse, 0x4020, RZ ;  /* 0x0000402004cb7810 */ /* 0x040fe40007f1e0ff */
[----:B------:R-:W-:Y:S02]  /*cc70*/  IADD3.X R99, RZ, R5, RZ, P2, !PT ;  /* 0x00000005ff637210 */ /* 0x000fe400017fe4ff */
[C---:B------:R-:W-:Y:S01]  /*cc80*/  IADD3 R205, P4, R4.reuse, 0x4040, RZ ;  /* 0x0000404004cd7810 */ /* 0x040fe20007f9e0ff */
[--C-:B------:R-:W-:Y:S01]  /*cc90*/  IMAD.X R107, RZ, RZ, R5.reuse, P0 ;  /* 0x000000ffff6b7224 */ /* 0x100fe200000e0605 */
        /* <DEDUP_REMOVED lines=15> */
[----:B------:R-:W-:Y:S02]  /*cd90*/  MOV R173, R4 ;  /* 0x0000000400ad7202 */ /* 0x000fe40000000f00 */
[----:B------:R-:W-:Y:S02]  /*cda0*/  LOP3.LUT R36, R177, 0x380, RZ, 0xc0, !PT ;  /* 0x00000380b1247812 */ /* 0x000fe400078ec0ff */
[----:B------:R-:W-:Y:S02]  /*cdb0*/  SHF.R.U64 R6, R6, 0x3, RZ ;  /* 0x0000000306067819 */ /* 0x000fe400000012ff */
[----:B------:R-:W-:Y:S02]  /*cdc0*/  F2FP.F16.F32.PACK_AB R5, R27, R26 ;  /* 0x0000001a1b05723e */ /* 0x000fe400000000ff */
[----:B------:R-:W-:-:S02]  /*cdd0*/  LOP3.LUT R40, R179, 0x380, RZ, 0xc0, !PT ;  /* 0x00000380b3287812 */ /* 0x000fc400078ec0ff */
[----:B------:R-:W-:Y:S02]  /*cde0*/  LOP3.LUT R27, R8, 0x380, RZ, 0xc0, !PT ;  /* 0x00000380081b7812 */ /* 0x000fe400078ec0ff */
[----:B------:R-:W-:Y:S02]  /*cdf0*/  SHF.R.U64 R32, R32, 0x3, RZ ;  /* 0x0000000320207819 */ /* 0x000fe400000012ff */
[----:B------:R-:W-:Y:S02]  /*ce00*/  LOP3.LUT R94, R183, 0x380, RZ, 0xc0, !PT ;  /* 0x00000380b75e7812 */ /* 0x000fe400078ec0ff */
[----:B------:R-:W-:Y:S02]  /*ce10*/  SHF.R.U64 R36, R36, 0x3, RZ ;  /* 0x0000000324247819 */ /* 0x000fe400000012ff */
[----:B------:R-:W-:Y:S02]  /*ce20*/  LOP3.LUT R98, R199, 0x380, RZ, 0xc0, !PT ;  /* 0x00000380c7627812 */ /* 0x000fe400078ec0ff */
[----:B------:R-:W-:-:S02]  /*ce30*/  LOP3.LUT R106, R6, R203, RZ, 0x3c, !PT ;  /* 0x000000cb066a7212 */ /* 0x000fc400078e3cff */
[----:B------:R-:W-:Y:S02]  /*ce40*/  SHF.R.U64 R40, R40, 0x3, RZ ;  /* 0x0000000328287819 */ /* 0x000fe400000012ff */
[----:B------:R-:W-:Y:S02]  /*ce50*/  LOP3.LUT R102, R201, 0x380, RZ, 0xc0, !PT ;  /* 0x00000380c9667812 */ /* 0x000fe400078ec0ff */
[----:B------:R-:W-:Y:S02]  /*ce60*/  F2FP.F16.F32.PACK_AB R4, R170, R172 ;  /* 0x000000acaa04723e */ /* 0x000fe400000000ff */
[----:B------:R-:W-:Y:S01]  /*ce70*/  F2FP.F16.F32.PACK_AB R6, R24, R171 ;  /* 0x000000ab1806723e */ /* 0x000fe200000000ff */
[----:B------:R-:W-:Y:S01]  /*ce80*/  BAR.SYNC.DEFER_BLOCKING 0x1, 0x100 ;  /* 0x0044000000007b1d */ /* 0x000fe20000010000 */
[----:B------:R-:W-:Y:S02]  /*ce90*/  SHF.R.U64 R27, R27, 0x3, RZ ;  /* 0x000000031b1b7819 */ /* 0x000fe400000012ff */
[----:B------:R-:W-:-:S02]  /*cea0*/  LOP3.LUT R32, R32, R175, RZ, 0x3c, !PT ;  /* 0x000000af20207212 */ /* 0x000fc400078e3cff */
[----:B------:R-:W-:Y:S02]  /*ceb0*/  SHF.R.U64 R94, R94, 0x3, RZ ;  /* 0x000000035e5e7819 */ /* 0x000fe400000012ff */
[----:B------:R-:W-:Y:S02]  /*cec0*/  LOP3.LUT R110, R205, 0x380, RZ, 0xc0, !PT ;  /* 0x00000380cd6e7812 */ /* 0x000fe400078ec0ff */
[----:B------:R-:W-:Y:S02]  /*ced0*/  LOP3.LUT R36, R36, R177, RZ, 0x3c, !PT ;  /* 0x000000b124247212 */ /* 0x000fe400078e3cff */
[----:B------:R-:W-:Y:S02]  /*cee0*/  SHF.R.U64 R98, R98, 0x3, RZ ;  /* 0x0000000362627819 */ /* 0x000fe400000012ff */
[----:B------:R-:W-:Y:S02]  /*cef0*/  LOP3.LUT R114, R207, 0x380, RZ, 0xc0, !PT ;  /* 0x00000380cf727812 */ /* 0x000fe400078ec0ff */
[----:B------:R-:W-:-:S02]  /*cf00*/  LOP3.LUT R40, R40, R179, RZ, 0x3c, !PT ;  /* 0x000000b328287212 */ /* 0x000fc400078e3cff */
[----:B------:R-:W-:Y:S02]  /*cf10*/  SHF.R.U64 R102, R102, 0x3, RZ ;  /* 0x0000000366667819 */ /* 0x000fe400000012ff */
[----:B------:R-:W-:Y:S02]  /*cf20*/  LOP3.LUT R118, R209, 0x380, RZ, 0xc0, !PT ;  /* 0x00000380d1767812 */ /* 0x000fe400078ec0ff */
[----:B------:R-:W-:Y:S02]  /*cf30*/  LOP3.LUT R122, R27, R8, RZ, 0x3c, !PT ;  /* 0x000000081b7a7212 */ /* 0x000fe400078e3cff */
[----:B------:R-:W-:Y:S01]  /*cf40*/  MOV R28, R28 ;  /* 0x0000001c001c7202 */ /* 0x000fe20000000f00 */
[----:B------:R0:W-:Y:S01]  /*cf50*/  STSM.16.M88.4 [R173], R4 ;  /* 0x00000004ad007844 */ /* 0x0001e20000000200 */
[----:B------:R-:W-:Y:S02]  /*cf60*/  F2FP.F16.F32.PACK_AB R8, R166, R169 ;  /* 0x000000a9a608723e */ /* 0x000fe400000000ff */
[----:B------:R-:W-:-:S02]  /*cf70*/  LOP3.LUT R94, R94, R183, RZ, 0x3c, !PT ;  /* 0x000000b75e5e7212 */ /* 0x000fc400078e3cff */
[----:B------:R-:W-:Y:S01]  /*cf80*/  SHF.R.U64 R110, R110, 0x3, RZ ;  /* 0x000000036e6e7819 */ /* 0x000fe200000012ff */
[----:B------:R-:W-:Y:S01]  /*cf90*/  STSM.16.M88.4 [R28], R8 ;  /* 0x000000081c007844 */ /* 0x000fe20000000200 */
[----:B------:R-:W-:Y:S02]  /*cfa0*/  LOP3.LUT R26, R126, 0x380, RZ, 0xc0, !PT ;  /* 0x000003807e1a7812 */ /* 0x000fe400078ec0ff */
[----:B------:R-:W-:Y:S02]  /*cfb0*/  MOV R32, R32 ;  /* 0x0000002000207202 */ /* 0x000fe40000000f00 */
[----:B------:R-:W-:Y:S02]  /*cfc0*/  LOP3.LUT R98, R98, R199, RZ, 0x3c, !PT ;  /* 0x000000c762627212 */ /* 0x000fe400078e3cff */
[----:B------:R-:W-:Y:S02]  /*cfd0*/  SHF.R.U64 R114, R114, 0x3, RZ ;  /* 0x0000000372727819 */ /* 0x000fe400000012ff */
[----:B------:R-:W-:-:S02]  /*cfe0*/  LOP3.LUT R175, R168, 0x380, RZ, 0xc0, !PT ;  /* 0x00000380a8af7812 */ /* 0x000fc400078ec0ff */
[----:B0-----:R-:W-:Y:S02]  /*cff0*/  F2FP.F16.F32.PACK_AB R4, R156, R165 ;  /* 0x000000a59c04723e */ /* 0x001fe400000000ff */
[----:B------:R-:W-:Y:S02]  /*d000*/  F2FP.F16.F32.PACK_AB R5, R43, R42 ;  /* 0x0000002a2b05723e */ /* 0x000fe400000000ff */
[----:B------:R-:W-:Y:S02]  /*d010*/  F2FP.F16.F32.PACK_AB R6, R12, R158 ;  /* 0x0000009e0c06723e */ /* 0x000fe400000000ff */
[----:B------:R-:W-:Y:S02]  /*d020*/  F2FP.F16.F32.PACK_AB R7, R47, R46 ;  /* 0x0000002e2f07723e */ /* 0x000fe400000000ff */
[----:B------:R-:W-:Y:S02]  /*d030*/  MOV R36, R36 ;  /* 0x0000002400247202 */ /* 0x000fe40000000f00 */
[----:B------:R-:W-:Y:S01]  /*d040*/  F2FP.F16.F32.PACK_AB R12, R49, R154 ;  /* 0x0000009a310c723e */ /* 0x000fe200000000ff */
[----:B------:R0:W-:Y:S01]  /*d050*/  STSM.16.M88.4 [R32], R4 ;  /* 0x0000000420007844 */ /* 0x0001e20000000200 */
[----:B------:R-:W-:-:S02]  /*d060*/  LOP3.LUT R102, R102, R201, RZ, 0x3c, !PT ;  /* 0x000000c966667212 */ /* 0x000fc400078e3cff */
[----:B------:R-:W-:Y:S01]  /*d070*/  SHF.R.U64 R118, R118, 0x3, RZ ;  /* 0x0000000376767819 */ /* 0x000fe200000012ff */
[----:B------:R1:W-:Y:S01]  /*d080*/  STSM.16.M88.4 [R36], R12 ;  /* 0x0000000c24007844 */ /* 0x0003e20000000200 */
[----:B------:R-:W-:Y:S02]  /*d090*/  MOV R40, R40 ;  /* 0x0000002800287202 */ /* 0x000fe40000000f00 */
[----:B------:R-:W-:Y:S02]  /*d0a0*/  MOV R44, R44 ;  /* 0x0000002c002c7202 */ /* 0x000fe40000000f00 */
[----:B------:R-:W-:Y:S01]  /*d0b0*/  LOP3.LUT R110, R110, R205, RZ, 0x3c, !PT ;  /* 0x000000cd6e6e7212 */ /* 0x000fe200078e3cff */
[----:B------:R-:W-:Y:S01]  /*d0c0*/  STSM.16.M88.4 [R40], R56 ;  /* 0x0000003828007844 */ /* 0x000fe20000000200 */
[----:B------:R-:W-:Y:S02]  /*d0d0*/  SHF.R.U64 R171, R26, 0x3, RZ ;  /* 0x000000031aab7819 */ /* 0x000fe400000012ff */
[----:B------:R-:W-:Y:S01]  /*d0e0*/  MOV R94, R94 ;  /* 0x0000005e005e7202 */ /* 0x000fe20000000f00 */
[----:B------:R-:W-:Y:S01]  /*d0f0*/  STSM.16.M88.4 [R44], R64 ;  /* 0x000000402c007844 */ /* 0x000fe20000000200 */
[----:B------:R-:W-:Y:S01]  /*d100*/  F2FP.F16.F32.PACK_AB R81, R83, R82 ;  /* 0x000000525351723e */ /* 0x000fe200000000ff */
[----:B0-----:R-:W-:Y:S01]  /*d110*/  IMAD.U32 R4, RZ, RZ, UR4 ;  /* 0x00000004ff047e24 */ /* 0x001fe2000f8e00ff */
[----:B------:R-:W-:Y:S01]  /*d120*/  F2FP.F16.F32.PACK_AB R88, R89, R88 ;  /* 0x000000585958723e */ /* 0x000fe200000000ff */
[----:B------:R-:W-:Y:S01]  /*d130*/  STSM.16.M88.4 [R94], R72 ;  /* 0x000000485e007844 */ /* 0x000fe20000000200 */
[----:B------:R-:W-:Y:S01]  /*d140*/  LOP3.LUT R114, R114, R207, RZ, 0x3c, !PT ;  /* 0x000000cf72727212 */ /* 0x000fe200078e3cff */
[----:B------:R-:W-:Y:S01]  /*d150*/  IMAD.U32 R5, RZ, RZ, UR6 ;  /* 0x00000006ff057e24 */ /* 0x000fe2000f8e00ff */
[----:B------:R-:W-:Y:S01]  /*d160*/  SHF.R.U64 R175, R175, 0x3, RZ ;  /* 0x00000003afaf7819 */ /* 0x000fe200000012ff */
[----:B------:R-:W-:Y:S01]  /*d170*/  ULDC.64 UR6, c[0x0][0xce0] ;  /* 0x0003380000067ab9 */ /* 0x000fe20000000a00 */
        /* <DEDUP_REMOVED lines=22> */
[----:B------:R-:W-:Y:S02]  /*d2e0*/  LOP3.LUT R24, R175, R168, RZ, 0x3c, !PT ;  /* 0x000000a8af187212 */ /* 0x000fe400078e3cff */
[----:B------:R-:W-:Y:S01]  /*d2f0*/  MOV R114, R114 ;  /* 0x0000007200727202 */ /* 0x000fe20000000f00 */
[----:B------:R-:W-:Y:S01]  /*d300*/  STSM.16.M88.4 [R110], R104 ;  /* 0x000000686e007844 */ /* 0x000fe20000000200 */
[----:B------:R-:W-:Y:S02]  /*d310*/  F2FP.F16.F32.PACK_AB R156, R113, R112 ;  /* 0x00000070719c723e */ /* 0x000fe400000000ff */
[----:B------:R-:W-:Y:S02]  /*d320*/  F2FP.F16.F32.PACK_AB R157, R157, R155 ;  /* 0x0000009b9d9d723e */ /* 0x000fe400000000ff */
[----:B------:R-:W-:Y:S02]  /*d330*/  F2FP.F16.F32.PACK_AB R158, R117, R116 ;  /* 0x00000074759e723e */ /* 0x000fe400000000ff */
[----:B------:R-:W-:-:S02]  /*d340*/  F2FP.F16.F32.PACK_AB R159, R160, R159 ;  /* 0x0000009fa09f723e */ /* 0x000fc400000000ff */
[----:B------:R-:W-:Y:S02]  /*d350*/  F2FP.F16.F32.PACK_AB R161, R162, R161 ;  /* 0x000000a1a2a1723e */ /* 0x000fe400000000ff */
[----:B------:R-:W-:Y:S01]  /*d360*/  F2FP.F16.F32.PACK_AB R128, R129, R128 ;  /* 0x000000808180723e */ /* 0x000fe200000000ff */
        /* <DEDUP_REMOVED lines=12> */
[----:B------:R-:W-:Y:S01]  /*d430*/  F2FP.F16.F32.PACK_AB R144, R145, R144 ;  /* 0x000000909190723e */ /* 0x000fe200000000ff */
[----:B------:R-:W-:Y:S01]  /*d440*/  STSM.16.M88.4 [R122], R128 ;  /* 0x000000807a007844 */ /* 0x000fe20000000200 */
        /* <DEDUP_REMOVED lines=8> */
[----:B------:R-:W-:-:S03]  /*d4d0*/  PLOP3.LUT P0, PT, PT, PT, UP0, 0x80, 0x0 ;  /* 0x000000000000781c */ /* 0x000fc60003f0f008 */
[----:B------:R0:W-:Y:S01]  /*d4e0*/  STSM.16.M88.4 [R24], R144 ;  /* 0x0000009018007844 */ /* 0x0001e20000000200 */
[----:B------:R-:W-:Y:S09]  /*d4f0*/  BAR.SYNC.DEFER_BLOCKING 0x1, 0x100 ;  /* 0x0044000000007b1d */ /* 0x000ff20000010000 */
[----:B------:R-:W2:Y:S01]  /*d500*/  @P0 LDG.E R6, desc[UR10][R4.64] ;  /* 0x0000000a04060981 */ /* 0x000ea2000c1e1900 */
[----:B------:R-:W-:Y:S01]  /*d510*/  UISETP.NE.U32.AND UP1, UPT, UR6, URZ, UPT ;  /* 0x0000003f0600728c */ /* 0x000fe2000bf25070 */
[----:B------:R-:W-:Y:S01]  /*d520*/  LEA R7, R194, R23, 0x6 ;  /* 0x00000017c2077211 */ /* 0x000fe200078e30ff */
[----:B------:R-:W3:Y:S02]  /*d530*/  LDC R76, c[0x0][0xb88] ;  /* 0x0002e200ff4c7b82 */ /* 0x000ee40000000800 */
[----:B------:R-:W-:-:S02]  /*d540*/  UISETP.NE.AND.EX UP1, UPT, UR7, URZ, UPT, UP1 ;  /* 0x0000003f0700728c */ /* 0x000fc4000bf25310 */
[----:B------:R-:W-:-:S04]  /*d550*/  IMAD.WIDE R20, R7, 0x2, R20 ;  /* 0x0000000207147825 */ /* 0x000fc800078e0214 */
[----:B------:R-:W-:Y:S02]  /*d560*/  PLOP3.LUT P6, PT, PT, PT, UP1, 0x80, 0x0 ;  /* 0x000000000000781c */ /* 0x000fe40003fcf018 */
[C---:B------:R-:W-:Y:S02]  /*d570*/  IADD3 R9, P2, R20.reuse, 0x1000, RZ ;  /* 0x0000100014097810 */ /* 0x040fe40007f5e0ff */
[C---:B------:R-:W-:Y:S01]  /*d580*/  IADD3 R25, P1, R20.reuse, 0x2000, RZ ;  /* 0x0000200014197810 */ /* 0x040fe20007f3e0ff */
[----:B------:R-:W-:Y:S01]  /*d590*/  @UP1 UIADD3 UR6, UP2, UR8, UR6, URZ ;  /* 0x0000000608061290 */ /* 0x000fe2000ff5e03f */
[----:B------:R-:W-:Y:S02]  /*d5a0*/  P2R R10, PR, RZ, 0x4 ;  /* 0x00000004ff0a7803 */ /* 0x000fe40000000000 */
[C---:B-1----:R-:W-:Y:S01]  /*d5b0*/  IADD3 R13, P2, R20.reuse, 0x3000, RZ ;  /* 0x00003000140d7810 */ /* 0x042fe20007f5e0ff */
[----:B------:R-:W-:Y:S01]  /*d5c0*/  @UP1 UIADD3.X UR7, UR9, UR7, URZ, UP2, !UPT ;  /* 0x0000000709071290 */ /* 0x000fe200097fe43f */
[C---:B------:R-:W-:Y:S01]  /*d5d0*/  IADD3 R33, P3, R20.reuse, 0x4000, RZ ;  /* 0x0000400014217810 */ /* 0x040fe20007f7e0ff */
[----:B------:R-:W-:Y:S01]  /*d5e0*/  IMAD.U32 R14, RZ, RZ, UR6 ;  /* 0x00000006ff0e7e24 */ /* 0x000fe2000f8e00ff */
[----:B------:R-:W-:-:S02]  /*d5f0*/  IADD3 R29, P4, R20, 0x5000, RZ ;  /* 0x00005000141d7810 */ /* 0x000fc40007f9e0ff */
[----:B------:R-:W-:Y:S01]  /*d600*/  IADD3 R41, P5, R20, 0x6000, RZ ;  /* 0x0000600014297810 */ /* 0x000fe20007fbe0ff */
[----:B------:R-:W-:Y:S01]  /*d610*/  IMAD.U32 R15, RZ, RZ, UR7 ;  /* 0x00000007ff0f7e24 */ /* 0x000fe2000f8e00ff */
[----:B------:R-:W-:Y:S02]  /*d620*/  LOP3.LUT R8, R9, 0x380, RZ, 0xc0, !PT ;  /* 0x0000038009087812 */ /* 0x000fe400078ec0ff */
[----:B0-----:R-:W-:Y:S02]  /*d630*/  LOP3.LUT R24, R25, 0x380, RZ, 0xc0, !PT ;  /* 0x0000038019187812 */ /* 0x001fe400078ec0ff */
[----:B------:R-:W-:Y:S01]  /*d640*/  LOP3.LUT R12, R13, 0x380, RZ, 0xc0, !PT ;  /* 0x000003800d0c7812 */ /* 0x000fe200078ec0ff */
[----:B------:R-:W-:Y:S01]  /*d650*/  UMOV UR4, URZ ;  /* 0x0000003f00047c82 */ /* 0x000fe20008000000 */
[----:B------:R-:W-:Y:S01]  /*d660*/  LOP3.LUT R32, R33, 0x380, RZ, 0xc0, !PT ;  /* 0x0000038021207812 */ /* 0x000fe200078ec0ff */
[----:B---3--:R0:W5:Y:S01]  /*d670*/  @P6 LDG.E R76, desc[UR10][R14.64] ;  /* 0x0000000a0e4c6981 */ /* 0x008162000c1e1900 */
        /* <DEDUP_REMOVED lines=14> */
[----:B--2---:R-:W-:Y:S01]  /*d760*/  @P0 R2UR UR4, R6 ;  /* 0x00000000060402ca */ /* 0x004fe200000e0000 */
[----:B0-----:R-:W-:-:S14]  /*d770*/  @P6 BRA `(.L_x_4028) ;  /* 0x0000000000146947 */ /* 0x001fdc0003800000 */
[----:B------:R-:W-:Y:S05]  /*d780*/  @!P0 BRA `(.L_x_4028) ;  /* 0x0000000000108947 */ /* 0x000fea0003800000 */
[----:B------:R-:W-:Y:S02]  /*d790*/  ULDC.64 UR6, c[0x0][0x208] ;  /* 0x0000820000067ab9 */ /* 0x000fe40000000a00 */
[----:B------:R-:W2:Y:S04]  /*d7a0*/  LDG.E R7, desc[UR6][R4.64] ;  /* 0x0000000604077981 */ /* 0x000ea8000c1e1900 */
[----:B-----5:R-:W2:Y:S02]  /*d7b0*/  LDG.E R76, desc[UR6][R4.64+0x4] ;  /* 0x00000406044c7981 */ /* 0x020ea4000c1e1900 */
[----:B--2---:R-:W-:-:S07]  /*d7c0*/  IMAD.IADD R76, R76, 0x1, -R7 ;  /* 0x000000014c4c7824 */ /* 0x004fce00078e0a07 */
.L_x_4028:
        /* <DEDUP_REMOVED lines=12> */
[----:B------:R-:W-:Y:S01]  /*d890*/  IMAD.X R41, RZ, RZ, R21, P5 ;  /* 0x000000ffff297224 */ /* 0x000fe200028e0615 */
[----:B------:R-:W-:Y:S01]  /*d8a0*/  LOP3.LUT R44, R45, 0x380, RZ, 0xc0, !PT ;  /* 0x000003802d2c7812 */ /* 0x000fe200078ec0ff */
[----:B------:R-:W-:Y:S01]  /*d8b0*/  USHF.R.S32.HI UR9, URZ, 0x1f, UR4 ;  /* 0x0000001f3f097899 */ /* 0x000fe20008011404 */
[----:B------:R-:W-:Y:S01]  /*d8c0*/  SHF.R.U64 R52, R52, 0x3, RZ ;  /* 0x0000000334347819 */ /* 0x000fe200000012ff */
[----:B------:R-:W-:Y:S01]  /*d8d0*/  USHF.R.S32.HI UR12, URZ, 0x1f, UR37 ;  /* 0x0000001f3f0c7899 */ /* 0x000fe20008011425 */
[----:B------:R-:W-:Y:S01]  /*d8e0*/  SHF.R.U64 R36, R36, 0x3, RZ ;  /* 0x0000000324247819 */ /* 0x000fe200000012ff */
[----:B------:R-:W-:Y:S01]  /*d8f0*/  USEL UR39, UR39, URZ, !UP0 ;  /* 0x0000003f27277287 */ /* 0x000fe2000c000000 */
[----:B------:R-:W-:Y:S01]  /*d900*/  SHF.R.U64 R44, R44, 0x3, RZ ;  /* 0x000000032c2c7819 */ /* 0x000fe200000012ff */
[----:B------:R-:W-:Y:S01]  /*d910*/  USEL UR38, UR38, URZ, !UP0 ;  /* 0x0000003f26267287 */ /* 0x000fe2000c000000 */
[----:B------:R-:W-:-:S02]  /*d920*/  LOP3.LUT R52, R52, R53, RZ, 0x3c, !PT ;  /* 0x0000003534347212 */ /* 0x000fc400078e3cff */
[----:B------:R-:W-:Y:S02]  /*d930*/  IADD3.X R53, RZ, R21, RZ, P6, !PT ;  /* 0x00000015ff357210 */ /* 0x000fe400037fe4ff */
[----:B------:R-:W-:Y:S01]  /*d940*/  LOP3.LUT R36, R36, R37, RZ, 0x3c, !PT ;  /* 0x0000002524247212 */ /* 0x000fe200078e3cff */
[--C-:B------:R-:W-:Y:S01]  /*d950*/  IMAD.X R37, RZ, RZ, R21.reuse, P0 ;  /* 0x000000ffff257224 */ /* 0x100fe200000e0615 */
[----:B0-----:R-:W-:Y:S02]  /*d960*/  ISETP.NE.AND P6, PT, R4, RZ, PT ;  /* 0x000000ff0400720c */ /* 0x001fe40003fc5270 */
[----:B------:R-:W-:Y:S01]  /*d970*/  LOP3.LUT R44, R44, R45, RZ, 0x3c, !PT ;  /* 0x0000002d2c2c7212 */ /* 0x000fe200078e3cff */
[----:B------:R-:W-:Y:S01]  /*d980*/  IMAD.X R45, RZ, RZ, R21, P1 ;  /* 0x000000ffff2d7224 */ /* 0x000fe200008e0615 */
[C---:B------:R-:W-:Y:S02]  /*d990*/  IADD3 R57, P2, R20.reuse, 0xa000, RZ ;  /* 0x0000a00014397810 */ /* 0x040fe40007f5e0ff */
[----:B------:R-:W-:-:S02]  /*d9a0*/  IADD3 R49, P3, R20, 0xb000, RZ ;  /* 0x0000b00014317810 */ /* 0x000fc40007f7e0ff */
[C---:B------:R-:W-:Y:S02]  /*d9b0*/  IADD3 R65, P4, R20.reuse, 0xc000, RZ ;  /* 0x0000c00014417810 */ /* 0x040fe40007f9e0ff */
[C---:B------:R-:W-:Y:S02]  /*d9c0*/  IADD3 R61, P5, R20.reuse, 0xd000, RZ ;  /* 0x0000d000143d7810 */ /* 0x040fe40007fbe0ff */
[C---:B------:R-:W-:Y:S02]  /*d9d0*/  IADD3 R73, P0, R20.reuse, 0xe000, RZ ;  /* 0x0000e00014497810 */ /* 0x040fe40007f1e0ff */
[----:B------:R-:W-:Y:S02]  /*d9e0*/  IADD3 R5, P1, R20, 0xf000, RZ ;  /* 0x0000f00014057810 */ /* 0x000fe40007f3e0ff */
[----:B------:R-:W-:Y:S02]  /*d9f0*/  LOP3.LUT R56, R57, 0x380, RZ, 0xc0, !PT ;  /* 0x0000038039387812 */ /* 0x000fe400078ec0ff */
[----:B------:R-:W-:Y:S01]  /*da00*/  LOP3.LUT R48, R49, 0x380, RZ, 0xc0, !PT ;  /* 0x0000038031307812 */ /* 0x000fe200078ec0ff */
[----:B------:R-:W-:Y:S01]  /*da10*/  IMAD.X R69, RZ, RZ, R21, P1 ;  /* 0x000000ffff457224 */ /* 0x000fe200008e0615 */
[----:B------:R-:W-:-:S02]  /*da20*/  LOP3.LUT R64, R65, 0x380, RZ, 0xc0, !PT ;  /* 0x0000038041407812 */ /* 0x000fc400078ec0ff */
        /* <DEDUP_REMOVED lines=8> */
[----:B------:R-:W-:Y:S02]  /*dab0*/  SHF.R.U64 R72, R72, 0x3, RZ ;  /* 0x0000000348487819 */ /* 0x000fe400000012ff */
        /* <DEDUP_REMOVED lines=13> */
[----:B------:R-:W-:Y:S01]  /*db90*/  LOP3.LUT R68, R4, R5, RZ, 0x3c, !PT ;  /* 0x0000000504447212 */ /* 0x000fe200078e3cff */
        /* <DEDUP_REMOVED lines=22> */
[----:B------:R-:W-:-:S04]  /*dd00*/  MOV R11, UR8 ;  /* 0x00000008000b7c02 */ /* 0x000fc80008000f00 */
[----:B------:R-:W-:Y:S02]  /*dd10*/  IADD3.X R5, R4, UR7, R11, P2, !PT ;  /* 0x0000000704057c10 */ /* 0x000fe400097fe40b */
[----:B------:R-:W-:-:S04]  /*dd20*/  LEA R4, P2, R6, UR10, 0x2 ;  /* 0x0000000a06047c11 */ /* 0x000fc8000f8410ff */
[----:B------:R-:W-:-:S05]  /*dd30*/  LEA.HI.X R5, R6, UR11, R5, 0x2, P2 ;  /* 0x0000000b06057c11 */ /* 0x000fca00090f1405 */
[----:B------:R0:W-:Y:S04]  /*dd40*/  @!P1 STG.E desc[UR14][R4.64], R0 ;  /* 0x0000000004009986 */ /* 0x0001e8000c10190e */
[----:B------:R0:W-:Y:S02]  /*dd50*/  @!P0 STG.E desc[UR14][R4.64+0x20], R3 ;  /* 0x0000200304008986 */ /* 0x0001e4000c10190e */
.L_x_4029:
[C---:B0-----:R-:W-:Y:S01]  /*dd60*/  VIADD R3, R23.reuse, 0x40 ;  /* 0x0000004017037836 */ /* 0x041fe20000000000 */
[----:B------:R-:W-:Y:S01]  /*dd70*/  ULDC UR10, c[0x0][0xb8c] ;  /* 0x0002e300000a7ab9 */ /* 0x000fe20000000800 */
[C---:B------:R-:W-:Y:S01]  /*dd80*/  VIADD R82, R23.reuse, 0x80 ;  /* 0x0000008017527836 */ /* 0x040fe20000000000 */
[----:B------:R-:W-:Y:S01]  /*dd90*/  ULDC.64 UR6, c[0x0][0x208] ;  /* 0x0000820000067ab9 */ /* 0x000fe20000000a00 */
[----:B------:R-:W-:Y:S01]  /*dda0*/  VIADD R83, R23, 0xc0 ;  /* 0x000000c017537836 */ /* 0x000fe20000000000 */
[----:B------:R-:W-:Y:S01]  /*ddb0*/  ISETP.GE.AND P1, PT, R3, UR10, PT ;  /* 0x0000000a03007c0c */ /* 0x000fe2000bf26270 */
[----:B------:R0:W5:Y:S01]  /*ddc0*/  LD.E.128 R4, desc[UR6][R20.64] ;  /* 0x0000000614047980 */ /* 0x000162000c101d00 */
[C---:B------:R-:W-:Y:S01]  /*ddd0*/  ISETP.GE.AND P0, PT, R23.reuse, UR10, PT ;  /* 0x0000000a17007c0c */ /* 0x040fe2000bf06270 */
[----:B------:R-:W-:Y:S01]  /*dde0*/  ULDC.64 UR14, c[0x0][0xba0] ;  /* 0x0002e800000e7ab9 */ /* 0x000fe20000000a00 */
[----:B------:R-:W-:Y:S01]  /*ddf0*/  SEL R19, RZ, 0xffffffff, P1 ;  /* 0xffffffffff137807 */ /* 0x000fe20000800000 */
[C---:B------:R-:W-:Y:S01]  /*de00*/  VIADD R84, R23.reuse, 0x100 ;  /* 0x0000010017547836 */ /* 0x040fe20000000000 */
[----:B------:R-:W-:Y:S01]  /*de10*/  SEL R0, RZ, 0x1, P0 ;  /* 0x00000001ff007807 */ /* 0x000fe20000000000 */
[----:B------:R-:W-:Y:S01]  /*de20*/  VIADD R86, R23, 0x140 ;  /* 0x0000014017567836 */ /* 0x000fe20000000000 */
[----:B------:R-:W5:Y:S01]  /*de30*/  LD.E.128 R8, desc[UR6][R8.64] ;  /* 0x0000000608087980 */ /* 0x000f62000c101d00 */
[----:B------:R-:W-:Y:S01]  /*de40*/  IMAD.SHL.U32 R19, R19, 0x2, RZ ;  /* 0x0000000213137824 */ /* 0x000fe200078e00ff */
[----:B------:R-:W-:-:S02]  /*de50*/  ISETP.GE.AND P0, PT, R82, UR10, PT ;  /* 0x0000000a52007c0c */ /* 0x000fc4000bf06270 */
[----:B------:R-:W-:Y:S01]  /*de60*/  ISETP.GE.AND P1, PT, R83, UR10, PT ;  /* 0x0000000a53007c0c */ /* 0x000fe2000bf26270 */
[----:B------:R-:W5:Y:S01]  /*de70*/  LD.E.128 R24, desc[UR6][R24.64] ;  /* 0x0000000618187980 */ /* 0x000f62000c101d00 */
[----:B------:R-:W-:Y:S02]  /*de80*/  LOP3.LUT R0, R19, 0x2, R0, 0xe2, !PT ;  /* 0x0000000213007812 */ /* 0x000fe400078ee200 */
[----:B------:R-:W-:Y:S01]  /*de90*/  SEL R19, RZ, 0x4, P0 ;  /* 0x00000004ff137807 */ /* 0x000fe20000000000 */
[----:B------:R-:W5:Y:S01]  /*dea0*/  LD.E.128 R12, desc[UR6][R12.64] ;  /* 0x000000060c0c7980 */ /* 0x000f62000c101d00 */
[----:B0-----:R-:W-:-:S03]  /*deb0*/  SEL R20, RZ, 0x8, P1 ;  /* 0x00000008ff147807 */ /* 0x001fc60000800000 */
        /* <DEDUP_REMOVED lines=17> */
[----:B------:R-:W-:Y:S01]  /*dfd0*/  ISETP.GE.AND P0, PT, R84, UR10, PT ;  /* 0x0000000a54007c0c */ /* 0x000fe2000bf06270 */
[----:B------:R-:W-:Y:S01]  /*dfe0*/  VIADD R78, R23, 0x180 ;  /* 0x00000180174e7836 */ /* 0x000fe20000000000 */
[----:B------:R-:W-:Y:S01]  /*dff0*/  ISETP.GE.AND P1, PT, R86, UR10, PT ;  /* 0x0000000a56007c0c */ /* 0x000fe2000bf26270 */
[----:B------:R-:W-:Y:S01]  /*e000*/  @!PT LDS RZ, [RZ] ;  /* 0x00000000fffff984 */ /* 0x000fe20000000800 */
[----:B------:R-:W-:Y:S01]  /*e010*/  @!PT LDS RZ, [RZ] ;  /* 0x00000000fffff984 */ /* 0x000fe20000000800 */
[----:B------:R-:W-:Y:S01]  /*e020*/  @!PT LDS RZ, [RZ] ;  /* 0x00000000fffff984 */ /* 0x000fe20000000800 */
[----:B------:R-:W-:Y:S01]  /*e030*/  @!PT LDS RZ, [RZ] ;  /* 0x00000000fffff984 */ /* 0x000fe20000000800 */
[----:B------:R0:W-:Y:S06]  /*e040*/  MEMBAR.ALL.CTA ;  /* 0x0000000000007992 */ /* 0x0001ec0000008000 */
[----:B0-----:R-:W0:Y:S01]  /*e050*/  FENCE.VIEW.ASYNC.S ;  /* 0x00000000000073c6 */ /* 0x001e220000000000 */
[----:B------:R-:W-:-:S02]  /*e060*/  UIMAD UR6, UR4, UR15, UR6 ;  /* 0x0000000f040672a4 */ /* 0x000fc4000f8e0206 */
[----:B------:R-:W-:Y:S01]  /*e070*/  IMAD.WIDE.U32 R20, R19, UR4, R20 ;  /* 0x0000000413147c25 */ /* 0x000fe2000f8e0014 */
[----:B------:R-:W-:Y:S01]  /*e080*/  ULDC.64 UR8, c[0x0][0xbe0] ;  /* 0x0002f80000087ab9 */ /* 0x000fe20000000a00 */
[----:B------:R-:W-:Y:S01]  /*e090*/  SEL R19, RZ, 0x10, P0 ;  /* 0x00000010ff137807 */ /* 0x000fe20000000000 */
[----:B------:R-:W-:Y:S01]  /*e0a0*/  UIMAD UR4, UR12, UR8, URZ ;  /* 0x000000080c0472a4 */ /* 0x000fe2000f8e023f */
[----:B------:R-:W-:Y:S01]  /*e0b0*/  SEL R77, RZ, 0x20, P1 ;  /* 0x00000020ff4d7807 */ /* 0x000fe20000800000 */
[----:B------:R-:W-:Y:S01]  /*e0c0*/  VIADD R21, R21, UR6 ;  /* 0x0000000615157c36 */ /* 0x000fe20008000000 */
[----:B------:R-:W-:Y:S01]  /*e0d0*/  MOV R79, UR8 ;  /* 0x00000008004f7c02 */ /* 0x000fe20008000f00 */
[----:B------:R-:W-:Y:S01]  /*e0e0*/  UIMAD UR4, UR37, UR9, UR4 ;  /* 0x00000009250472a4 */ /* 0x000fe2000f8e0204 */
[----:B------:R-:W-:Y:S01]  /*e0f0*/  ISETP.GE.AND P0, PT, R78, UR10, PT ;  /* 0x0000000a4e007c0c */ /* 0x000fe2000bf06270 */
[----:B------:R-:W-:Y:S01]  /*e100*/  ULDC.64 UR6, c[0x0][0xbe8] ;  /* 0x0002fa0000067ab9 */ /* 0x000fe20000000a00 */
[----:B------:R-:W-:Y:S01]  /*e110*/  LOP3.LUT R19, R77, R0, R19, 0xfe, !PT ;  /* 0x000000004d137212 */ /* 0x000fe200078efe13 */
[----:B-----5:R-:W-:Y:S01]  /*e120*/  IMAD R77, R193, -0x40, R76 ;  /* 0xffffffc0c14d7824 */ /* 0x020fe200078e024c */
[----:B------:R-:W-:Y:S01]  /*e130*/  SEL R0, RZ, 0x40, P0 ;  /* 0x00000040ff007807 */ /* 0x000fe20000000000 */
[----:B------:R-:W-:Y:S01]  /*e140*/  IMAD.WIDE.U32 R20, R79, UR37, R20 ;  /* 0x000000254f147c25 */ /* 0x000fe2000f8e0014 */
[----:B------:R-:W-:Y:S01]  /*e150*/  SHF.R.S32.HI R195, RZ, 0x1f, R194 ;  /* 0x0000001fffc37819 */ /* 0x000fe200000114c2 */
[----:B------:R-:W-:Y:S01]  /*e160*/  BSSY B1, `(.L_x_4030) ;  /* 0x000002f000017945 */ /* 0x000fe20003800000 */
[----:B------:R-:W-:Y:S01]  /*e170*/  LOP3.LUT R19, R19, R0, RZ, 0xfc, !PT ;  /* 0x0000000013137212 */ /* 0x000fe200078efcff */
[----:B------:R-:W-:Y:S01]  /*e180*/  VIADD R21, R21, UR4 ;  /* 0x0000000415157c36 */ /* 0x000fe20008000000 */
[----:B------:R-:W-:Y:S01]  /*e190*/  ISETP.GE.AND P2, PT, R194, R77, PT ;  /* 0x0000004dc200720c */ /* 0x000fe20003f46270 */
[----:B------:R-:W-:Y:S01]  /*e1a0*/  VIADD R0, R17, 0x38820 ;  /* 0x0003882011007836 */ /* 0x000fe20000000000 */
[----:B------:R-:W-:Y:S01]  /*e1b0*/  UIMAD UR4, UR38, UR6, URZ ;  /* 0x00000006260472a4 */ /* 0x000fe2000f8e023f */
[----:B------:R-:W-:-:S02]  /*e1c0*/  VIADD R78, R23, 0x1c0 ;  /* 0x000001c0174e7836 */ /* 0x000fc40000000000 */
[----:B------:R-:W-:Y:S01]  /*e1d0*/  IMAD.U32 R79, RZ, RZ, UR6 ;  /* 0x00000006ff4f7e24 */ /* 0x000fe2000f8e00ff */
[----:B------:R-:W-:Y:S01]  /*e1e0*/  PRMT R0, RZ, 0x654, R0 ;  /* 0x00000654ff007816 */ /* 0x000fe20000000000 */
[----:B------:R-:W-:Y:S01]  /*e1f0*/  UIMAD UR4, UR39, UR7, UR4 ;  /* 0x00000007270472a4 */ /* 0x000fe2000f8e0204 */
[----:B------:R-:W-:Y:S01]  /*e200*/  ISETP.GE.AND P1, PT, R78, UR10, PT ;  /* 0x0000000a4e007c0c */ /* 0x000fe2000bf26270 */
[----:B------:R-:W-:Y:S01]  /*e210*/  IMAD.WIDE.U32 R78, R79, UR39, R20 ;  /* 0x000000274f4e7c25 */ /* 0x000fe2000f8e0014 */
[----:B0-----:R0:W-:Y:S03]  /*e220*/  SYNCS.ARRIVE.TRANS64.RED.A1T0 RZ, [R0+URZ], RZ ;  /* 0x000000ff00ff79a7 */ /* 0x0011e6000810043f */
[----:B------:R-:W-:Y:S02]  /*e230*/  VIADD R76, R194, 0x20 ;  /* 0x00000020c24c7836 */ /* 0x000fe40000000000 */
[----:B------:R-:W-:Y:S01]  /*e240*/  VIADD R85, R79, UR4 ;  /* 0x000000044f557c36 */ /* 0x000fe20008000000 */
[----:B0-----:R-:W-:-:S02]  /*e250*/  SEL R0, RZ, 0x80, P1 ;  /* 0x00000080ff007807 */ /* 0x001fc40000800000 */
[----:B------:R-:W-:Y:S01]  /*e260*/  ISETP.GE.AND P0, PT, R76, R77, PT ;  /* 0x0000004d4c00720c */ /* 0x000fe20003f06270 */
        /* <DEDUP_REMOVED lines=30> */
.L_x_4031:
[----:B------:R-:W-:Y:S05]  /*e450*/  BSYNC B1 ;  /* 0x0000000000017941 */ /* 0x000fea0003800000 */
.L_x_4030:
        /* <DEDUP_REMOVED lines=33> */
.L_x_4027:
        /* <DEDUP_REMOVED lines=22> */
[----:B------:R-:W-:-:S05]  /*e7d0*/  IMAD.U32 R7, RZ, RZ, UR7 ;  /* 0x00000007ff077e24 */ /* 0x000fca000f8e00ff */
[----:B0-----:R0:W5:Y:S01]  /*e7e0*/  @P2 LDG.E R0, desc[UR10][R6.64] ;  /* 0x0000000a06002981 */ /* 0x001162000c1e1900 */
[----:B------:R-:W-:Y:S01]  /*e7f0*/  ULDC UR10, c[0x0][0xb8c] ;  /* 0x0002e300000a7ab9 */ /* 0x000fe20000000800 */
[C---:B------:R-:W-:Y:S01]  /*e800*/  VIADD R13, R23.reuse, 0x80 ;  /* 0x00000080170d7836 */ /* 0x040fe20000000000 */
[----:B------:R-:W-:Y:S01]  /*e810*/  ISETP.GE.AND P3, PT, R12, UR10, PT ;  /* 0x0000000a0c007c0c */ /* 0x000fe2000bf66270 */
[C---:B------:R-:W-:Y:S01]  /*e820*/  VIADD R10, R23.reuse, 0x180 ;  /* 0x00000180170a7836 */ /* 0x040fe20000000000 */
[C---:B------:R-:W-:Y:S02]  /*e830*/  ISETP.GE.AND P0, PT, R23.reuse, UR10, PT ;  /* 0x0000000a17007c0c */ /* 0x040fe4000bf06270 */
[----:B------:R-:W-:Y:S02]  /*e840*/  SEL R9, RZ, 0xffffffff, P3 ;  /* 0xffffffffff097807 */ /* 0x000fe40001800000 */
[----:B------:R-:W-:Y:S02]  /*e850*/  IADD3 R14, R23, 0xc0, RZ ;  /* 0x000000c0170e7810 */ /* 0x000fe40007ffe0ff */
[----:B------:R-:W-:Y:S01]  /*e860*/  SEL R8, RZ, 0x1, P0 ;  /* 0x00000001ff087807 */ /* 0x000fe20000000000 */
[----:B------:R-:W-:Y:S01]  /*e870*/  IMAD.SHL.U32 R9, R9, 0x2, RZ ;  /* 0x0000000209097824 */ /* 0x000fe200078e00ff */
[----:B------:R-:W-:-:S02]  /*e880*/  ISETP.GE.AND P4, PT, R13, UR10, PT ;  /* 0x0000000a0d007c0c */ /* 0x000fc4000bf86270 */
[----:B------:R-:W-:Y:S02]  /*e890*/  ISETP.GE.AND P5, PT, R14, UR10, PT ;  /* 0x0000000a0e007c0c */ /* 0x000fe4000bfa6270 */
[----:B------:R-:W-:Y:S02]  /*e8a0*/  LOP3.LUT R8, R9, 0x2, R8, 0xe2, !PT ;  /* 0x0000000209087812 */ /* 0x000fe400078ee208 */
[----:B0-----:R-:W-:Y:S02]  /*e8b0*/  SEL R7, RZ, 0x4, P4 ;  /* 0x00000004ff077807 */ /* 0x001fe40002000000 */
[----:B------:R-:W-:Y:S02]  /*e8c0*/  SEL R6, RZ, 0x8, P5 ;  /* 0x00000008ff067807 */ /* 0x000fe40002800000 */
[----:B------:R-:W-:Y:S02]  /*e8d0*/  ISETP.GE.AND P0, PT, R10, UR10, PT ;  /* 0x0000000a0a007c0c */ /* 0x000fe4000bf06270 */
[----:B------:R-:W-:-:S02]  /*e8e0*/  ISETP.GT.AND P3, PT, R198, 0x3f, PT ;  /* 0x0000003fc600780c */ /* 0x000fc40003f64270 */
[----:B------:R-:W-:Y:S01]  /*e8f0*/  LOP3.LUT R9, R6, R8, R7, 0xfe, !PT ;  /* 0x0000000806097212 */ /* 0x000fe200078efe07 */
[----:B------:R-:W-:Y:S10]  /*e900*/  @P2 BRA `(.L_x_4033) ;  /* 0x0000000000142947 */ /* 0x000ff40003800000 */
[----:B------:R-:W-:Y:S05]  /*e910*/  @!P1 BRA `(.L_x_4033) ;  /* 0x0000000000109947 */ /* 0x000fea0003800000 */
[----:B------:R-:W-:Y:S02]  /*e920*/  ULDC.64 UR6, c[0x0][0x208] ;  /* 0x0000820000067ab9 */ /* 0x000fe40000000a00 */
[----:B------:R-:W2:Y:S04]  /*e930*/  LDG.E R7, desc[UR6][R4.64] ;  /* 0x0000000604077981 */ /* 0x000ea8000c1e1900 */
[----:B-----5:R-:W2:Y:S02]  /*e940*/  LDG.E R0, desc[UR6][R4.64+0x4] ;  /* 0x0000040604007981 */ /* 0x020ea4000c1e1900 */
[----:B--2---:R-:W-:-:S07]  /*e950*/  IMAD.IADD R0, R0, 0x1, -R7 ;  /* 0x0000000100007824 */ /* 0x004fce00078e0a07 */
.L_x_4033:
        /* <DEDUP_REMOVED lines=34> */
.L_x_4035:
[----:B------:R-:W-:Y:S05]  /*eb80*/  BSYNC B1 ;  /* 0x0000000000017941 */ /* 0x000fea0003800000 */
.L_x_4034:
        /* <DEDUP_REMOVED lines=10> */
[----:B------:R-:W-:Y:S01]  /*ec30*/  ULDC.64 UR8, c[0x0][0xbe0] ;  /* 0x0002f80000087ab9 */ /* 0x000fe20000000a00 */
[----:B------:R-:W-:Y:S01]  /*ec40*/  SEL R6, RZ, 0x10, P1 ;  /* 0x00000010ff067807 */ /* 0x000fe20000800000 */
[----:B------:R-:W-:Y:S01]  /*ec50*/  UIMAD UR4, UR7, UR8, URZ ;  /* 0x00000008070472a4 */ /* 0x000fe2000f8e023f */
[----:B------:R-:W-:Y:S02]  /*ec60*/  IMAD.IADD R5, R5, 0x1, R3 ;  /* 0x0000000105057824 */ /* 0x000fe400078e0203 */
[----:B------:R-:W-:Y:S01]  /*ec70*/  IMAD.U32 R3, RZ, RZ, UR8 ;  /* 0x00000008ff037e24 */ /* 0x000fe2000f8e00ff */
[----:B------:R-:W-:Y:S01]  /*ec80*/  UIMAD UR4, UR37, UR9, UR4 ;  /* 0x00000009250472a4 */ /* 0x000fe2000f8e0204 */
[----:B------:R-:W-:Y:S01]  /*ec90*/  LOP3.LUT R7, R7, R9, R6, 0xfe, !PT ;  /* 0x0000000907077212 */ /* 0x000fe200078efe06 */
[----:B------:R-:W-:Y:S01]  /*eca0*/  ULDC.64 UR6, c[0x0][0xbe8] ;  /* 0x0002fa0000067ab9 */ /* 0x000fe20000000a00 */
[----:B------:R-:W-:Y:S01]  /*ecb0*/  IMAD.WIDE.U32 R4, R3, UR37, R4 ;  /* 0x0000002503047c25 */ /* 0x000fe2000f8e0004 */
[----:B------:R-:W-:-:S02]  /*ecc0*/  SEL R6, RZ, 0x40, P0 ;  /* 0x00000040ff067807 */ /* 0x000fc40000000000 */
[----:B------:R-:W-:Y:S01]  /*ecd0*/  SHF.R.S32.HI R9, RZ, 0x1f, R194 ;  /* 0x0000001fff097819 */ /* 0x000fe200000114c2 */
[----:B------:R-:W-:Y:S01]  /*ece0*/  IMAD R3, R193, -0x40, R0 ;  /* 0xffffffc0c1037824 */ /* 0x000fe200078e0200 */
[----:B------:R-:W-:Y:S01]  /*ecf0*/  LOP3.LUT R15, R7, R6, RZ, 0xfc, !PT ;  /* 0x00000006070f7212 */ /* 0x000fe200078efcff */
[----:B------:R-:W-:Y:S01]  /*ed00*/  VIADD R5, R5, UR4 ;  /* 0x0000000405057c36 */ /* 0x000fe20008000000 */
[----:B------:R-:W-:Y:S01]  /*ed10*/  UIMAD UR4, UR38, UR6, URZ ;  /* 0x00000006260472a4 */ /* 0x000fe2000f8e023f */
[----:B------:R-:W-:Y:S01]  /*ed20*/  VIADD R8, R23, 0x1c0 ;  /* 0x000001c017087836 */ /* 0x000fe20000000000 */
[C---:B------:R-:W-:Y:S01]  /*ed30*/  ISETP.GE.AND P1, PT, R194.reuse, R3, PT ;  /* 0x00000003c200720c */ /* 0x040fe20003f26270 */
[----:B------:R-:W-:Y:S01]  /*ed40*/  IMAD.U32 R7, RZ, RZ, UR6 ;  /* 0x00000006ff077e24 */ /* 0x000fe2000f8e00ff */
[----:B------:R-:W-:Y:S01]  /*ed50*/  UIMAD UR4, UR39, UR7, UR4 ;  /* 0x00000007270472a4 */ /* 0x000fe2000f8e0204 */
[----:B------:R-:W-:Y:S01]  /*ed60*/  VIADD R0, R194, 0x20 ;  /* 0x00000020c2007836 */ /* 0x000fe20000000000 */
[----:B------:R-:W-:Y:S01]  /*ed70*/  ISETP.GE.AND P2, PT, R8, UR10, PT ;  /* 0x0000000a08007c0c */ /* 0x000fe2000bf46270 */
[----:B------:R-:W-:-:S03]  /*ed80*/  IMAD.WIDE.U32 R6, R7, UR39, R4 ;  /* 0x0000002707067c25 */ /* 0x000fc6000f8e0004 */
[----:B------:R-:W-:Y:S01]  /*ed90*/  ISETP.GE.AND P0, PT, R0, R3, PT ;  /* 0x000000030000720c */ /* 0x000fe20003f06270 */
[----:B------:R-:W-:Y:S01]  /*eda0*/  IMAD.MOV.U32 R8, RZ, RZ, R194 ;  /* 0x000000ffff087224 */ /* 0x000fe200078e00c2 */
[----:B------:R-:W-:Y:S01]  /*edb0*/  SEL R0, RZ, 0x80, P2 ;  /* 0x00000080ff007807 */ /* 0x000fe20001000000 */
[----:B------:R-:W-:Y:S02]  /*edc0*/  VIADD R11, R7, UR4 ;  /* 0x00000004070b7c36 */ /* 0x000fe40008000000 */
[----:B------:R-:W-:Y:S01]  /*edd0*/  IMAD.WIDE R8, R193, 0x40, R8 ;  /* 0x00000040c1087825 */ /* 0x000fe200078e0208 */
        /* <DEDUP_REMOVED lines=9> */
[----:B------:R-:W-:Y:S01]  /*ee70*/  ULDC.64 UR8, c[0x0][0x208] ;  /* 0x0000820000087ab9 */ /* 0x000fe20000000a00 */
[----:B------:R-:W-:Y:S01]  /*ee80*/  IMAD.WIDE.U32 R4, R8, UR6, R4 ;  /* 0x0000000608047c25 */ /* 0x000fe2000f8e0004 */
[----:B------:R-:W-:Y:S01]  /*ee90*/  ULDC.64 UR6, c[0x0][0xb80] ;  /* 0x0002e00000067ab9 */ /* 0x000fe20000000a00 */
[----:B------:R-:W-:-:S02]  /*eea0*/  ISETP.GE.AND P4, PT, R14, UR10, PT ;  /* 0x0000000a0e007c0c */ /* 0x000fc4000bf86270 */
[----:B------:R-:W-:Y:S01]  /*eeb0*/  IMAD.IADD R3, R5, 0x1, R3 ;  /* 0x0000000105037824 */ /* 0x000fe200078e0203 */
[C---:B------:R-:W-:Y:S02]  /*eec0*/  LEA R20, P1, R4.reuse, UR6, 0x1 ;  /* 0x0000000604147c11 */ /* 0x040fe4000f8208ff */
[----:B------:R-:W-:Y:S02]  /*eed0*/  ISETP.GE.AND P3, PT, R19, UR10, PT ;  /* 0x0000000a13007c0c */ /* 0x000fe4000bf66270 */
[----:B------:R-:W-:Y:S02]  /*eee0*/  LEA.HI.X R21, R4, UR7, R3, 0x1, P1 ;  /* 0x0000000704157c11 */ /* 0x000fe400088f0c03 */
[----:B------:R-:W-:Y:S02]  /*eef0*/  ISETP.GE.AND P1, PT, R13, UR10, PT ;  /* 0x0000000a0d007c0c */ /* 0x000fe4000bf26270 */
[----:B------:R-:W-:Y:S01]  /*ef00*/  ISETP.GE.AND P2, PT, R24, UR10, PT ;  /* 0x0000000a18007c0c */ /* 0x000fe2000bf46270 */
        /* <DEDUP_REMOVED lines=10> */
.L_x_4037:
[----:B------:R-:W-:Y:S05]  /*efb0*/  BSYNC B1 ;  /* 0x0000000000017941 */ /* 0x000fea0003800000 */
.L_x_4036:
[----:B------:R-:W-:Y:S05]  /*efc0*/  @P0 BRA `(.L_x_4032) ;  /* 0x0000000000740947 */ /* 0x000fea0003800000 */
[----:B------:R-:W-:Y:S01]  /*efd0*/  IADD3 R3, P0, R8, 0x20, RZ ;  /* 0x0000002008037810 */ /* 0x000fe20007f1e0ff */
[----:B------:R-:W-:Y:S01]  /*efe0*/  ULDC.64 UR6, c[0x0][0xbd8] ;  /* 0x0002f60000067ab9 */ /* 0x000fe20000000a00 */
[----:B------:R-:W-:Y:S01]  /*eff0*/  IMAD.MOV.U32 R4, RZ, RZ, R6 ;  /* 0x000000ffff047224 */ /* 0x000fe200078e0006 */
[----:B------:R-:W-:Y:S01]  /*f000*/  ULDC.64 UR8, c[0x0][0x208] ;  /* 0x0000820000087ab9 */ /* 0x000fe20000000a00 */
        /* <DEDUP_REMOVED lines=25> */
.L_x_4032:
[----:B------:R-:W-:Y:S05]  /*f1a0*/  BSYNC B0 ;  /* 0x0000000000007941 */ /* 0x000fea0003800000 */
.L_x_4026:
[----:B------:R-:W-:Y:S02]  /*f1b0*/  ULDC UR4, c[0x0][0xd14] ;  /* 0x0003450000047ab9 */ /* 0x000fe40000000800 */
[----:B------:R-:W-:-:S13]  /*f1c0*/  ISETP.GE.AND P0, PT, R187, UR4, PT ;  /* 0x00000004bb007c0c */ /* 0x000fda000bf06270 */
[----:B------:R-:W-:Y:S05]  /*f1d0*/  @!P0 BRA `(.L_x_4038) ;  /* 0xffffff1c00708947 */ /* 0x000fea000383ffff */
[----:B------:R-:W-:Y:S05]  /*f1e0*/  EXIT ;  /* 0x000000000000794d */ /* 0x000fea0003800000 */
.L_x_3986:
[----:B------:R-:W-:-:S08]  /*f1f0*/  NOP ;  /* 0x0000000000007918 */ /* 0x000fd00000000000 */
[----:B0-----:R-:W0:-:S00]  /*f200*/  USETMAXREG.DEALLOC.CTAPOOL 0x18 ;  /* 0x00000018000079c8 */ /* 0x001e0000080e0500 */
        /* <DEDUP_REMOVED lines=60> */
.L_x_4043:
        /* <DEDUP_REMOVED lines=16> */
.L_x_4042:
[----:B------:R-:W-:Y:S05]  /*f6d0*/  BSYNC B0 ;  /* 0x0000000000007941 */ /* 0x000fea0003800000 */
.L_x_4041:
        /* <DEDUP_REMOVED lines=25> */
.L_x_4039:
        /* <DEDUP_REMOVED lines=21> */
.L_x_4044:
        /* <DEDUP_REMOVED lines=32> */
[----:B-1----:R-:W-:Y:S01]  /*fbc0*/  IMAD.MOV.U32 R2, RZ, RZ, RZ ;  /* 0x000000ffff027224 */ /* 0x002fe200078e00ff */
[----:B--2---:R-:W-:-:S05]  /*fbd0*/  IADD3 R6, RZ, -R3, RZ ;  /* 0x80000003ff067210 */ /* 0x004fca0007ffe0ff */
        /* <DEDUP_REMOVED lines=22> */
.L_x_4040:
[----:B------:R-:W-:Y:S01]  /*fd40*/  MOV R17, RZ ;  /* 0x000000ff00117202 */ /* 0x000fe20000000f00 */
[----:B------:R-:W-:Y:S02]  /*fd50*/  IMAD.U32 R16, RZ, RZ, UR6 ;  /* 0x00000006ff107e24 */ /* 0x000fe4000f8e00ff */
[----:B------:R-:W-:-:S07]  /*fd60*/  IMAD.MOV.U32 R18, RZ, RZ, RZ ;  /* 0x000000ffff127224 */ /* 0x000fce00078e00ff */
.L_x_4045:
        /* <DEDUP_REMOVED lines=26> */
.L_x_4112:
[----:B--2---:R-:W2:Y:S01]  /*ff10*/  LDC.64 R2, c[0x0][0xd60] ;  /* 0x00035800ff027b82 */ /* 0x004ea20000000a00 */
[----:B------:R-:W-:Y:S01]  /*ff20*/  ULDC.64 UR4, c[0x0][0x208] ;  /* 0x0000820000047ab9 */ /* 0x000fe20000000a00 */
[----:B--2---:R-:W-:-:S05]  /*ff30*/  IMAD.WIDE R2, R19, 0x4, R2 ;  /* 0x0000000413027825 */ /* 0x004fca00078e0202 */
[----:B------:R-:W2:Y:S01]  /*ff40*/  LDG.E R5, desc[UR4][R2.64] ;  /* 0x0000000402057981 */ /* 0x000ea2000c1e1900 */
[----:B------:R-:W-:Y:S05]  /*ff50*/  YIELD ;  /* 0x0000000000007946 */ /* 0x000fea0003800000 */
[----:B------:R-:W-:Y:S01]  /*ff60*/  ULDC.64 UR4, c[0x0][0xb20] ;  /* 0x0002c80000047ab9 */ /* 0x000fe20000000a00 */
[----:B-1----:R-:W-:Y:S01]  /*ff70*/  IMAD.MOV.U32 R0, RZ, RZ, RZ ;  /* 0x000000ffff007224 */ /* 0x002fe200078e00ff */
[----:B------:R-:W-:Y:S01]  /*ff80*/  ISETP.NE.U32.AND P0, PT, RZ, UR4, PT ;  /* 0x00000004ff007c0c */ /* 0x000fe2000bf05070 */
[----:B------:R-:W-:Y:S01]  /*ff90*/  ULDC.64 UR8, c[0x0][0x208] ;  /* 0x0000820000087ab9 */ /* 0x000fe20000000a00 */
[----:B------:R-:W-:Y:S01]  /*ffa0*/  MOV R8, RZ ;  /* 0x000000ff00087202 */ /* 0x000fe20000000f00 */
[----:B------:R-:W-:Y:S01]  /*ffb0*/  ULDC.64 UR6, c[0x0][0xb00] ;  /* 0x0002c00000067ab9 */ /* 0x000fe20000000a00 */
[----:B------:R-:W-:-:S02]  /*ffc0*/  ISETP.NE.AND.EX P0, PT, RZ, UR5, PT, P0 ;  /* 0x00000005ff007c0c */ /* 0x000fc4000bf05300 */
[----:B--2---:R-:W-:Y:S01]  /*ffd0*/  SHF.R.S32.HI R4, RZ, 0x1f, R5 ;  /* 0x0000001fff047819 */ /* 0x004fe20000011405 */
[----:B------:R-:W-:-:S10]  /*ffe0*/  IMAD.SHL.U32 R10, R5, 0x4, RZ ;  /* 0x00000004050a7824 */ /* 0x000fd400078e00ff */
[C---:B------:R-:W-:Y:S01]  /*fff0*/  @P0 LEA R2, P1, R5.reuse, UR4, 0x2 ;  /* 0x0000000405020c11 */ /* 0x040fe2000f8210ff */
[----:B------:R1:W-:Y:S03]  /*10000*/  STL [R1+0x10], R5 ;  /* 0x0000100501007387 */ /* 0x0003e60000100800 */
[C-C-:B------:R-:W-:Y:S01]  /*10010*/  @P0 LEA.HI.X R3, R5.reuse, UR5, R4.reuse, 0x2, P1 ;  /* 0x0000000505030c11 */ /* 0x140fe200088f1404 */
[----:B------:R-:W-:Y:S02]  /*10020*/  ULDC.64 UR4, c[0x0][0xb10] ;  /* 0x0002c40000047ab9 */ /* 0x000fe40000000a00 */
[----:B------:R-:W-:Y:S02]  /*10030*/  ISETP.NE.U32.AND P1, PT, RZ, UR4, PT ;  /* 0x00000004ff007c0c */ /* 0x000fe4000bf25070 */
[----:B------:R2:W5:Y:S01]  /*10040*/  @P0 LDG.E R0, desc[UR8][R2.64] ;  /* 0x0000000802000981 */ /* 0x000562000c1e1900 */
[----:B------:R-:W-:-:S02]  /*10050*/  SHF.L.U64.HI R9, R5, 0x2, R4 ;  /* 0x0000000205097819 */ /* 0x000fc40000010204 */
[----:B------:R-:W-:Y:S01]  /*10060*/  ISETP.NE.AND.EX P1, PT, RZ, UR5, PT, P1 ;  /* 0x00000005ff007c0c */ /* 0x000fe2000bf25310 */
[----:B------:R-:W-:Y:S04]  /*10070*/  STL [R1+0x18], R10 ;  /* 0x0000180a01007387 */ /* 0x000fe80000100800 */
[----:B------:R-:W-:Y:S08]  /*10080*/  STL [R1+0x1c], R9 ;  /* 0x00001c0901007387 */ /* 0x000ff00000100800 */
        /* <DEDUP_REMOVED lines=11> */
[----:B------:R-:W-:-:S04]  /*10140*/  ISETP.NE.U32.AND P0, PT, RZ, UR6, PT ;  /* 0x00000006ff007c0c */ /* 0x000fc8000bf05070 */
[----:B------:R-:W-:Y:S01]  /*10150*/  ISETP.NE.AND.EX P0, PT, RZ, UR7, PT, P0 ;  /* 0x00000007ff007c0c */ /* 0x000fe2000bf05300 */
[----:B--2---:R1:W-:Y:S02]  /*10160*/  STL [R1+0x20], R8 ;  /* 0x0000200801007387 */ /* 0x0043e40000100800 */
[----:B-1----:R-:W-:Y:S01]  /*10170*/  IMAD.U32 R8, RZ, RZ, UR4 ;  /* 0x00000004ff087e24 */ /* 0x002fe2000f8e00ff */
[----:B------:R-:W-:Y:S02]  /*10180*/  ULDC.64 UR4, c[0x0][0x3f8] ;  /* 0x0000fe0000047ab9 */ /* 0x000fe40000000a00 */
[----:B------:R-:W-:-:S03]  /*10190*/  UISETP.NE.U32.AND UP0, UPT, UR4, URZ, UPT ;  /* 0x0000003f0400728c */ /* 0x000fc6000bf05070 */
[----:B------:R-:W-:Y:S01]  /*101a0*/  ULDC UR4, c[0x0][0x404] ;  /* 0x0001010000047ab9 */ /* 0x000fe20000000800 */
[----:B------:R-:W-:Y:S01]  /*101b0*/  UISETP.NE.AND.EX UP0, UPT, UR5, URZ, UPT, UP0 ;  /* 0x0000003f0500728c */ /* 0x000fe2000bf05300 */
[----:B------:R1:W5:Y:S02]  /*101c0*/  @P1 LDG.E R8, desc[UR8][R6.64] ;  /* 0x0000000806081981 */ /* 0x000364000c1e1900 */
[----:B------:R-:W-:Y:S01]  /*101d0*/  ULDC UR5, c[0x0][0x2e0] ;  /* 0x0000b80000057ab9 */ /* 0x000fe20000000800 */
[----:B------:R-:W-:-:S04]  /*101e0*/  USEL UR4, UR4, 0x1, UP0 ;  /* 0x0000000104047887 */ /* 0x000fc80008000000 */
[----:B------:R-:W-:-:S06]  /*101f0*/  UIMAD UR4, UR4, UR5, URZ ;  /* 0x00000005040472a4 */ /* 0x000fcc000f8e023f */
[----:B-1----:R-:W-:Y:S01]  /*10200*/  IMAD.U32 R6, RZ, RZ, UR4 ;  /* 0x00000004ff067e24 */ /* 0x002fe2000f8e00ff */
[----:B------:R-:W-:Y:S06]  /*10210*/  @P1 BRA `(.L_x_4047) ;  /* 0x0000000000141947 */ /* 0x000fec0003800000 */
[----:B------:R-:W-:Y:S05]  /*10220*/  @!P2 BRA `(.L_x_4047) ;  /* 0x000000000010a947 */ /* 0x000fea0003800000 */
[----:B------:R-:W-:Y:S02]  /*10230*/  ULDC.64 UR4, c[0x0][0x208] ;  /* 0x0000820000047ab9 */ /* 0x000fe40000000a00 */
[----:B-----5:R-:W2:Y:S04]  /*10240*/  LDG.E R8, desc[UR4][R2.64] ;  /* 0x0000000402087981 */ /* 0x020ea8000c1e1900 */
[----:B------:R-:W2:Y:S02]  /*10250*/  LDG.E R2, desc[UR4][R2.64+0x4] ;  /* 0x0000040402027981 */ /* 0x000ea4000c1e1900 */
[----:B--2---:R-:W-:-:S07]  /*10260*/  IMAD.IADD R8, R2, 0x1, -R8 ;  /* 0x0000000102087824 */ /* 0x004fce00078e0a08 */
.L_x_4047:
[----:B------:R-:W-:Y:S01]  /*10270*/  IMAD.MOV.U32 R2, RZ, RZ, RZ ;  /* 0x000000ffff027224 */ /* 0x000fe200078e00ff */
[----:B------:R-:W-:-:S05]  /*10280*/  ULDC.64 UR4, c[0x0][0x208] ;  /* 0x0000820000047ab9 */ /* 0x000fca0000000a00 */
[----:B------:R-:W2:Y:S01]  /*10290*/  @P0 LDG.E R2, desc[UR4][R4.64] ;  /* 0x0000000404020981 */ /* 0x000ea2000c1e1900 */
[----:B------:R-:W-:Y:S02]  /*102a0*/  ULDC.64 UR4, c[0x0][0xb18] ;  /* 0x0002c60000047ab9 */ /* 0x000fe40000000a00 */
[----:B------:R-:W-:-:S04]  /*102b0*/  ISETP.NE.U32.AND P1, PT, RZ, UR4, PT ;  /* 0x00000004ff007c0c */ /* 0x000fc8000bf25070 */
[----:B------:R-:W-:Y:S01]  /*102c0*/  ISETP.NE.AND.EX P1, PT, RZ, UR5, PT, P1 ;  /* 0x00000005ff007c0c */ /* 0x000fe2000bf25310 */
[----:B--2--5:R-:W-:-:S05]  /*102d0*/  IMAD.IADD R2, R2, 0x1, R0 ;  /* 0x0000000102027824 */ /* 0x024fca00078e0200 */
[----:B------:R1:W-:Y:S07]  /*102e0*/  STL [R1+0x8], R2 ;  /* 0x0000080201007387 */ /* 0x0003ee0000100800 */
[----:B------:R-:W-:Y:S05]  /*102f0*/  @!P1 BRA `(.L_x_4048) ;  /* 0x0000000000149947 */ /* 0x000fea0003800000 */
[----:B-1----:R-:W-:Y:S01]  /*10300*/  IADD3 R2, P0, R10, UR4, RZ ;  /* 0x000000040a027c10 */ /* 0x002fe2000ff1e0ff */
[----:B------:R-:W-:-:S03]  /*10310*/  ULDC.64 UR6, c[0x0][0x208] ;  /* 0x0000820000067ab9 */ /* 0x000fc60000000a00 */
[----:B------:R-:W-:-:S05]  /*10320*/  IADD3.X R3, R9, UR5, RZ, P0, !PT ;  /* 0x0000000509037c10 */ /* 0x000fca00087fe4ff */
[----:B------:R1:W5:Y:S01]  /*10330*/  LDG.E R6, desc[UR6][R2.64] ;  /* 0x0000000602067981 */ /* 0x000362000c1e1900 */
[----:B------:R-:W-:Y:S05]  /*10340*/  BRA `(.L_x_4049) ;  /* 0x0000000000147947 */ /* 0x000fea0003800000 */
.L_x_4048:
[----:B------:R-:W-:Y:S05]  /*10350*/  @!P0 BRA `(.L_x_4049) ;  /* 0x0000000000108947 */ /* 0x000fea0003800000 */
[----:B------:R-:W-:Y:S02]  /*10360*/  ULDC.64 UR4, c[0x0][0x208] ;  /* 0x0000820000047ab9 */ /* 0x000fe40000000a00 */
[----:B------:R-:W2:Y:S04]  /*10370*/  LDG.E R6, desc[UR4][R4.64] ;  /* 0x0000000404067981 */ /* 0x000ea8000c1e1900 */
[----:B------:R-:W2:Y:S02]  /*10380*/  LDG.E R3, desc[UR4][R4.64+0x4] ;  /* 0x0000040404037981 */ /* 0x000ea4000c1e1900 */
[----:B--2---:R-:W-:-:S07]  /*10390*/  IMAD.IADD R6, R3, 0x1, -R6 ;  /* 0x0000000103067824 */ /* 0x004fce00078e0a06 */
.L_x_4049:
[----:B-1---5:R-:W-:Y:S01]  /*103a0*/  IMAD.IADD R3, R6, 0x1, -R0 ;  /* 0x0000000106037824 */ /* 0x022fe200078e0a00 */
[----:B------:R-:W-:Y:S01]  /*103b0*/  LEA R0, R17, 0x7f, 0x6 ;  /* 0x0000007f11007811 */ /* 0x000fe200078e30ff */
[----:B------:R-:W-:Y:S03]  /*103c0*/  BSSY B6, `(.L_x_4050) ;  /* 0x0000349000067945 */ /* 0x000fe60003800000 */
[C---:B------:R-:W-:Y:S01]  /*103d0*/  IADD3 R8, R3.reuse, R0, -R8 ;  /* 0x0000000003087210 */ /* 0x040fe20007ffe808 */
[----:B------:R-:W-:-:S05]  /*103e0*/  VIADD R3, R3, 0x3f ;  /* 0x0000003f03037836 */ /* 0x000fca0000000000 */
[----:B------:R-:W-:-:S04]  /*103f0*/  SHF.R.S32.HI R0, RZ, 0x1f, R3 ;  /* 0x0000001fff007819 */ /* 0x000fc80000011403 */
[----:B------:R-:W-:Y:S02]  /*10400*/  LEA.HI R0, R0, R3, RZ, 0x6 ;  /* 0x0000000300007211 */ /* 0x000fe400078f30ff */
[----:B------:R-:W-:Y:S02]  /*10410*/  SHF.R.S32.HI R3, RZ, 0x1f, R8 ;  /* 0x0000001fff037819 */ /* 0x000fe40000011408 */
[----:B------:R-:W-:Y:S02]  /*10420*/  SHF.R.S32.HI R0, RZ, 0x6, R0 ;  /* 0x00000006ff007819 */ /* 0x000fe40000011400 */
[----:B------:R-:W-:-:S04]  /*10430*/  LEA.HI R3, R3, R8, RZ, 0x6 ;  /* 0x0000000803037211 */ /* 0x000fc800078f30ff */
[----:B------:R-:W-:-:S04]  /*10440*/  SHF.R.S32.HI R3, RZ, 0x6, R3 ;  /* 0x00000006ff037819 */ /* 0x000fc80000011403 */
[----:B------:R-:W-:-:S04]  /*10450*/  VIMNMX R2, R0, R3, PT ;  /* 0x0000000300027248 */ /* 0x000fc80003fe0100 */
[----:B------:R-:W-:Y:S01]  /*10460*/  ISETP.GT.AND P0, PT, R2, RZ, PT ;  /* 0x000000ff0200720c */ /* 0x000fe20003f04270 */
[----:B------:R1:W-:-:S12]  /*10470*/  STL [R1+0x14], R2 ;  /* 0x0000140201007387 */ /* 0x0003d80000100800 */
[----:B-1----:R-:W-:Y:S05]  /*10480*/  @P0 BRA `(.L_x_4051) ;  /* 0x0000000000500947 */ /* 0x002fea0003800000 */
[----:B------:R-:W1:Y:S02]  /*10490*/  S2R R2, SR_TID.X ;  /* 0x0000000000027919 */ /* 0x000e640000002100 */
[----:B-1----:R-:W-:-:S04]  /*104a0*/  LOP3.LUT R2, R2, 0x1f, RZ, 0xc0, !PT ;  /* 0x0000001f02027812 */ /* 0x002fc800078ec0ff */
[----:B------:R-:W-:-:S13]  /*104b0*/  ISETP.NE.AND P1, PT, R2, RZ, PT ;  /* 0x000000ff0200720c */ /* 0x000fda0003f25270 */
[----:B------:R-:W-:Y:S05]  /*104c0*/  @P1 BRA `(.L_x_4052) ;  /* 0x0000003000e01947 */ /* 0x000fea0003800000 */
[----:B------:R-:W2:Y:S01]  /*104d0*/  LDL R2, [R1+0x28] ;  /* 0x0000280001027983 */ /* 0x000ea20000100800 */
[----:B------:R-:W-:Y:S01]  /*104e0*/  VOTEU.ANY UR4, UPT, PT ;  /* 0x0000000000047886 */ /* 0x000fe200038e0100 */
[----:B------:R-:W-:Y:S01]  /*104f0*/  ULDC.64 UR6, c[0x0][0x208] ;  /* 0x0000820000067ab9 */ /* 0x000fe20000000a00 */
[----:B------:R-:W1:Y:S01]  /*10500*/  FLO.U32 R0, UR4 ;  /* 0x0000000400007d00 */ /* 0x000e6200080e0000 */
[----:B------:R-:W1:Y:S07]  /*10510*/  S2R R7, SR_LANEID ;  /* 0x0000000000077919 */ /* 0x000e6e0000000000 */
[----:B------:R-:W3:Y:S01]  /*10520*/  POPC R5, UR4 ;  /* 0x0000000400057d09 */ /* 0x000ee20008000000 */
[----:B-1----:R-:W-:-:S02]  /*10530*/  ISETP.EQ.U32.AND P0, PT, R0, R7, PT ;  /* 0x000000070000720c */ /* 0x002fc40003f02070 */
[----:B--2---:R-:W-:Y:S02]  /*10540*/  R2UR UR5, R2 ;  /* 0x00000000020572ca */ /* 0x004fe400000e0000 */
[----:B------:R-:W3:Y:S09]  /*10550*/  LDC.64 R2, c[0x0][0xd38] ;  /* 0x00034e00ff027b82 */ /* 0x000ef20000000a00 */
[----:B---3--:R-:W2:Y:S01]  /*10560*/  @P0 ATOMG.E.ADD.STRONG.GPU PT, R3, desc[UR6][R2.64], R5 ;  /* 0x00000005020309a8 */ /* 0x008ea200081ee1c6 */
[----:B------:R-:W1:Y:S02]  /*10570*/  S2R R4, SR_LTMASK ;  /* 0x0000000000047919 */ /* 0x000e640000003900 */
[----:B-1----:R-:W-:-:S04]  /*10580*/  LOP3.LUT R4, R4, UR4, RZ, 0xc0, !PT ;  /* 0x0000000404047c12 */ /* 0x002fc8000f8ec0ff */
[----:B------:R-:W1:Y:S01]  /*10590*/  POPC R7, R4 ;  /* 0x0000000400077309 */ /* 0x000e620000000000 */
[----:B--2---:R-:W1:Y:S02]  /*105a0*/  SHFL.IDX PT, R0, R3, R0, 0x1f ;  /* 0x00001f0003007589 */ /* 0x004e6400000e0000 */
[----:B-1----:R-:W-:Y:S01]  /*105b0*/  IADD3 R16, R0, UR5, R7 ;  /* 0x0000000500107c10 */ /* 0x002fe2000fffe007 */
[----:B------:R-:W-:Y:S06]  /*105c0*/  BRA `(.L_x_4052) ;  /* 0x0000003000a07947 */ /* 0x000fec0003800000 */
.L_x_4051:
        /* <DEDUP_REMOVED lines=11> */
[----:B------:R-:W-:Y:S01]  /*10680*/  MOV R4, UR6 ;  /* 0x0000000600047c02 */ /* 0x000fe20008000f00 */
[----:B------:R-:W-:Y:S01]  /*10690*/  IMAD.U32 R5, RZ, RZ, UR7 ;  /* 0x00000007ff057e24 */ /* 0x000fe2000f8e00ff */
        /* <DEDUP_REMOVED lines=10> */
.L_x_4053:
        /* <DEDUP_REMOVED lines=10> */
[----:B------:R-:W-:Y:S02]  /*107e0*/  IMAD.U32 R5, RZ, RZ, UR7 ;  /* 0x00000007ff057e24 */ /* 0x000fe4000f8e00ff */
[----:B------:R-:W-:Y:S02]  /*107f0*/  IMAD.U32 R6, RZ, RZ, UR8 ;  /* 0x00000008ff067e24 */ /* 0x000fe4000f8e00ff */
[----:B------:R-:W-:-:S02]  /*10800*/  IMAD.U32 R7, RZ, RZ, UR9 ;  /* 0x00000009ff077e24 */ /* 0x000fc4000f8e00ff */
[----:B------:R-:W-:Y:S02]  /*10810*/  IMAD.U32 R10, RZ, RZ, UR4 ;  /* 0x00000004ff0a7e24 */ /* 0x000fe4000f8e00ff */
[----:B------:R-:W-:Y:S02]  /*10820*/  IMAD.U32 R11, RZ, RZ, UR5 ;  /* 0x00000005ff0b7e24 */ /* 0x000fe4000f8e00ff */
[----:B------:R-:W-:Y:S02]  /*10830*/  IMAD.MOV.U32 R8, RZ, RZ, 0x70 ;  /* 0x00000070ff087424 */ /* 0x000fe400078e00ff */
[----:B------:R-:W-:Y:S02]  /*10840*/  IMAD.MOV.U32 R12, RZ, RZ, 0x1 ;  /* 0x00000001ff0c7424 */ /* 0x000fe400078e00ff */
[----:B01----:R-:W-:-:S07]  /*10850*/  IMAD.MOV.U32 R13, RZ, RZ, RZ ;  /* 0x000000ffff0d7224 */ /* 0x003fce00078e00ff */
[----:B------:R-:W-:-:S07]  /*10860*/  LEPC R20, `(.L_x_4055) ;  /* 0x000000001014794e */ /* 0x000fce0000000000 */
[----:B--2---:R-:W-:Y:S05]  /*10870*/  CALL.ABS.NOINC R2 ;  /* 0x0000000002007343 */ /* 0x004fea0003c00000 */
.L_x_4055:
        /* <DEDUP_REMOVED lines=16> */
.L_x_4054:
[----:B------:R-:W2:Y:S01]  /*10980*/  LDL.LU R2, [R1+0x18] ;  /* 0x0000180001027983 */ /* 0x000ea20000300800 */
[----:B------:R-:W-:Y:S01]  /*10990*/  ULDC.64 UR4, c[0x0][0xaf0] ;  /* 0x0002bc0000047ab9 */ /* 0x000fe20000000a00 */
[----:B------:R-:W1:Y:S02]  /*109a0*/  LDC R4, c[0x0][0x428] ;  /* 0x00010a00ff047b82 */ /* 0x000e640000000800 */
[----:B------:R-:W3:Y:S04]  /*109b0*/  LDL.LU R0, [R1+0x1c] ;  /* 0x00001c0001007983 */ /* 0x000ee80000300800 */
[----:B------:R-:W4:Y:S04]  /*109c0*/  LDL.LU R9, [R1+0x10] ;  /* 0x0000100001097983 */ /* 0x000f280000300800 */
[----:B------:R-:W4:Y:S01]  /*109d0*/  LDL.LU R8, [R1+0x20] ;  /* 0x0000200001087983 */ /* 0x000f220000300800 */
[----:B------:R-:W-:Y:S01]  /*109e0*/  ISETP.NE.U32.AND P0, PT, RZ, UR4, PT ;  /* 0x00000004ff007c0c */ /* 0x000fe2000bf05070 */
[----:B------:R-:W-:-:S03]  /*109f0*/  ULDC.64 UR6, c[0x0][0x208] ;  /* 0x0000820000067ab9 */ /* 0x000fc60000000a00 */
        /* <DEDUP_REMOVED lines=14> */
[----:B------:R-:W-:Y:S01]  /*10ae0*/  IMAD.MOV.U32 R4, RZ, RZ, R18 ;  /* 0x000000ffff047224 */ /* 0x000fe200078e0012 */
[----:B------:R-:W-:Y:S02]  /*10af0*/  LEA R17, R17, R8, 0x6 ;  /* 0x0000000811117211 */ /* 0x000fe400078e30ff */
        /* <DEDUP_REMOVED lines=8> */
.L_x_4056:
        /* <DEDUP_REMOVED lines=19> */
.L_x_4128:
[----:B------:R-:W-:Y:S01]  /*10cb0*/  UMOV UR4, 0xffffffff ;  /* 0xffffffff00047882 */ /* 0x000fe20000000000 */
[----:B------:R-:W-:Y:S02]  /*10cc0*/  SHF.R.S32.HI R5, RZ, 0x1f, R0 ;  /* 0x0000001fff057819 */ /* 0x000fe40000011400 */
[----:B------:R-:W-:Y:S05]  /*10cd0*/  BRA.DIV UR4, `(.L_x_4058) ;  /* 0x0000003e04bc7947 */ /* 0x000fea000b800000 */
[----:B------:R-:W-:-:S13]  /*10ce0*/  ELECT P6, URZ, PT ;  /* 0x00000000003f782f */ /* 0x000fda00038c0000 */
.L_x_4131:
[----:B------:R-:W-:Y:S05]  /*10cf0*/  @!P6 BRA `(.L_x_4059) ;  /* 0x0000000000fce947 */ /* 0x000fea0003800000 */
[----:B------:R-:W-:-:S04]  /*10d00*/  ISETP.NE.U32.AND P0, PT, R2, RZ, PT ;  /* 0x000000ff0200720c */ /* 0x000fc80003f05070 */
[----:B------:R-:W-:-:S13]  /*10d10*/  ISETP.NE.AND.EX P0, PT, R3, RZ, PT, P0 ;  /* 0x000000ff0300720c */ /* 0x000fda0003f05300 */
[----:B------:R-:W-:Y:S05]  /*10d20*/  @!P0 BRA `(.L_x_4060) ;  /* 0x0000000000488947 */ /* 0x000fea0003800000 */
[----:B------:R-:W0:Y:S01]  /*10d30*/  LDC R11, c[0x0][0x41c] ;  /* 0x00010700ff0b7b82 */ /* 0x000e220000000800 */
[----:B------:R-:W-:Y:S01]  /*10d40*/  ULDC.64 UR4, c[0x0][0x408] ;  /* 0x0001020000047ab9 */ /* 0x000fe20000000a00 */
        /* <DEDUP_REMOVED lines=16> */
.L_x_4060:
        /* <DEDUP_REMOVED lines=9> */
.L_x_4132:
        /* <DEDUP_REMOVED lines=11> */
.L_x_4062:
        /* <DEDUP_REMOVED lines=22> */
.L_x_4059:
        /* <DEDUP_REMOVED lines=27> */
[----:B0-----:R-:W-:Y:S01]  /*112a0*/  IMAD.MOV.U32 R6, RZ, RZ, 0x10000 ;  /* 0x00010000ff067424 */ /* 0x001fe200078e00ff */
        /* <DEDUP_REMOVED lines=23> */
[----:B0-----:R-:W-:Y:S01]  /*11420*/  UIADD3 UR8, UR16, 0x26400, URZ ;  /* 0x0002640010087890 */ /* 0x001fe2000fffe03f */
[----:B-1----:R-:W-:Y:S01]  /*11430*/  MOV R6, UR47 ;  /* 0x0000002f00067c02 */ /* 0x002fe20008000f00 */
        /* <DEDUP_REMOVED lines=28> */
.L_x_4064:
[----:B------:R-:W-:Y:S05]  /*11600*/  BSYNC B0 ;  /* 0x0000000000007941 */ /* 0x000fea0003800000 */
.L_x_4063:
[----:B------:R-:W2:Y:S02]  /*11610*/  LDL.LU R6, [R1+0x24] ;  /* 0x0000240001067983 */ /* 0x000ea40000300800 */
[----:B--2---:R-:W-:-:S13]  /*11620*/  R2UR UR5, R6 ;  /* 0x00000000060572ca */ /* 0x004fda00000e0000 */
[----:B------:R-:W-:-:S04]  /*11630*/  UIADD3 UR5, UR5, 0x1, URZ ;  /* 0x0000000105057890 */ /* 0x000fc8000fffe03f */
[----:B------:R-:W-:Y:S02]  /*11640*/  ULEA.HI UR4, UR5, UR5, URZ, 0x1 ;  /* 0x0000000505047291 */ /* 0x000fe4000f8f083f */
[----:B------:R-:W-:Y:S02]  /*11650*/  MOV R6, UR5 ;  /* 0x0000000500067c02 */ /* 0x000fe40008000f00 */
[----:B------:R-:W-:-:S03]  /*11660*/  ULOP3.LUT UR4, UR4, 0xfffffffe, URZ, 0xc0, !UPT ;  /* 0xfffffffe04047892 */ /* 0x000fc6000f8ec03f */
[----:B------:R0:W-:Y:S01]  /*11670*/  STL [R1+0x24], R6 ;  /* 0x0000240601007387 */ /* 0x0001e20000100800 */
[----:B------:R-:W-:-:S06]  /*11680*/  UIADD3 UR4, UR5, -UR4, URZ ;  /* 0x8000000405047290 */ /* 0x000fcc000fffe03f */
[----:B0-----:R-:W-:-:S05]  /*11690*/  IMAD.U32 R6, RZ, RZ, UR4 ;  /* 0x00000004ff067e24 */ /* 0x001fca000f8e00ff */
[----:B------:R-:W-:-:S04]  /*116a0*/  SHF.L.U32 R6, R6, 0x1f, RZ ;  /* 0x0000001f06067819 */ /* 0x000fc800000006ff */
[----:B------:R-:W0:Y:S02]  /*116b0*/  SYNCS.PHASECHK.TRANS64.TRYWAIT P0, [R11+URZ+0x38820], R6 ;  /* 0x038820060b0075a7 */ /* 0x000e24000800017f */
[----:B0-----:R-:W-:Y:S05]  /*116c0*/  @!P0 BRA `(.L_x_4065) ;  /* 0x0000003400748947 */ /* 0x001fea0003800000 */
.L_x_4133:
        /* <DEDUP_REMOVED lines=13> */
.L_x_4134:
        /* <DEDUP_REMOVED lines=11> */
.L_x_4069:
        /* <DEDUP_REMOVED lines=57> */
.L_x_4067:
[----:B------:R-:W-:Y:S05]  /*11be0*/  BSYNC B0 ;  /* 0x0000000000007941 */ /* 0x000fea0003800000 */
.L_x_4066:
[----:B------:R-:W2:Y:S01]  /*11bf0*/  LDL R7, [R1+0x14] ;  /* 0x0000140001077983 */ /* 0x000ea20000100800 */
[----:B------:R-:W-:Y:S01]  /*11c00*/  BSSY B0, `(.L_x_4070) ;  /* 0x00001a6000007945 */ /* 0x000fe20003800000 */
[----:B--2---:R-:W-:-:S13]  /*11c10*/  ISETP.GE.AND P0, PT, R7, 0x2, PT ;  /* 0x000000020700780c */ /* 0x004fda0003f06270 */
[----:B------:R-:W-:Y:S05]  /*11c20*/  @!P0 BRA `(.L_x_4071) ;  /* 0x00000018008c8947 */ /* 0x000fea0003800000 */
[C---:B0-----:R-:W-:Y:S01]  /*11c30*/  LOP3.LUT R6, R7.reuse, 0x1, RZ, 0xc0, !PT ;  /* 0x0000000107067812 */ /* 0x041fe200078ec0ff */
[----:B------:R-:W-:Y:S01]  /*11c40*/  VIADD R10, R7, 0xfffffffe ;  /* 0xfffffffe070a7836 */ /* 0x000fe20000000000 */
[----:B------:R-:W-:Y:S02]  /*11c50*/  BSSY B1, `(.L_x_4072) ;  /* 0x000008f000017945 */ /* 0x000fe40003800000 */
[----:B------:R-:W-:Y:S01]  /*11c60*/  ISETP.NE.U32.AND P0, PT, R6, 0x1, PT ;  /* 0x000000010600780c */ /* 0x000fe20003f05070 */
[----:B------:R-:W-:-:S12]  /*11c70*/  IMAD.MOV.U32 R8, RZ, RZ, R10 ;  /* 0x000000ffff087224 */ /* 0x000fd800078e000a */
        /* <DEDUP_REMOVED lines=35> */
.L_x_4076:
[----:B-1----:R-:W1:Y:S01]  /*11eb0*/  S2R R3, SR_CgaCtaId ;  /* 0x0000000000037919 */ /* 0x002e620000008800 */
[----:B------:R-:W-:-:S04]  /*11ec0*/  MOV R2, 0x400 ;  /* 0x0000040000027802 */ /* 0x000fc80000000f00 */
[----:B-1----:R-:W-:Y:S02]  /*11ed0*/  LEA R2, R3, R2, 0x18 ;  /* 0x0000000203027211 */ /* 0x002fe400078ec0ff */
[----:B------:R-:W-:-:S03]  /*11ee0*/  SHF.L.U32 R3, R12, 0x1f, RZ ;  /* 0x0000001f0c037819 */ /* 0x000fc600000006ff */
[----:B------:R-:W-:-:S04]  /*11ef0*/  IMAD R2, R13, 0x8, R2 ;  /* 0x000000080d027824 */ /* 0x000fc800078e0202 */
[----:B------:R-:W1:Y:S02]  /*11f00*/  SYNCS.PHASECHK.TRANS64.TRYWAIT P0, [R2+URZ+0x38840], R3 ;  /* 0x03884003020075a7 */ /* 0x000e64000800017f */
[----:B-1----:R-:W-:Y:S05]  /*11f10*/  @!P0 BRA `(.L_x_4077) ;  /* 0x0000002c00948947 */ /* 0x002fea0003800000 */
.L_x_4135:
        /* <DEDUP_REMOVED lines=11> */
.L_x_4078:
[----:B--2---:R-:W2:Y:S01]  /*11fd0*/  LDL R6, [R1] ;  /* 0x0000000001067983 */ /* 0x004ea20000100800 */
        /* <DEDUP_REMOVED lines=19> */
[----:B------:R-:W2:Y:S02]  /*12110*/  SYNCS.PHASECHK.TRANS64.TRYWAIT P0, [R2+URZ+0x38860], R3 ;  /* 0x03886003020075a7 */ /* 0x000ea4000800017f */
[----:B0-2---:R-:W-:Y:S05]  /*12120*/  @!P0 BRA `(.L_x_4079) ;  /* 0x0000002c00248947 */ /* 0x005fea0003800000 */
.L_x_4136:
        /* <DEDUP_REMOVED lines=8> */
.L_x_4080:
        /* <DEDUP_REMOVED lines=54> */
.L_x_4075:
[----:B------:R-:W-:Y:S05]  /*12510*/  BSYNC B2 ;  /* 0x0000000000027941 */ /* 0x000fea0003800000 */
.L_x_4074:
[----:B------:R-:W2:Y:S02]  /*12520*/  LDL.LU R2, [R1+0x14] ;  /* 0x0000140001027983 */ /* 0x000ea40000300800 */
[----:B--2---:R-:W-:-:S07]  /*12530*/  VIADD R8, R2, 0xfffffffd ;  /* 0xfffffffd02087836 */ /* 0x004fce0000000000 */
.L_x_4073:
[----:B------:R-:W-:Y:S05]  /*12540*/  BSYNC B1 ;  /* 0x0000000000017941 */ /* 0x000fea0003800000 */
.L_x_4072:
[----:B------:R-:W-:-:S13]  /*12550*/  ISETP.NE.AND P0, PT, R10, RZ, PT ;  /* 0x000000ff0a00720c */ /* 0x000fda0003f05270 */
[----:B------:R-:W-:Y:S05]  /*12560*/  @!P0 BRA `(.L_x_4071) ;  /* 0x00000010003c8947 */ /* 0x000fea0003800000 */
.L_x_4095:
        /* <DEDUP_REMOVED lines=9> */
[----:B------:R-:W-:Y:S06]  /*12600*/  @!P6 BRA `(.L_x_4082) ;  /* 0x0000000400e8e947 */ /* 0x000fec0003800000 */
[----:B------:R-:W-:Y:S01]  /*12610*/  ISETP.NE.U32.AND P0, PT, RZ, UR38, PT ;  /* 0x00000026ff007c0c */ /* 0x000fe2000bf05070 */
[----:B0-----:R-:W-:-:S03]  /*12620*/  IMAD.MOV.U32 R12, RZ, RZ, R8 ;  /* 0x000000ffff0c7224 */ /* 0x001fc600078e0008 */
[----:B------:R-:W-:-:S13]  /*12630*/  ISETP.NE.AND.EX P0, PT, RZ, UR39, PT, P0 ;  /* 0x00000027ff007c0c */ /* 0x000fda000bf05300 */
[----:B------:R-:W-:Y:S05]  /*12640*/  @!P0 BRA `(.L_x_4083) ;  /* 0x0000000000488947 */ /* 0x000fea0003800000 */
[----:B------:R-:W0:Y:S01]  /*12650*/  LDC R12, c[0x0][0x41c] ;  /* 0x00010700ff0c7b82 */ /* 0x000e220000000800 */
[----:B------:R-:W-:Y:S01]  /*12660*/  IMAD.MOV.U32 R9, RZ, RZ, R8 ;  /* 0x000000ffff097224 */ /* 0x000fe200078e0008 */
[----:B------:R-:W-:Y:S01]  /*12670*/  ULDC.64 UR4, c[0x0][0x208] ;  /* 0x0000820000047ab9 */ /* 0x000fe20000000a00 */
[----:B------:R-:W-:-:S04]  /*12680*/  IMAD R7, R5, UR46, RZ ;  /* 0x0000002e05077c24 */ /* 0x000fc8000f8e02ff */
[----:B------:R-:W-:Y:S01]  /*12690*/  IMAD R6, R0, UR47, R7 ;  /* 0x0000002f00067c24 */ /* 0x000fe2000f8e0207 */
[----:B0-----:R-:W-:-:S13]  /*126a0*/  ISETP.NE.AND P0, PT, R12, 0x1, PT ;  /* 0x000000010c00780c */ /* 0x001fda0003f05270 */
        /* <DEDUP_REMOVED lines=10> */
[----:B------:R0:W5:Y:S01]  /*12750*/  LDG.E R9, desc[UR4][R6.64] ;  /* 0x0000000406097981 */ /* 0x000162000c1e1900 */
[----:B------:R-:W-:-:S07]  /*12760*/  IMAD R12, R12, R3, R8 ;  /* 0x000000030c0c7224 */ /* 0x000fce00078e0208 */
.L_x_4083:
[----:B------:R-:W1:Y:S01]  /*12770*/  S2R R3, SR_CgaCtaId ;  /* 0x0000000000037919 */ /* 0x000e620000008800 */
[----:B------:R-:W-:-:S04]  /*12780*/  MOV R2, 0x400 ;  /* 0x0000040000027802 */ /* 0x000fc80000000f00 */
[----:B-1----:R-:W-:Y:S02]  /*12790*/  LEA R2, R3, R2, 0x18 ;  /* 0x0000000203027211 */ /* 0x002fe400078ec0ff */
[----:B------:R-:W-:-:S03]  /*127a0*/  SHF.L.U32 R3, R11, 0x1f, RZ ;  /* 0x0000001f0b037819 */ /* 0x000fc600000006ff */
[----:B------:R-:W-:-:S04]  /*127b0*/  IMAD R2, R10, 0x8, R2 ;  /* 0x000000080a027824 */ /* 0x000fc800078e0202 */
[----:B------:R-:W1:Y:S02]  /*127c0*/  SYNCS.PHASECHK.TRANS64.TRYWAIT P0, [R2+URZ+0x38840], R3 ;  /* 0x03884003020075a7 */ /* 0x000e64000800017f */
[----:B-1----:R-:W-:Y:S05]  /*127d0*/  @!P0 BRA `(.L_x_4084) ;  /* 0x00000024008c8947 */ /* 0x002fea0003800000 */
.L_x_4137:
[----:B0-----:R-:W0:Y:S02]  /*127e0*/  S2R R6, SR_TID.X ;  /* 0x0000000000067919 */ /* 0x001e240000002100 */
[----:B0-----:R-:W-:-:S04]  /*127f0*/  LOP3.LUT R6, R6, 0x7f, RZ, 0xc0, !PT ;  /* 0x0000007f06067812 */ /* 0x001fc800078ec0ff */
[----:B------:R-:W-:-:S13]  /*12800*/  ISETP.NE.AND P0, PT, R6, RZ, PT ;  /* 0x000000ff0600720c */ /* 0x000fda0003f05270 */
[----:B------:R-:W-:Y:S05]  /*12810*/  @P0 BRA `(.L_x_4085) ;  /* 0x00000000001c0947 */ /* 0x000fea0003800000 */
[----:B------:R-:W0:Y:S01]  /*12820*/  S2R R6, SR_TID.X ;  /* 0x0000000000067919 */ /* 0x000e220000002100 */
[----:B------:R-:W-:-:S04]  /*12830*/  IMAD.MOV.U32 R7, RZ, RZ, 0x2000 ;  /* 0x00002000ff077424 */ /* 0x000fc800078e00ff */
[----:B------:R2:W-:Y:S01]  /*12840*/  SYNCS.ARRIVE.TRANS64 RZ, [R2+URZ+0x38830], R7 ;  /* 0x0388300702ff79a7 */ /* 0x0005e2000800003f */
[----:B0-----:R-:W-:-:S04]  /*12850*/  LOP3.LUT R6, R6, 0x1f, RZ, 0xc0, !PT ;  /* 0x0000001f06067812 */ /* 0x001fc800078ec0ff */
[----:B------:R-:W-:-:S13]  /*12860*/  ISETP.NE.AND P1, PT, R6, RZ, PT ;  /* 0x000000ff0600720c */ /* 0x000fda0003f25270 */
[----:B--2---:R-:W-:Y:S05]  /*12870*/  @!P1 BRA `(.L_x_4085) ;  /* 0x0000000000049947 */ /* 0x004fea0003800000 */
[----:B------:R-:W-:Y:S01]  /*12880*/  BPT.TRAP 0x1 ;  /* 0x000000040000795c */ /* 0x000fe20000300000 */
.L_x_4085:
[----:B------:R-:W2:Y:S01]  /*12890*/  LDL R7, [R1+0x8] ;  /* 0x0000080001077983 */ /* 0x000ea20000100800 */
        /* <DEDUP_REMOVED lines=20> */
.L_x_4138:
[----:B------:R-:W-:Y:S05]  /*129e0*/  @P0 BRA `(.L_x_4087) ;  /* 0x00000000001c0947 */ /* 0x000fea0003800000 */
[----:B------:R-:W2:Y:S01]  /*129f0*/  S2R R7, SR_TID.X ;  /* 0x0000000000077919 */ /* 0x000ea20000002100 */
[----:B01----:R-:W-:-:S04]  /*12a00*/  MOV R3, 0x10000 ;  /* 0x0001000000037802 */ /* 0x003fc80000000f00 */
[----:B------:R3:W-:Y:S01]  /*12a10*/  SYNCS.ARRIVE.TRANS64 RZ, [R2+URZ+0x38850], R3 ;  /* 0x0388500302ff79a7 */ /* 0x0007e2000800003f */
[----:B--2---:R-:W-:-:S04]  /*12a20*/  LOP3.LUT R7, R7, 0x1f, RZ, 0xc0, !PT ;  /* 0x0000001f07077812 */ /* 0x004fc800078ec0ff */
[----:B------:R-:W-:-:S13]  /*12a30*/  ISETP.NE.AND P1, PT, R7, RZ, PT ;  /* 0x000000ff0700720c */ /* 0x000fda0003f25270 */
[----:B---3--:R-:W-:Y:S05]  /*12a40*/  @!P1 BRA `(.L_x_4087) ;  /* 0x0000000000049947 */ /* 0x008fea0003800000 */
[----:B------:R-:W-:Y:S01]  /*12a50*/  BPT.TRAP 0x1 ;  /* 0x000000040000795c */ /* 0x000fe20000300000 */
.L_x_4087:
[----:B------:R-:W2:Y:S01]  /*12a60*/  S2R R7, SR_CgaCtaId ;  /* 0x0000000000077919 */ /* 0x000ea20000008800 */
[----:B01----:R-:W-:Y:S01]  /*12a70*/  MOV R3, 0x400 ;  /* 0x0000040000037802 */ /* 0x003fe20000000f00 */
        /* <DEDUP_REMOVED lines=51> */
.L_x_4082:
[----:B------:R-:W-:Y:S05]  /*12db0*/  BSYNC B1 ;  /* 0x0000000000017941 */ /* 0x000fea0003800000 */
.L_x_4081:
        /* <DEDUP_REMOVED lines=31> */
.L_x_4090:
[----:B------:R-:W2:Y:S01]  /*12fb0*/  S2R R3, SR_CgaCtaId ;  /* 0x0000000000037919 */ /* 0x000ea20000008800 */
[----:B------:R-:W-:-:S04]  /*12fc0*/  MOV R2, 0x400 ;  /* 0x0000040000027802 */ /* 0x000fc80000000f00 */
[----:B--2---:R-:W-:Y:S02]  /*12fd0*/  LEA R2, R3, R2, 0x18 ;  /* 0x0000000203027211 */ /* 0x004fe400078ec0ff */
[----:B------:R-:W-:-:S03]  /*12fe0*/  SHF.L.U32 R3, R12, 0x1f, RZ ;  /* 0x0000001f0c037819 */ /* 0x000fc600000006ff */
[----:B------:R-:W-:-:S04]  /*12ff0*/  IMAD R2, R13, 0x8, R2 ;  /* 0x000000080d027824 */ /* 0x000fc800078e0202 */
[----:B------:R-:W2:Y:S02]  /*13000*/  SYNCS.PHASECHK.TRANS64.TRYWAIT P0, [R2+URZ+0x38840], R3 ;  /* 0x03884003020075a7 */ /* 0x000ea4000800017f */
[----:B--2---:R-:W-:Y:S05]  /*13010*/  @!P0 BRA `(.L_x_4091) ;  /* 0x0000001c00a48947 */ /* 0x004fea0003800000 */
.L_x_4139:
        /* <DEDUP_REMOVED lines=11> */
.L_x_4092:
[----:B------:R-:W3:Y:S01]  /*130d0*/  LDL R6, [R1] ;  /* 0x0000000001067983 */ /* 0x000ee20000100800 */
        /* <DEDUP_REMOVED lines=13> */
[----:B---3--:R-:W-:-:S04]  /*131b0*/  LEA R6, R6, R11, 0xd ;  /* 0x0000000b06067211 */ /* 0x008fc800078e68ff */
[----:B------:R-:W-:Y:S01]  /*131c0*/  R2UR UR8, R6 ;  /* 0x00000000060872ca */ /* 0x000fe200000e0000 */
[----:B----4-:R-:W-:-:S05]  /*131d0*/  IMAD R10, R10, 0x40, R7 ;  /* 0x000000400a0a7824 */ /* 0x010fca00078e0207 */
[----:B------:R-:W-:-:S07]  /*131e0*/  R2UR UR11, R10 ;  /* 0x000000000a0b72ca */ /* 0x000fce00000e0000 */
[----:B------:R-:W-:-:S09]  /*131f0*/  UIADD3 UR8, UR8, 0x22400, URZ ;  /* 0x0002240008087890 */ /* 0x000fd2000fffe03f */
[----:B------:R0:W-:Y:S01]  /*13200*/  UTMALDG.4D [UR8], [UR4], desc[UR6] ;  /* 0x00000608040075b4 */ /* 0x0001e20008019000 */
[----:B------:R-:W1:Y:S02]  /*13210*/  SYNCS.PHASECHK.TRANS64.TRYWAIT P1, [R2+URZ+0x38860], R3 ;  /* 0x03886003020075a7 */ /* 0x000e64000802017f */
[----:B01----:R-:W-:Y:S05]  /*13220*/  @!P1 BRA `(.L_x_4093) ;  /* 0x0000001c00349947 */ /* 0x003fea0003800000 */
.L_x_4140:
        /* <DEDUP_REMOVED lines=8> */
.L_x_4094:
        /* <DEDUP_REMOVED lines=54> */
.L_x_4089:
[----:B------:R-:W-:Y:S05]  /*13610*/  BSYNC B1 ;  /* 0x0000000000017941 */ /* 0x000fea0003800000 */
.L_x_4088:
[C---:B------:R-:W-:Y:S01]  /*13620*/  ISETP.GT.AND P0, PT, R8.reuse, 0x1, PT ;  /* 0x000000010800780c */ /* 0x040fe20003f04270 */
[----:B------:R-:W-:-:S04]  /*13630*/  VIADD R2, R8, 0xfffffffe ;  /* 0xfffffffe08027836 */ /* 0x000fc80000000000 */
[----:B------:R-:W-:-:S08]  /*13640*/  IMAD.MOV.U32 R8, RZ, RZ, R2 ;  /* 0x000000ffff087224 */ /* 0x000fd000078e0002 */
[----:B------:R-:W-:Y:S05]  /*13650*/  @P0 BRA `(.L_x_4095) ;  /* 0xffffffec00c40947 */ /* 0x000fea000383ffff */
.L_x_4071:
[----:B------:R-:W-:Y:S05]  /*13660*/  BSYNC B0 ;  /* 0x0000000000007941 */ /* 0x000fea0003800000 */
.L_x_4070:
[----:B------:R-:W2:Y:S01]  /*13670*/  LDL.LU R3, [R1] ;  /* 0x0000000001037983 */ /* 0x000ea20000300800 */
[----:B------:R-:W-:Y:S01]  /*13680*/  BSSY B0, `(.L_x_4096) ;  /* 0x0000019000007945 */ /* 0x000fe20003800000 */
[----:B------:R-:W1:Y:S02]  /*13690*/  S2R R2, SR_TID.X ;  /* 0x0000000000027919 */ /* 0x000e640000002100 */
[----:B-1----:R-:W-:-:S04]  /*136a0*/  LOP3.LUT R2, R2, 0x1f, RZ, 0xc0, !PT ;  /* 0x0000001f02027812 */ /* 0x002fc800078ec0ff */
[----:B------:R-:W-:Y:S01]  /*136b0*/  ISETP.NE.AND P1, PT, R2, RZ, PT ;  /* 0x000000ff0200720c */ /* 0x000fe20003f25270 */
[----:B--2---:R-:W-:-:S05]  /*136c0*/  VIADD R0, R3, 0x1 ;  /* 0x0000000103007836 */ /* 0x004fca0000000000 */
[----:B------:R-:W-:-:S04]  /*136d0*/  ISETP.NE.AND P0, PT, R0, 0x2, PT ;  /* 0x000000020000780c */ /* 0x000fc80003f05270 */
[----:B------:R-:W-:Y:S02]  /*136e0*/  SEL R2, R0, RZ, P0 ;  /* 0x000000ff00027207 */ /* 0x000fe40000000000 */
[----:B------:R-:W-:-:S03]  /*136f0*/  SEL R0, RZ, 0x1, P0 ;  /* 0x00000001ff007807 */ /* 0x000fc60000000000 */
[----:B------:R1:W-:Y:S01]  /*13700*/  STL [R1], R2 ;  /* 0x0000000201007387 */ /* 0x0003e20000100800 */
[----:B------:R-:W-:Y:S05]  /*13710*/  @P1 BRA `(.L_x_4097) ;  /* 0x00000000003c1947 */ /* 0x000fea0003800000 */
[----:B-1----:R-:W2:Y:S01]  /*13720*/  LDL R2, [R1+0x28] ;  /* 0x0000280001027983 */ /* 0x002ea20000100800 */
        /* <DEDUP_REMOVED lines=9> */
[----:B0-----:R-:W0:Y:S02]  /*137c0*/  S2R R6, SR_LTMASK ;  /* 0x0000000000067919 */ /* 0x001e240000003900 */
[----:B0-----:R-:W-:-:S04]  /*137d0*/  LOP3.LUT R6, R6, UR4, RZ, 0xc0, !PT ;  /* 0x0000000406067c12 */ /* 0x001fc8000f8ec0ff */
[----:B------:R-:W0:Y:S01]  /*137e0*/  POPC R7, R6 ;  /* 0x0000000600077309 */ /* 0x000e220000000000 */
[----:B--2---:R-:W0:Y:S02]  /*137f0*/  SHFL.IDX PT, R4, R3, R4, 0x1f ;  /* 0x00001f0403047589 */ /* 0x004e2400000e0000 */
[----:B0-----:R-:W-:-:S07]  /*13800*/  IADD3 R16, R4, UR5, R7 ;  /* 0x0000000504107c10 */ /* 0x001fce000fffe007 */
.L_x_4097:
[----:B------:R-:W-:Y:S05]  /*13810*/  BSYNC B0 ;  /* 0x0000000000007941 */ /* 0x000fea0003800000 */
.L_x_4096:
[----:B-1----:R-:W2:Y:S02]  /*13820*/  LDL.LU R2, [R1+0x4] ;  /* 0x0000040001027983 */ /* 0x002ea40000300800 */
[----:B--2---:R-:W-:-:S05]  /*13830*/  LOP3.LUT R2, R2, R0, RZ, 0x3c, !PT ;  /* 0x0000000002027212 */ /* 0x004fca00078e3cff */
[----:B------:R1:W-:Y:S02]  /*13840*/  STL [R1+0x4], R2 ;  /* 0x0000040201007387 */ /* 0x0003e40000100800 */
.L_x_4052:
[----:B------:R-:W-:Y:S05]  /*13850*/  BSYNC B6 ;  /* 0x0000000000067941 */ /* 0x000fea0003800000 */
.L_x_4050:
[----:B------:R-:W-:-:S03]  /*13860*/  UMOV UR4, 0xffffffff ;  /* 0xffffffff00047882 */ /* 0x000fc60000000000 */
[----:B------:R-:W-:Y:S05]  /*13870*/  BRA.DIV UR4, `(.L_x_4098) ;  /* 0x0000001604b47947 */ /* 0x000fea000b800000 */
[----:B------:R2:W3:Y:S04]  /*13880*/  SHFL.IDX PT, R4, R16, RZ, 0x1f ;  /* 0x00001fff10047589 */ /* 0x0004e800000e0000 */
[----:B------:R-:W4:Y:S02]  /*13890*/  SHFL.IDX PT, R16, R16, 0x1, 0x1f ;  /* 0x00201f0010107f89 */ /* 0x000f2400000e0000 */
.L_x_4144:
        /* <DEDUP_REMOVED lines=10> */
[----:B-1----:R-:W0:Y:S01]  /*13940*/  LDC.64 R2, c[0x0][0xd58] ;  /* 0x00035600ff027b82 */ /* 0x002e220000000a00 */
[----:B------:R-:W-:Y:S01]  /*13950*/  ULDC.64 UR4, c[0x0][0x208] ;  /* 0x0000820000047ab9 */ /* 0x000fe20000000a00 */
[----:B0-----:R-:W-:-:S06]  /*13960*/  IMAD.WIDE R2, R5, 0x4, R2 ;  /* 0x0000000405027825 */ /* 0x001fcc00078e0202 */
[----:B------:R0:W5:Y:S02]  /*13970*/  LDG.E R3, desc[UR4][R2.64] ;  /* 0x0000000402037981 */ /* 0x000164000c1e1900 */
.L_x_4100:
[----:B------:R-:W-:Y:S05]  /*13980*/  BSYNC B0 ;  /* 0x0000000000007941 */ /* 0x000fea0003800000 */
.L_x_4099:
[----:B------:R-:W-:-:S03]  /*13990*/  UMOV UR4, 0xffffffff ;  /* 0xffffffff00047882 */ /* 0x000fc60000000000 */
[----:B------:R-:W-:Y:S05]  /*139a0*/  BRA.DIV UR4, `(.L_x_4101) ;  /* 0x0000001604b47947 */ /* 0x000fea000b800000 */
[----:B-----5:R-:W0:Y:S01]  /*139b0*/  SHFL.UP PT, R14, R3, 0x1, RZ ;  /* 0x04200000030e7989 */ /* 0x020e2200000e00ff */
        /* <DEDUP_REMOVED lines=17> */
[----:B-1----:R-:W-:-:S05]  /*13ad0*/  SEL R2, R14, RZ, P0 ;  /* 0x000000ff0e027207 */ /* 0x002fca0000000000 */
[----:B------:R-:W-:-:S05]  /*13ae0*/  IMAD.IADD R2, R7, 0x1, R2 ;  /* 0x0000000107027824 */ /* 0x000fca00078e0202 */
[----:B------:R0:W1:Y:S02]  /*13af0*/  SHFL.IDX PT, R14, R2, 0x1f, 0x1f ;  /* 0x03e01f00020e7f89 */ /* 0x00006400000e0000 */
.L_x_4152:
[----:B------:R-:W-:Y:S02]  /*13b00*/  ULDC UR4, c[0x0][0xd10] ;  /* 0x0003440000047ab9 */ /* 0x000fe40000000800 */
[----:B------:R-:W-:-:S04]  /*13b10*/  IMAD.U32 R5, RZ, RZ, UR4 ;  /* 0x00000004ff057e24 */ /* 0x000fc8000f8e00ff */
[----:B-1----:R-:W-:-:S04]  /*13b20*/  IMAD R7, R14, R5, RZ ;  /* 0x000000050e077224 */ /* 0x002fc800078e02ff */
[----:B--2-4-:R-:W-:-:S05]  /*13b30*/  IMAD.IADD R16, R16, 0x1, R7 ;  /* 0x0000000110107824 */ /* 0x014fca00078e0207 */
[----:B---3--:R-:W-:-:S13]  /*13b40*/  ISETP.GT.AND P0, PT, R16, R4, PT ;  /* 0x000000041000720c */ /* 0x008fda0003f04270 */
[----:B------:R-:W-:Y:S05]  /*13b50*/  @P0 BRA `(.L_x_4102) ;  /* 0x0000000000b80947 */ /* 0x000fea0003800000 */
[----:B------:R-:W1:Y:S02]  /*13b60*/  LDC R0, c[0x0][0xd14] ;  /* 0x00034500ff007b82 */ /* 0x000e640000000800 */
.L_x_4107:
        /* <DEDUP_REMOVED lines=15> */
.L_x_4105:
[----:B------:R-:W-:Y:S05]  /*13c60*/  BSYNC B0 ;  /* 0x0000000000007941 */ /* 0x000fea0003800000 */
.L_x_4104:
[----:B------:R-:W-:-:S03]  /*13c70*/  UMOV UR4, 0xffffffff ;  /* 0xffffffff00047882 */ /* 0x000fc60000000000 */
[----:B------:R-:W-:Y:S05]  /*13c80*/  BRA.DIV UR4, `(.L_x_4106) ;  /* 0x0000001604cc7947 */ /* 0x000fea000b800000 */
[----:B-----5:R-:W1:Y:S01]  /*13c90*/  SHFL.UP PT, R14, R3, 0x1, RZ ;  /* 0x04200000030e7989 */ /* 0x020e6200000e00ff */
[C---:B------:R-:W-:Y:S02]  /*13ca0*/  ISETP.NE.AND P0, PT, R7.reuse, RZ, PT ;  /* 0x000000ff0700720c */ /* 0x040fe40003f05270 */
[C---:B------:R-:W-:Y:S02]  /*13cb0*/  ISETP.GE.U32.AND P1, PT, R7.reuse, 0x2, PT ;  /* 0x000000020700780c */ /* 0x040fe40003f26070 */
        /* <DEDUP_REMOVED lines=18> */
.L_x_4160:
[----:B------:R-:W-:Y:S02]  /*13de0*/  ULDC UR4, c[0x0][0xd10] ;  /* 0x0003440000047ab9 */ /* 0x000fe40000000800 */
[----:B------:R-:W-:-:S04]  /*13df0*/  IMAD.U32 R5, RZ, RZ, UR4 ;  /* 0x00000004ff057e24 */ /* 0x000fc8000f8e00ff */
[----:B-1----:R-:W-:-:S04]  /*13e00*/  IMAD R7, R14, R5, RZ ;  /* 0x000000050e077224 */ /* 0x002fc800078e02ff */
[----:B------:R-:W-:-:S05]  /*13e10*/  IMAD.IADD R16, R7, 0x1, R16 ;  /* 0x0000000107107824 */ /* 0x000fca00078e0210 */
[----:B------:R-:W-:-:S13]  /*13e20*/  ISETP.GT.AND P0, PT, R16, R4, PT ;  /* 0x000000041000720c */ /* 0x000fda0003f04270 */
[----:B------:R-:W-:Y:S05]  /*13e30*/  @!P0 BRA `(.L_x_4107) ;  /* 0xfffffffc004c8947 */ /* 0x000fea000383ffff */
.L_x_4102:
        /* <DEDUP_REMOVED lines=8> */
.L_x_4164:
[----:B------:R-:W-:Y:S01]  /*13ec0*/  ISETP.NE.AND P0, PT, R6, RZ, PT ;  /* 0x000000ff0600720c */ /* 0x000fe20003f05270 */
[----:B------:R-:W-:-:S12]  /*13ed0*/  IMAD.MOV.U32 R8, RZ, RZ, RZ ;  /* 0x000000ffff087224 */ /* 0x000fd800078e00ff */
[----:B------:R-:W-:Y:S05]  /*13ee0*/  @!P0 BRA `(.L_x_4109) ;  /* 0x0000000000108947 */ /* 0x000fea0003800000 */
[----:B------:R-:W-:Y:S01]  /*13ef0*/  UMOV UR4, 0xffffffff ;  /* 0xffffffff00047882 */ /* 0x000fe20000000000 */
[----:B------:R-:W-:Y:S02]  /*13f00*/  VIADD R12, R7, 0xffffffff ;  /* 0xffffffff070c7836 */ /* 0x000fe40000000000 */
[----:B------:R-:W-:Y:S05]  /*13f10*/  BRA.DIV UR4, `(.L_x_4110) ;  /* 0x0000001a04407947 */ /* 0x000fea000b800000 */
[----:B------:R3:W4:Y:S02]  /*13f20*/  SHFL.IDX PT, R8, R2, R12, 0x1f ;  /* 0x00001f0c02087589 */ /* 0x00072400000e0000 */
.L_x_4109:
[----:B01-3--:R-:W0:Y:S01]  /*13f30*/  LDC.64 R2, c[0x0][0xd68] ;  /* 0x00035a00ff027b82 */ /* 0x00be220000000a00 */
[----:B------:R-:W-:Y:S01]  /*13f40*/  IADD3 R19, R7, R19, RZ ;  /* 0x0000001307137210 */ /* 0x000fe20007ffe0ff */
[----:B------:R-:W-:-:S04]  /*13f50*/  ULDC.64 UR4, c[0x0][0x208] ;  /* 0x0000820000047ab9 */ /* 0x000fc80000000a00 */
[----:B0-----:R-:W-:-:S05]  /*13f60*/  IMAD.WIDE R2, R19, 0x4, R2 ;  /* 0x0000000413027825 */ /* 0x001fca00078e0202 */
[----:B------:R-:W2:Y:S01]  /*13f70*/  LDG.E R7, desc[UR4][R2.64] ;  /* 0x0000000402077981 */ /* 0x000ea2000c1e1900 */
[----:B----4-:R-:W-:Y:S02]  /*13f80*/  IMAD R16, R8, R5, R16 ;  /* 0x0000000508107224 */ /* 0x010fe400078e0210 */
[----:B--2---:R-:W-:-:S05]  /*13f90*/  IMAD R6, R17, R7, RZ ;  /* 0x0000000711067224 */ /* 0x004fca00078e02ff */
        /* <DEDUP_REMOVED lines=29> */
[----:B------:R-:W-:Y:S02]  /*14170*/  VIADDMNMX R5, R8, R5, R7, PT ;  /* 0x0000000508057246 */ /* 0x000fe40003800107 */
[----:B------:R-:W-:Y:S02]  /*14180*/  IADD3 R4, R6, R4, RZ ;  /* 0x0000000406047210 */ /* 0x000fe40007ffe0ff */
[----:B------:R-:W-:-:S04]  /*14190*/  IABS R7, R5 ;  /* 0x0000000500077213 */ /* 0x000fc80000000000 */
[----:B------:R-:W0:Y:S08]  /*141a0*/  I2F.RP R8, R7 ;  /* 0x0000000700087306 */ /* 0x000e300000209400 */
[----:B0-----:R-:W0:Y:S02]  /*141b0*/  MUFU.RCP R8, R8 ;  /* 0x0000000800087308 */ /* 0x001e240000001000 */
[----:B0-----:R-:W-:Y:S01]  /*141c0*/  VIADD R9, R8, 0xffffffe ;  /* 0x0ffffffe08097836 */ /* 0x001fe20000000000 */
[----:B------:R-:W-:-:S05]  /*141d0*/  IABS R8, R5 ;  /* 0x0000000500087213 */ /* 0x000fca0000000000 */
[----:B------:R-:W0:Y:S01]  /*141e0*/  F2I.FTZ.U32.TRUNC.NTZ R3, R9 ;  /* 0x0000000900037305 */ /* 0x000e22000021f000 */
[----:B------:R-:W-:Y:S02]  /*141f0*/  IMAD.MOV R8, RZ, RZ, -R8 ;  /* 0x000000ffff087224 */ /* 0x000fe400078e0a08 */
[----:B0-----:R-:W-:-:S04]  /*14200*/  IMAD.MOV R2, RZ, RZ, -R3 ;  /* 0x000000ffff027224 */ /* 0x001fc800078e0a03 */
[----:B------:R-:W-:Y:S02]  /*14210*/  IMAD R11, R2, R7, RZ ;  /* 0x00000007020b7224 */ /* 0x000fe400078e02ff */
[----:B------:R-:W-:-:S04]  /*14220*/  IMAD.MOV.U32 R2, RZ, RZ, RZ ;  /* 0x000000ffff027224 */ /* 0x000fc800078e00ff */
[----:B------:R-:W-:Y:S01]  /*14230*/  IMAD.HI.U32 R3, R3, R11, R2 ;  /* 0x0000000b03037227 */ /* 0x000fe200078e0002 */
        /* <DEDUP_REMOVED lines=18> */
.L_x_4103:
[----:B------:R-:W-:Y:S01]  /*14360*/  UMOV UR4, URZ ;  /* 0x0000003f00047c82 */ /* 0x000fe20008000000 */
[----:B------:R-:W-:Y:S01]  /*14370*/  UMOV UR5, URZ ;  /* 0x0000003f00057c82 */ /* 0x000fe20008000000 */
[----:B------:R-:W-:Y:S01]  /*14380*/  ULDC UR6, c[0x0][0xd14] ;  /* 0x0003450000067ab9 */ /* 0x000fe20000000800 */
[----:B------:R-:W-:Y:S02]  /*14390*/  IMAD.MOV.U32 R16, RZ, RZ, R4 ;  /* 0x000000ffff107224 */ /* 0x000fe400078e0004 */
[----:B------:R-:W-:Y:S02]  /*143a0*/  IMAD.U32 R17, RZ, RZ, UR4 ;  /* 0x00000004ff117e24 */ /* 0x000fe4000f8e00ff */
[----:B------:R-:W-:Y:S02]  /*143b0*/  IMAD.U32 R18, RZ, RZ, UR5 ;  /* 0x00000005ff127e24 */ /* 0x000fe4000f8e00ff */
[----:B------:R-:W-:-:S07]  /*143c0*/  IMAD.U32 R19, RZ, RZ, UR6 ;  /* 0x00000006ff137e24 */ /* 0x000fce000f8e00ff */
.L_x_4111:
        /* <DEDUP_REMOVED lines=12> */
.L_x_4046:
        /* <DEDUP_REMOVED lines=13> */
.L_x_4167:
[----:B------:R-:W-:-:S03]  /*14560*/  UMOV UR4, 0xffffffff ;  /* 0xffffffff00047882 */ /* 0x000fc60000000000 */
[----:B------:R-:W-:Y:S05]  /*14570*/  BRA.DIV UR4, `(.L_x_4114) ;  /* 0x0000001204e47947 */ /* 0x000fea000b800000 */
[----:B--2---:R-:W2:Y:S02]  /*14580*/  S2R R2, SR_TID.X ;  /* 0x0000000000027919 */ /* 0x004ea40000002100 */
[----:B--2---:R-:W-:-:S04]  /*14590*/  SHF.R.U32.HI R2, RZ, 0x5, R2 ;  /* 0x00000005ff027819 */ /* 0x004fc80000011602 */
[----:B------:R-:W-:-:S05]  /*145a0*/  LOP3.LUT R2, R2, 0x3, RZ, 0xc0, !PT ;  /* 0x0000000302027812 */ /* 0x000fca00078ec0ff */
[----:B------:R2:W3:Y:S02]  /*145b0*/  SHFL.IDX PT, R14, R2, RZ, 0x1f ;  /* 0x00001fff020e7589 */ /* 0x0004e400000e0000 */
.L_x_4170:
[----:B---3--:R-:W-:Y:S01]  /*145c0*/  ISETP.NE.AND P0, PT, R14, RZ, PT ;  /* 0x000000ff0e00720c */ /* 0x008fe20003f05270 */
[----:B------:R-:W-:-:S12]  /*145d0*/  BSSY B0, `(.L_x_4115) ;  /* 0x0000029000007945 */ /* 0x000fd80003800000 */
[----:B------:R-:W-:Y:S05]  /*145e0*/  @P0 BRA `(.L_x_4116) ;  /* 0x00000000009c0947 */ /* 0x000fea0003800000 */
[----:B------:R-:W-:-:S03]  /*145f0*/  UMOV UR4, 0xffffffff ;  /* 0xffffffff00047882 */ /* 0x000fc60000000000 */
[----:B------:R-:W-:Y:S05]  /*14600*/  BRA.DIV UR4, `(.L_x_4117) ;  /* 0x0000001204f47947 */ /* 0x000fea000b800000 */
[----:B------:R-:W-:-:S13]  /*14610*/  ELECT P6, URZ, PT ;  /* 0x00000000003f782f */ /* 0x000fda00038c0000 */
.L_x_4173:
        /* <DEDUP_REMOVED lines=8> */
.L_x_4118:
[----:B-1----:R-:W2:Y:S04]  /*146a0*/  LDL R3, [R1] ;  /* 0x0000000001037983 */ /* 0x002ea80000100800 */
[----:B------:R-:W3:Y:S01]  /*146b0*/  LDL.LU R7, [R1+0x4] ;  /* 0x0000040001077983 */ /* 0x000ee20000300800 */
[----:B------:R-:W-:-:S05]  /*146c0*/  VIADD R2, R0, 0x38840 ;  /* 0x0003884000027836 */ /* 0x000fca0000000000 */
[C---:B--2---:R-:W-:Y:S01]  /*146d0*/  LEA R6, R3.reuse, R2, 0x3 ;  /* 0x0000000203067211 */ /* 0x044fe200078e18ff */
        /* <DEDUP_REMOVED lines=10> */
.L_x_4174:
[----:B------:R-:W2:Y:S02]  /*14780*/  SYNCS.PHASECHK.TRANS64.TRYWAIT P0, [R7+URZ], R2 ;  /* 0x00000002070075a7 */ /* 0x000ea4000800017f */
[----:B--2---:R-:W-:Y:S05]  /*14790*/  @!P0 BRA `(.L_x_4120) ;  /* 0x0000001000c48947 */ /* 0x004fea0003800000 */
.L_x_4175:
[----:B------:R-:W-:Y:S05]  /*147a0*/  @!P2 BRA `(.L_x_4121) ;  /* 0x000000000004a947 */ /* 0x000fea0003800000 */
[----:B------:R-:W-:Y:S01]  /*147b0*/  BPT.TRAP 0x1 ;  /* 0x000000040000795c */ /* 0x000fe20000300000 */
.L_x_4121:
[----:B------:R-:W3:Y:S01]  /*147c0*/  LDL.LU R4, [R1] ;  /* 0x0000000001047983 */ /* 0x000ee20000300800 */
[----:B------:R-:W-:-:S04]  /*147d0*/  VIADD R0, R0, 0x38860 ;  /* 0x0003886000007836 */ /* 0x000fc80000000000 */
[----:B---3--:R-:W-:-:S04]  /*147e0*/  IMAD R4, R4, 0x8, R0 ;  /* 0x0000000804047824 */ /* 0x008fc800078e0200 */
[----:B------:R-:W3:Y:S02]  /*147f0*/  SYNCS.PHASECHK.TRANS64.TRYWAIT P0, [R4+URZ], R5 ;  /* 0x00000005040075a7 */ /* 0x000ee4000800017f */
[----:B---3--:R-:W-:Y:S05]  /*14800*/  @!P0 BRA `(.L_x_4122) ;  /* 0x0000001000bc8947 */ /* 0x008fea0003800000 */
.L_x_4176:
[----:B------:R-:W-:-:S07]  /*14810*/  IMAD R3, R3, 0x8, R0 ;  /* 0x0000000803037824 */ /* 0x000fce00078e0200 */
.L_x_4123:
[----:B----4-:R4:W0:Y:S02]  /*14820*/  SYNCS.PHASECHK.TRANS64.TRYWAIT P0, [R3+URZ], R2 ;  /* 0x00000002030075a7 */ /* 0x010824000800017f */
[----:B0-----:R-:W-:Y:S05]  /*14830*/  @!P0 NANOSLEEP.SYNCS 0x989680 ;  /* 0x009896800000895d */ /* 0x001fea0003900000 */
[----:B------:R-:W0:Y:S02]  /*14840*/  @!P0 SYNCS.PHASECHK.TRANS64 P0, [R3+URZ], R2 ;  /* 0x00000002030085a7 */ /* 0x000e24000800007f */
[----:B0-----:R-:W-:Y:S05]  /*14850*/  @!P0 BRA `(.L_x_4123) ;  /* 0xfffffffc00f08947 */ /* 0x001fea000383ffff */
.L_x_4116:
[----:B------:R-:W-:Y:S05]  /*14860*/  BSYNC B0 ;  /* 0x0000000000007941 */ /* 0x000fea0003800000 */
.L_x_4115:
[----:B------:R-:W-:Y:S05]  /*14870*/  EXIT ;  /* 0x000000000000794d */ /* 0x000fea0003800000 */
.L_x_3996:
[----:B0-----:R0:W1:Y:S02]  /*14880*/  SYNCS.PHASECHK.TRANS64.TRYWAIT P1, [R17+URZ+0x38800], R4 ;  /* 0x03880004110075a7 */ /* 0x001064000802017f */
[----:B-1----:R-:W-:Y:S05]  /*14890*/  @!P1 NANOSLEEP.SYNCS 0x989680 ;  /* 0x009896800000995d */ /* 0x002fea0003900000 */
[----:B------:R-:W1:Y:S02]  /*148a0*/  @!P1 SYNCS.PHASECHK.TRANS64 P1, [R17+URZ+0x38800], R4 ;  /* 0x03880004110095a7 */ /* 0x000e64000802007f */
[----:B-1----:R-:W-:Y:S05]  /*148b0*/  @!P1 BRA `(.L_x_3996) ;  /* 0xfffffffc00f09947 */ /* 0x002fea000383ffff */
[----:B------:R-:W-:Y:S05]  /*148c0*/  BRA `(.L_x_4124) ;  /* 0xfffffee800a47947 */ /* 0x000fea000383ffff */
.L_x_4000:
[----:B--2---:R2:W3:Y:S02]  /*148d0*/  SYNCS.PHASECHK.TRANS64.TRYWAIT P1, [R6+URZ+0x38830], R7 ;  /* 0x03883007060075a7 */ /* 0x0044e4000802017f */
[----:B---3--:R-:W-:Y:S05]  /*148e0*/  @!P1 NANOSLEEP.SYNCS 0x989680 ;  /* 0x009896800000995d */ /* 0x008fea0003900000 */
[----:B------:R-:W3:Y:S02]  /*148f0*/  @!P1 SYNCS.PHASECHK.TRANS64 P1, [R6+URZ+0x38830], R7 ;  /* 0x03883007060095a7 */ /* 0x000ee4000802007f */
[----:B---3--:R-:W-:Y:S05]  /*14900*/  @!P1 BRA `(.L_x_4000) ;  /* 0xfffffffc00f09947 */ /* 0x008fea000383ffff */
[----:B------:R-:W-:Y:S05]  /*14910*/  BRA `(.L_x_3999) ;  /* 0xfffffee800c47947 */ /* 0x000fea000383ffff */
.L_x_4001:
[----:B---3--:R3:W4:Y:S02]  /*14920*/  SYNCS.PHASECHK.TRANS64.TRYWAIT P1, [R17+URZ+0x38810], R4 ;  /* 0x03881004110075a7 */ /* 0x008724000802017f */
[----:B----4-:R-:W-:Y:S05]  /*14930*/  @!P1 NANOSLEEP.SYNCS 0x989680 ;  /* 0x009896800000995d */ /* 0x010fea0003900000 */
[----:B------:R-:W4:Y:S02]  /*14940*/  @!P1 SYNCS.PHASECHK.TRANS64 P1, [R17+URZ+0x38810], R4 ;  /* 0x03881004110095a7 */ /* 0x000f24000802007f */
[----:B----4-:R-:W-:Y:S05]  /*14950*/  @!P1 BRA `(.L_x_4001) ;  /* 0xfffffffc00f09947 */ /* 0x010fea000383ffff */
[----:B------:R-:W-:Y:S05]  /*14960*/  BRA `(.L_x_4125) ;  /* 0xfffffeec00507947 */ /* 0x000fea000383ffff */
.L_x_4005:
[----:B0-----:R0:W3:Y:S02]  /*14970*/  SYNCS.PHASECHK.TRANS64.TRYWAIT P1, [R6+URZ+0x38850], R7 ;  /* 0x03885007060075a7 */ /* 0x0010e4000802017f */
[----:B---3--:R-:W-:Y:S05]  /*14980*/  @!P1 NANOSLEEP.SYNCS 0x989680 ;  /* 0x009896800000995d */ /* 0x008fea0003900000 */
[----:B------:R-:W3:Y:S02]  /*14990*/  @!P1 SYNCS.PHASECHK.TRANS64 P1, [R6+URZ+0x38850], R7 ;  /* 0x03885007060095a7 */ /* 0x000ee4000802007f */
[----:B---3--:R-:W-:Y:S05]  /*149a0*/  @!P1 BRA `(.L_x_4005) ;  /* 0xfffffffc00f09947 */ /* 0x008fea000383ffff */
[----:B------:R-:W-:Y:S05]  /*149b0*/  BRA `(.L_x_4004) ;  /* 0xfffffeec00807947 */ /* 0x000fea000383ffff */
.L_x_4010:
[----:B-1----:R1:W2:Y:S02]  /*149c0*/  SYNCS.PHASECHK.TRANS64.TRYWAIT P2, [R10+URZ+0x38830], R5 ;  /* 0x038830050a0075a7 */ /* 0x0022a4000804017f */
[----:B--2---:R-:W-:Y:S05]  /*149d0*/  @!P2 NANOSLEEP.SYNCS 0x989680 ;  /* 0x009896800000a95d */ /* 0x004fea0003900000 */
[----:B------:R-:W2:Y:S02]  /*149e0*/  @!P2 SYNCS.PHASECHK.TRANS64 P2, [R10+URZ+0x38830], R5 ;  /* 0x038830050a00a5a7 */ /* 0x000ea4000804007f */
[----:B--2---:R-:W-:Y:S05]  /*149f0*/  @!P2 BRA `(.L_x_4010) ;  /* 0xfffffffc00f0a947 */ /* 0x004fea000383ffff */
[----:B------:R-:W-:Y:S05]  /*14a00*/  BRA `(.L_x_4009) ;  /* 0xffffff1400587947 */ /* 0x000fea000383ffff */
.L_x_4014:
[----:B---3--:R3:W4:Y:S02]  /*14a10*/  SYNCS.PHASECHK.TRANS64.TRYWAIT P2, [R10+URZ+0x38850], R5 ;  /* 0x038850050a0075a7 */ /* 0x008724000804017f */
[----:B----4-:R-:W-:Y:S05]  /*14a20*/  @!P2 NANOSLEEP.SYNCS 0x989680 ;  /* 0x009896800000a95d */ /* 0x010fea0003900000 */
[----:B------:R-:W4:Y:S02]  /*14a30*/  @!P2 SYNCS.PHASECHK.TRANS64 P2, [R10+URZ+0x38850], R5 ;  /* 0x038850050a00a5a7 */ /* 0x000f24000804007f */
[----:B----4-:R-:W-:Y:S05]  /*14a40*/  @!P2 BRA `(.L_x_4014) ;  /* 0xfffffffc00f0a947 */ /* 0x010fea000383ffff */
[----:B------:R-:W-:Y:S05]  /*14a50*/  BRA `(.L_x_4013) ;  /* 0xffffff1400bc7947 */ /* 0x000fea000383ffff */
.L_x_4020:
[----:B-1----:R1:W2:Y:S02]  /*14a60*/  SYNCS.PHASECHK.TRANS64.TRYWAIT P2, [R9+URZ+0x38830], R8 ;  /* 0x03883008090075a7 */ /* 0x0022a4000804017f */
[----:B--2---:R-:W-:Y:S05]  /*14a70*/  @!P2 NANOSLEEP.SYNCS 0x989680 ;  /* 0x009896800000a95d */ /* 0x004fea0003900000 */
[----:B------:R-:W2:Y:S02]  /*14a80*/  @!P2 SYNCS.PHASECHK.TRANS64 P2, [R9+URZ+0x38830], R8 ;  /* 0x038830080900a5a7 */ /* 0x000ea4000804007f */
[----:B--2---:R-:W-:Y:S05]  /*14a90*/  @!P2 BRA `(.L_x_4020) ;  /* 0xfffffffc00f0a947 */ /* 0x004fea000383ffff */
[----:B------:R-:W-:Y:S05]  /*14aa0*/  BRA `(.L_x_4019) ;  /* 0xffffff4400c07947 */ /* 0x000fea000383ffff */
.L_x_4024:
[----:B---3--:R3:W4:Y:S02]  /*14ab0*/  SYNCS.PHASECHK.TRANS64.TRYWAIT P2, [R9+URZ+0x38850], R8 ;  /* 0x03885008090075a7 */ /* 0x008724000804017f */
[----:B----4-:R-:W-:Y:S05]  /*14ac0*/  @!P2 NANOSLEEP.SYNCS 0x989680 ;  /* 0x009896800000a95d */ /* 0x010fea0003900000 */
[----:B------:R-:W4:Y:S02]  /*14ad0*/  @!P2 SYNCS.PHASECHK.TRANS64 P2, [R9+URZ+0x38850], R8 ;  /* 0x038850080900a5a7 */ /* 0x000f24000804007f */
[----:B----4-:R-:W-:Y:S05]  /*14ae0*/  @!P2 BRA `(.L_x_4024) ;  /* 0xfffffffc00f0a947 */ /* 0x010fea000383ffff */
[----:B------:R-:W-:Y:S05]  /*14af0*/  BRA `(.L_x_4023) ;  /* 0xffffff4800247947 */ /* 0x000fea000383ffff */
.L_x_4057:
[----:B------:R-:W0:Y:S01]  /*14b00*/  S2R R5, SR_TID.X ;  /* 0x0000000000057919 */ /* 0x000e220000002100 */
[----:B------:R-:W-:Y:S01]  /*14b10*/  BSSY B0, `(.L_x_4126) ;  /* 0x000000a000007945 */ /* 0x000fe20003800000 */
[----:B------:R-:W-:Y:S02]  /*14b20*/  IMAD.MOV.U32 R12, RZ, RZ, RZ ;  /* 0x000000ffff0c7224 */ /* 0x000fe400078e00ff */
        /* <DEDUP_REMOVED lines=8> */
.L_x_4127:
[----:B------:R-:W-:Y:S05]  /*14bb0*/  BSYNC B0 ;  /* 0x0000000000007941 */ /* 0x000fea0003800000 */
.L_x_4126:
[----:B------:R-:W-:Y:S05]  /*14bc0*/  BRA `(.L_x_4128) ;  /* 0xffffffc000387947 */ /* 0x000fea000383ffff */
.L_x_4058:
[----:B------:R-:W-:Y:S01]  /*14bd0*/  BSSY B0, `(.L_x_4129) ;  /* 0x0000006000007945 */ /* 0x000fe20003800000 */
[----:B------:R-:W-:-:S07]  /*14be0*/  MOV R15, 0xffffffff ;  /* 0xffffffff000f7802 */ /* 0x000fce0000000f00 */
[----:B------:R-:W-:Y:S05]  /*14bf0*/  WARPSYNC.COLLECTIVE R15, `(.L_x_4130) ;  /* 0x000000000f0c7348 */ /* 0x000fea0003c00000 */
[----:B------:R-:W-:Y:S02]  /*14c00*/  ELECT P6, UR62, PT ;  /* 0x00000000003e782f */ /* 0x000fe400038c0000 */
[----:B------:R-:W-:Y:S01]  /*14c10*/  MOV R14, UR62 ;  /* 0x0000003e000e7c02 */ /* 0x000fe20008000f00 */
[----:B------:R-:W-:Y:S10]  /*14c20*/  ENDCOLLECTIVE ;  /* 0x000000000000791b */ /* 0x000ff40003800000 */
.L_x_4130:
[----:B------:R-:W-:Y:S05]  /*14c30*/  BSYNC B0 ;  /* 0x0000000000007941 */ /* 0x000fea0003800000 */
.L_x_4129:
[----:B------:R-:W-:Y:S05]  /*14c40*/  BRA `(.L_x_4131) ;  /* 0xffffffc000287947 */ /* 0x000fea000383ffff */
.L_x_4061:
[----:B0-----:R0:W1:Y:S02]  /*14c50*/  SYNCS.PHASECHK.TRANS64.TRYWAIT P0, [R8+URZ+0x38840], R10 ;  /* 0x0388400a080075a7 */ /* 0x001064000800017f */
[----:B-1----:R-:W-:Y:S05]  /*14c60*/  @!P0 NANOSLEEP.SYNCS 0x989680 ;  /* 0x009896800000895d */ /* 0x002fea0003900000 */
[----:B------:R-:W1:Y:S02]  /*14c70*/  @!P0 SYNCS.PHASECHK.TRANS64 P0, [R8+URZ+0x38840], R10 ;  /* 0x0388400a080085a7 */ /* 0x000e64000800007f */
[----:B-1----:R-:W-:Y:S05]  /*14c80*/  @!P0 BRA `(.L_x_4061) ;  /* 0xfffffffc00f08947 */ /* 0x002fea000383ffff */
[----:B------:R-:W-:Y:S05]  /*14c90*/  BRA `(.L_x_4132) ;  /* 0xffffffc000907947 */ /* 0x000fea000383ffff */
.L_x_4065:
        /* <DEDUP_REMOVED lines=8> */
.L_x_4068:
[----:B0-----:R0:W1:Y:S02]  /*14d20*/  SYNCS.PHASECHK.TRANS64.TRYWAIT P0, [R6+URZ+0x38860], R8 ;  /* 0x03886008060075a7 */ /* 0x001064000800017f */
[----:B-1----:R-:W-:Y:S05]  /*14d30*/  @!P0 NANOSLEEP.SYNCS 0x989680 ;  /* 0x009896800000895d */ /* 0x002fea0003900000 */
[----:B------:R-:W1:Y:S02]  /*14d40*/  @!P0 SYNCS.PHASECHK.TRANS64 P0, [R6+URZ+0x38860], R8 ;  /* 0x03886008060085a7 */ /* 0x000e64000800007f */
[----:B-1----:R-:W-:Y:S05]  /*14d50*/  @!P0 BRA `(.L_x_4068) ;  /* 0xfffffffc00f08947 */ /* 0x002fea000383ffff */
[----:B------:R-:W-:Y:S05]  /*14d60*/  BRA `(.L_x_4134) ;  /* 0xffffffc8008c7947 */ /* 0x000fea000383ffff */
.L_x_4077:
[----:B-1----:R1:W2:Y:S02]  /*14d70*/  SYNCS.PHASECHK.TRANS64.TRYWAIT P0, [R2+URZ+0x38840], R3 ;  /* 0x03884003020075a7 */ /* 0x0022a4000800017f */
[----:B--2---:R-:W-:Y:S05]  /*14d80*/  @!P0 NANOSLEEP.SYNCS 0x989680 ;  /* 0x009896800000895d */ /* 0x004fea0003900000 */
[----:B------:R-:W2:Y:S02]  /*14d90*/  @!P0 SYNCS.PHASECHK.TRANS64 P0, [R2+URZ+0x38840], R3 ;  /* 0x03884003020085a7 */ /* 0x000ea4000800007f */
[----:B--2---:R-:W-:Y:S05]  /*14da0*/  @!P0 BRA `(.L_x_4077) ;  /* 0xfffffffc00f08947 */ /* 0x004fea000383ffff */
[----:B------:R-:W-:Y:S05]  /*14db0*/  BRA `(.L_x_4135) ;  /* 0xffffffd000587947 */ /* 0x000fea000383ffff */
.L_x_4079:
[----:B0-----:R0:W2:Y:S02]  /*14dc0*/  SYNCS.PHASECHK.TRANS64.TRYWAIT P0, [R2+URZ+0x38860], R3 ;  /* 0x03886003020075a7 */ /* 0x0010a4000800017f */
[----:B--2---:R-:W-:Y:S05]  /*14dd0*/  @!P0 NANOSLEEP.SYNCS 0x989680 ;  /* 0x009896800000895d */ /* 0x004fea0003900000 */
[----:B------:R-:W2:Y:S02]  /*14de0*/  @!P0 SYNCS.PHASECHK.TRANS64 P0, [R2+URZ+0x38860], R3 ;  /* 0x03886003020085a7 */ /* 0x000ea4000800007f */
[----:B--2---:R-:W-:Y:S05]  /*14df0*/  @!P0 BRA `(.L_x_4079) ;  /* 0xfffffffc00f08947 */ /* 0x004fea000383ffff */
[----:B------:R-:W-:Y:S05]  /*14e00*/  BRA `(.L_x_4136) ;  /* 0xffffffd000c87947 */ /* 0x000fea000383ffff */
.L_x_4084:
[----:B-1----:R1:W2:Y:S02]  /*14e10*/  SYNCS.PHASECHK.TRANS64.TRYWAIT P0, [R2+URZ+0x38840], R3 ;  /* 0x03884003020075a7 */ /* 0x0022a4000800017f */
[----:B--2---:R-:W-:Y:S05]  /*14e20*/  @!P0 NANOSLEEP.SYNCS 0x989680 ;  /* 0x009896800000895d */ /* 0x004fea0003900000 */
[----:B------:R-:W2:Y:S02]  /*14e30*/  @!P0 SYNCS.PHASECHK.TRANS64 P0, [R2+URZ+0x38840], R3 ;  /* 0x03884003020085a7 */ /* 0x000ea4000800007f */
[----:B--2---:R-:W-:Y:S05]  /*14e40*/  @!P0 BRA `(.L_x_4084) ;  /* 0xfffffffc00f08947 */ /* 0x004fea000383ffff */
[----:B------:R-:W-:Y:S05]  /*14e50*/  BRA `(.L_x_4137) ;  /* 0xffffffd800607947 */ /* 0x000fea000383ffff */
.L_x_4086:
[----:B0-----:R0:W2:Y:S02]  /*14e60*/  SYNCS.PHASECHK.TRANS64.TRYWAIT P1, [R2+URZ+0x38860], R3 ;  /* 0x03886003020075a7 */ /* 0x0010a4000802017f */
[----:B--2---:R-:W-:Y:S05]  /*14e70*/  @!P1 NANOSLEEP.SYNCS 0x989680 ;  /* 0x009896800000995d */ /* 0x004fea0003900000 */
[----:B------:R-:W2:Y:S02]  /*14e80*/  @!P1 SYNCS.PHASECHK.TRANS64 P1, [R2+URZ+0x38860], R3 ;  /* 0x03886003020095a7 */ /* 0x000ea4000802007f */
[----:B--2---:R-:W-:Y:S05]  /*14e90*/  @!P1 BRA `(.L_x_4086) ;  /* 0xfffffffc00f09947 */ /* 0x004fea000383ffff */
[----:B------:R-:W-:Y:S05]  /*14ea0*/  BRA `(.L_x_4138) ;  /* 0xffffffd800cc7947 */ /* 0x000fea000383ffff */
.L_x_4091:
[----:B--2---:R2:W3:Y:S02]  /*14eb0*/  SYNCS.PHASECHK.TRANS64.TRYWAIT P0, [R2+URZ+0x38840], R3 ;  /* 0x03884003020075a7 */ /* 0x0044e4000800017f */
[----:B---3--:R-:W-:Y:S05]  /*14ec0*/  @!P0 NANOSLEEP.SYNCS 0x989680 ;  /* 0x009896800000895d */ /* 0x008fea0003900000 */
[----:B------:R-:W3:Y:S02]  /*14ed0*/  @!P0 SYNCS.PHASECHK.TRANS64 P0, [R2+URZ+0x38840], R3 ;  /* 0x03884003020085a7 */ /* 0x000ee4000800007f */
[----:B---3--:R-:W-:Y:S05]  /*14ee0*/  @!P0 BRA `(.L_x_4091) ;  /* 0xfffffffc00f08947 */ /* 0x008fea000383ffff */
[----:B------:R-:W-:Y:S05]  /*14ef0*/  BRA `(.L_x_4139) ;  /* 0xffffffe000487947 */ /* 0x000fea000383ffff */
.L_x_4093:
[----:B0-----:R0:W1:Y:S02]  /*14f00*/  SYNCS.PHASECHK.TRANS64.TRYWAIT P1, [R2+URZ+0x38860], R3 ;  /* 0x03886003020075a7 */ /* 0x001064000802017f */
[----:B-1----:R-:W-:Y:S05]  /*14f10*/  @!P1 NANOSLEEP.SYNCS 0x989680 ;  /* 0x009896800000995d */ /* 0x002fea0003900000 */
[----:B------:R-:W1:Y:S02]  /*14f20*/  @!P1 SYNCS.PHASECHK.TRANS64 P1, [R2+URZ+0x38860], R3 ;  /* 0x03886003020095a7 */ /* 0x000e64000802007f */
[----:B-1----:R-:W-:Y:S05]  /*14f30*/  @!P1 BRA `(.L_x_4093) ;  /* 0xfffffffc00f09947 */ /* 0x002fea000383ffff */
[----:B------:R-:W-:Y:S05]  /*14f40*/  BRA `(.L_x_4140) ;  /* 0xffffffe000b87947 */ /* 0x000fea000383ffff */
.L_x_4098:
[----:B------:R-:W-:Y:S01]  /*14f50*/  BSSY B0, `(.L_x_4141) ;  /* 0x0000008000007945 */ /* 0x000fe20003800000 */
[----:B0-----:R-:W-:Y:S02]  /*14f60*/  IMAD.MOV.U32 R13, RZ, RZ, R16 ;  /* 0x000000ffff0d7224 */ /* 0x001fe400078e0010 */
[----:B------:R-:W-:Y:S02]  /*14f70*/  IMAD.MOV.U32 R12, RZ, RZ, RZ ;  /* 0x000000ffff0c7224 */ /* 0x000fe400078e00ff */
[----:B------:R-:W-:Y:S02]  /*14f80*/  IMAD.MOV.U32 R11, RZ, RZ, 0x1f ;  /* 0x0000001fff0b7424 */ /* 0x000fe400078e00ff */
[----:B------:R-:W-:-:S07]  /*14f90*/  IMAD.MOV.U32 R15, RZ, RZ, -0x1 ;  /* 0xffffffffff0f7424 */ /* 0x000fce00078e00ff */
[----:B-1----:R-:W-:Y:S05]  /*14fa0*/  WARPSYNC.COLLECTIVE R15, `(.L_x_4142) ;  /* 0x000000000f087348 */ /* 0x002fea0003c00000 */
[----:B------:R0:W2:Y:S02]  /*14fb0*/  SHFL.IDX P6, R14, R13, R12, R11 ;  /* 0x0000000c0d0e7389 */ /* 0x0000a400000c000b */
[----:B012---:R-:W-:Y:S01]  /*14fc0*/  ENDCOLLECTIVE ;  /* 0x000000000000791b */ /* 0x007fe20003800000 */
.L_x_4142:
[----:B------:R-:W-:Y:S05]  /*14fd0*/  BSYNC B0 ;  /* 0x0000000000007941 */ /* 0x000fea0003800000 */
.L_x_4141:
        /* <DEDUP_REMOVED lines=8> */
.L_x_4143:
[----:B------:R-:W-:Y:S01]  /*15060*/  MOV R16, R14 ;  /* 0x0000000e00107202 */ /* 0x000fe20000000f00 */
[----:B------:R-:W-:Y:S06]  /*15070*/  BRA `(.L_x_4144) ;  /* 0xffffffe800087947 */ /* 0x000fec000383ffff */
.L_x_4101:
[----:B------:R-:W-:Y:S01]  /*15080*/  BSSY B0, `(.L_x_4145) ;  /* 0x0000008000007945 */ /* 0x000fe20003800000 */
[----:B-----5:R-:W-:Y:S02]  /*15090*/  IMAD.MOV.U32 R13, RZ, RZ, R3 ;  /* 0x000000ffff0d7224 */ /* 0x020fe400078e0003 */
[----:B------:R-:W-:Y:S02]  /*150a0*/  IMAD.MOV.U32 R12, RZ, RZ, 0x1 ;  /* 0x00000001ff0c7424 */ /* 0x000fe400078e00ff */
[----:B------:R-:W-:Y:S02]  /*150b0*/  IMAD.MOV.U32 R11, RZ, RZ, RZ ;  /* 0x000000ffff0b7224 */ /* 0x000fe400078e00ff */
[----:B------:R-:W-:-:S07]  /*150c0*/  IMAD.MOV.U32 R15, RZ, RZ, -0x1 ;  /* 0xffffffffff0f7424 */ /* 0x000fce00078e00ff */
[----:B01234-:R-:W-:Y:S05]  /*150d0*/  WARPSYNC.COLLECTIVE R15, `(.L_x_4146) ;  /* 0x000000000f087348 */ /* 0x01ffea0003c00000 */
[----:B------:R0:W0:Y:S02]  /*150e0*/  SHFL.UP P6, R14, R13, R12, R11 ;  /* 0x0400000c0d0e7389 */ /* 0x00002400000c000b */
[----:B01234-:R-:W-:Y:S01]  /*150f0*/  ENDCOLLECTIVE ;  /* 0x000000000000791b */ /* 0x01ffe20003800000 */
.L_x_4146:
[----:B------:R-:W-:Y:S05]  /*15100*/  BSYNC B0 ;  /* 0x0000000000007941 */ /* 0x000fea0003800000 */
.L_x_4145:
        /* <DEDUP_REMOVED lines=10> */
.L_x_4147:
        /* <DEDUP_REMOVED lines=8> */
.L_x_4148:
        /* <DEDUP_REMOVED lines=8> */
.L_x_4149:
        /* <DEDUP_REMOVED lines=8> */
.L_x_4150:
        /* <DEDUP_REMOVED lines=8> */
.L_x_4151:
[----:B------:R-:W-:Y:S05]  /*153b0*/  BRA `(.L_x_4152) ;  /* 0xffffffe400d07947 */ /* 0x000fea000383ffff */
.L_x_4106:
[----:B------:R-:W-:Y:S01]  /*153c0*/  BSSY B0, `(.L_x_4153) ;  /* 0x0000008000007945 */ /* 0x000fe20003800000 */
[----:B-----5:R-:W-:Y:S02]  /*153d0*/  IMAD.MOV.U32 R13, RZ, RZ, R3 ;  /* 0x000000ffff0d7224 */ /* 0x020fe400078e0003 */
[----:B------:R-:W-:Y:S02]  /*153e0*/  IMAD.MOV.U32 R12, RZ, RZ, 0x1 ;  /* 0x00000001ff0c7424 */ /* 0x000fe400078e00ff */
[----:B------:R-:W-:Y:S02]  /*153f0*/  IMAD.MOV.U32 R11, RZ, RZ, RZ ;  /* 0x000000ffff0b7224 */ /* 0x000fe400078e00ff */
[----:B------:R-:W-:-:S07]  /*15400*/  IMAD.MOV.U32 R15, RZ, RZ, -0x1 ;  /* 0xffffffffff0f7424 */ /* 0x000fce00078e00ff */
[----:B0-----:R-:W-:Y:S05]  /*15410*/  WARPSYNC.COLLECTIVE R15, `(.L_x_4154) ;  /* 0x000000000f087348 */ /* 0x001fea0003c00000 */
[----:B------:R1:W2:Y:S02]  /*15420*/  SHFL.UP P6, R14, R13, R12, R11 ;  /* 0x0400000c0d0e7389 */ /* 0x0002a400000c000b */
[----:B012---:R-:W-:Y:S01]  /*15430*/  ENDCOLLECTIVE ;  /* 0x000000000000791b */ /* 0x007fe20003800000 */
.L_x_4154:
[----:B------:R-:W-:Y:S05]  /*15440*/  BSYNC B0 ;  /* 0x0000000000007941 */ /* 0x000fea0003800000 */
.L_x_4153:
        /* <DEDUP_REMOVED lines=10> */
.L_x_4155:
        /* <DEDUP_REMOVED lines=8> */
.L_x_4156:
        /* <DEDUP_REMOVED lines=8> */
.L_x_4157:
        /* <DEDUP_REMOVED lines=8> */
.L_x_4158:
        /* <DEDUP_REMOVED lines=8> */
.L_x_4159:
[----:B------:R-:W-:Y:S05]  /*156f0*/  BRA `(.L_x_4160) ;  /* 0xffffffe400b87947 */ /* 0x000fea000383ffff */
.L_x_4108:
[----:B------:R-:W-:Y:S01]  /*15700*/  BSSY B0, `(.L_x_4161) ;  /* 0x0000006000007945 */ /* 0x000fe20003800000 */
[----:B------:R-:W-:Y:S01]  /*15710*/  PLOP3.LUT P6, PT, P6, PT, PT, 0x8, 0x0 ;  /* 0x000000000000781c */ /* 0x000fe200037ce170 */
[----:B------:R-:W-:-:S12]  /*15720*/  IMAD.MOV.U32 R15, RZ, RZ, -0x1 ;  /* 0xffffffffff0f7424 */ /* 0x000fd800078e00ff */
[----:B0-----:R-:W-:Y:S05]  /*15730*/  WARPSYNC.COLLECTIVE R15, `(.L_x_4162) ;  /* 0x000000000f087348 */ /* 0x001fea0003c00000 */
[----:B------:R-:W-:Y:S01]  /*15740*/  VOTE.ANY R14, PT, P6 ;  /* 0x00000000000e7806 */ /* 0x000fe200030e0100 */
[----:B0-----:R-:W-:Y:S06]  /*15750*/  ENDCOLLECTIVE ;  /* 0x000000000000791b */ /* 0x001fec0003800000 */
.L_x_4162:
[----:B------:R-:W-:Y:S05]  /*15760*/  BSYNC B0 ;  /* 0x0000000000007941 */ /* 0x000fea0003800000 */
.L_x_4161:
        /* <DEDUP_REMOVED lines=9> */
.L_x_4163:
[----:B------:R-:W-:Y:S01]  /*15800*/  IMAD.MOV.U32 R17, RZ, RZ, R14 ;  /* 0x000000ffff117224 */ /* 0x000fe200078e000e */
[----:B------:R-:W-:Y:S06]  /*15810*/  BRA `(.L_x_4164) ;  /* 0xffffffe400a87947 */ /* 0x000fec000383ffff */
.L_x_4110:
[----:B------:R-:W-:Y:S01]  /*15820*/  BSSY B0, `(.L_x_4165) ;  /* 0x0000007000007945 */ /* 0x000fe20003800000 */
[----:B------:R-:W-:Y:S01]  /*15830*/  MOV R13, R2 ;  /* 0x00000002000d7202 */ /* 0x000fe20000000f00 */
[----:B------:R-:W-:Y:S02]  /*15840*/  IMAD.MOV.U32 R11, RZ, RZ, 0x1f ;  /* 0x0000001fff0b7424 */ /* 0x000fe400078e00ff */
[----:B------:R-:W-:-:S07]  /*15850*/  IMAD.MOV.U32 R15, RZ, RZ, -0x1 ;  /* 0xffffffffff0f7424 */ /* 0x000fce00078e00ff */
[----:B012---:R-:W-:Y:S05]  /*15860*/  WARPSYNC.COLLECTIVE R15, `(.L_x_4166) ;  /* 0x000000000f087348 */ /* 0x007fea0003c00000 */
[----:B------:R3:W4:Y:S02]  /*15870*/  SHFL.IDX P6, R14, R13, R12, R11 ;  /* 0x0000000c0d0e7389 */ /* 0x00072400000c000b */
[----:B01234-:R-:W-:Y:S01]  /*15880*/  ENDCOLLECTIVE ;  /* 0x000000000000791b */ /* 0x01ffe20003800000 */
.L_x_4166:
[----:B------:R-:W-:Y:S05]  /*15890*/  BSYNC B0 ;  /* 0x0000000000007941 */ /* 0x000fea0003800000 */
.L_x_4165:
[----:B------:R-:W-:Y:S01]  /*158a0*/  IMAD.MOV.U32 R8, RZ, RZ, R14 ;  /* 0x000000ffff087224 */ /* 0x000fe200078e000e */
[----:B------:R-:W-:Y:S06]  /*158b0*/  BRA `(.L_x_4109) ;  /* 0xffffffe4009c7947 */ /* 0x000fec000383ffff */
.L_x_4113:
[----:B-1----:R1:W3:Y:S02]  /*158c0*/  SYNCS.PHASECHK.TRANS64.TRYWAIT P0, [R0+URZ+0x38820], R3 ;  /* 0x03882003000075a7 */ /* 0x0022e4000800017f */
[----:B---3--:R-:W-:Y:S05]  /*158d0*/  @!P0 NANOSLEEP.SYNCS 0x989680 ;  /* 0x009896800000895d */ /* 0x008fea0003900000 */
[----:B------:R-:W3:Y:S02]  /*158e0*/  @!P0 SYNCS.PHASECHK.TRANS64 P0, [R0+URZ+0x38820], R3 ;  /* 0x03882003000085a7 */ /* 0x000ee4000800007f */
[----:B---3--:R-:W-:Y:S05]  /*158f0*/  @!P0 BRA `(.L_x_4113) ;  /* 0xfffffffc00f08947 */ /* 0x008fea000383ffff */
[----:B------:R-:W-:Y:S05]  /*15900*/  BRA `(.L_x_4167) ;  /* 0xffffffec00147947 */ /* 0x000fea000383ffff */
.L_x_4114:
        /* <DEDUP_REMOVED lines=11> */
.L_x_4169:
[----:B------:R-:W-:Y:S05]  /*159c0*/  BSYNC B0 ;  /* 0x0000000000007941 */ /* 0x000fea0003800000 */
.L_x_4168:
[----:B------:R-:W-:Y:S05]  /*159d0*/  BRA `(.L_x_4170) ;  /* 0xffffffe800f87947 */ /* 0x000fea000383ffff */
.L_x_4117:
[----:B------:R-:W-:Y:S01]  /*159e0*/  BSSY B1, `(.L_x_4171) ;  /* 0x0000006000017945 */ /* 0x000fe20003800000 */
[----:B------:R-:W-:-:S07]  /*159f0*/  IMAD.MOV.U32 R15, RZ, RZ, -0x1 ;  /* 0xffffffffff0f7424 */ /* 0x000fce00078e00ff */
[----:B012---:R-:W-:Y:S05]  /*15a00*/  WARPSYNC.COLLECTIVE R15, `(.L_x_4172) ;  /* 0x000000000f0c7348 */ /* 0x007fea0003c00000 */
[----:B------:R-:W-:Y:S02]  /*15a10*/  ELECT P6, UR62, PT ;  /* 0x00000000003e782f */ /* 0x000fe400038c0000 */
[----:B------:R-:W-:Y:S01]  /*15a20*/  MOV R14, UR62 ;  /* 0x0000003e000e7c02 */ /* 0x000fe20008000f00 */
[----:B012---:R-:W-:Y:S10]  /*15a30*/  ENDCOLLECTIVE ;  /* 0x000000000000791b */ /* 0x007ff40003800000 */
.L_x_4172:
[----:B------:R-:W-:Y:S05]  /*15a40*/  BSYNC B1 ;  /* 0x0000000000017941 */ /* 0x000fea0003800000 */
.L_x_4171:
[----:B------:R-:W-:Y:S05]  /*15a50*/  BRA `(.L_x_4173) ;  /* 0xffffffe800f07947 */ /* 0x000fea000383ffff */
.L_x_4119:
[----:B-1----:R1:W2:Y:S02]  /*15a60*/  SYNCS.PHASECHK.TRANS64.TRYWAIT P0, [R6+URZ], R5 ;  /* 0x00000005060075a7 */ /* 0x0022a4000800017f */
[----:B--2---:R-:W-:Y:S05]  /*15a70*/  @!P0 NANOSLEEP.SYNCS 0x989680 ;  /* 0x009896800000895d */ /* 0x004fea0003900000 */
[----:B------:R-:W2:Y:S02]  /*15a80*/  @!P0 SYNCS.PHASECHK.TRANS64 P0, [R6+URZ], R5 ;  /* 0x00000005060085a7 */ /* 0x000ea4000800007f */
[----:B--2---:R-:W-:Y:S05]  /*15a90*/  @!P0 BRA `(.L_x_4119) ;  /* 0xfffffffc00f08947 */ /* 0x004fea000383ffff */
[----:B------:R-:W-:Y:S05]  /*15aa0*/  BRA `(.L_x_4174) ;  /* 0xffffffec00347947 */ /* 0x000fea000383ffff */
.L_x_4120:
[----:B--2---:R2:W3:Y:S02]  /*15ab0*/  SYNCS.PHASECHK.TRANS64.TRYWAIT P0, [R7+URZ], R2 ;  /* 0x00000002070075a7 */ /* 0x0044e4000800017f */
[----:B---3--:R-:W-:Y:S05]  /*15ac0*/  @!P0 NANOSLEEP.SYNCS 0x989680 ;  /* 0x009896800000895d */ /* 0x008fea0003900000 */
[----:B------:R-:W3:Y:S02]  /*15ad0*/  @!P0 SYNCS.PHASECHK.TRANS64 P0, [R7+URZ], R2 ;  /* 0x00000002070085a7 */ /* 0x000ee4000800007f */
[----:B---3--:R-:W-:Y:S05]  /*15ae0*/  @!P0 BRA `(.L_x_4120) ;  /* 0xfffffffc00f08947 */ /* 0x008fea000383ffff */
[----:B------:R-:W-:Y:S05]  /*15af0*/  BRA `(.L_x_4175) ;  /* 0xffffffec00287947 */ /* 0x000fea000383ffff */
.L_x_4122:
[----:B---3--:R3:W4:Y:S02]  /*15b00*/  SYNCS.PHASECHK.TRANS64.TRYWAIT P0, [R4+URZ], R5 ;  /* 0x00000005040075a7 */ /* 0x008724000800017f */
[----:B----4-:R-:W-:Y:S05]  /*15b10*/  @!P0 NANOSLEEP.SYNCS 0x989680 ;  /* 0x009896800000895d */ /* 0x010fea0003900000 */
[----:B------:R-:W4:Y:S02]  /*15b20*/  @!P0 SYNCS.PHASECHK.TRANS64 P0, [R4+URZ], R5 ;  /* 0x00000005040085a7 */ /* 0x000f24000800007f */
[----:B----4-:R-:W-:Y:S05]  /*15b30*/  @!P0 BRA `(.L_x_4122) ;  /* 0xfffffffc00f08947 */ /* 0x010fea000383ffff */
[----:B------:R-:W-:Y:S05]  /*15b40*/  BRA `(.L_x_4176) ;  /* 0xffffffec00307947 */ /* 0x000fea000383ffff */
.L_x_4177:
        /* <DEDUP_REMOVED lines=11> */
.L_x_4565:


//--------------------- .text._ZN7cutlass13device_kernelIN5flash11enable_sm90INS1_16FlashAttnFwdSm90INS1_25CollectiveMainloopFwdSm90ILi2EN4cute5tupleIJNS5_1CILi1EEES8_S8_EEENS6_IJNS7_ILi64EEESA_SA_EEELi512ENS_6half_tEfNS_4arch4Sm90ELb1ELb0ELb0ELb1ELb0ELb1ELb1ELb0ELb0ELb0ELb0ELb0EEENS1_21CollectiveEpilogueFwdINS6_IJSA_NS7_ILi512EEESA_EEES9_SC_SE_Li256ELb1ELb0ELb0ELb0EEENS1_36VarlenDynamicPersistentTileSchedulerILi64ELi64ELi256ELi32ELb0ELb0ELb1ELb1ELb1ELb1EEEEEEEEEvNT_6ParamsE --------------------------
	.section	.text._ZN7cutlass13device_kernelIN5flash11enable_sm90INS1_16FlashAttnFwdSm90INS1_25CollectiveMainloopFwdSm90ILi2EN4cute5tupleIJNS5_1CILi1EEES8_S8_EEENS6_IJNS7_ILi64EEESA_SA_EEELi512ENS_6half_tEfNS_4arch4Sm90ELb1ELb0ELb0ELb1ELb0ELb1ELb1ELb0ELb0ELb0ELb0ELb0EEENS1_21CollectiveEpilogueFwdINS6_IJSA_NS7_ILi512EEESA_EEES9_SC_SE_Li256ELb1ELb0ELb0ELb0EEENS1_36VarlenDynamicPersistentTileSchedulerILi64ELi64ELi256ELi32ELb0ELb0ELb1ELb1ELb1ELb1EEEEEEEEEvNT_6ParamsE,"ax",@progbits
	.align	128
.text._ZN7cutlass13device_kernelIN5flash11enable_sm90INS1_16FlashAttnFwdSm90INS1_25CollectiveMainloopFwdSm90ILi2EN4cute5tupleIJNS5_1CILi1EEES8_S8_EEENS6_IJNS7_ILi64EEESA_SA_EEELi512ENS_6half_tEfNS_4arch4Sm90ELb1ELb0ELb0ELb1ELb0ELb1ELb1ELb0ELb0ELb0ELb0ELb0EEENS1_21CollectiveEpilogueFwdINS6_IJSA_NS7_ILi512EEESA_EEES9_SC_SE_Li256ELb1ELb0ELb0ELb0EEENS1_36VarlenDynamicPersistentTileSchedulerILi64ELi64ELi256ELi32ELb0ELb0ELb1ELb1ELb1ELb1EEEEEEEEEvNT_6ParamsE:
        .type           _ZN7cutlass13device_kernelIN5flash11enable_sm90INS1_16FlashAttnFwdSm90INS1_25CollectiveMainloopFwdSm90ILi2EN4cute5tupleIJNS5_1CILi1EEES8_S8_EEENS6_IJNS7_ILi64EEESA_SA_EEELi512ENS_6half_tEfNS_4arch4Sm90ELb1ELb0ELb0ELb1ELb0ELb1ELb1ELb0ELb0ELb0ELb0ELb0EEENS1_21CollectiveEpilogueFwdINS6_IJSA_NS7_ILi512EEESA_EEES9_SC_SE_Li256ELb1ELb0ELb0ELb0EEENS1_36VarlenDynamicPersistentTileSchedulerILi64ELi64ELi256ELi32ELb0ELb0ELb1ELb1ELb1ELb1EEEEEEEEEvNT_6ParamsE,@function
        .size           _ZN7cutlass13device_kernelIN5flash11enable_sm90INS1_16FlashAttnFwdSm90INS1_25CollectiveMainloopFwdSm90ILi2EN4cute5tupleIJNS5_1CILi1EEES8_S8_EEENS6_IJNS7_ILi64EEESA_SA_EEELi512ENS_6half_tEfNS_4arch4Sm90ELb1ELb0ELb0ELb1ELb0ELb1ELb1ELb0ELb0ELb0ELb0ELb0EEENS1_21CollectiveEpilogueFwdINS6_IJSA_NS7_ILi512EEESA_EEES9_SC_SE_Li256ELb1ELb0ELb0ELb0EEENS1_36VarlenDynamicPersistentTileSchedulerILi64ELi64ELi256ELi32ELb0ELb0ELb1ELb1ELb1ELb1EEEEEEEEEvNT_6ParamsE,(.L_x_4566 - _ZN7cutlass13device_kernelIN5flash11enable_sm90INS1_16FlashAttnFwdSm90INS1_25CollectiveMainloopFwdSm90ILi2EN4cute5tupleIJNS5_1CILi1EEES8_S8_EEENS6_IJNS7_ILi64EEESA_SA_EEELi512ENS_6half_tEfNS_4arch4Sm90ELb1ELb0ELb0ELb1ELb0ELb1ELb1ELb0ELb0ELb0ELb0ELb0EEENS1_21CollectiveEpilogueFwdINS6_IJSA_NS7_ILi512EEESA_EEES9_SC_SE_Li256ELb1ELb0ELb0ELb0EEENS1_36VarlenDynamicPersistentTileSchedulerILi64ELi64ELi256ELi32ELb0ELb0ELb1ELb1ELb1ELb1EEEEEEEEEvNT_6ParamsE)
        .other          _ZN7cutlass13device_kernelIN5flash11enable_sm90INS1_16FlashAttnFwdSm90INS1_25CollectiveMainloopFwdSm90ILi2EN4cute5tupleIJNS5_1CILi1EEES8_S8_EEENS6_IJNS7_ILi64EEESA_SA_EEELi512ENS_6half_tEfNS_4arch4Sm90ELb1ELb0ELb0ELb1ELb0ELb1ELb1ELb0ELb0ELb0ELb0ELb0EEENS1_21CollectiveEpilogueFwdINS6_IJSA_NS7_ILi512EEESA_EEES9_SC_SE_Li256ELb1ELb0ELb0ELb0EEENS1_36VarlenDynamicPersistentTileSchedulerILi64ELi64ELi256ELi32ELb0ELb0ELb1ELb1ELb1ELb1EEEEEEEEEvNT_6ParamsE,@"STO_CUDA_ENTRY STV_DEFAULT"
_ZN7cutlass13device_kernelIN5flash11enable_sm90INS1_16FlashAttnFwdSm90INS1_25CollectiveMainloopFwdSm90ILi2EN4cute5tupleIJNS5_1CILi1EEES8_S8_EEENS6_IJNS7_ILi64EEESA_SA_EEELi512ENS_6half_tEfNS_4arch4Sm90ELb1ELb0ELb0ELb1ELb0ELb1ELb1ELb0ELb0ELb0ELb0ELb0EEENS1_21CollectiveEpilogueFwdINS6_IJSA_NS7_ILi512EEESA_EEES9_SC_SE_Li256ELb1ELb0ELb0ELb0EEENS1_36VarlenDynamicPersistentTileSchedulerILi64ELi64ELi256ELi32ELb0ELb0ELb1ELb1ELb1ELb1EEEEEEEEEvNT_6ParamsE:
        /* <DEDUP_REMOVED lines=29> */
.L_x_4179:
[----:B------:R-:W-:Y:S05]  /*01d0*/  BSYNC B0 ;  /* 0x0000000000007941 */ /* 0x000fea0003800000 */
.L_x_4178:
        /* <DEDUP_REMOVED lines=39> */
.L_x_4180:
        /* <DEDUP_REMOVED lines=22> */
.L_x_4181:
        /* <DEDUP_REMOVED lines=18> */
.L_x_4182:
        /* <DEDUP_REMOVED lines=22> */
.L_x_4183:
        /* <DEDUP_REMOVED lines=22> */
.L_x_4184:
        /* <DEDUP_REMOVED lines=9> */
.L_x_4187:
        /* <DEDUP_REMOVED lines=46> */
[----:B------:R-:W-:Y:S02]  /*0d00*/  LOP3.LUT R11, R9, 0xfffffff8, RZ, 0xc0, !PT ;  /* 0xfffffff8090b7812 */ /* 0x000fe400078ec0ff */
[----:B------:R-:W-:-:S02]  /*0d10*/  SHF.R.S32.HI R223, RZ, 0x7, R0 ;  /* 0x00000007ffdf7819 */ /* 0x000fc40000011400 */
[----:B------:R-:W-:Y:S02]  /*0d20*/  IADD3 R7, R7, -R8, RZ ;  /* 0x8000000807077210 */ /* 0x000fe40007ffe0ff */
[----:B------:R-:W-:Y:S02]  /*0d30*/  SHF.R.S32.HI R4, RZ, 0x5, R4 ;  /* 0x00000005ff047819 */ /* 0x000fe40000011404 */
[----:B------:R-:W-:Y:S02]  /*0d40*/  LOP3.LUT R15, R14, 0x3ffffc, RZ, 0xc0, !PT ;  /* 0x003ffffc0e0f7812 */ /* 0x000fe400078ec0ff */
[----:B------:R-:W-:Y:S02]  /*0d50*/  IADD3 R11, R10, -R11, RZ ;  /* 0x8000000b0a0b7210 */ /* 0x000fe40007ffe0ff */
[----:B------:R-:W-:Y:S01]  /*0d60*/  LOP3.LUT R6, R6, 0x7ffffffc, RZ, 0xc0, !PT ;  /* 0x7ffffffc06067812 */ /* 0x000fe200078ec0ff */
[----:B------:R-:W-:Y:S02]  /*0d70*/  IMAD R14, R223, 0x100, R10 ;  /* 0x00000100df0e7824 */ /* 0x000fe400078e020a */
[----:B------:R-:W-:Y:S01]  /*0d80*/  IMAD R190, R4, 0x10, R7 ;  /* 0x0000001004be7824 */ /* 0x000fe200078e0207 */
[----:B------:R-:W-:Y:S01]  /*0d90*/  LEA.HI R4, R3, R234, RZ, 0x3 ;  /* 0x000000ea03047211 */ /* 0x000fe200078f18ff */
[----:B------:R-:W-:-:S02]  /*0da0*/  IMAD.IADD R15, R212, 0x1, -R15 ;  /* 0x00000001d40f7824 */ /* 0x000fc400078e0a0f */
[----:B------:R-:W-:Y:S02]  /*0db0*/  IMAD.IADD R12, R13, 0x1, -R12 ;  /* 0x000000010d0c7824 */ /* 0x000fe400078e0a0c */
[----:B------:R-:W-:Y:S02]  /*0dc0*/  IMAD.SHL.U32 R10, R11, 0x40, RZ ;  /* 0x000000400b0a7824 */ /* 0x000fe400078e00ff */
[----:B------:R-:W-:Y:S01]  /*0dd0*/  IMAD.IADD R6, R5, 0x1, -R6 ;  /* 0x0000000105067824 */ /* 0x000fe200078e0a06 */
[----:B------:R-:W-:Y:S01]  /*0de0*/  LEA.HI R5, R3, R234, RZ, 0x2 ;  /* 0x000000ea03057211 */ /* 0x000fe200078f10ff */
[----:B------:R-:W-:Y:S01]  /*0df0*/  IMAD R14, R15, 0x10, R14 ;  /* 0x000000100f0e7824 */ /* 0x000fe200078e020e */
[----:B------:R-:W-:Y:S01]  /*0e00*/  LOP3.LUT R3, R4, 0x1ffffff8, RZ, 0xc0, !PT ;  /* 0x1ffffff804037812 */ /* 0x000fe200078ec0ff */
[----:B------:R-:W-:Y:S01]  /*0e10*/  IMAD.SHL.U32 R13, R12, 0x8, RZ ;  /* 0x000000080c0d7824 */ /* 0x000fe200078e00ff */
[----:B------:R-:W-:Y:S01]  /*0e20*/  LOP3.LUT R10, R10, 0x1c0, RZ, 0xc0, !PT ;  /* 0x000001c00a0a7812 */ /* 0x000fe200078ec0ff */
[----:B------:R-:W-:Y:S01]  /*0e30*/  IMAD.SHL.U32 R9, R9, 0x40, RZ ;  /* 0x0000004009097824 */ /* 0x000fe200078e00ff */
[----:B------:R-:W-:Y:S01]  /*0e40*/  SHF.R.S32.HI R19, RZ, 0x2, R5 ;  /* 0x00000002ff137819 */ /* 0x000fe20000011405 */
[--C-:B------:R-:W-:Y:S01]  /*0e50*/  IMAD.U32 R233, R14, 0x40, R13.reuse ;  /* 0x000000400ee97824 */ /* 0x100fe200078e000d */
[----:B------:R-:W-:Y:S01]  /*0e60*/  LOP3.LUT R13, R10, 0x8, R13, 0xf8, !PT ;  /* 0x000000080a0d7812 */ /* 0x000fe200078ef80d */
[----:B------:R-:W-:Y:S01]  /*0e70*/  IMAD.IADD R3, R234, 0x1, -R3 ;  /* 0x00000001ea037824 */ /* 0x000fe200078e0a03 */
[----:B------:R-:W-:Y:S01]  /*0e80*/  SHF.R.U32.HI R10, RZ, 0x3, R10 ;  /* 0x00000003ff0a7819 */ /* 0x000fe2000001160a */
[----:B------:R-:W-:Y:S01]  /*0e90*/  VIADD R236, R19, 0x20 ;  /* 0x0000002013ec7836 */ /* 0x000fe20000000000 */
[----:B------:R-:W-:-:S02]  /*0ea0*/  LOP3.LUT R9, R9, 0x7ffffe00, RZ, 0xc0, !PT ;  /* 0x7ffffe0009097812 */ /* 0x000fc400078ec0ff */
[----:B------:R-:W-:Y:S02]  /*0eb0*/  LOP3.LUT R10, R13, R10, RZ, 0x3c, !PT ;  /* 0x0000000a0d0a7212 */ /* 0x000fe400078e3cff */
[----:B------:R-:W-:Y:S01]  /*0ec0*/  SHF.L.U32 R193, R3, 0x3, RZ ;  /* 0x0000000303c17819 */ /* 0x000fe200000006ff */
[----:B------:R-:W-:Y:S01]  /*0ed0*/  IMAD R9, R212, 0x400, R9 ;  /* 0x00000400d4097824 */ /* 0x000fe200078e0209 */
[----:B------:R-:W-:Y:S02]  /*0ee0*/  LOP3.LUT R7, R5, 0xfffffffc, RZ, 0xc0, !PT ;  /* 0xfffffffc05077812 */ /* 0x000fe400078ec0ff */
[----:B------:R-:W-:Y:S01]  /*0ef0*/  SHF.R.S32.HI R3, RZ, 0x1f, R236 ;  /* 0x0000001fff037819 */ /* 0x000fe200000114ec */
[----:B------:R-:W-:Y:S01]  /*0f00*/  IMAD.IADD R9, R9, 0x1, R10 ;  /* 0x0000000109097824 */ /* 0x000fe200078e020a */
[----:B------:R-:W-:Y:S01]  /*0f10*/  R2P PR, R11, 0x6 ;  /* 0x000000060b007804 */ /* 0x000fe20000000000 */
[----:B------:R-:W-:Y:S01]  /*0f20*/  IMAD.IADD R222, R234, 0x1, -R7 ;  /* 0x00000001eade7824 */ /* 0x000fe200078e0a07 */
[----:B------:R-:W-:Y:S01]  /*0f30*/  LEA.HI R3, R3, R236, RZ, 0x3 ;  /* 0x000000ec03037211 */ /* 0x000fe200078f18ff */
[----:B------:R-:W-:Y:S01]  /*0f40*/  IMAD.SHL.U32 R230, R236, 0x40, RZ ;  /* 0x00000040ece67824 */ /* 0x000fe200078e00ff */
[----:B------:R-:W-:Y:S01]  /*0f50*/  SHF.R.S32.HI R214, RZ, 0x3, R4 ;  /* 0x00000003ffd67819 */ /* 0x000fe20000011404 */
[----:B------:R-:W-:Y:S01]  /*0f60*/  IMAD R195, R9, 0x2, R2 ;  /* 0x0000000209c37824 */ /* 0x000fe200078e0202 */
[----:B------:R-:W-:Y:S01]  /*0f70*/  SHF.R.S32.HI R4, RZ, 0x1f, R5 ;  /* 0x0000001fff047819 */ /* 0x000fe20000011405 */
[----:B------:R-:W-:Y:S01]  /*0f80*/  IMAD.SHL.U32 R232, R3, 0x40, RZ ;  /* 0x0000004003e87824 */ /* 0x000fe200078e00ff */
[----:B------:R-:W-:-:S02]  /*0f90*/  LEA.HI R0, R0, R223, RZ, 0x1 ;  /* 0x000000df00007211 */ /* 0x000fc400078f08ff */
[----:B------:R-:W-:Y:S02]  /*0fa0*/  LOP3.LUT R230, R230, 0x1c0, RZ, 0xc0, !PT ;  /* 0x000001c0e6e67812 */ /* 0x000fe400078ec0ff */
[----:B------:R-:W-:Y:S02]  /*0fb0*/  MOV R209, 0x40 ;  /* 0x0000004000d17802 */ /* 0x000fe40000000f00 */
[----:B------:R-:W-:Y:S02]  /*0fc0*/  IADD3 R210, R195, 0x36400, RZ ;  /* 0x00036400c3d27810 */ /* 0x000fe40007ffe0ff */
[----:B------:R-:W-:Y:S02]  /*0fd0*/  LEA.HI R4, R4, R19, RZ, 0x3 ;  /* 0x0000001304047211 */ /* 0x000fe400078f18ff */
[----:B------:R-:W-:Y:S02]  /*0fe0*/  LOP3.LUT R0, R0, 0xfffffe, RZ, 0xc0, !PT ;  /* 0x00fffffe00007812 */ /* 0x000fe400078ec0ff */
[----:B------:R-:W-:-:S02]  /*0ff0*/  SHF.R.U32.HI R235, RZ, 0x3, R230 ;  /* 0x00000003ffeb7819 */ /* 0x000fc400000116e6 */
[----:B------:R-:W-:Y:S01]  /*1000*/  LOP3.LUT R232, R232, 0xfffffe00, RZ, 0xc0, !PT ;  /* 0xfffffe00e8e87812 */ /* 0x000fe200078ec0ff */
[----:B------:R-:W-:Y:S01]  /*1010*/  VIADD R208, R195, 0x36420 ;  /* 0x00036420c3d07836 */ /* 0x000fe20000000000 */
[----:B------:R-:W-:Y:S01]  /*1020*/  SEL R209, R209, 0xffffffc0, !P2 ;  /* 0xffffffc0d1d17807 */ /* 0x000fe20005000000 */
[----:B------:R-:W-:Y:S01]  /*1030*/  @P1 VIADD R208, R210, 0xffffffe0 ;  /* 0xffffffe0d2d01836 */ /* 0x000fe20000000000 */
[----:B------:R-:W-:Y:S01]  /*1040*/  LOP3.LUT R4, R4, 0xfffffff8, RZ, 0xc0, !PT ;  /* 0xfffffff804047812 */ /* 0x000fe200078ec0ff */
[----:B------:R-:W-:Y:S01]  /*1050*/  IMAD.IADD R0, R223, 0x1, -R0 ;  /* 0x00000001df007824 */ /* 0x000fe200078e0a00 */
[----:B------:R-:W-:Y:S01]  /*1060*/  CS2R R22, SRZ ;  /* 0x0000000000167805 */ /* 0x000fe2000001ff00 */
[----:B------:R-:W-:Y:S01]  /*1070*/  IMAD.IADD R210, R210, 0x1, R209 ;  /* 0x00000001d2d27824 */ /* 0x000fe200078e02d1 */
[----:B------:R-:W-:Y:S01]  /*1080*/  SHF.R.S32.HI R228, RZ, 0x1f, R19 ;  /* 0x0000001fffe47819 */ /* 0x000fe20000011413 */
[----:B------:R-:W-:Y:S01]  /*1090*/  IMAD.MOV.U32 R188, RZ, RZ, RZ ;  /* 0x000000ffffbc7224 */ /* 0x000fe200078e00ff */
[----:B------:R-:W-:Y:S01]  /*10a0*/  IADD3 R209, R209, R208, RZ ;  /* 0x000000d0d1d17210 */ /* 0x000fe20007ffe0ff */
[----:B------:R-:W-:-:S02]  /*10b0*/  IMAD.MOV.U32 R18, RZ, RZ, RZ ;  /* 0x000000ffff127224 */ /* 0x000fc400078e00ff */
[----:B------:R-:W-:Y:S02]  /*10c0*/  IMAD.MOV.U32 R219, RZ, RZ, RZ ;  /* 0x000000ffffdb7224 */ /* 0x000fe400078e00ff */
[----:B------:R-:W-:Y:S02]  /*10d0*/  IMAD.IADD R191, R19, 0x1, -R4 ;  /* 0x0000000113bf7824 */ /* 0x000fe400078e0a04 */
[----:B------:R-:W-:Y:S02]  /*10e0*/  IMAD.SHL.U32 R194, R0, 0x100, RZ ;  /* 0x0000010000c27824 */ /* 0x000fe400078e00ff */
[----:B------:R-:W-:Y:S01]  /*10f0*/  IMAD.SHL.U32 R192, R6, 0x2, RZ ;  /* 0x0000000206c07824 */ /* 0x000fe200078e00ff */
[----:B--2---:R-:W-:Y:S01]  /*1100*/  LOP3.LUT R189, R16, 0x1, RZ, 0xfc, !PT ;  /* 0x0000000110bd7812 */ /* 0x004fe200078efcff */
[----:B------:R-:W-:-:S05]  /*1110*/  IMAD.SHL.U32 R16, R222, 0x8, RZ ;  /* 0x00000008de107824 */ /* 0x000fca00078e00ff */
[----:B------:R-:W-:-:S04]  /*1120*/  LOP3.LUT R3, R230, 0x38, R16, 0xf8, !PT ;  /* 0x00000038e6037812 */ /* 0x000fc800078ef810 */
[----:B------:R-:W-:-:S05]  /*1130*/  LOP3.LUT R3, R232, R3, R235, 0xf6, !PT ;  /* 0x00000003e8037212 */ /* 0x000fca00078ef6eb */
[----:B------:R-:W-:-:S07]  /*1140*/  IMAD R229, R3, 0x2, R2 ;  /* 0x0000000203e57824 */ /* 0x000fce00078e0202 */
.L_x_4329:
        /* <DEDUP_REMOVED lines=9> */
[----:B----4-:R-:W-:Y:S01]  /*11e0*/  IMAD.MOV.U32 R27, RZ, RZ, RZ ;  /* 0x000000ffff1b7224 */ /* 0x010fe200078e00ff */
        /* <DEDUP_REMOVED lines=42> */
.L_x_4189:
[----:B------:R-:W-:Y:S02]  /*1490*/  IMAD.U32 R32, RZ, RZ, UR5 ;  /* 0x00000005ff207e24 */ /* 0x000fe4000f8e00ff */
[----:B------:R-:W-:Y:S01]  /*14a0*/  IMAD.U32 R24, RZ, RZ, UR4 ;  /* 0x00000004ff187e24 */ /* 0x000fe2000f8e00ff */
[----:B------:R-:W-:Y:S06]  /*14b0*/  @!P2 BRA `(.L_x_4190) ;  /* 0x000000000010a947 */ /* 0x000fec0003800000 */
[----:B------:R-:W-:-:S04]  /*14c0*/  IADD3 R4, P0, R216, UR8, RZ ;  /* 0x00000008d8047c10 */ /* 0x000fc8000ff1e0ff */
[----:B------:R-:W-:-:S05]  /*14d0*/  IADD3.X R5, R217, UR9, RZ, P0, !PT ;  /* 0x00000009d9057c10 */ /* 0x000fca00087fe4ff */
[----:B------:R0:W5:Y:S01]  /*14e0*/  LDG.E R24, desc[UR54][R4.64] ;  /* 0x0000003604187981 */ /* 0x000162000c1e1900 */
[----:B------:R-:W-:Y:S05]  /*14f0*/  BRA `(.L_x_4191) ;  /* 0x0000000000107947 */ /* 0x000fea0003800000 */
.L_x_4190:
[----:B------:R-:W-:Y:S05]  /*1500*/  @!P0 BRA `(.L_x_4191) ;  /* 0x00000000000c8947 */ /* 0x000fea0003800000 */
[----:B------:R-:W2:Y:S04]  /*1510*/  LDG.E R5, desc[UR54][R8.64] ;  /* 0x0000003608057981 */ /* 0x000ea8000c1e1900 */
[----:B------:R-:W2:Y:S02]  /*1520*/  LDG.E R24, desc[UR54][R8.64+0x4] ;  /* 0x0000043608187981 */ /* 0x000ea4000c1e1900 */
[----:B--2---:R-:W-:-:S07]  /*1530*/  IMAD.IADD R24, R24, 0x1, -R5 ;  /* 0x0000000118187824 */ /* 0x004fce00078e0a05 */
.L_x_4191:
        /* <DEDUP_REMOVED lines=29> */
[----:B------:R-:W-:-:S05]  /*1710*/  VIMNMX R197, R3, R0, PT ;  /* 0x0000000003c57248 */ /* 0x000fca0003fe0100 */
[----:B------:R-:W-:-:S05]  /*1720*/  IMAD R3, R197, 0x40, -R8 ;  /* 0x00000040c5037824 */ /* 0x000fca00078e0a08 */
        /* <DEDUP_REMOVED lines=30> */
.L_x_4194:
[----:B------:R-:W-:Y:S05]  /*1910*/  BSYNC B6 ;  /* 0x0000000000067941 */ /* 0x000fea0003800000 */
.L_x_4193:
        /* <DEDUP_REMOVED lines=20> */
.L_x_4196:
[----:B------:R-:W-:Y:S05]  /*1a60*/  BSYNC B6 ;  /* 0x0000000000067941 */ /* 0x000fea0003800000 */
.L_x_4195:
[----:B------:R-:W-:Y:S01]  /*1a70*/  ULDC.64 UR4, c[0x0][0xaf0] ;  /* 0x0002bc0000047ab9 */ /* 0x000fe20000000a00 */
[----:B------:R-:W0:Y:S01]  /*1a80*/  LDC R0, c[0x0][0x428] ;  /* 0x00010a00ff007b82 */ /* 0x000e220000000800 */
[----:B------:R-:W-:-:S07]  /*1a90*/  ISETP.NE.U32.AND P0, PT, RZ, UR4, PT ;  /* 0x00000004ff007c0c */ /* 0x000fce000bf05070 */
[----:B------:R-:W1:Y:S01]  /*1aa0*/  LDC.64 R28, c[0x0][0x2f0] ;  /* 0x0000bc00ff1c7b82 */ /* 0x000e620000000a00 */
[----:B------:R-:W-:Y:S01]  /*1ab0*/  ISETP.NE.AND.EX P0, PT, RZ, UR5, PT, P0 ;  /* 0x00000005ff007c0c */ /* 0x000fe2000bf05300 */
[----:B------:R-:W-:Y:S01]  /*1ac0*/  IMAD.IADD R44, R27, 0x1, R24 ;  /* 0x000000011b2c7824 */ /* 0x000fe200078e0218 */
[----:B------:R-:W-:-:S05]  /*1ad0*/  ULDC.64 UR6, c[0x0][0xb00] ;  /* 0x0002c00000067ab9 */ /* 0x000fca0000000a00 */
        /* <DEDUP_REMOVED lines=10> */
[----:B------:R-:W-:Y:S01]  /*1b80*/  SHF.R.S32.HI R17, RZ, 0x1f, R16 ;  /* 0x0000001fff117819 */ /* 0x000fe20000011410 */
[----:B------:R-:W3:Y:S01]  /*1b90*/  S2R R45, SR_TID.X ;  /* 0x00000000002d7919 */ /* 0x000ee20000002100 */
[----:B------:R-:W-:Y:S01]  /*1ba0*/  IMAD.SHL.U32 R58, R191, 0x40, RZ ;  /* 0x00000040bf3a7824 */ /* 0x000fe200078e00ff */
[----:B-1----:R-:W-:Y:S01]  /*1bb0*/  SHF.L.U64.HI R50, R28, 0x6, R29 ;  /* 0x000000061c327819 */ /* 0x002fe2000001021d */
[-C--:B------:R-:W-:Y:S01]  /*1bc0*/  IMAD R3, R15, R28.reuse, RZ ;  /* 0x0000001c0f037224 */ /* 0x080fe200078e02ff */
[----:B--2---:R-:W-:Y:S01]  /*1bd0*/  ISETP.GE.AND P2, PT, R16, R63, PT ;  /* 0x0000003f1000720c */ /* 0x004fe20003f46270 */
[CC--:B----4-:R-:W-:Y:S01]  /*1be0*/  IMAD.WIDE.U32 R4, R44.reuse, R28.reuse, RZ ;  /* 0x0000001c2c047225 */ /* 0x0d0fe200078e00ff */
[----:B------:R-:W-:Y:S01]  /*1bf0*/  SHF.R.S32.HI R39, RZ, 0x1f, R38 ;  /* 0x0000001fff277819 */ /* 0x000fe20000011426 */
[----:B------:R-:W1:Y:S01]  /*1c00*/  LDC R61, c[0x0][0x3d4] ;  /* 0x0000f500ff3d7b82 */ /* 0x000e620000000800 */
[----:B------:R-:W-:Y:S01]  /*1c10*/  SEL R13, R63, RZ, P2 ;  /* 0x000000ff3f0d7207 */ /* 0x000fe20001000000 */
[----:B------:R-:W-:Y:S01]  /*1c20*/  IMAD R3, R44, R29, R3 ;  /* 0x0000001d2c037224 */ /* 0x000fe200078e0203 */
[----:B------:R-:W-:Y:S01]  /*1c30*/  LOP3.LUT R58, R58, 0x1c0, RZ, 0xc0, !PT ;  /* 0x000001c03a3a7812 */ /* 0x000fe200078ec0ff */
[----:B------:R-:W-:Y:S01]  /*1c40*/  IMAD.WIDE.U32 R48, R19, R28, R16 ;  /* 0x0000001c13307225 */ /* 0x000fe200078e0010 */
[----:B------:R-:W-:-:S02]  /*1c50*/  P2R R72, PR, RZ, 0x4 ;  /* 0x00000004ff487803 */ /* 0x000fc40000000000 */
[----:B------:R-:W-:Y:S01]  /*1c60*/  IADD3 R5, R5, R3, RZ ;  /* 0x0000000305057210 */ /* 0x000fe20007ffe0ff */
[----:B------:R-:W2:Y:S01]  /*1c70*/  @P0 LDC R7, c[0x0][0x42c] ;  /* 0x00010b00ff070b82 */ /* 0x000ea20000000800 */
[----:B------:R-:W-:Y:S01]  /*1c80*/  IMAD.IADD R13, R16, 0x1, R13 ;  /* 0x00000001100d7824 */ /* 0x000fe200078e020d */
[----:B------:R-:W-:Y:S01]  /*1c90*/  SHF.R.U32.HI R62, RZ, 0x3, R58 ;  /* 0x00000003ff3e7819 */ /* 0x000fe2000001163a */
[----:B------:R-:W-:Y:S01]  /*1ca0*/  IMAD.SHL.U32 R51, R28, 0x40, RZ ;  /* 0x000000401c337824 */ /* 0x000fe200078e00ff */
[C---:B------:R-:W-:Y:S01]  /*1cb0*/  IADD3 R44, P2, R19.reuse, R44, RZ ;  /* 0x0000002c132c7210 */ /* 0x040fe20007f5e0ff */
[----:B0-----:R-:W-:Y:S01]  /*1cc0*/  IMAD.WIDE.U32 R10, R19, R42, R16 ;  /* 0x0000002a130a7225 */ /* 0x001fe200078e0010 */
[----:B------:R-:W-:Y:S02]  /*1cd0*/  SHF.R.S32.HI R12, RZ, 0x1f, R13 ;  /* 0x0000001fff0c7819 */ /* 0x000fe4000001140d */
[----:B------:R-:W0:Y:S01]  /*1ce0*/  @P0 LDC R9, c[0x0][0x430] ;  /* 0x00010c00ff090b82 */ /* 0x000e220000000800 */
[C---:B------:R-:W-:Y:S01]  /*1cf0*/  SHF.L.U64.HI R54, R42.reuse, 0x6, R43 ;  /* 0x000000062a367819 */ /* 0x040fe2000001022b */
[----:B------:R-:W-:Y:S01]  /*1d00*/  IMAD.SHL.U32 R55, R42, 0x40, RZ ;  /* 0x000000402a377824 */ /* 0x000fe200078e00ff */
[----:B------:R-:W-:Y:S01]  /*1d10*/  IADD3 R80, R16, 0x20, RZ ;  /* 0x0000002010507810 */ /* 0x000fe20007ffe0ff */
[C---:B---3--:R-:W-:Y:S01]  /*1d20*/  IMAD.SHL.U32 R53, R26.reuse, 0x40, RZ ;  /* 0x000000401a357824 */ /* 0x048fe200078e00ff */
[----:B------:R-:W-:Y:S01]  /*1d30*/  SHF.L.U64.HI R52, R26, 0x6, R27 ;  /* 0x000000061a347819 */ /* 0x000fe2000001021b */
[----:B------:R-:W-:-:S02]  /*1d40*/  IMAD.SHL.U32 R63, R63, 0x2, RZ ;  /* 0x000000023f3f7824 */ /* 0x000fc400078e00ff */
[----:B------:R-:W3:Y:S01]  /*1d50*/  LDC R60, c[0x0][0x2e4] ;  /* 0x0000b900ff3c7b82 */ /* 0x000ee20000000800 */
[----:B------:R-:W-:-:S05]  /*1d60*/  SHF.R.U32.HI R45, RZ, 0x7, R45 ;  /* 0x00000007ff2d7819 */ /* 0x000fca000001162d */
[----:B------:R-:W-:Y:S02]  /*1d70*/  VIADD R59, R45, 0x8 ;  /* 0x000000082d3b7836 */ /* 0x000fe40000000000 */
[----:B--2---:R-:W-:-:S04]  /*1d80*/  @P0 IMAD.HI.U32 R0, R186, R7, RZ ;  /* 0x00000007ba000227 */ /* 0x004fc800078e00ff */
[----:B------:R-:W-:Y:S01]  /*1d90*/  IMAD.X R45, R228, 0x1, R15, P2 ;  /* 0x00000001e42d7824 */ /* 0x000fe200010e060f */
[----:B0-----:R-:W-:Y:S02]  /*1da0*/  @P0 SHF.R.U32.HI R186, RZ, R9, R0 ;  /* 0x00000009ffba0219 */ /* 0x001fe40000011600 */
        /* <DEDUP_REMOVED lines=22> */
[----:B------:R-:W-:Y:S02]  /*1f10*/  IMAD R8, R0, UR4, RZ ;  /* 0x0000000400087c24 */ /* 0x000fe4000f8e02ff */
[----:B------:R-:W-:Y:S01]  /*1f20*/  IMAD.IADD R0, R41, 0x1, R3 ;  /* 0x0000000129007824 */ /* 0x000fe200078e0203 */
[----:B------:R-:W-:Y:S01]  /*1f30*/  IADD3 R3, P0, R40, R48, RZ ;  /* 0x0000003028037210 */ /* 0x000fe20007f1e0ff */
[----:B------:R-:W-:-:S02]  /*1f40*/  IMAD R4, R228, R26, RZ ;  /* 0x0000001ae4047224 */ /* 0x000fc400078e02ff */
[C---:B------:R-:W-:Y:S01]  /*1f50*/  IMAD.WIDE.U32 R36, R9.reuse, UR4, R6 ;  /* 0x0000000409247c25 */ /* 0x040fe2000f8e0006 */
[----:B------:R-:W-:Y:S01]  /*1f60*/  IADD3.X R48, R0, R49, R5, P0, !PT ;  /* 0x0000003100307210 */ /* 0x000fe200007fe405 */
[----:B------:R-:W-:Y:S01]  /*1f70*/  ULDC UR4, c[0x0][0x2e4] ;  /* 0x0000b90000047ab9 */ /* 0x000fe20000000800 */
[----:B------:R-:W-:Y:S01]  /*1f80*/  LEA.HI R49, R12, R13, RZ, 0x3 ;  /* 0x0000000d0c317211 */ /* 0x000fe200078f18ff */
[----:B------:R-:W-:Y:S01]  /*1f90*/  IMAD R75, R9, UR5, R8 ;  /* 0x00000005094b7c24 */ /* 0x000fe2000f8e0208 */
[----:B------:R-:W-:Y:S01]  /*1fa0*/  ISETP.GE.AND P0, PT, R16, UR4, PT ;  /* 0x0000000410007c0c */ /* 0x000fe2000bf06270 */
[----:B------:R-:W-:Y:S01]  /*1fb0*/  IMAD R21, R19, R27, R4 ;  /* 0x0000001b13157224 */ /* 0x000fe200078e0204 */
[----:B------:R-:W-:Y:S01]  /*1fc0*/  LOP3.LUT R69, R49, 0xfffffff8, RZ, 0xc0, !PT ;  /* 0xfffffff831457812 */ /* 0x000fe200078ec0ff */
[----:B------:R-:W-:Y:S01]  /*1fd0*/  IMAD.WIDE.U32 R8, R19, R26, R16 ;  /* 0x0000001a13087225 */ /* 0x000fe200078e0010 */
[----:B------:R-:W-:Y:S02]  /*1fe0*/  ISETP.GE.AND P1, PT, R80, UR4, PT ;  /* 0x0000000450007c0c */ /* 0x000fe4000bf26270 */
[----:B------:R-:W-:Y:S01]  /*1ff0*/  SHF.R.S32.HI R73, RZ, 0x1f, R69 ;  /* 0x0000001fff497819 */ /* 0x000fe20000011445 */
[----:B------:R-:W-:-:S02]  /*2000*/  IMAD R6, R228, R42, RZ ;  /* 0x0000002ae4067224 */ /* 0x000fc400078e02ff */
[----:B------:R-:W-:-:S04]  /*2010*/  IMAD.WIDE.U32 R4, R19, R26, R38 ;  /* 0x0000001a13047225 */ /* 0x000fc800078e0026 */
[----:B------:R-:W-:Y:S02]  /*2020*/  IMAD.IADD R9, R21, 0x1, R9 ;  /* 0x0000000115097824 */ /* 0x000fe400078e0209 */
[----:B------:R-:W-:Y:S02]  /*2030*/  IMAD R25, R19, R43, R6 ;  /* 0x0000002b13197224 */ /* 0x000fe400078e0206 */
[----:B------:R-:W-:Y:S01]  /*2040*/  IMAD.IADD R5, R5, 0x1, R21 ;  /* 0x0000000105057824 */ /* 0x000fe200078e0215 */
[----:B-----5:R-:W-:Y:S01]  /*2050*/  SHF.R.S32.HI R21, RZ, 0x1f, R33 ;  /* 0x0000001fff157819 */ /* 0x020fe20000011421 */
[----:B------:R-:W-:Y:S01]  /*2060*/  IMAD.WIDE.U32 R6, R19, R42, R38 ;  /* 0x0000002a13067225 */ /* 0x000fe200078e0026 */
[----:B------:R-:W-:-:S03]  /*2070*/  IADD3 R11, R25, R11, RZ ;  /* 0x0000000b190b7210 */ /* 0x000fc60007ffe0ff */
[----:B------:R-:W-:Y:S02]  /*2080*/  IMAD.IADD R7, R7, 0x1, R25 ;  /* 0x0000000107077824 */ /* 0x000fe400078e0219 */
[C---:B------:R-:W-:Y:S02]  /*2090*/  IMAD R12, R21.reuse, R42, RZ ;  /* 0x0000002a150c7224 */ /* 0x040fe400078e02ff */
[----:B------:R-:W-:Y:S02]  /*20a0*/  IMAD R14, R21, R26, RZ ;  /* 0x0000001a150e7224 */ /* 0x000fe400078e02ff */
[C---:B------:R-:W-:Y:S02]  /*20b0*/  IMAD R71, R33.reuse, R43, R12 ;  /* 0x0000002b21477224 */ /* 0x040fe400078e020c */
[----:B------:R-:W-:-:S04]  /*20c0*/  IMAD.WIDE.U32 R28, R33, R42, R10 ;  /* 0x0000002a211c7225 */ /* 0x000fc800078e000a */
[C---:B------:R-:W-:Y:S02]  /*20d0*/  IMAD.WIDE.U32 R20, R33.reuse, R42, R6 ;  /* 0x0000002a21147225 */ /* 0x040fe400078e0006 */
[----:B------:R-:W0:Y:S02]  /*20e0*/  LDC.64 R42, c[0x0][0x2d8] ;  /* 0x0000b600ff2a7b82 */ /* 0x000e240000000a00 */
[----:B------:R-:W-:Y:S01]  /*20f0*/  IMAD.WIDE.U32 R30, R33, R26, R4 ;  /* 0x0000001a211e7225 */ /* 0x000fe200078e0004 */
[----:B------:R-:W-:-:S03]  /*2100*/  LOP3.LUT R5, R58, 0x18, R16, 0xf8, !PT ;  /* 0x000000183a057812 */ /* 0x000fc600078ef810 */
[----:B------:R-:W-:Y:S01]  /*2110*/  IMAD R13, R33, R27, R14 ;  /* 0x0000001b210d7224 */ /* 0x000fe200078e020e */
[----:B------:R-:W-:Y:S01]  /*2120*/  LOP3.LUT R5, R5, R62, RZ, 0x3c, !PT ;  /* 0x0000003e05057212 */ /* 0x000fe200078e3cff */
[----:B------:R-:W-:-:S03]  /*2130*/  IMAD.WIDE.U32 R34, R33, R26, R8 ;  /* 0x0000001a21227225 */ /* 0x000fc600078e0008 */
[----:B------:R-:W-:Y:S01]  /*2140*/  IADD3 R66, R31, R13, RZ ;  /* 0x0000000d1f427210 */ /* 0x000fe20007ffe0ff */
[----:B------:R-:W-:Y:S01]  /*2150*/  IMAD R64, R212, 0x200, R5 ;  /* 0x00000200d4407824 */ /* 0x000fe200078e0205 */
[----:B------:R-:W-:Y:S01]  /*2160*/  LOP3.LUT R5, R58, 0x38, R49, 0xf8, !PT ;  /* 0x000000383a057812 */ /* 0x000fe200078ef831 */
[----:B------:R-:W-:Y:S02]  /*2170*/  IMAD.IADD R67, R71, 0x1, R29 ;  /* 0x0000000147437824 */ /* 0x000fe400078e021d */
[----:B------:R-:W-:Y:S01]  /*2180*/  IMAD.IADD R65, R13, 0x1, R35 ;  /* 0x000000010d417824 */ /* 0x000fe200078e0223 */
[----:B------:R-:W-:Y:S01]  /*2190*/  LOP3.LUT R5, R5, R62, RZ, 0x3c, !PT ;  /* 0x0000003e05057212 */ /* 0x000fe200078e3cff */
[----:B------:R-:W-:Y:S02]  /*21a0*/  IMAD.IADD R71, R21, 0x1, R71 ;  /* 0x0000000115477824 */ /* 0x000fe400078e0247 */
[----:B------:R-:W-:Y:S02]  /*21b0*/  IMAD.IADD R75, R37, 0x1, R75 ;  /* 0x00000001254b7824 */ /* 0x000fe400078e024b */
[----:B-1-3--:R-:W-:-:S07]  /*21c0*/  IMAD R68, R212, 0x200, R5 ;  /* 0x00000200d4447824 */ /* 0x00afce00078e0205 */
.L_x_4226:
[----:B------:R-:W-:Y:S01]  /*21d0*/  VIADD R47, R47, 0xffffffff ;  /* 0xffffffff2f2f7836 */ /* 0x000fe20000000000 */
[----:B------:R-:W-:Y:S01]  /*21e0*/  ISETP.GE.AND P3, PT, R61, 0x1, PT ;  /* 0x000000013d00780c */ /* 0x000fe20003f66270 */
[----:B--2---:R-:W-:Y:S01]  /*21f0*/  IMAD.SHL.U32 R25, R23, 0x1000, RZ ;  /* 0x0000100017197824 */ /* 0x004fe200078e00ff */
        /* <DEDUP_REMOVED lines=8> */
[----:B0-----:R-:W-:Y:S01]  /*2280*/  LEA R12, P4, R4, R42, 0x1 ;  /* 0x0000002a040c7211 */ /* 0x001fe200078808ff */
        /* <DEDUP_REMOVED lines=29> */
[----:B------:R-:W-:-:S03]  /*2460*/  IADD3 R8, R38, 0x10, RZ ;  /* 0x0000001026087810 */ /* 0x000fc60007ffe0ff */
        /* <DEDUP_REMOVED lines=14> */
.L_x_4201:
[----:B------:R-:W-:Y:S05]  /*2550*/  BSYNC B1 ;  /* 0x0000000000017941 */ /* 0x000fea0003800000 */
.L_x_4200:
[----:B------:R-:W-:Y:S01]  /*2560*/  ISETP.NE.AND P3, PT, R189, 0x3, PT ;  /* 0x00000003bd00780c */ /* 0x000fe20003f65270 */
[----:B-----5:R-:W-:Y:S02]  /*2570*/  IMAD.MOV.U32 R4, RZ, RZ, R8 ;  /* 0x000000ffff047224 */ /* 0x020fe400078e0008 */
[----:B------:R-:W-:Y:S02]  /*2580*/  IMAD.MOV.U32 R5, RZ, RZ, R9 ;  /* 0x000000ffff057224 */ /* 0x000fe400078e0009 */
        /* <DEDUP_REMOVED lines=12> */
.L_x_4202:
[----:B------:R-:W-:Y:S01]  /*2650*/  IMAD R70, R23, 0x8, R2 ;  /* 0x0000000817467824 */ /* 0x000fe200078e0202 */
[----:B------:R-:W-:Y:S01]  /*2660*/  SHF.L.U32 R57, R188, 0x1f, RZ ;  /* 0x0000001fbc397819 */ /* 0x000fe200000006ff */
[----:B------:R-:W-:Y:S03]  /*2670*/  BSSY B1, `(.L_x_4203) ;  /* 0x0000003000017945 */ /* 0x000fe60003800000 */
[----:B------:R-:W0:Y:S02]  /*2680*/  SYNCS.PHASECHK.TRANS64.TRYWAIT P5, [R70+URZ+0x38890], R57 ;  /* 0x03889039460075a7 */ /* 0x000e2400080a017f */
[----:B0-----:R-:W-:Y:S05]  /*2690*/  @!P5 BRA `(.L_x_4204) ;  /* 0x0000019800f8d947 */ /* 0x001fea0003800000 */
.L_x_4431:
[----:B------:R-:W-:Y:S05]  /*26a0*/  BSYNC B1 ;  /* 0x0000000000017941 */ /* 0x000fea0003800000 */
.L_x_4203:
        /* <DEDUP_REMOVED lines=48> */
.L_x_4209:
[----:B------:R-:W-:Y:S05]  /*29b0*/  BSYNC B2 ;  /* 0x0000000000027941 */ /* 0x000fea0003800000 */
.L_x_4208:
[----:B--2---:R1:W-:Y:S02]  /*29c0*/  STG.E.128 desc[UR54][R12.64], R4 ;  /* 0x000000040c007986 */ /* 0x0043e4000c101d36 */
.L_x_4207:
[----:B------:R-:W-:Y:S05]  /*29d0*/  BSYNC B1 ;  /* 0x0000000000017941 */ /* 0x000fea0003800000 */
.L_x_4206:
        /* <DEDUP_REMOVED lines=52> */
.L_x_4211:
[----:B------:R-:W-:Y:S05]  /*2d20*/  BSYNC B1 ;  /* 0x0000000000017941 */ /* 0x000fea0003800000 */
.L_x_4210:
[----:B-1----:R1:W-:Y:S01]  /*2d30*/  STG.E.128 desc[UR54][R12.64+0x40], R4 ;  /* 0x000040040c007986 */ /* 0x0023e2000c101d36 */
[----:B------:R-:W-:Y:S05]  /*2d40*/  BRA `(.L_x_4205) ;  /* 0x0000000c000c7947 */ /* 0x000fea0003800000 */
.L_x_4199:
        /* <DEDUP_REMOVED lines=33> */
[----:B------:R-:W-:-:S02]  /*2f60*/  IMAD.MOV.U32 R13, RZ, RZ, R11 ;  /* 0x000000ffff0d7224 */ /* 0x000fc400078e000b */
[----:B------:R-:W-:Y:S02]  /*2f70*/  IMAD.MOV.U32 R24, RZ, RZ, R8 ;  /* 0x000000ffff187224 */ /* 0x000fe400078e0008 */
[----:B------:R-:W-:Y:S01]  /*2f80*/  IMAD.MOV.U32 R26, RZ, RZ, R9 ;  /* 0x000000ffff1a7224 */ /* 0x000fe200078e0009 */
[----:B------:R-:W-:Y:S02]  /*2f90*/  PRMT R86, R13, 0x7610, R86 ;  /* 0x000076100d567816 */ /* 0x000fe40000000056 */
[----:B------:R-:W-:Y:S02]  /*2fa0*/  PRMT R94, R12, 0x5410, R24 ;  /* 0x000054100c5e7816 */ /* 0x000fe40000000018 */
[----:B------:R-:W-:Y:S01]  /*2fb0*/  PRMT R82, R26, 0x7610, R82 ;  /* 0x000076101a527816 */ /* 0x000fe20000000052 */
[----:B------:R-:W-:Y:S06]  /*2fc0*/  @!P3 BRA `(.L_x_4212) ;  /* 0x000000000004b947 */ /* 0x000fec0003800000 */
[----:B------:R-:W-:Y:S01]  /*2fd0*/  BPT.TRAP 0x1 ;  /* 0x000000040000795c */ /* 0x000fe20000300000 */
.L_x_4212:
[----:B------:R-:W-:Y:S01]  /*2fe0*/  IMAD R70, R23, 0x8, R2 ;  /* 0x0000000817467824 */ /* 0x000fe200078e0202 */
[----:B------:R-:W-:Y:S01]  /*2ff0*/  SHF.L.U32 R57, R188, 0x1f, RZ ;  /* 0x0000001fbc397819 */ /* 0x000fe200000006ff */
[----:B------:R-:W-:Y:S03]  /*3000*/  BSSY B1, `(.L_x_4213) ;  /* 0x0000003000017945 */ /* 0x000fe60003800000 */
[----:B------:R-:W0:Y:S02]  /*3010*/  SYNCS.PHASECHK.TRANS64.TRYWAIT P5, [R70+URZ+0x38890], R57 ;  /* 0x03889039460075a7 */ /* 0x000e2400080a017f */
[----:B0-----:R-:W-:Y:S05]  /*3020*/  @!P5 BRA `(.L_x_4214) ;  /* 0x0000019000a8d947 */ /* 0x001fea0003800000 */
.L_x_4432:
[----:B------:R-:W-:Y:S05]  /*3030*/  BSYNC B1 ;  /* 0x0000000000017941 */ /* 0x000fea0003800000 */
.L_x_4213:
[----:B------:R-:W-:Y:S01]  /*3040*/  ISETP.GE.OR P5, PT, R19, R56, P0 ;  /* 0x000000381300720c */ /* 0x000fe200007a6670 */
[----:B------:R-:W-:Y:S01]  /*3050*/  ULDC.64 UR4, c[0x0][0x2f0] ;  /* 0x0000bc0000047ab9 */ /* 0x000fe20000000a00 */
[----:B------:R-:W-:Y:S01]  /*3060*/  MOV R76, R14 ;  /* 0x0000000e004c7202 */ /* 0x000fe20000000f00 */
[----:B------:R-:W-:-:S04]  /*3070*/  IMAD R12, R228, UR4, RZ ;  /* 0x00000004e40c7c24 */ /* 0x000fc8000f8e02ff */
[----:B------:R-:W-:-:S04]  /*3080*/  IMAD.WIDE.U32 R76, R19, UR4, R76 ;  /* 0x00000004134c7c25 */ /* 0x000fc8000f8e004c */
[----:B------:R-:W-:Y:S02]  /*3090*/  IMAD R93, R19, UR5, R12 ;  /* 0x00000005135d7c24 */ /* 0x000fe4000f8e020c */
        /* <DEDUP_REMOVED lines=107> */
.L_x_4216:
[----:B------:R-:W-:Y:S05]  /*3750*/  BSYNC B1 ;  /* 0x0000000000017941 */ /* 0x000fea0003800000 */
.L_x_4215:
        /* <DEDUP_REMOVED lines=10> */
.L_x_4198:
[----:B------:R-:W-:-:S13]  /*3800*/  ISETP.NE.AND P3, PT, R189, 0x3, PT ;  /* 0x00000003bd00780c */ /* 0x000fda0003f65270 */
[----:B------:R-:W-:Y:S05]  /*3810*/  @!P3 BRA `(.L_x_4217) ;  /* 0x000000000004b947 */ /* 0x000fea0003800000 */
[----:B------:R-:W-:Y:S01]  /*3820*/  BPT.TRAP 0x1 ;  /* 0x000000040000795c */ /* 0x000fe20000300000 */
.L_x_4217:
        /* <DEDUP_REMOVED lines=8> */
.L_x_4433:
[----:B------:R-:W-:Y:S05]  /*38b0*/  BSYNC B1 ;  /* 0x0000000000017941 */ /* 0x000fea0003800000 */
.L_x_4218:
[----:B------:R-:W-:Y:S05]  /*38c0*/  @P4 BRA `(.L_x_4205) ;  /* 0x00000000002c4947 */ /* 0x000fea0003800000 */
[----:B------:R-:W-:Y:S01]  /*38d0*/  @!P1 LOP3.LUT P4, RZ, R191, 0x4, RZ, 0xc0, !PT ;  /* 0x00000004bfff9812 */ /* 0x000fe2000788c0ff */
[----:B------:R-:W-:Y:S01]  /*38e0*/  @!P1 VIADD R4, R64, 0x20 ;  /* 0x0000002040049836 */ /* 0x000fe20000000000 */
[----:B------:R-:W-:Y:S02]  /*38f0*/  PLOP3.LUT P5, PT, PT, PT, PT, 0x8, 0x0 ;  /* 0x000000000000781c */ /* 0x000fe40003fae170 */
[----:B------:R-:W-:-:S13]  /*3900*/  @!P1 PLOP3.LUT P5, PT, P4, PT, PT, 0x80, 0x0 ;  /* 0x000000000000981c */ /* 0x000fda00027af070 */
[----:B------:R-:W-:-:S05]  /*3910*/  @P5 VIADD R4, R64, 0xffffffe0 ;  /* 0xffffffe040045836 */ /* 0x000fca0000000000 */
[----:B------:R-:W-:Y:S02]  /*3920*/  @!P1 IADD3 R25, R25, R4, RZ ;  /* 0x0000000419199210 */ /* 0x000fe40007ffe0ff */
[----:B------:R-:W1:Y:S03]  /*3930*/  @!P0 LDS.128 R4, [R24+0x22400] ;  /* 0x0224000018048984 */ /* 0x000e660000000c00 */
[----:B------:R-:W-:-:S06]  /*3940*/  @!P1 IMAD R8, R25, 0x2, R2 ;  /* 0x0000000219089824 */ /* 0x000fcc00078e0202 */
[----:B------:R-:W2:Y:S04]  /*3950*/  @!P1 LDS.128 R8, [R8+0x22400] ;  /* 0x0224000008089984 */ /* 0x000ea80000000c00 */
[----:B-1----:R1:W-:Y:S04]  /*3960*/  @!P0 STG.E.128 desc[UR54][R12.64], R4 ;  /* 0x000000040c008986 */ /* 0x0023e8000c101d36 */
[----:B--2---:R1:W-:Y:S02]  /*3970*/  @!P1 STG.E.128 desc[UR54][R12.64+0x40], R8 ;  /* 0x000040080c009986 */ /* 0x0043e4000c101d36 */
.L_x_4205:
[----:B------:R-:W-:Y:S05]  /*3980*/  BSYNC B0 ;  /* 0x0000000000007941 */ /* 0x000fea0003800000 */
.L_x_4197:
        /* <DEDUP_REMOVED lines=17> */
.L_x_4221:
[----:B------:R-:W-:Y:S05]  /*3aa0*/  BSYNC B0 ;  /* 0x0000000000007941 */ /* 0x000fea0003800000 */
.L_x_4220:
[----:B------:R-:W4:Y:S01]  /*3ab0*/  SYNCS.PHASECHK.TRANS64.TRYWAIT P5, [R70+URZ+0x388b0], R57 ;  /* 0x0388b039460075a7 */ /* 0x000f2200080a017f */
[----:B------:R-:W-:Y:S01]  /*3ac0*/  BSSY B0, `(.L_x_4222) ;  /* 0x0000003000007945 */ /* 0x000fe20003800000 */
[----:B------:R-:W-:-:S03]  /*3ad0*/  ISETP.GE.AND P3, PT, R19, R56, PT ;  /* 0x000000381300720c */ /* 0x000fc60003f66270 */
[----:B----4-:R-:W-:Y:S10]  /*3ae0*/  @!P5 BRA `(.L_x_4223) ;  /* 0x000001880020d947 */ /* 0x010ff40003800000 */
.L_x_4434:
[----:B------:R-:W-:Y:S05]  /*3af0*/  BSYNC B0 ;  /* 0x0000000000007941 */ /* 0x000fea0003800000 */
.L_x_4222:
        /* <DEDUP_REMOVED lines=9> */
[----:B------:R-:W-:Y:S01]  /*3b90*/  ULDC.64 UR4, c[0x0][0x308] ;  /* 0x0000c20000047ab9 */ /* 0x000fe20000000a00 */
[----:B------:R-:W-:-:S02]  /*3ba0*/  IADD3 R4, R16, 0x40, RZ ;  /* 0x0000004010047810 */ /* 0x000fc40007ffe0ff */
[----:B------:R-:W-:Y:S01]  /*3bb0*/  IMAD R9, R23, 0x8000, R64 ;  /* 0x0000800017097824 */ /* 0x000fe200078e0240 */
[C---:B------:R-:W-:Y:S01]  /*3bc0*/  LEA R56, P5, R6.reuse, UR4, 0x1 ;  /* 0x0000000406387c11 */ /* 0x040fe2000f8a08ff */
[----:B------:R-:W-:Y:S01]  /*3bd0*/  IMAD.IADD R5, R7, 0x1, R5 ;  /* 0x0000000107057824 */ /* 0x000fe200078e0205 */
[----:B------:R-:W-:Y:S01]  /*3be0*/  ULDC UR4, c[0x0][0x310] ;  /* 0x0000c40000047ab9 */ /* 0x000fe20000000800 */
[C---:B------:R-:W-:Y:S02]  /*3bf0*/  VIADD R77, R9.reuse, 0x20 ;  /* 0x00000020094d7836 */ /* 0x040fe40000000000 */
[C---:B------:R-:W-:Y:S01]  /*3c00*/  @P3 VIADD R77, R9.reuse, 0xffffffe0 ;  /* 0xffffffe0094d3836 */ /* 0x040fe20000000000 */
[----:B0---4-:R-:W-:Y:S01]  /*3c10*/  LEA.HI.X R57, R6, UR5, R5, 0x1, P5 ;  /* 0x0000000506397c11 */ /* 0x011fe2000a8f0c05 */
[----:B---3--:R-:W-:Y:S01]  /*3c20*/  IMAD R78, R9, 0x2, R2 ;  /* 0x00000002094e7824 */ /* 0x008fe200078e0202 */
[C---:B------:R-:W-:Y:S01]  /*3c30*/  ISETP.GE.AND P5, PT, R16.reuse, UR4, PT ;  /* 0x0000000410007c0c */ /* 0x040fe2000bfa6270 */
[----:B------:R-:W-:Y:S01]  /*3c40*/  VIADD R12, R16, 0x80 ;  /* 0x00000080100c7836 */ /* 0x000fe20000000000 */
        /* <DEDUP_REMOVED lines=40> */
[----:B------:R-:W-:Y:S02]  /*3ed0*/  ISETP.GE.AND P3, PT, R76, UR4, PT ;  /* 0x000000044c007c0c */ /* 0x000fe4000bf66270 */
[----:B------:R-:W-:-:S07]  /*3ee0*/  IADD3 R76, R16, 0x160, RZ ;  /* 0x00000160104c7810 */ /* 0x000fce0007ffe0ff */
        /* <DEDUP_REMOVED lines=18> */
.L_x_4225:
[----:B------:R-:W-:Y:S05]  /*4010*/  BSYNC B0 ;  /* 0x0000000000007941 */ /* 0x000fea0003800000 */
.L_x_4224:
        /* <DEDUP_REMOVED lines=16> */
[----:B----4-:R-:W-:Y:S06]  /*4120*/  @P2 BRA `(.L_x_4226) ;  /* 0xffffffe000282947 */ /* 0x010fec000383ffff */
.L_x_4192:
[----:B-1----:R-:W4:Y:S01]  /*4130*/  LDL R4, [R1+0x4] ;  /* 0x0000040001047983 */ /* 0x002f220000100800 */
[----:B------:R-:W-:Y:S01]  /*4140*/  BSSY B0, `(.L_x_4227) ;  /* 0x0000049000007945 */ /* 0x000fe20003800000 */
        /* <DEDUP_REMOVED lines=61> */
[----:B--2---:R-:W-:Y:S02]  /*4520*/  CS2R R24, SRZ ;  /* 0x0000000000187805 */ /* 0x004fe4000001ff00 */
[----:B------:R-:W-:Y:S01]  /*4530*/  MOV R174, RZ ;  /* 0x000000ff00ae7202 */ /* 0x000fe20000000f00 */
[----:B------:R-:W-:Y:S02]  /*4540*/  IMAD.MOV.U32 R31, RZ, RZ, RZ ;  /* 0x000000ffff1f7224 */ /* 0x000fe400078e00ff */
[----:B------:R-:W-:Y:S02]  /*4550*/  IMAD.MOV.U32 R7, RZ, RZ, RZ ;  /* 0x000000ffff077224 */ /* 0x000fe400078e00ff */
[----:B------:R-:W-:Y:S02]  /*4560*/  IMAD.MOV.U32 R176, RZ, RZ, RZ ;  /* 0x000000ffffb07224 */ /* 0x000fe400078e00ff */
[----:B------:R-:W-:Y:S02]  /*4570*/  IMAD.MOV.U32 R27, RZ, RZ, RZ ;  /* 0x000000ffff1b7224 */ /* 0x000fe400078e00ff */
[----:B------:R-:W-:Y:S01]  /*4580*/  IMAD.MOV.U32 R5, RZ, RZ, RZ ;  /* 0x000000ffff057224 */ /* 0x000fe200078e00ff */
[----:B----4-:R-:W-:Y:S01]  /*4590*/  ISETP.NE.AND P0, PT, R4, 0x1, PT ;  /* 0x000000010400780c */ /* 0x010fe20003f05270 */
[----:B------:R-:W-:-:S12]  /*45a0*/  @P3 BRA `(.L_x_4228) ;  /* 0x0000000000083947 */ /* 0x000fd80003800000 */
[----:B------:R-:W0:Y:S02]  /*45b0*/  FENCE.VIEW.ASYNC.G ;  /* 0x00000000000073c6 */ /* 0x000e240000000100 */
[----:B0-----:R-:W-:Y:S06]  /*45c0*/  BAR.ARV 0xc, 0x120 ;  /* 0x0304800000007b1d */ /* 0x001fec0000002000 */
.L_x_4228:
[----:B------:R-:W-:Y:S05]  /*45d0*/  BSYNC B0 ;  /* 0x0000000000007941 */ /* 0x000fea0003800000 */
.L_x_4227:
[----:B------:R-:W-:Y:S01]  /*45e0*/  BSSY B7, `(.L_x_4229) ;  /* 0x0000ee4000077945 */ /* 0x000fe20003800000 */
[----:B------:R-:W-:Y:S01]  /*45f0*/  IMAD.MOV.U32 R175, RZ, RZ, RZ ;  /* 0x000000ffffaf7224 */ /* 0x000fe200078e00ff */
[----:B------:R-:W-:Y:S02]  /*4600*/  MOV R177, RZ ;  /* 0x000000ff00b17202 */ /* 0x000fe40000000f00 */
[----:B------:R-:W-:Y:S05]  /*4610*/  @!P0 BRA `(.L_x_4230) ;  /* 0x0000001800408947 */ /* 0x000fea0003800000 */
        /* <DEDUP_REMOVED lines=31> */
[----:B-1----:R-:W-:-:S03]  /*4810*/  LOP3.LUT R20, R20, 0x7f, RZ, 0xc0, !PT ;  /* 0x0000007f14147812 */ /* 0x002fc600078ec0ff */
[----:B------:R-:W-:Y:S01]  /*4820*/  IMAD R6, R18, 0x1000, R15 ;  /* 0x0000100012067824 */ /* 0x000fe200078e020f */
[----:B------:R-:W-:-:S03]  /*4830*/  ISETP.NE.AND P2, PT, R20, RZ, PT ;  /* 0x000000ff1400720c */ /* 0x000fc60003f45270 */
[C---:B------:R-:W-:Y:S01]  /*4840*/  VIADD R8, R6.reuse, 0x80 ;  /* 0x0000008006087836 */ /* 0x040fe20000000000 */
[C---:B------:R-:W-:Y:S01]  /*4850*/  R2UR UR6, R6.reuse ;  /* 0x00000000060672ca */ /* 0x040fe200000e0000 */
[C---:B------:R-:W-:Y:S02]  /*4860*/  VIADD R12, R6.reuse, 0x100 ;  /* 0x00000100060c7836 */ /* 0x040fe40000000000 */
[----:B------:R-:W-:-:S06]  /*4870*/  VIADD R6, R6, 0x180 ;  /* 0x0000018006067836 */ /* 0x000fcc0000000000 */
[----:B------:R-:W-:-:S04]  /*4880*/  @!P2 IMAD R0, R18, 0x8, R2 ;  /* 0x000000081200a824 */ /* 0x000fc800078e0202 */
[----:B------:R-:W-:Y:S01]  /*4890*/  HGMMA.64x256x16.F32 R24, gdesc[UR4].tnspB, RZ, !UPT, gsb0 ;  /* 0x43e00000041879f0 */ /* 0x000fe2000c0008ff */
[----:B------:R-:W-:Y:S02]  /*48a0*/  R2UR UR4, R10 ;  /* 0x000000000a0472ca */ /* 0x000fe400000e0000 */
[----:B------:R-:W-:Y:S02]  /*48b0*/  R2UR UR5, R11 ;  /* 0x000000000b0572ca */ /* 0x000fe400000e0000 */
[----:B------:R-:W-:Y:S01]  /*48c0*/  R2UR UR6, R8 ;  /* 0x00000000080672ca */ /* 0x000fe200000e0000 */
[----:B------:R-:W-:Y:S01]  /*48d0*/  VIADD R8, R4, 0x4 ;  /* 0x0000000404087836 */ /* 0x000fe20000000000 */
[----:B------:R-:W-:Y:S02]  /*48e0*/  R2UR UR7, R9 ;  /* 0x00000000090772ca */ /* 0x000fe400000e0000 */
[----:B------:R-:W-:Y:S02]  /*48f0*/  MOV R9, 0x40000040 ;  /* 0x4000004000097802 */ /* 0x000fe40000000f00 */
[----:B------:R-:W-:-:S04]  /*4900*/  @!P2 IADD3 R0, R0, 0x38860, RZ ;  /* 0x000388600000a810 */ /* 0x000fc80007ffe0ff */
[----:B------:R-:W-:Y:S01]  /*4910*/  @!P2 PRMT R0, RZ, 0x654, R0 ;  /* 0x00000654ff00a816 */ /* 0x000fe20000000000 */
[----:B------:R-:W-:Y:S02]  /*4920*/  WARPGROUP.DEPBAR.LE gsb0, 0x0 ;  /* 0x00008000000079c5 */ /* 0x000fe40000010000 */
[----:B------:R-:W-:-:S10]  /*4930*/  WARPGROUP.ARRIVE ;  /* 0x00000000000079c5 */ /* 0x000fd40000000000 */
[----:B------:R-:W-:Y:S01]  /*4940*/  HGMMA.64x256x16.F32 R24, gdesc[UR4].tnspB, R24, gsb0 ;  /* 0x43e00000041879f0 */ /* 0x000fe20008000818 */
[----:B------:R-:W-:Y:S02]  /*4950*/  R2UR UR4, R8 ;  /* 0x00000000080472ca */ /* 0x000fe400000e0000 */
[----:B------:R-:W-:Y:S02]  /*4960*/  R2UR UR5, R9 ;  /* 0x00000000090572ca */ /* 0x000fe400000e0000 */
[----:B------:R-:W-:Y:S01]  /*4970*/  R2UR UR6, R12 ;  /* 0x000000000c0672ca */ /* 0x000fe200000e0000 */
[----:B------:R-:W-:Y:S01]  /*4980*/  VIADD R12, R4, 0x6 ;  /* 0x00000006040c7836 */ /* 0x000fe20000000000 */
[----:B------:R-:W-:Y:S01]  /*4990*/  R2UR UR7, R13 ;  /* 0x000000000d0772ca */ /* 0x000fe200000e0000 */
[----:B------:R-:W-:Y:S01]  /*49a0*/  IMAD.MOV.U32 R13, RZ, RZ, 0x40000040 ;  /* 0x40000040ff0d7424 */ /* 0x000fe200078e00ff */
[----:B------:R-:W-:Y:S02]  /*49b0*/  WARPGROUP.DEPBAR.LE gsb0, 0x0 ;  /* 0x00008000000079c5 */ /* 0x000fe40000010000 */
[----:B------:R-:W-:-:S15]  /*49c0*/  WARPGROUP.ARRIVE ;  /* 0x00000000000079c5 */ /* 0x000fde0000000000 */
[----:B------:R-:W-:-:S02]  /*49d0*/  NOP ;  /* 0x0000000000007918 */ /* 0x000fc40000000000 */
        /* <DEDUP_REMOVED lines=14> */
.L_x_4234:
[----:B------:R-:W-:Y:S01]  /*4ac0*/  BAR.SYNC.DEFER_BLOCKING 0xe, 0x100 ;  /* 0x0384000000007b1d */ /* 0x000fe20000010000 */
[----:B------:R-:W-:Y:S01]  /*4ad0*/  IMAD R3, R18, 0x40, R190 ;  /* 0x0000004012037824 */ /* 0x000fe200078e02be */
[----:B------:R-:W-:Y:S01]  /*4ae0*/  R2UR UR4, R4 ;  /* 0x00000000040472ca */ /* 0x000fe200000e0000 */
[----:B------:R-:W-:Y:S01]  /*4af0*/  VIADD R18, R18, 0x1 ;  /* 0x0000000112127836 */ /* 0x000fe20000000000 */
[----:B------:R-:W-:Y:S01]  /*4b00*/  R2UR UR5, R5 ;  /* 0x00000000050572ca */ /* 0x000fe200000e0000 */
[----:B------:R-:W-:Y:S01]  /*4b10*/  IMAD R3, R3, 0x4, R2 ;  /* 0x0000000403037824 */ /* 0x000fe200078e0202 */
[C---:B------:R-:W-:Y:S01]  /*4b20*/  ISETP.GT.AND P1, PT, R197.reuse, RZ, PT ;  /* 0x000000ffc500720c */ /* 0x040fe20003f24270 */
[----:B------:R-:W-:Y:S01]  /*4b30*/  IMAD.MOV.U32 R7, RZ, RZ, 0x40000040 ;  /* 0x40000040ff077424 */ /* 0x000fe200078e00ff */
[C---:B------:R-:W-:Y:S01]  /*4b40*/  ISETP.NE.AND P0, PT, R18.reuse, 0x2, PT ;  /* 0x000000021200780c */ /* 0x040fe20003f05270 */
[----:B------:R-:W-:Y:S02]  /*4b50*/  IMAD.MOV.U32 R21, RZ, RZ, 0x40000040 ;  /* 0x40000040ff157424 */ /* 0x000fe400078e00ff */
[----:B------:R-:W-:Y:S01]  /*4b60*/  VIADD R197, R197, 0xffffffff ;  /* 0xffffffffc5c57836 */ /* 0x000fe20000000000 */
[----:B------:R-:W-:-:S02]  /*4b70*/  SEL R18, R18, RZ, P0 ;  /* 0x000000ff12127207 */ /* 0x000fc40000000000 */
[----:B------:R-:W-:Y:S01]  /*4b80*/  R2UR UR7, R7 ;  /* 0x00000000070772ca */ /* 0x000fe200000e0000 */
[----:B------:R-:W-:Y:S02]  /*4b90*/  IMAD.MOV.U32 R7, RZ, RZ, 0x40000040 ;  /* 0x40000040ff077424 */ /* 0x000fe400078e00ff */
[----:B------:R-:W-:-:S05]  /*4ba0*/  IMAD R6, R18, 0x1000, R15 ;  /* 0x0000100012067824 */ /* 0x000fca00078e020f */
[C---:B------:R-:W-:Y:S01]  /*4bb0*/  R2UR UR6, R6.reuse ;  /* 0x00000000060672ca */ /* 0x040fe200000e0000 */
[----:B01----:R-:W0:Y:S01]  /*4bc0*/  LDS R0, [R3+0x38400] ;  /* 0x0384000003007984 */ /* 0x003e220000000800 */
[----:B------:R-:W-:-:S03]  /*4bd0*/  IADD3 R20, R6, 0x80, RZ ;  /* 0x0000008006147810 */ /* 0x000fc60007ffe0ff */
[----:B------:R1:W2:Y:S02]  /*4be0*/  LDS R14, [R3+0x38420] ;  /* 0x03842000030e7984 */ /* 0x0002a40000000800 */
[----:B-1----:R-:W-:-:S04]  /*4bf0*/  SEL R3, RZ, 0x1, P0 ;  /* 0x00000001ff037807 */ /* 0x002fc80000000000 */
[----:B------:R-:W-:Y:S01]  /*4c00*/  LOP3.LUT R22, R22, R3, RZ, 0x3c, !PT ;  /* 0x0000000316167212 */ /* 0x000fe200078e3cff */
        /* <DEDUP_REMOVED lines=128> */
[----:B------:R-:W-:-:S05]  /*5410*/  @!P2 IMAD R0, R18, 0x8, R2 ;  /* 0x000000081200a824 */ /* 0x000fca00078e0202 */
[----:B------:R-:W-:Y:S01]  /*5420*/  WARPGROUP.ARRIVE ;  /* 0x00000000000079c5 */ /* 0x000fe20000000000 */
[----:B------:R-:W-:-:S04]  /*5430*/  @!P2 IADD3 R0, R0, 0x38860, RZ ;  /* 0x000388600000a810 */ /* 0x000fc80007ffe0ff */
[----:B------:R-:W-:Y:S01]  /*5440*/  @!P2 PRMT R0, RZ, 0x654, R0 ;  /* 0x00000654ff00a816 */ /* 0x000fe20000000000 */
        /* <DEDUP_REMOVED lines=31> */
.L_x_4233:
[----:B------:R-:W-:Y:S05]  /*5640*/  BSYNC B0 ;  /* 0x0000000000007941 */ /* 0x000fea0003800000 */
.L_x_4232:
[----:B------:R-:W-:Y:S01]  /*5650*/  BAR.SYNC.DEFER_BLOCKING 0xe, 0x100 ;  /* 0x0384000000007b1d */ /* 0x000fe20000010000 */
[C---:B------:R-:W-:Y:S01]  /*5660*/  IMAD R3, R18.reuse, 0x40, R190 ;  /* 0x0000004012037824 */ /* 0x040fe200078e02be */
[----:B------:R-:W-:Y:S01]  /*5670*/  PLOP3.LUT P0, PT, PT, PT, PT, 0x8, 0x0 ;  /* 0x000000000000781c */ /* 0x000fe20003f0e170 */
[----:B------:R-:W-:Y:S02]  /*5680*/  VIADD R18, R18, 0x1 ;  /* 0x0000000112127836 */ /* 0x000fe40000000000 */
[----:B------:R-:W-:-:S03]  /*5690*/  IMAD R3, R3, 0x4, R2 ;  /* 0x0000000403037824 */ /* 0x000fc600078e0202 */
        /* <DEDUP_REMOVED lines=136> */
.L_x_4230:
        /* <DEDUP_REMOVED lines=31> */
.L_x_4236:
[----:B------:R-:W-:Y:S05]  /*6110*/  BSYNC B6 ;  /* 0x0000000000067941 */ /* 0x000fea0003800000 */
.L_x_4235:
        /* <DEDUP_REMOVED lines=12> */
.L_x_4240:
[----:B-1----:R1:W2:Y:S02]  /*61e0*/  SYNCS.PHASECHK.TRANS64.TRYWAIT P0, [R2+URZ+0x38800], R3 ;  /* 0x03880003020075a7 */ /* 0x0022a4000800017f */
[----:B--2---:R-:W-:Y:S05]  /*61f0*/  @!P0 NANOSLEEP.SYNCS 0x989680 ;  /* 0x009896800000895d */ /* 0x004fea0003900000 */
[----:B------:R-:W2:Y:S02]  /*6200*/  @!P0 SYNCS.PHASECHK.TRANS64 P0, [R2+URZ+0x38800], R3 ;  /* 0x03880003020085a7 */ /* 0x000ea4000800007f */
[----:B--2---:R-:W-:Y:S05]  /*6210*/  @!P0 BRA `(.L_x_4240) ;  /* 0xfffffffc00f08947 */ /* 0x004fea000383ffff */
.L_x_4239:
[----:B------:R-:W-:Y:S05]  /*6220*/  BSYNC B0 ;  /* 0x0000000000007941 */ /* 0x000fea0003800000 */
.L_x_4238:
[----:B------:R-:W-:Y:S05]  /*6230*/  BRA `(.L_x_4241) ;  /* 0x0000002c004c7947 */ /* 0x000fea0003800000 */
.L_x_4237:
[----:B------:R-:W0:Y:S01]  /*6240*/  LDC.64 R46, c[0x0][0x3d8] ;  /* 0x0000f600ff2e7b82 */ /* 0x000e220000000a00 */
[----:B------:R-:W-:Y:S01]  /*6250*/  VIADD R0, R2, 0x20400 ;  /* 0x0002040002007836 */ /* 0x000fe20000000000 */
[----:B-----5:R-:W-:Y:S01]  /*6260*/  SHF.R.S32.HI R3, RZ, 0x1f, R33 ;  /* 0x0000001fff037819 */ /* 0x020fe20000011421 */
[----:B------:R-:W-:Y:S01]  /*6270*/  IMAD.SHL.U32 R24, R222, 0x4, RZ ;  /* 0x00000004de187824 */ /* 0x000fe200078e00ff */
[----:B------:R-:W-:Y:S01]  /*6280*/  SHF.R.S32.HI R5, RZ, 0x1f, R16 ;  /* 0x0000001fff057819 */ /* 0x000fe20000011410 */
[----:B------:R-:W-:Y:S01]  /*6290*/  BSSY B6, `(.L_x_4242) ;  /* 0x0000032000067945 */ /* 0x000fe20003800000 */
[----:B------:R-:W-:Y:S02]  /*62a0*/  LOP3.LUT P0, RZ, R0, 0x3ff, RZ, 0xc0, !PT ;  /* 0x000003ff00ff7812 */ /* 0x000fe4000780c0ff */
[----:B------:R-:W1:Y:S01]  /*62b0*/  LDC.64 R44, c[0x0][0x3e8] ;  /* 0x0000fa00ff2c7b82 */ /* 0x000e620000000a00 */
[----:B------:R-:W-:Y:S02]  /*62c0*/  MOV R4, R16 ;  /* 0x0000001000047202 */ /* 0x000fe40000000f00 */
        /* <DEDUP_REMOVED lines=12> */
[----:B------:R-:W-:-:S04]  /*6390*/  IMAD.WIDE.U32 R40, R33, R44, RZ ;  /* 0x0000002c21287225 */ /* 0x000fc800078e00ff */
[----:B------:R-:W-:-:S04]  /*63a0*/  IMAD.WIDE.U32 R8, R19, R46, R4 ;  /* 0x0000002e13087225 */ /* 0x000fc800078e0004 */
[----:B------:R-:W-:Y:S01]  /*63b0*/  IMAD.WIDE.U32 R10, R19, R44, R4 ;  /* 0x0000002c130a7225 */ /* 0x000fe200078e0004 */
[----:B------:R-:W-:-:S03]  /*63c0*/  IADD3 R27, P3, R8, R42, RZ ;  /* 0x0000002a081b7210 */ /* 0x000fc60007f7e0ff */
        /* <DEDUP_REMOVED lines=30> */
.L_x_4243:
[----:B------:R-:W-:Y:S05]  /*65b0*/  BSYNC B6 ;  /* 0x0000000000067941 */ /* 0x000fea0003800000 */
.L_x_4242:
        /* <DEDUP_REMOVED lines=55> */
[----:B------:R-:W-:Y:S01]  /*6930*/  LEA R14, P4, R15, UR6, 0x1 ;  /* 0x000000060f0e7c11 */ /* 0x000fe2000f8808ff */
[----:B------:R-:W-:Y:S01]  /*6940*/  IMAD.X R31, R59, 0x1, R50, P5 ;  /* 0x000000013b1f7824 */ /* 0x000fe200028e0632 */
[----:B------:R-:W-:-:S02]  /*6950*/  LEA R38, P5, R0, UR8, 0x1 ;  /* 0x0000000800267c11 */ /* 0x000fc4000f8a08ff */
[----:B------:R-:W-:Y:S02]  /*6960*/  CS2R R36, SRZ ;  /* 0x0000000000247805 */ /* 0x000fe4000001ff00 */
[----:B------:R-:W-:Y:S02]  /*6970*/  LEA.HI.X R15, R15, UR7, R30, 0x1, P4 ;  /* 0x000000070f0f7c11 */ /* 0x000fe4000a0f0c1e */
[----:B------:R-:W-:Y:S02]  /*6980*/  CS2R R32, SRZ ;  /* 0x0000000000207805 */ /* 0x000fe4000001ff00 */
[----:B------:R-:W-:Y:S02]  /*6990*/  LEA.HI.X R39, R0, UR9, R31, 0x1, P5 ;  /* 0x0000000900277c11 */ /* 0x000fe4000a8f0c1f */
[----:B------:R-:W-:Y:S02]  /*69a0*/  CS2R R34, SRZ ;  /* 0x0000000000227805 */ /* 0x000fe4000001ff00 */
[----:B------:R-:W-:Y:S01]  /*69b0*/  CS2R R30, SRZ ;  /* 0x00000000001e7805 */ /* 0x000fe2000001ff00 */
[----:B------:R0:W5:Y:S04]  /*69c0*/  @!P3 LDG.E.64 R36, desc[UR54][R14.64] ;  /* 0x000000360e24b981 */ /* 0x000168000c1e1b00 */
[----:B------:R0:W5:Y:S04]  /*69d0*/  @!P2 LDG.E.64 R32, desc[UR54][R14.64+0x20] ;  /* 0x000020360e20a981 */ /* 0x000168000c1e1b00 */
[----:B------:R0:W5:Y:S04]  /*69e0*/  @!P3 LDG.E.64 R34, desc[UR54][R38.64] ;  /* 0x000000362622b981 */ /* 0x000168000c1e1b00 */
[----:B------:R0:W5:Y:S02]  /*69f0*/  @!P2 LDG.E.64 R30, desc[UR54][R38.64+0x20] ;  /* 0x00002036261ea981 */ /* 0x000164000c1e1b00 */
.L_x_4247:
[----:B------:R-:W-:Y:S05]  /*6a00*/  BSYNC B1 ;  /* 0x0000000000017941 */ /* 0x000fea0003800000 */
.L_x_4246:
        /* <DEDUP_REMOVED lines=24> */
.L_x_4249:
[----:B------:R-:W-:Y:S05]  /*6b90*/  BSYNC B1 ;  /* 0x0000000000017941 */ /* 0x000fea0003800000 */
.L_x_4248:
[----:B------:R-:W-:Y:S01]  /*6ba0*/  IMAD.WIDE.U32 R10, R3, R4, R10 ;  /* 0x00000004030a7225 */ /* 0x000fe200078e000a */
[----:B------:R-:W-:Y:S01]  /*6bb0*/  LEA.HI R0, R219, R219, RZ, 0x1 ;  /* 0x000000dbdb007211 */ /* 0x000fe200078f08ff */
[----:B------:R-:W-:Y:S01]  /*6bc0*/  ULDC.64 UR4, c[0x0][0x3c8] ;  /* 0x0000f20000047ab9 */ /* 0x000fe20000000a00 */
[----:B01----:R-:W-:Y:S01]  /*6bd0*/  SHF.L.U32 R14, R191, 0x6, RZ ;  /* 0x00000006bf0e7819 */ /* 0x003fe200000006ff */
[----:B------:R-:W-:Y:S01]  /*6be0*/  IMAD.WIDE.U32 R12, R3, R6, R12 ;  /* 0x00000006030c7225 */ /* 0x000fe200078e000c */
[----:B------:R-:W-:Y:S02]  /*6bf0*/  ULDC.64 UR6, c[0x0][0x3e0] ;  /* 0x0000f80000067ab9 */ /* 0x000fe40000000a00 */
[----:B------:R-:W-:Y:S01]  /*6c00*/  LOP3.LUT R15, R14, 0x1c0, RZ, 0xc0, !PT ;  /* 0x000001c00e0f7812 */ /* 0x000fe200078ec0ff */
[C---:B------:R-:W-:Y:S02]  /*6c10*/  IMAD R4, R41.reuse, R4, RZ ;  /* 0x0000000429047224 */ /* 0x040fe400078e02ff */
[----:B------:R-:W-:Y:S01]  /*6c20*/  IMAD R6, R41, R6, RZ ;  /* 0x0000000629067224 */ /* 0x000fe200078e02ff */
[----:B------:R-:W-:Y:S01]  /*6c30*/  SHF.R.U32.HI R14, RZ, 0x3, R15 ;  /* 0x00000003ff0e7819 */ /* 0x000fe2000001160f */
[C---:B------:R-:W-:Y:S01]  /*6c40*/  IMAD R5, R3.reuse, R5, R4 ;  /* 0x0000000503057224 */ /* 0x040fe200078e0204 */
[----:B------:R-:W-:Y:S01]  /*6c50*/  LEA R4, P2, R10, UR4, 0x1 ;  /* 0x000000040a047c11 */ /* 0x000fe2000f8408ff */
[----:B------:R-:W-:Y:S01]  /*6c60*/  IMAD R3, R3, R7, R6 ;  /* 0x0000000703037224 */ /* 0x000fe200078e0206 */
[----:B------:R-:W-:Y:S01]  /*6c70*/  LOP3.LUT R6, R0, 0xfffffffe, RZ, 0xc0, !PT ;  /* 0xfffffffe00067812 */ /* 0x000fe200078ec0ff */
[----:B------:R-:W-:Y:S01]  /*6c80*/  IMAD.IADD R5, R11, 0x1, R5 ;  /* 0x000000010b057824 */ /* 0x000fe200078e0205 */
[----:B------:R-:W-:Y:S01]  /*6c90*/  LEA R0, P3, R12, UR6, 0x1 ;  /* 0x000000060c007c11 */ /* 0x000fe2000f8608ff */
[----:B------:R-:W-:Y:S01]  /*6ca0*/  IMAD.IADD R3, R13, 0x1, R3 ;  /* 0x000000010d037824 */ /* 0x000fe200078e0203 */
[----:B------:R-:W-:Y:S01]  /*6cb0*/  LOP3.LUT R7, R15, 0x18, R16, 0xf8, !PT ;  /* 0x000000180f077812 */ /* 0x000fe200078ef810 */
[----:B------:R-:W-:Y:S01]  /*6cc0*/  IMAD.IADD R57, R219, 0x1, -R6 ;  /* 0x00000001db397824 */ /* 0x000fe200078e0a06 */
[----:B------:R-:W-:Y:S01]  /*6cd0*/  UMOV UR4, 0xffffffff ;  /* 0xffffffff00047882 */ /* 0x000fe20000000000 */
[----:B------:R-:W-:-:S02]  /*6ce0*/  LEA.HI.X R5, R10, UR5, R5, 0x1, P2 ;  /* 0x000000050a057c11 */ /* 0x000fc400090f0c05 */
[----:B------:R-:W-:Y:S02]  /*6cf0*/  LEA.HI.X R3, R12, UR7, R3, 0x1, P3 ;  /* 0x000000070c037c11 */ /* 0x000fe400098f0c03 */
[----:B------:R-:W-:Y:S02]  /*6d00*/  LOP3.LUT R39, R7, R14, RZ, 0x3c, !PT ;  /* 0x0000000e07277212 */ /* 0x000fe400078e3cff */
[----:B------:R-:W-:Y:S01]  /*6d10*/  SHF.L.U32 R7, R57, 0x1f, RZ ;  /* 0x0000001f39077819 */ /* 0x000fe200000006ff */
[----:B------:R-:W-:Y:S06]  /*6d20*/  BRA.DIV UR4, `(.L_x_4250) ;  /* 0x0000015604a47947 */ /* 0x000fec000b800000 */
.L_x_4437:
[----:B------:R-:W-:-:S03]  /*6d30*/  UMOV UR4, 0xffffffff ;  /* 0xffffffff00047882 */ /* 0x000fc60000000000 */
[----:B------:R-:W-:Y:S05]  /*6d40*/  BRA.DIV UR4, `(.L_x_4251) ;  /* 0x0000015604c47947 */ /* 0x000fea000b800000 */
.L_x_4440:
[----:B------:R-:W-:-:S03]  /*6d50*/  UMOV UR4, 0xffffffff ;  /* 0xffffffff00047882 */ /* 0x000fc60000000000 */
[----:B------:R-:W-:Y:S05]  /*6d60*/  BRA.DIV UR4, `(.L_x_4252) ;  /* 0x0000015604e47947 */ /* 0x000fea000b800000 */
.L_x_4443:
[----:B------:R-:W-:-:S03]  /*6d70*/  UMOV UR4, 0xffffffff ;  /* 0xffffffff00047882 */ /* 0x000fc60000000000 */
[----:B------:R-:W-:Y:S05]  /*6d80*/  BRA.DIV UR4, `(.L_x_4253) ;  /* 0x0000015a04047947 */ /* 0x000fea000b800000 */
.L_x_4446:
[----:B------:R-:W-:-:S03]  /*6d90*/  UMOV UR4, 0xffffffff ;  /* 0xffffffff00047882 */ /* 0x000fc60000000000 */
[----:B------:R-:W-:Y:S05]  /*6da0*/  BRA.DIV UR4, `(.L_x_4254) ;  /* 0x0000015a04247947 */ /* 0x000fea000b800000 */
.L_x_4449:
[----:B------:R-:W-:-:S03]  /*6db0*/  UMOV UR4, 0xffffffff ;  /* 0xffffffff00047882 */ /* 0x000fc60000000000 */
[----:B------:R-:W-:Y:S05]  /*6dc0*/  BRA.DIV UR4, `(.L_x_4255) ;  /* 0x0000015a04447947 */ /* 0x000fea000b800000 */
.L_x_4452:
[----:B------:R-:W-:-:S03]  /*6dd0*/  UMOV UR4, 0xffffffff ;  /* 0xffffffff00047882 */ /* 0x000fc60000000000 */
[----:B------:R-:W-:Y:S05]  /*6de0*/  BRA.DIV UR4, `(.L_x_4256) ;  /* 0x0000015a04647947 */ /* 0x000fea000b800000 */
.L_x_4455:
[----:B------:R-:W-:-:S03]  /*6df0*/  UMOV UR4, 0xffffffff ;  /* 0xffffffff00047882 */ /* 0x000fc60000000000 */
[----:B------:R-:W-:Y:S05]  /*6e00*/  BRA.DIV UR4, `(.L_x_4257) ;  /* 0x0000015a04847947 */ /* 0x000fea000b800000 */
.L_x_4458:
        /* <DEDUP_REMOVED lines=17> */
[----:B------:R-:W-:Y:S01]  /*6f20*/  IMAD.MOV.U32 R5, RZ, RZ, R33 ;  /* 0x000000ffff057224 */ /* 0x000fe200078e0021 */
[C---:B------:R-:W-:Y:S01]  /*6f30*/  IADD3 R4, R3.reuse, 0x20400, RZ ;  /* 0x0002040003047810 */ /* 0x040fe20007ffe0ff */
[----:B------:R-:W-:Y:S01]  /*6f40*/  IMAD.MOV.U32 R6, RZ, RZ, R26 ;  /* 0x000000ffff067224 */ /* 0x000fe200078e001a */
[----:B------:R-:W-:Y:S01]  /*6f50*/  PRMT R14, R0, 0x7610, R14 ;  /* 0x00007610000e7816 */ /* 0x000fe2000000000e */
[----:B------:R-:W-:Y:S01]  /*6f60*/  IMAD.MOV.U32 R11, RZ, RZ, R27 ;  /* 0x000000ffff0b7224 */ /* 0x000fe200078e001b */
[----:B------:R-:W-:Y:S01]  /*6f70*/  PRMT R44, R44, 0x5410, R5 ;  /* 0x000054102c2c7816 */ /* 0x000fe20000000005 */
[----:B------:R-:W-:-:S02]  /*6f80*/  VIADD R0, R3, 0x20440 ;  /* 0x0002044003007836 */ /* 0x000fc40000000000 */
[----:B------:R-:W-:Y:S01]  /*6f90*/  @P3 VIADD R0, R4, 0xffffffc0 ;  /* 0xffffffc004003836 */ /* 0x000fe20000000000 */
[----:B------:R-:W-:Y:S01]  /*6fa0*/  PRMT R45, R6, 0x5410, R11 ;  /* 0x00005410062d7816 */ /* 0x000fe2000000000b */
[----:B------:R-:W-:Y:S01]  /*6fb0*/  IMAD.MOV.U32 R4, RZ, RZ, R8 ;  /* 0x000000ffff047224 */ /* 0x000fe200078e0008 */
[----:B------:R-:W-:Y:S01]  /*6fc0*/  MOV R6, R28 ;  /* 0x0000001c00067202 */ /* 0x000fe20000000f00 */
[----:B------:R-:W-:Y:S02]  /*6fd0*/  IMAD.MOV.U32 R5, RZ, RZ, R9 ;  /* 0x000000ffff057224 */ /* 0x000fe400078e0009 */
[----:B------:R-:W-:-:S03]  /*6fe0*/  IMAD.MOV.U32 R11, RZ, RZ, R29 ;  /* 0x000000ffff0b7224 */ /* 0x000fc600078e001d */
[----:B------:R-:W-:Y:S01]  /*6ff0*/  PRMT R46, R4, 0x5410, R5 ;  /* 0x00005410042e7816 */ /* 0x000fe20000000005 */
[----:B------:R-:W-:Y:S01]  /*7000*/  IMAD.MOV.U32 R4, RZ, RZ, R20 ;  /* 0x000000ffff047224 */ /* 0x000fe200078e0014 */
[----:B------:R-:W-:Y:S01]  /*7010*/  PRMT R47, R6, 0x5410, R11 ;  /* 0x00005410062f7816 */ /* 0x000fe2000000000b */
[----:B------:R-:W-:Y:S01]  /*7020*/  IMAD.MOV.U32 R5, RZ, RZ, R21 ;  /* 0x000000ffff057224 */ /* 0x000fe200078e0015 */
[----:B0-----:R-:W-:Y:S06]  /*7030*/  @!P2 BRA `(.L_x_4259) ;  /* 0x000001580020a947 */ /* 0x001fec0003800000 */
.L_x_4459:
[----:B------:R-:W-:Y:S05]  /*7040*/  BSYNC B1 ;  /* 0x0000000000017941 */ /* 0x000fea0003800000 */
.L_x_4258:
        /* <DEDUP_REMOVED lines=51> */
.L_x_4263:
[----:B------:R-:W-:Y:S05]  /*7380*/  BSYNC B2 ;  /* 0x0000000000027941 */ /* 0x000fea0003800000 */
.L_x_4262:
        /* <DEDUP_REMOVED lines=43> */
.L_x_4261:
[----:B------:R-:W-:Y:S05]  /*7640*/  BSYNC B1 ;  /* 0x0000000000017941 */ /* 0x000fea0003800000 */
.L_x_4260:
        /* <DEDUP_REMOVED lines=49> */
.L_x_4266:
[----:B------:R-:W-:Y:S05]  /*7960*/  BSYNC B1 ;  /* 0x0000000000017941 */ /* 0x000fea0003800000 */
.L_x_4265:
        /* <DEDUP_REMOVED lines=44> */
.L_x_4245:
        /* <DEDUP_REMOVED lines=17> */
[----:B------:R-:W-:Y:S02]  /*7d40*/  @!P0 LEA.HI.X R9, R9, UR5, R10, 0x1, P4 ;  /* 0x0000000509098c11 */ /* 0x000fe4000a0f0c0a */
[----:B------:R-:W-:-:S03]  /*7d50*/  @!P0 IADD3 R11, P5, R54, R29, RZ ;  /* 0x0000001d360b8210 */ /* 0x000fc60007fbe0ff */
[----:B------:R2:W5:Y:S01]  /*7d60*/  @!P0 LDG.E.128 R32, desc[UR54][R8.64] ;  /* 0x0000003608208981 */ /* 0x000562000c1e1d00 */
[----:B------:R-:W-:Y:S02]  /*7d70*/  @!P0 IADD3.X R24, R59, R28, RZ, P5, !PT ;  /* 0x0000001c3b188210 */ /* 0x000fe40002ffe4ff */
[----:B0-----:R-:W-:Y:S02]  /*7d80*/  @!P1 LEA R12, P3, R13, R14, 0x1 ;  /* 0x0000000e0d0c9211 */ /* 0x001fe400078608ff */
[----:B------:R-:W-:Y:S02]  /*7d90*/  CS2R R28, SRZ ;  /* 0x00000000001c7805 */ /* 0x000fe4000001ff00 */
[----:B------:R-:W-:Y:S02]  /*7da0*/  @!P0 LEA R10, P2, R11, UR6, 0x1 ;  /* 0x000000060b0a8c11 */ /* 0x000fe4000f8408ff */
[----:B------:R-:W-:Y:S02]  /*7db0*/  @!P1 LEA.HI.X R13, R13, R15, R20, 0x1, P3 ;  /* 0x0000000f0d0d9211 */ /* 0x000fe400018f0c14 */
[----:B------:R-:W-:-:S02]  /*7dc0*/  @!P0 LEA.HI.X R11, R11, UR7, R24, 0x1, P2 ;  /* 0x000000070b0b8c11 */ /* 0x000fc400090f0c18 */
[----:B-1----:R-:W-:-:S04]  /*7dd0*/  @!P1 LEA R14, P4, R0, R30, 0x1 ;  /* 0x0000001e000e9211 */ /* 0x002fc800078808ff */
[----:B------:R-:W-:Y:S02]  /*7de0*/  @!P1 LEA.HI.X R15, R0, R31, R3, 0x1, P4 ;  /* 0x0000001f000f9211 */ /* 0x000fe400020f0c03 */
[----:B------:R-:W-:Y:S01]  /*7df0*/  CS2R R30, SRZ ;  /* 0x00000000001e7805 */ /* 0x000fe2000001ff00 */
[----:B------:R-:W0:Y:S05]  /*7e00*/  LDC R0, c[0x0][0x428] ;  /* 0x00010a00ff007b82 */ /* 0x000e2a0000000800 */
[----:B------:R-:W5:Y:S01]  /*7e10*/  @!P1 LDG.E.128 R28, desc[UR54][R14.64] ;  /* 0x000000360e1c9981 */ /* 0x000f62000c1e1d00 */
[----:B0-----:R-:W-:-:S13]  /*7e20*/  ISETP.NE.AND P2, PT, R0, 0x1, PT ;  /* 0x000000010000780c */ /* 0x001fda0003f45270 */
[----:B------:R-:W0:Y:S08]  /*7e30*/  @P2 LDC R0, c[0x0][0x42c] ;  /* 0x00010b00ff002b82 */ /* 0x000e300000000800 */
[----:B--2---:R-:W1:Y:S01]  /*7e40*/  @P2 LDC R9, c[0x0][0x430] ;  /* 0x00010c00ff092b82 */ /* 0x004e620000000800 */
        /* <DEDUP_REMOVED lines=8> */
[----:B0-----:R-:W-:-:S03]  /*7ed0*/  @P2 IMAD.HI.U32 R0, R3, R0, RZ ;  /* 0x0000000003002227 */ /* 0x001fc600078e00ff */
[----:B------:R0:W5:Y:S02]  /*7ee0*/  @!P1 LDG.E.128 R24, desc[UR54][R12.64] ;  /* 0x000000360c189981 */ /* 0x000164000c1e1d00 */
[----:B-1----:R-:W-:-:S04]  /*7ef0*/  @P2 SHF.R.U32.HI R3, RZ, R9, R0 ;  /* 0x00000009ff032219 */ /* 0x002fc80000011600 */
[----:B------:R-:W-:Y:S01]  /*7f00*/  SHF.R.S32.HI R21, RZ, 0x1f, R3 ;  /* 0x0000001fff157819 */ /* 0x000fe20000011403 */
[----:B------:R-:W-:Y:S02]  /*7f10*/  IMAD.MOV.U32 R9, RZ, RZ, R49 ;  /* 0x000000ffff097224 */ /* 0x000fe400078e0031 */
[----:B--2---:R-:W-:Y:S02]  /*7f20*/  IMAD.MOV.U32 R10, RZ, RZ, R40 ;  /* 0x000000ffff0a7224 */ /* 0x004fe400078e0028 */
[----:B------:R-:W-:Y:S02]  /*7f30*/  IMAD.MOV.U32 R11, RZ, RZ, R51 ;  /* 0x000000ffff0b7224 */ /* 0x000fe400078e0033 */
[C---:B------:R-:W-:Y:S02]  /*7f40*/  IMAD R0, R21.reuse, R4, RZ ;  /* 0x0000000415007224 */ /* 0x040fe400078e02ff */
[----:B0-----:R-:W-:Y:S02]  /*7f50*/  IMAD R12, R21, R6, RZ ;  /* 0x00000006150c7224 */ /* 0x001fe400078e02ff */
[----:B------:R-:W-:-:S04]  /*7f60*/  IMAD.WIDE.U32 R8, R3, R4, R8 ;  /* 0x0000000403087225 */ /* 0x000fc800078e0008 */
[----:B------:R-:W-:-:S04]  /*7f70*/  IMAD.WIDE.U32 R10, R3, R6, R10 ;  /* 0x00000006030a7225 */ /* 0x000fc800078e000a */
[C---:B------:R-:W-:Y:S02]  /*7f80*/  IMAD R5, R3.reuse, R5, R0 ;  /* 0x0000000503057224 */ /* 0x040fe400078e0200 */
[----:B------:R-:W-:Y:S01]  /*7f90*/  IMAD R3, R3, R7, R12 ;  /* 0x0000000703037224 */ /* 0x000fe200078e020c */
[----:B------:R-:W-:Y:S02]  /*7fa0*/  LEA R4, P2, R8, UR4, 0x1 ;  /* 0x0000000408047c11 */ /* 0x000fe4000f8408ff */
[----:B------:R-:W-:Y:S01]  /*7fb0*/  LEA R0, P3, R10, UR6, 0x1 ;  /* 0x000000060a007c11 */ /* 0x000fe2000f8608ff */
[----:B------:R-:W-:Y:S01]  /*7fc0*/  IMAD.IADD R3, R11, 0x1, R3 ;  /* 0x000000010b037824 */ /* 0x000fe200078e0203 */
[----:B------:R-:W-:Y:S01]  /*7fd0*/  IADD3 R5, R9, R5, RZ ;  /* 0x0000000509057210 */ /* 0x000fe20007ffe0ff */
[----:B------:R-:W-:-:S03]  /*7fe0*/  UMOV UR4, 0xffffffff ;  /* 0xffffffff00047882 */ /* 0x000fc60000000000 */
[----:B------:R-:W-:Y:S02]  /*7ff0*/  LEA.HI.X R5, R8, UR5, R5, 0x1, P2 ;  /* 0x0000000508057c11 */ /* 0x000fe400090f0c05 */
[----:B------:R-:W-:Y:S02]  /*8000*/  LEA.HI.X R3, R10, UR7, R3, 0x1, P3 ;  /* 0x000000070a037c11 */ /* 0x000fe400098f0c03 */
[----:B------:R-:W-:Y:S01]  /*8010*/  LEA.HI R6, R219, R219, RZ, 0x1 ;  /* 0x000000dbdb067211 */ /* 0x000fe200078f08ff */
[----:B------:R-:W-:Y:S06]  /*8020*/  BRA.DIV UR4, `(.L_x_4267) ;  /* 0x0000014a04387947 */ /* 0x000fec000b800000 */
.L_x_4462:
[----:B------:R-:W-:-:S03]  /*8030*/  UMOV UR4, 0xffffffff ;  /* 0xffffffff00047882 */ /* 0x000fc60000000000 */
[----:B------:R-:W-:Y:S05]  /*8040*/  BRA.DIV UR4, `(.L_x_4268) ;  /* 0x0000014a04587947 */ /* 0x000fea000b800000 */
.L_x_4465:
[----:B------:R-:W-:-:S03]  /*8050*/  UMOV UR4, 0xffffffff ;  /* 0xffffffff00047882 */ /* 0x000fc60000000000 */
[----:B------:R-:W-:Y:S05]  /*8060*/  BRA.DIV UR4, `(.L_x_4269) ;  /* 0x0000014a04787947 */ /* 0x000fea000b800000 */
.L_x_4468:
[----:B------:R-:W-:-:S03]  /*8070*/  UMOV UR4, 0xffffffff ;  /* 0xffffffff00047882 */ /* 0x000fc60000000000 */
[----:B------:R-:W-:Y:S05]  /*8080*/  BRA.DIV UR4, `(.L_x_4270) ;  /* 0x0000014a04987947 */ /* 0x000fea000b800000 */
.L_x_4471:
[----:B------:R-:W-:-:S03]  /*8090*/  UMOV UR4, 0xffffffff ;  /* 0xffffffff00047882 */ /* 0x000fc60000000000 */
[----:B------:R-:W-:Y:S05]  /*80a0*/  BRA.DIV UR4, `(.L_x_4271) ;  /* 0x0000014a04b87947 */ /* 0x000fea000b800000 */
.L_x_4474:
[----:B------:R-:W-:Y:S01]  /*80b0*/  UMOV UR4, 0xffffffff ;  /* 0xffffffff00047882 */ /* 0x000fe20000000000 */
[----:B------:R-:W-:Y:S02]  /*80c0*/  LOP3.LUT R6, R6, 0xfffffffe, RZ, 0xc0, !PT ;  /* 0xfffffffe06067812 */ /* 0x000fe400078ec0ff */
[----:B------:R-:W-:Y:S05]  /*80d0*/  BRA.DIV UR4, `(.L_x_4272) ;  /* 0x0000014a04d47947 */ /* 0x000fea000b800000 */
.L_x_4477:
[----:B------:R-:W-:Y:S01]  /*80e0*/  UMOV UR4, 0xffffffff ;  /* 0xffffffff00047882 */ /* 0x000fe20000000000 */
[----:B------:R-:W-:Y:S02]  /*80f0*/  IMAD.IADD R57, R219, 0x1, -R6 ;  /* 0x00000001db397824 */ /* 0x000fe400078e0a06 */
[----:B------:R-:W-:Y:S05]  /*8100*/  BRA.DIV UR4, `(.L_x_4273) ;  /* 0x0000014a04f07947 */ /* 0x000fea000b800000 */
.L_x_4480:
[----:B------:R-:W-:Y:S01]  /*8110*/  UMOV UR4, 0xffffffff ;  /* 0xffffffff00047882 */ /* 0x000fe20000000000 */
[----:B------:R-:W-:Y:S02]  /*8120*/  SHF.L.U32 R3, R57, 0x1f, RZ ;  /* 0x0000001f39037819 */ /* 0x000fe400000006ff */
[----:B------:R-:W-:Y:S05]  /*8130*/  BRA.DIV UR4, `(.L_x_4274) ;  /* 0x0000014e040c7947 */ /* 0x000fea000b800000 */
.L_x_4483:
        /* <DEDUP_REMOVED lines=23> */
[----:B------:R-:W-:-:S02]  /*82b0*/  MOV R6, R27 ;  /* 0x0000001b00067202 */ /* 0x000fc40000000f00 */
[----:B------:R-:W-:Y:S01]  /*82c0*/  PRMT R52, R0, 0x5410, R4 ;  /* 0x0000541000347816 */ /* 0x000fe20000000004 */
[----:B------:R-:W-:Y:S01]  /*82d0*/  IMAD.IADD R0, R16, 0x1, R41 ;  /* 0x0000000110007824 */ /* 0x000fe200078e0229 */
[----:B------:R-:W-:Y:S01]  /*82e0*/  PRMT R54, R5, 0x5410, R6 ;  /* 0x0000541005367816 */ /* 0x000fe20000000006 */
[----:B0-----:R-:W-:Y:S06]  /*82f0*/  @!P2 BRA `(.L_x_4276) ;  /* 0x0000014800c4a947 */ /* 0x001fec0003800000 */
.L_x_4484:
[----:B------:R-:W-:Y:S05]  /*8300*/  BSYNC B1 ;  /* 0x0000000000017941 */ /* 0x000fea0003800000 */
.L_x_4275:
[----:B------:R-:W-:Y:S01]  /*8310*/  BSSY B1, `(.L_x_4277) ;  /* 0x0000063000017945 */ /* 0x000fe20003800000 */
[----:B------:R-:W-:Y:S01]  /*8320*/  IMAD.MOV.U32 R55, RZ, RZ, R30 ;  /* 0x000000ffff377224 */ /* 0x000fe200078e001e */
[----:B------:R-:W-:Y:S01]  /*8330*/  LOP3.LUT R0, R0, 0x38, RZ, 0xc0, !PT ;  /* 0x0000003800007812 */ /* 0x000fe200078ec0ff */
[----:B------:R-:W-:Y:S01]  /*8340*/  IMAD.MOV.U32 R58, RZ, RZ, R31 ;  /* 0x000000ffff3a7224 */ /* 0x000fe200078e001f */
[----:B------:R-:W-:Y:S06]  /*8350*/  @P0 BRA `(.L_x_4278) ;  /* 0x0000000400780947 */ /* 0x000fec0003800000 */
[----:B0-----:R-:W-:Y:S01]  /*8360*/  IMAD.SHL.U32 R3, R191, 0x40, RZ ;  /* 0x00000040bf037824 */ /* 0x001fe200078e00ff */
[--C-:B------:R-:W-:Y:S02]  /*8370*/  SHF.R.U64 R48, R32, 0x10, R33.reuse ;  /* 0x0000001020307819 */ /* 0x100fe40000001221 */
[----:B------:R-:W-:Y:S01]  /*8380*/  SHF.R.U32.HI R44, RZ, 0x10, R33 ;  /* 0x00000010ff2c7819 */ /* 0x000fe20000011621 */
[----:B------:R-:W-:Y:S01]  /*8390*/  HADD2.F32 R33, -RZ, R15.H1_H1 ;  /* 0x3000000fff217230 */ /* 0x000fe20000004100 */
[----:B------:R-:W-:Y:S02]  /*83a0*/  LOP3.LUT R5, R3, 0x1c0, RZ, 0xc0, !PT ;  /* 0x000001c003057812 */ /* 0x000fe400078ec0ff */
[----:B------:R-:W-:Y:S02]  /*83b0*/  SHF.R.U64 R46, R36, 0x10, R37 ;  /* 0x00000010242e7819 */ /* 0x000fe40000001225 */
[----:B------:R-:W-:Y:S02]  /*83c0*/  LOP3.LUT R3, R5, 0x38, R16, 0xf8, !PT ;  /* 0x0000003805037812 */ /* 0x000fe400078ef810 */
[----:B------:R-:W-:-:S02]  /*83d0*/  SHF.R.U32.HI R4, RZ, 0x3, R5 ;  /* 0x00000003ff047819 */ /* 0x000fc40000011605 */
[----:B------:R-:W-:Y:S01]  /*83e0*/  SHF.R.U64 R47, R34, 0x10, R35 ;  /* 0x00000010222f7819 */ /* 0x000fe20000001223 */
[----:B------:R-:W-:Y:S01]  /*83f0*/  HADD2.F32 R34, -RZ, R15.H0_H0 ;  /* 0x2000000fff227230 */ /* 0x000fe20000004100 */
[----:B------:R-:W-:Y:S02]  /*8400*/  LOP3.LUT R3, R3, R4, RZ, 0x3c, !PT ;  /* 0x0000000403037212 */ /* 0x000fe400078e3cff */
[----:B------:R-:W-:Y:S02]  /*8410*/  SHF.R.U32.HI R36, RZ, 0x10, R37 ;  /* 0x00000010ff247819 */ /* 0x000fe40000011625 */
[----:B------:R-:W-:Y:S02]  /*8420*/  LEA R3, R212, R3, 0x9 ;  /* 0x00000003d4037211 */ /* 0x000fe400078e48ff */
[----:B------:R-:W-:Y:S01]  /*8430*/  SHF.R.U32.HI R42, RZ, 0x10, R35 ;  /* 0x00000010ff2a7819 */ /* 0x000fe20000011623 */
[----:B------:R-:W-:Y:S01]  /*8440*/  HADD2.F32 R35, -RZ, R36.H0_H0 ;  /* 0x20000024ff237230 */ /* 0x000fe20000004100 */
[----:B------:R-:W-:Y:S01]  /*8450*/  SHF.R.U64 R45, R38, 0x10, R39 ;  /* 0x00000010262d7819 */ /* 0x000fe20000001227 */
[----:B------:R-:W-:Y:S01]  /*8460*/  IMAD R41, R3, 0x2, R2 ;  /* 0x0000000203297824 */ /* 0x000fe200078e0202 */
[----:B------:R-:W-:Y:S01]  /*8470*/  LOP3.LUT R3, R4, R0, R5, 0x1e, !PT ;  /* 0x0000000004037212 */ /* 0x000fe200078e1e05 */
[----:B------:R-:W-:Y:S01]  /*8480*/  HADD2.F32 R36, -RZ, R50.H0_H0 ;  /* 0x20000032ff247230 */ /* 0x000fe20000004100 */
[----:B------:R-:W-:-:S02]  /*8490*/  SHF.R.U32.HI R40, RZ, 0x10, R39 ;  /* 0x00000010ff287819 */ /* 0x000fc40000011627 */
[----:B------:R-:W0:Y:S01]  /*84a0*/  LDS.128 R4, [R41+0x20400] ;  /* 0x0204000029047984 */ /* 0x000e220000000c00 */
        /* <DEDUP_REMOVED lines=8> */
[----:B-1----:R-:W-:-:S02]  /*8530*/  HADD2.F32 R15, -RZ, R9.H0_H0 ;  /* 0x20000009ff0f7230 */ /* 0x002fc40000004100 */
        /* <DEDUP_REMOVED lines=9> */
[-C--:B------:R-:W-:Y:S01]  /*85d0*/  FMUL.FTZ R20, R20, R15.reuse ;  /* 0x0000000f14147220 */ /* 0x080fe20000410000 */
[----:B------:R-:W-:Y:S01]  /*85e0*/  FMUL.FTZ R34, R21, R36 ;  /* 0x0000002415227220 */ /* 0x000fe20000410000 */
[C---:B------:R-:W-:Y:S01]  /*85f0*/  FFMA.FTZ R38, R5.reuse, R15, -R38 ;  /* 0x0000000f05267223 */ /* 0x040fe20000010826 */
[----:B------:R-:W-:Y:S02]  /*8600*/  HADD2.F32 R15, -RZ, R40.H0_H0 ;  /* 0x20000028ff0f7230 */ /* 0x000fe40000004100 */
[----:B------:R-:W-:Y:S01]  /*8610*/  FFMA.FTZ R40, R5, R35, R20 ;  /* 0x0000002305287223 */ /* 0x000fe20000010014 */
[----:B------:R-:W-:Y:S02]  /*8620*/  HADD2.F32 R32, -RZ, R11.H1_H1 ;  /* 0x3000000bff207230 */ /* 0x000fe40000004100 */
[-C--:B------:R-:W-:Y:S01]  /*8630*/  FMUL.FTZ R21, R21, R12.reuse ;  /* 0x0000000c15157220 */ /* 0x080fe20000410000 */
[----:B------:R-:W-:Y:S01]  /*8640*/  FFMA.FTZ R33, R13, R12, -R34 ;  /* 0x0000000c0d217223 */ /* 0x000fe20000010822 */
[----:B------:R-:W-:-:S02]  /*8650*/  HADD2.F32 R5, -RZ, R42.H0_H0 ;  /* 0x2000002aff057230 */ /* 0x000fc40000004100 */
[----:B------:R-:W-:Y:S02]  /*8660*/  HADD2.F32 R9, -RZ, R8.H0_H0 ;  /* 0x20000008ff097230 */ /* 0x000fe40000004100 */
[----:B------:R-:W-:Y:S01]  /*8670*/  FFMA.FTZ R35, R13, R36, R21 ;  /* 0x000000240d237223 */ /* 0x000fe20000010015 */
[--C-:B------:R-:W-:Y:S02]  /*8680*/  HADD2.F32 R34, -RZ, R49.reuse.H0_H0 ;  /* 0x20000031ff227230 */ /* 0x100fe40000004100 */
[C---:B------:R-:W-:Y:S01]  /*8690*/  FMUL.FTZ R13, R32.reuse, R15 ;  /* 0x0000000f200d7220 */ /* 0x040fe20000410000 */
[----:B------:R-:W-:Y:S02]  /*86a0*/  HADD2.F32 R12, -RZ, R50.H1_H1 ;  /* 0x30000032ff0c7230 */ /* 0x000fe40000004100 */
[----:B------:R-:W-:Y:S01]  /*86b0*/  FMUL.FTZ R21, R32, R5 ;  /* 0x0000000520157220 */ /* 0x000fe20000410000 */
[----:B------:R-:W-:Y:S02]  /*86c0*/  HADD2.F32 R11, -RZ, R10.H0_H0 ;  /* 0x2000000aff0b7230 */ /* 0x000fe40000004100 */
[----:B------:R-:W-:Y:S01]  /*86d0*/  FMUL.FTZ R36, R9, R34 ;  /* 0x0000002209247220 */ /* 0x000fe20000410000 */
[----:B------:R-:W-:-:S02]  /*86e0*/  HADD2.F32 R32, -RZ, R49.H1_H1 ;  /* 0x30000031ff207230 */ /* 0x000fc40000004100 */
[-C--:B------:R-:W-:Y:S01]  /*86f0*/  FMUL.FTZ R9, R9, R12.reuse ;  /* 0x0000000c09097220 */ /* 0x080fe20000410000 */
[----:B------:R-:W-:Y:S02]  /*8700*/  HADD2.F32 R20, -RZ, R51.H0_H0 ;  /* 0x20000033ff147230 */ /* 0x000fe40000004100 */
[C---:B------:R-:W-:Y:S01]  /*8710*/  FFMA.FTZ R42, R14.reuse, R5, -R13 ;  /* 0x000000050e2a7223 */ /* 0x040fe2000001080d */
[----:B------:R-:W-:Y:S01]  /*8720*/  FFMA.FTZ R44, R14, R15, R21 ;  /* 0x0000000f0e2c7223 */ /* 0x000fe20000010015 */
[----:B------:R-:W-:Y:S01]  /*8730*/  FFMA.FTZ R36, R3, R12, -R36 ;  /* 0x0000000c03247223 */ /* 0x000fe20000010824 */
[----:B------:R-:W-:Y:S02]  /*8740*/  HADD2.F32 R7, -RZ, R6.H0_H0 ;  /* 0x20000006ff077230 */ /* 0x000fe40000004100 */
[----:B------:R-:W-:Y:S01]  /*8750*/  FMUL.FTZ R14, R11, R32 ;  /* 0x000000200b0e7220 */ /* 0x000fe20000410000 */
[----:B------:R-:W-:Y:S01]  /*8760*/  FFMA.FTZ R34, R3, R34, R9 ;  /* 0x0000002203227223 */ /* 0x000fe20000010009 */
[----:B------:R-:W-:Y:S01]  /*8770*/  FMUL.FTZ R12, R11, R20 ;  /* 0x000000140b0c7220 */ /* 0x000fe20000410000 */
[----:B------:R-:W-:-:S02]  /*8780*/  HADD2.F32 R8, -RZ, R8.H1_H1 ;  /* 0x30000008ff087230 */ /* 0x000fc40000004100 */
[C---:B------:R-:W-:Y:S01]  /*8790*/  FFMA.FTZ R14, R7.reuse, R20, -R14 ;  /* 0x00000014070e7223 */ /* 0x040fe2000001080e */
[----:B------:R-:W-:Y:S02]  /*87a0*/  HADD2.F32 R10, -RZ, R10.H1_H1 ;  /* 0x3000000aff0a7230 */ /* 0x000fe40000004100 */
[----:B------:R-:W-:Y:S01]  /*87b0*/  FFMA.FTZ R12, R7, R32, R12 ;  /* 0x00000020070c7223 */ /* 0x000fe2000001000c */
[----:B------:R-:W-:Y:S02]  /*87c0*/  HADD2.F32 R9, -RZ, R46.H0_H0 ;  /* 0x2000002eff097230 */ /* 0x000fe40000004100 */
        /* <DEDUP_REMOVED lines=23> */
.L_x_4278:
[----:B------:R-:W-:Y:S05]  /*8940*/  BSYNC B1 ;  /* 0x0000000000017941 */ /* 0x000fea0003800000 */
.L_x_4277:
[----:B------:R-:W-:Y:S01]  /*8950*/  PRMT R39, R55, 0x5410, R58 ;  /* 0x0000541037277816 */ /* 0x000fe2000000003a */
[----:B------:R-:W-:Y:S06]  /*8960*/  @P1 BRA `(.L_x_4264) ;  /* 0x00000004005c1947 */ /* 0x000fec0003800000 */
[----:B0-----:R-:W-:Y:S01]  /*8970*/  LOP3.LUT R3, R235, R0, R230, 0x1e, !PT ;  /* 0x00000000eb037212 */ /* 0x001fe200078e1ee6 */
[----:B-1----:R-:W0:Y:S01]  /*8980*/  LDS.128 R4, [R229+0x20400] ;  /* 0x02040000e5047984 */ /* 0x002e220000000c00 */
        /* <DEDUP_REMOVED lines=59> */
[----:B------:R-:W-:Y:S02]  /*8d40*/  HADD2.F32 R10, -RZ, R10.H1_H1 ;  /* 0x3000000aff0a7230 */ /* 0x000fe40000004100 */
[----:B------:R-:W-:Y:S01]  /*8d50*/  FFMA.FTZ R33, R7, R0, -R34 ;  /* 0x0000000007217223 */ /* 0x000fe20000010822 */
[----:B------:R-:W-:-:S02]  /*8d60*/  HADD2.F32 R11, -RZ, R36.H0_H0 ;  /* 0x20000024ff0b7230 */ /* 0x000fc40000004100 */
[----:B------:R-:W-:Y:S02]  /*8d70*/  HADD2.F32 R13, -RZ, R35.H0_H0 ;  /* 0x20000023ff0d7230 */ /* 0x000fe40000004100 */
[----:B------:R-:W-:Y:S01]  /*8d80*/  FFMA.FTZ R35, R7, R12, R14 ;  /* 0x0000000c07237223 */ /* 0x000fe2000001000e */
[----:B------:R-:W-:Y:S02]  /*8d90*/  HADD2.F32 R5, -RZ, R38.H0_H0 ;  /* 0x20000026ff057230 */ /* 0x000fe40000004100 */
[----:B------:R-:W-:Y:S01]  /*8da0*/  FMUL.FTZ R7, R8, R11 ;  /* 0x0000000b08077220 */ /* 0x000fe20000410000 */
[----:B------:R-:W-:Y:S02]  /*8db0*/  HADD2.F32 R9, -RZ, R37.H0_H0 ;  /* 0x20000025ff097230 */ /* 0x000fe40000004100 */
[----:B------:R-:W-:Y:S01]  /*8dc0*/  FMUL.FTZ R27, R10, R13 ;  /* 0x0000000d0a1b7220 */ /* 0x000fe20000410000 */
[----:B------:R-:W-:Y:S02]  /*8dd0*/  HADD2.F32 R6, -RZ, R6.H1_H1 ;  /* 0x30000006ff067230 */ /* 0x000fe40000004100 */
[-C--:B------:R-:W-:Y:S01]  /*8de0*/  FMUL.FTZ R8, R8, R5.reuse ;  /* 0x0000000508087220 */ /* 0x080fe20000410000 */
[----:B------:R-:W-:Y:S01]  /*8df0*/  FFMA.FTZ R0, R4, R5, -R7 ;  /* 0x0000000504007223 */ /* 0x000fe20000010807 */
[-C--:B------:R-:W-:Y:S01]  /*8e00*/  FMUL.FTZ R12, R10, R9.reuse ;  /* 0x000000090a0c7220 */ /* 0x080fe20000410000 */
        /* <DEDUP_REMOVED lines=13> */
.L_x_4264:
[----:B------:R-:W-:Y:S05]  /*8ee0*/  BSYNC B0 ;  /* 0x0000000000007941 */ /* 0x000fea0003800000 */
.L_x_4244:
        /* <DEDUP_REMOVED lines=8> */
.L_x_4241:
[----:B------:R-:W-:-:S13]  /*8f70*/  ISETP.NE.AND P0, PT, R189, 0x3, PT ;  /* 0x00000003bd00780c */ /* 0x000fda0003f05270 */
[----:B------:R-:W-:Y:S05]  /*8f80*/  @!P0 BRA `(.L_x_4279) ;  /* 0x0000000000048947 */ /* 0x000fea0003800000 */
[----:B------:R-:W-:Y:S01]  /*8f90*/  BPT.TRAP 0x1 ;  /* 0x000000040000795c */ /* 0x000fe20000300000 */
.L_x_4279:
[----:B------:R-:W-:Y:S01]  /*8fa0*/  IMAD R21, R18, 0x8, R2 ;  /* 0x0000000812157824 */ /* 0x000fe200078e0202 */
[----:B---3--:R-:W-:-:S04]  /*8fb0*/  SHF.L.U32 R14, R22, 0x1f, RZ ;  /* 0x0000001f160e7819 */ /* 0x008fc800000006ff */
[----:B------:R3:W0:Y:S01]  /*8fc0*/  SYNCS.PHASECHK.TRANS64.TRYWAIT P1, [R21+URZ+0x38830], R14 ;  /* 0x0388300e150075a7 */ /* 0x000622000802017f */
[----:B------:R-:W-:Y:S05]  /*8fd0*/  @!P0 BRA `(.L_x_4280) ;  /* 0x0000000000048947 */ /* 0x000fea0003800000 */
[----:B------:R-:W-:Y:S01]  /*8fe0*/  BPT.TRAP 0x1 ;  /* 0x000000040000795c */ /* 0x000fe20000300000 */
.L_x_4280:
[C---:B--2---:R-:W-:Y:S01]  /*8ff0*/  IADD3 R0, R2.reuse, 0x22400, RZ ;  /* 0x0002240002007810 */ /* 0x044fe20007ffe0ff */
        /* <DEDUP_REMOVED lines=9> */
.L_x_4281:
[----:B------:R-:W-:Y:S01]  /*9090*/  IMAD R4, R18, 0x200, R15 ;  /* 0x0000020012047824 */ /* 0x000fe200078e020f */
[----:B------:R-:W-:Y:S01]  /*90a0*/  LOP3.LUT R6, R3, 0x10000, RZ, 0xfc, !PT ;  /* 0x0001000003067812 */ /* 0x000fe200078efcff */
[----:B------:R-:W-:Y:S01]  /*90b0*/  IMAD.MOV.U32 R7, RZ, RZ, 0x40000040 ;  /* 0x40000040ff077424 */ /* 0x000fe200078e00ff */
[----:B------:R-:W-:Y:S05]  /*90c0*/  WARPSYNC.ALL ;  /* 0x0000000000007948 */ /* 0x000fea0003800000 */
[----:B------:R-:W-:Y:S01]  /*90d0*/  IMAD.MOV.U32 R5, RZ, RZ, 0x40000040 ;  /* 0x40000040ff057424 */ /* 0x000fe200078e00ff */
        /* <DEDUP_REMOVED lines=10> */
[----:B------:R-:W-:Y:S01]  /*9180*/  SHF.L.U32 R57, R57, 0x1f, RZ ;  /* 0x0000001f39397819 */ /* 0x000fe200000006ff */
[----:B------:R-:W-:Y:S01]  /*9190*/  IMAD.MOV.U32 R11, RZ, RZ, 0x40000040 ;  /* 0x40000040ff0b7424 */ /* 0x000fe200078e00ff */
[----:B------:R-:W-:Y:S01]  /*91a0*/  BSSY B0, `(.L_x_4283) ;  /* 0x0000020000007945 */ /* 0x000fe20003800000 */
[----:B------:R-:W-:-:S06]  /*91b0*/  IMAD.MOV.U32 R5, RZ, RZ, 0x40000040 ;  /* 0x40000040ff057424 */ /* 0x000fcc00078e00ff */
[----:B------:R-:W-:Y:S01]  /*91c0*/  HGMMA.64x64x16.F32 R24, gdesc[UR4], RZ, !UPT, gsb0 ;  /* 0x00e00000041879f0 */ /* 0x000fe2000c0008ff */
        /* <DEDUP_REMOVED lines=8> */
[----:B------:R-:W-:-:S08]  /*9250*/  WARPGROUP.ARRIVE ;  /* 0x00000000000079c5 */ /* 0x000fd00000000000 */
        /* <DEDUP_REMOVED lines=20> */
.L_x_4485:
[----:B------:R-:W-:Y:S05]  /*93a0*/  BSYNC B0 ;  /* 0x0000000000007941 */ /* 0x000fea0003800000 */
.L_x_4283:
[----:B------:R-:W-:Y:S05]  /*93b0*/  @!P0 BRA `(.L_x_4285) ;  /* 0x0000000000048947 */ /* 0x000fea0003800000 */
[----:B------:R-:W-:Y:S01]  /*93c0*/  BPT.TRAP 0x1 ;  /* 0x000000040000795c */ /* 0x000fe20000300000 */
.L_x_4285:
[----:B------:R2:W4:Y:S01]  /*93d0*/  SYNCS.PHASECHK.TRANS64.TRYWAIT P1, [R21+URZ+0x38850], R14 ;  /* 0x0388500e150075a7 */ /* 0x000522000802017f */
[----:B------:R-:W-:Y:S05]  /*93e0*/  @!P0 BRA `(.L_x_4286) ;  /* 0x0000000000048947 */ /* 0x000fea0003800000 */
[----:B------:R-:W-:Y:S01]  /*93f0*/  BPT.TRAP 0x1 ;  /* 0x000000040000795c */ /* 0x000fe20000300000 */
.L_x_4286:
[C---:B------:R-:W-:Y:S01]  /*9400*/  VIADD R0, R2.reuse, 0x400 ;  /* 0x0000040002007836 */ /* 0x040fe20000000000 */
[----:B------:R-:W-:Y:S01]  /*9410*/  BSSY B0, `(.L_x_4287) ;  /* 0x000000a000007945 */ /* 0x000fe20003800000 */
[----:B------:R-:W-:-:S03]  /*9420*/  VIADD R3, R2, 0x26400 ;  /* 0x0002640002037836 */ /* 0x000fc60000000000 */
[----:B------:R-:W-:Y:S02]  /*9430*/  SHF.R.U32.HI R0, RZ, 0x4, R0 ;  /* 0x00000004ff007819 */ /* 0x000fe40000011600 */
[----:B------:R-:W-:Y:S02]  /*9440*/  SHF.R.U32.HI R3, RZ, 0x4, R3 ;  /* 0x00000004ff037819 */ /* 0x000fe40000011603 */
[----:B------:R-:W-:Y:S02]  /*9450*/  LOP3.LUT R0, R0, 0x3fff, RZ, 0xc0, !PT ;  /* 0x00003fff00007812 */ /* 0x000fe400078ec0ff */
[----:B------:R-:W-:Y:S02]  /*9460*/  LOP3.LUT R3, R3, 0x3fff, RZ, 0xc0, !PT ;  /* 0x00003fff03037812 */ /* 0x000fe400078ec0ff */
[----:B------:R-:W-:Y:S01]  /*9470*/  LOP3.LUT R20, R0, 0x10000, RZ, 0xfc, !PT ;  /* 0x0001000000147812 */ /* 0x000fe200078efcff */
[----:B----4-:R-:W-:Y:S06]  /*9480*/  @P1 BRA `(.L_x_4288) ;  /* 0x0000000000081947 */ /* 0x010fec0003800000 */
[----:B------:R-:W4:Y:S02]  /*9490*/  SYNCS.PHASECHK.TRANS64.TRYWAIT P1, [R21+URZ+0x38850], R14 ;  /* 0x0388500e150075a7 */ /* 0x000f24000802017f */
[----:B----4-:R-:W-:Y:S05]  /*94a0*/  @!P1 BRA `(.L_x_4289) ;  /* 0x0000013800949947 */ /* 0x010fea0003800000 */
.L_x_4288:
[----:B------:R-:W-:Y:S05]  /*94b0*/  BSYNC B0 ;  /* 0x0000000000007941 */ /* 0x000fea0003800000 */
.L_x_4287:
[----:B------:R-:W-:Y:S01]  /*94c0*/  IMAD R58, R18, 0x1000, R20 ;  /* 0x00001000123a7824 */ /* 0x000fe200078e0214 */
[----:B------:R-:W-:Y:S01]  /*94d0*/  LOP3.LUT R4, R3, 0x10000, RZ, 0xfc, !PT ;  /* 0x0001000003047812 */ /* 0x000fe200078efcff */
[----:B------:R-:W-:Y:S01]  /*94e0*/  IMAD.MOV.U32 R5, RZ, RZ, 0x40000040 ;  /* 0x40000040ff057424 */ /* 0x000fe200078e00ff */
[----:B------:R-:W-:Y:S01]  /*94f0*/  MOV R59, 0x40000040 ;  /* 0x40000040003b7802 */ /* 0x000fe20000000f00 */
[----:B------:R-:W-:Y:S05]  /*9500*/  WARPSYNC.ALL ;  /* 0x0000000000007948 */ /* 0x000fea0003800000 */
[C---:B------:R-:W-:Y:S01]  /*9510*/  R2UR UR4, R4.reuse ;  /* 0x00000000040472ca */ /* 0x040fe200000e0000 */
[----:B------:R-:W-:Y:S01]  /*9520*/  WARPGROUP.ARRIVE ;  /* 0x00000000000079c5 */ /* 0x000fe20000000000 */
[----:B------:R-:W-:Y:S01]  /*9530*/  R2UR UR5, R5 ;  /* 0x00000000050572ca */ /* 0x000fe200000e0000 */
[----:B------:R-:W-:Y:S01]  /*9540*/  VIADD R62, R4, 0x2 ;  /* 0x00000002043e7836 */ /* 0x000fe20000000000 */
[C---:B------:R-:W-:Y:S01]  /*9550*/  R2UR UR6, R58.reuse ;  /* 0x000000003a0672ca */ /* 0x040fe200000e0000 */
[C---:B------:R-:W-:Y:S01]  /*9560*/  VIADD R60, R58.reuse, 0x2 ;  /* 0x000000023a3c7836 */ /* 0x040fe20000000000 */
[----:B------:R-:W-:Y:S01]  /*9570*/  R2UR UR7, R59 ;  /* 0x000000003b0772ca */ /* 0x000fe200000e0000 */
[----:B------:R-:W-:Y:S01]  /*9580*/  IMAD.MOV.U32 R63, RZ, RZ, 0x40000040 ;  /* 0x40000040ff3f7424 */ /* 0x000fe200078e00ff */
[----:B------:R-:W5:Y:S01]  /*9590*/  S2R R0, SR_TID.X ;  /* 0x0000000000007919 */ /* 0x000f620000002100 */
[----:B------:R-:W-:Y:S01]  /*95a0*/  IMAD.MOV.U32 R61, RZ, RZ, 0x40000040 ;  /* 0x40000040ff3d7424 */ /* 0x000fe200078e00ff */
[----:B------:R-:W-:Y:S01]  /*95b0*/  MOV R67, 0x40000040 ;  /* 0x4000004000437802 */ /* 0x000fe20000000f00 */
[----:B-1----:R-:W-:Y:S01]  /*95c0*/  VIADD R57, R58, 0x800 ;  /* 0x000008003a397836 */ /* 0x002fe20000000000 */
[----:B------:R-:W1:Y:S01]  /*95d0*/  S2R R65, SR_TID.X ;  /* 0x0000000000417919 */ /* 0x000e620000002100 */
[----:B------:R-:W-:Y:S01]  /*95e0*/  VIADD R3, R4, 0x800 ;  /* 0x0000080004037836 */ /* 0x000fe20000000000 */
[----:B------:R-:W-:Y:S01]  /*95f0*/  BSSY B1, `(.L_x_4290) ;  /* 0x0000610000017945 */ /* 0x000fe20003800000 */
[----:B------:R-:W-:-:S02]  /*9600*/  IMAD.MOV.U32 R64, RZ, RZ, 0x4 ;  /* 0x00000004ff407424 */ /* 0x000fc400078e00ff */
[----:B------:R-:W-:Y:S02]  /*9610*/  IMAD.MOV.U32 R69, RZ, RZ, 0x40000040 ;  /* 0x40000040ff457424 */ /* 0x000fe400078e00ff */
        /* <DEDUP_REMOVED lines=9> */
[----:B------:R-:W-:-:S02]  /*96b0*/  MOV R63, 0x40000040 ;  /* 0x40000040003f7802 */ /* 0x000fc40000000f00 */
[----:B-----5:R-:W-:Y:S02]  /*96c0*/  SHF.R.U32.HI R0, RZ, 0x7, R0 ;  /* 0x00000007ff007819 */ /* 0x020fe40000011600 */
[----:B-1----:R-:W-:-:S04]  /*96d0*/  LOP3.LUT R65, R65, 0x7f, RZ, 0xc0, !PT ;  /* 0x0000007f41417812 */ /* 0x002fc800078ec0ff */
[----:B------:R-:W1:Y:S02]  /*96e0*/  SHFL.IDX PT, R0, R0, RZ, 0x1f ;  /* 0x00001fff00007589 */ /* 0x000e6400000e0000 */
[----:B-1----:R-:W-:-:S04]  /*96f0*/  ISETP.GT.AND P1, PT, R0, 0x7f, PT ;  /* 0x0000007f0000780c */ /* 0x002fc80003f24270 */
[----:B------:R-:W-:Y:S02]  /*9700*/  SEL R0, RZ, 0x2, !P1 ;  /* 0x00000002ff007807 */ /* 0x000fe40004800000 */
[C---:B0-234-:R-:W-:Y:S02]  /*9710*/  SEL R14, R64.reuse, 0x2, P1 ;  /* 0x00000002400e7807 */ /* 0x05dfe40000800000 */
        /* <DEDUP_REMOVED lines=177> */
[----:B------:R-:W-:Y:S01]  /*a230*/  MOV R57, 0xa00 ;  /* 0x00000a0000397802 */ /* 0x000fe20000000f00 */
[----:B------:R-:W-:-:S03]  /*a240*/  IMAD.MOV.U32 R3, RZ, RZ, 0x28 ;  /* 0x00000028ff037424 */ /* 0x000fc600078e00ff */
[----:B------:R-:W-:Y:S02]  /*a250*/  SEL R57, R57, 0x980, P1 ;  /* 0x0000098039397807 */ /* 0x000fe40000800000 */
[----:B------:R-:W-:Y:S02]  /*a260*/  SEL R3, R3, 0x26, P1 ;  /* 0x0000002603037807 */ /* 0x000fe40000800000 */
[----:B------:R-:W-:Y:S02]  /*a270*/  LOP3.LUT R57, R57, 0xa00, RZ, 0xc0, !PT ;  /* 0x00000a0039397812 */ /* 0x000fe400078ec0ff */
[----:B------:R-:W-:Y:S01]  /*a280*/  LOP3.LUT R3, R3, 0x6, RZ, 0xc0, !PT ;  /* 0x0000000603037812 */ /* 0x000fe200078ec0ff */
        /* <DEDUP_REMOVED lines=9> */
[CC--:B------:R-:W-:Y:S02]  /*a320*/  IADD3 R62, R3.reuse, R57.reuse, R4 ;  /* 0x00000039033e7210 */ /* 0x0c0fe40007ffe004 */
[----:B------:R-:W-:Y:S01]  /*a330*/  IADD3 R60, R3, R57, R58 ;  /* 0x00000039033c7210 */ /* 0x000fe20007ffe03a */
[----:B------:R-:W-:-:S02]  /*a340*/  IMAD.MOV.U32 R3, RZ, RZ, 0x30 ;  /* 0x00000030ff037424 */ /* 0x000fc400078e00ff */
        /* <DEDUP_REMOVED lines=13> */
[----:B------:R-:W-:Y:S01]  /*a420*/  VIADD R61, R4, 0xa00 ;  /* 0x00000a00043d7836 */ /* 0x000fe20000000000 */
[----:B------:R-:W-:Y:S01]  /*a430*/  IADD3 R62, R64, R63, RZ ;  /* 0x0000003f403e7210 */ /* 0x000fe20007ffe0ff */
[----:B------:R-:W-:-:S02]  /*a440*/  IMAD.IADD R68, R0, 0x1, R63 ;  /* 0x0000000100447824 */ /* 0x000fc400078e023f */
[--C-:B------:R-:W-:Y:S02]  /*a450*/  IMAD.IADD R66, R0, 0x1, R61.reuse ;  /* 0x0000000100427824 */ /* 0x100fe400078e023d */
        /* <DEDUP_REMOVED lines=34> */
[----:B------:R-:W-:Y:S01]  /*a680*/  IMAD.MOV.U32 R57, RZ, RZ, 0xe00 ;  /* 0x00000e00ff397424 */ /* 0x000fe200078e00ff */
[----:B------:R-:W-:-:S04]  /*a690*/  MOV R3, 0x38 ;  /* 0x0000003800037802 */ /* 0x000fc80000000f00 */
        /* <DEDUP_REMOVED lines=12> */
[--C-:B------:R-:W-:Y:S01]  /*a760*/  IMAD.IADD R68, R0, 0x1, R63.reuse ;  /* 0x0000000100447824 */ /* 0x100fe200078e023f */
[----:B------:R-:W-:Y:S01]  /*a770*/  IADD3 R61, R4, 0xc00, RZ ;  /* 0x00000c00043d7810 */ /* 0x000fe20007ffe0ff */
[----:B------:R-:W-:-:S04]  /*a780*/  IMAD.IADD R62, R64, 0x1, R63 ;  /* 0x00000001403e7824 */ /* 0x000fc800078e023f */
        /* <DEDUP_REMOVED lines=10> */
[----:B------:R-:W-:Y:S01]  /*a830*/  IMAD.MOV.U32 R61, RZ, RZ, 0x40000040 ;  /* 0x40000040ff3d7424 */ /* 0x000fe200078e00ff */
[----:B------:R-:W-:Y:S01]  /*a840*/  R2UR UR7, R69 ;  /* 0x00000000450772ca */ /* 0x000fe200000e0000 */
[----:B------:R-:W-:Y:S01]  /*a850*/  IMAD.MOV.U32 R69, RZ, RZ, 0x40000040 ;  /* 0x40000040ff457424 */ /* 0x000fe200078e00ff */
[----:B------:R-:W-:Y:S01]  /*a860*/  IADD3 R68, R14, R63, RZ ;  /* 0x0000003f0e447210 */ /* 0x000fe20007ffe0ff */
[----:B------:R-:W-:Y:S01]  /*a870*/  IMAD.MOV.U32 R63, RZ, RZ, 0x40000040 ;  /* 0x40000040ff3f7424 */ /* 0x000fe200078e00ff */
        /* <DEDUP_REMOVED lines=8> */
[----:B------:R-:W-:Y:S02]  /*a900*/  WARPGROUP.DEPBAR.LE gsb0, 0x0 ;  /* 0x00008000000079c5 */ /* 0x000fe40000010000 */
[----:B------:R-:W-:-:S10]  /*a910*/  WARPGROUP.ARRIVE ;  /* 0x00000000000079c5 */ /* 0x000fd40000000000 */
        /* <DEDUP_REMOVED lines=9> */
[----:B------:R-:W-:Y:S01]  /*a9b0*/  VIADD R3, R4, 0xe00 ;  /* 0x00000e0004037836 */ /* 0x000fe20000000000 */
[----:B------:R-:W-:-:S02]  /*a9c0*/  WARPGROUP.DEPBAR.LE gsb0, 0x0 ;  /* 0x00008000000079c5 */ /* 0x000fc40000010000 */
[----:B------:R-:W-:-:S06]  /*a9d0*/  WARPGROUP.ARRIVE ;  /* 0x00000000000079c5 */ /* 0x000fcc0000000000 */
[----:B------:R-:W-:Y:S01]  /*a9e0*/  HGMMA.64x64x16.F32 R24, gdesc[UR4], R24, gsb0 ;  /* 0x00e00000041879f0 */ /* 0x000fe20008000818 */
[----:B------:R-:W-:Y:S02]  /*a9f0*/  R2UR UR4, R62 ;  /* 0x000000003e0472ca */ /* 0x000fe400000e0000 */
[----:B------:R-:W-:Y:S01]  /*aa00*/  R2UR UR5, R63 ;  /* 0x000000003f0572ca */ /* 0x000fe200000e0000 */
[----:B------:R-:W-:Y:S01]  /*aa10*/  VIADD R63, R58, 0xe00 ;  /* 0x00000e003a3f7836 */ /* 0x000fe20000000000 */
[----:B------:R-:W-:Y:S02]  /*aa20*/  R2UR UR6, R60 ;  /* 0x000000003c0672ca */ /* 0x000fe400000e0000 */
[----:B------:R-:W-:Y:S01]  /*aa30*/  R2UR UR7, R61 ;  /* 0x000000003d0772ca */ /* 0x000fe200000e0000 */
[C---:B------:R-:W-:Y:S01]  /*aa40*/  IMAD.IADD R66, R0.reuse, 0x1, R63 ;  /* 0x0000000100427824 */ /* 0x040fe200078e023f */
[----:B------:R-:W-:Y:S01]  /*aa50*/  IADD3 R60, R0, R3, RZ ;  /* 0x00000003003c7210 */ /* 0x000fe20007ffe0ff */
[----:B------:R-:W-:-:S02]  /*aa60*/  IMAD.MOV.U32 R61, RZ, RZ, 0x40000040 ;  /* 0x40000040ff3d7424 */ /* 0x000fc400078e00ff */
        /* <DEDUP_REMOVED lines=13> */
[----:B------:R-:W-:-:S05]  /*ab40*/  IMAD.MOV.U32 R14, RZ, RZ, 0x40 ;  /* 0x00000040ff0e7424 */ /* 0x000fca00078e00ff */
[----:B------:R-:W-:-:S04]  /*ab50*/  SEL R0, R14, 0x3e, P1 ;  /* 0x0000003e0e007807 */ /* 0x000fc80000800000 */
[----:B------:R-:W-:Y:S01]  /*ab60*/  LOP3.LUT R59, R0, 0x6, RZ, 0xc0, !PT ;  /* 0x00000006003b7812 */ /* 0x000fe200078ec0ff */
[----:B------:R-:W-:Y:S02]  /*ab70*/  IMAD R0, R197, -0x40, R14 ;  /* 0xffffffc0c5007824 */ /* 0x000fe400078e020e */
[----:B------:R-:W-:Y:S02]  /*ab80*/  IMAD R14, R185, 0x40, R190 ;  /* 0x00000040b90e7824 */ /* 0x000fe400078e02be */
[----:B------:R-:W-:Y:S01]  /*ab90*/  VIADD R197, R197, 0xfffffffe ;  /* 0xfffffffec5c57836 */ /* 0x000fe20000000000 */
        /* <DEDUP_REMOVED lines=8> */
[----:B------:R-:W-:Y:S01]  /*ac20*/  IADD3 R60, R64, R3, RZ ;  /* 0x00000003403c7210 */ /* 0x000fe20007ffe0ff */
[----:B------:R-:W-:-:S05]  /*ac30*/  IMAD.MOV.U32 R3, RZ, RZ, 0x1000 ;  /* 0x00001000ff037424 */ /* 0x000fca00078e00ff */
[----:B------:R-:W-:-:S04]  /*ac40*/  SEL R3, R3, 0xf80, P1 ;  /* 0x00000f8003037807 */ /* 0x000fc80000800000 */
        /* <DEDUP_REMOVED lines=10> */
[----:B------:R-:W-:Y:S02]  /*acf0*/  IADD3 R60, R59, R3, R4 ;  /* 0x000000033b3c7210 */ /* 0x000fe40007ffe004 */
[----:B------:R-:W-:-:S02]  /*ad00*/  MOV R59, 0x40000040 ;  /* 0x40000040003b7802 */ /* 0x000fc40000000f00 */
[----:B------:R-:W-:Y:S02]  /*ad10*/  IADD3 R3, R187, 0x1, R0 ;  /* 0x00000001bb037810 */ /* 0x000fe40007ffe000 */
[C---:B------:R-:W-:Y:S02]  /*ad20*/  IADD3 R0, -R192.reuse, R0, R187 ;  /* 0x00000000c0007210 */ /* 0x040fe40007ffe1bb */
[----:B------:R-:W-:Y:S01]  /*ad30*/  IADD3 R3, -R192, R3, -R184 ;  /* 0x00000003c0037210 */ /* 0x000fe20007ffe9b8 */
[----:B------:R-:W-:Y:S02]  /*ad40*/  WARPGROUP.DEPBAR.LE gsb0, 0x0 ;  /* 0x00008000000079c5 */ /* 0x000fe40000010000 */
[----:B------:R-:W-:-:S06]  /*ad50*/  WARPGROUP.ARRIVE ;  /* 0x00000000000079c5 */ /* 0x000fcc0000000000 */
[----:B------:R-:W-:Y:S01]  /*ad60*/  HGMMA.64x64x16.F32 R24, gdesc[UR4], R24, gsb0 ;  /* 0x00e00000041879f0 */ /* 0x000fe20008000818 */
[----:B------:R-:W-:Y:S02]  /*ad70*/  R2UR UR4, R60 ;  /* 0x000000003c0472ca */ /* 0x000fe400000e0000 */
[----:B------:R-:W-:Y:S02]  /*ad80*/  R2UR UR5, R61 ;  /* 0x000000003d0572ca */ /* 0x000fe400000e0000 */
[----:B------:R-:W-:Y:S02]  /*ad90*/  R2UR UR6, R58 ;  /* 0x000000003a0672ca */ /* 0x000fe400000e0000 */
[----:B------:R-:W-:Y:S02]  /*ada0*/  R2UR UR7, R59 ;  /* 0x000000003b0772ca */ /* 0x000fe400000e0000 */
[----:B------:R-:W-:Y:S02]  /*adb0*/  VIADDMNMX R59, R14, R3, R0, PT ;  /* 0x000000030e3b7246 */ /* 0x000fe40003800100 */
[----:B------:R-:W-:-:S02]  /*adc0*/  IADD3 R3, R3, 0x8, R14 ;  /* 0x0000000803037810 */ /* 0x000fc40007ffe00e */
[C---:B------:R-:W-:Y:S02]  /*add0*/  ISETP.GT.AND P1, PT, R59.reuse, RZ, PT ;  /* 0x000000ff3b00720c */ /* 0x040fe40003f24270 */
[C---:B------:R-:W-:Y:S02]  /*ade0*/  ISETP.GT.AND P2, PT, R59.reuse, 0x1, PT ;  /* 0x000000013b00780c */ /* 0x040fe40003f44270 */
[----:B------:R-:W-:Y:S02]  /*adf0*/  ISETP.GT.AND P3, PT, R59, 0x8, PT ;  /* 0x000000083b00780c */ /* 0x000fe40003f64270 */
[----:B------:R-:W-:Y:S01]  /*ae00*/  VIMNMX R14, R0, R3, PT ;  /* 0x00000003000e7248 */ /* 0x000fe20003fe0100 */
[----:B------:R-:W-:Y:S02]  /*ae10*/  WARPGROUP.DEPBAR.LE gsb0, 0x0 ;  /* 0x00008000000079c5 */ /* 0x000fe40000010000 */
[----:B------:R-:W-:-:S06]  /*ae20*/  WARPGROUP.ARRIVE ;  /* 0x00000000000079c5 */ /* 0x000fcc0000000000 */
[----:B------:R-:W-:Y:S01]  /*ae30*/  HGMMA.64x64x16.F32 R24, gdesc[UR4], R24, gsb0 ;  /* 0x00e00000041879f0 */ /* 0x000fe20008000818 */
[----:B------:R-:W-:Y:S01]  /*ae40*/  ULDC UR4, c[0x0][0xa80] ;  /* 0x0002a00000047ab9 */ /* 0x000fe20000000800 */
[----:B------:R-:W-:Y:S01]  /*ae50*/  R2UR UR7, R171 ;  /* 0x00000000ab0772ca */ /* 0x000fe200000e0000 */
[----:B------:R-:W-:Y:S01]  /*ae60*/  IMAD.MOV.U32 R171, RZ, RZ, 0x40000040 ;  /* 0x40000040ffab7424 */ /* 0x000fe200078e00ff */
        /* <DEDUP_REMOVED lines=54> */
[----:B------:R-:W-:Y:S02]  /*b1d0*/  ISETP.GT.AND P2, PT, R14, 0x10, PT ;  /* 0x000000100e00780c */ /* 0x000fe40003f44270 */
[----:B------:R-:W-:Y:S02]  /*b1e0*/  FMNMX.FTZ R3, R30, R3, !PT ;  /* 0x000000031e037209 */ /* 0x000fe40007810000 */
[----:B------:R-:W-:Y:S02]  /*b1f0*/  FSEL R34, R34, -INF , P2 ;  /* 0xff80000022227808 */ /* 0x000fe40001000000 */
[C---:B------:R-:W-:Y:S02]  /*b200*/  ISETP.GT.AND P2, PT, R14.reuse, 0x18, PT ;  /* 0x000000180e00780c */ /* 0x040fe40003f44270 */
[----:B------:R-:W-:-:S02]  /*b210*/  ISETP.GT.AND P3, PT, R14, 0x29, PT ;  /* 0x000000290e00780c */ /* 0x000fc40003f64270 */
        /* <DEDUP_REMOVED lines=12> */
[----:B------:R-:W-:-:S02]  /*b2e0*/  ISETP.GT.AND P1, PT, R14, 0x21, PT ;  /* 0x000000210e00780c */ /* 0x000fc40003f24270 */
[----:B------:R-:W-:Y:S02]  /*b2f0*/  FSEL R42, R42, -INF , P2 ;  /* 0xff8000002a2a7808 */ /* 0x000fe40001000000 */
[----:B------:R-:W-:Y:S02]  /*b300*/  ISETP.GT.AND P2, PT, R14, 0x28, PT ;  /* 0x000000280e00780c */ /* 0x000fe40003f44270 */
[----:B------:R-:W-:Y:S02]  /*b310*/  FSEL R78, R43, -INF , P1 ;  /* 0xff8000002b4e7808 */ /* 0x000fe40000800000 */
[----:B------:R-:W-:Y:S02]  /*b320*/  FSEL R46, R46, -INF , P2 ;  /* 0xff8000002e2e7808 */ /* 0x000fe40001000000 */
[----:B------:R-:W-:Y:S02]  /*b330*/  ISETP.GT.AND P1, PT, R14, 0x30, PT ;  /* 0x000000300e00780c */ /* 0x000fe40003f24270 */
[----:B0-----:R-:W-:-:S02]  /*b340*/  FMNMX.FTZ R0, R29, R0, !PT ;  /* 0x000000001d007209 */ /* 0x001fc40007810000 */
[----:B------:R-:W-:Y:S01]  /*b350*/  FMNMX.FTZ R29, R38, R3, !PT ;  /* 0x00000003261d7209 */ /* 0x000fe20007810000 */
[----:B------:R-:W-:Y:S01]  /*b360*/  IMAD.U32 R3, RZ, RZ, UR4 ;  /* 0x00000004ff037e24 */ /* 0x000fe2000f8e00ff */
[----:B------:R-:W-:Y:S02]  /*b370*/  FSETP.NEU.FTZ.AND P4, PT, R0, -INF , PT ;  /* 0xff8000000000780b */ /* 0x000fe40003f9d000 */
[----:B------:R-:W-:Y:S01]  /*b380*/  FMNMX.FTZ R29, R76, R29, !PT ;  /* 0x0000001d4c1d7209 */ /* 0x000fe20007810000 */
[----:B------:R-:W-:Y:S01]  /*b390*/  FMUL.FTZ R31, R0, R3 ;  /* 0x00000003001f7220 */ /* 0x000fe20000410000 */
[----:B------:R-:W-:Y:S02]  /*b3a0*/  FSEL R80, R47, -INF , P3 ;  /* 0xff8000002f507808 */ /* 0x000fe40001800000 */
[----:B------:R-:W-:Y:S02]  /*b3b0*/  FMNMX.FTZ R29, R42, R29, !PT ;  /* 0x0000001d2a1d7209 */ /* 0x000fe40007810000 */
[----:B------:R-:W-:-:S02]  /*b3c0*/  FSEL R31, R31, RZ, P4 ;  /* 0x000000ff1f1f7208 */ /* 0x000fc40002000000 */
[----:B------:R-:W-:Y:S02]  /*b3d0*/  FMNMX.FTZ R29, R78, R29, !PT ;  /* 0x0000001d4e1d7209 */ /* 0x000fe40007810000 */
[----:B------:R-:W-:Y:S01]  /*b3e0*/  ISETP.GT.AND P2, PT, R14, 0x31, PT ;  /* 0x000000310e00780c */ /* 0x000fe20003f44270 */
[--C-:B------:R-:W-:Y:S01]  /*b3f0*/  FFMA.FTZ R33, R24, R3, -R31.reuse ;  /* 0x0000000318217223 */ /* 0x100fe2000001081f */
[----:B------:R-:W-:Y:S01]  /*b400*/  FMNMX.FTZ R29, R46, R29, !PT ;  /* 0x0000001d2e1d7209 */ /* 0x000fe20007810000 */
[-CC-:B------:R-:W-:Y:S01]  /*b410*/  FFMA.FTZ R25, R25, R3.reuse, -R31.reuse ;  /* 0x0000000319197223 */ /* 0x180fe2000001081f */
[----:B------:R-:W-:Y:S01]  /*b420*/  FSEL R50, R50, -INF , P1 ;  /* 0xff80000032327808 */ /* 0x000fe20000800000 */
[--C-:B------:R-:W-:Y:S01]  /*b430*/  FFMA.FTZ R176, R28, R3, -R31.reuse ;  /* 0x000000031cb07223 */ /* 0x100fe2000001081f */
[----:B------:R-:W-:Y:S01]  /*b440*/  FMNMX.FTZ R29, R80, R29, !PT ;  /* 0x0000001d501d7209 */ /* 0x000fe20007810000 */
[----:B------:R-:W-:Y:S01]  /*b450*/  MUFU.EX2 R152, R25 ;  /* 0x0000001900987308 */ /* 0x000fe20000000800 */
[----:B------:R-:W-:Y:S01]  /*b460*/  ISETP.GT.AND P1, PT, R14, 0x38, PT ;  /* 0x000000380e00780c */ /* 0x000fe20003f24270 */
[-CC-:B------:R-:W-:Y:S01]  /*b470*/  FFMA.FTZ R177, R58, R3.reuse, -R31.reuse ;  /* 0x000000033ab17223 */ /* 0x180fe2000001081f */
[----:B------:R-:W-:Y:S01]  /*b480*/  FSEL R24, R51, -INF , P2 ;  /* 0xff80000033187808 */ /* 0x000fe20001000000 */
[--C-:B------:R-:W-:Y:S01]  /*b490*/  FFMA.FTZ R178, R32, R3, -R31.reuse ;  /* 0x0000000320b27223 */ /* 0x100fe2000001081f */
[----:B------:R-:W-:Y:S01]  /*b4a0*/  FMNMX.FTZ R29, R50, R29, !PT ;  /* 0x0000001d321d7209 */ /* 0x000fe20007810000 */
[-CC-:B------:R-:W-:Y:S01]  /*b4b0*/  FFMA.FTZ R179, R60, R3.reuse, -R31.reuse ;  /* 0x000000033cb37223 */ /* 0x180fe2000001081f */
[----:B------:R-:W-:Y:S01]  /*b4c0*/  ISETP.GT.AND P2, PT, R14, 0x39, PT ;  /* 0x000000390e00780c */ /* 0x000fe20003f44270 */
[-CC-:B------:R-:W-:Y:S01]  /*b4d0*/  FFMA.FTZ R180, R36, R3.reuse, -R31.reuse ;  /* 0x0000000324b47223 */ /* 0x180fe2000001081f */
[----:B------:R-:W-:Y:S01]  /*b4e0*/  FSEL R54, R54, -INF , P1 ;  /* 0xff80000036367808 */ /* 0x000fe20000800000 */
[--C-:B------:R-:W-:Y:S01]  /*b4f0*/  FFMA.FTZ R181, R62, R3, -R31.reuse ;  /* 0x000000033eb57223 */ /* 0x100fe2000001081f */
[----:B------:R-:W-:Y:S01]  /*b500*/  FMNMX.FTZ R29, R24, R29, !PT ;  /* 0x0000001d181d7209 */ /* 0x000fe20007810000 */
[-CC-:B------:R-:W-:Y:S01]  /*b510*/  FFMA.FTZ R182, R40, R3.reuse, -R31.reuse ;  /* 0x0000000328b67223 */ /* 0x180fe2000001081f */
[----:B------:R-:W-:Y:S01]  /*b520*/  FSEL R82, R55, -INF , P2 ;  /* 0xff80000037527808 */ /* 0x000fe20001000000 */
        /* <DEDUP_REMOVED lines=8> */
[----:B------:R-:W-:Y:S01]  /*b5b0*/  FFMA.FTZ R173, R70, R3, -R31 ;  /* 0x0000000346ad7223 */ /* 0x000fe2000001081f */
[----:B------:R-:W0:Y:S01]  /*b5c0*/  MUFU.EX2 R33, R33 ;  /* 0x0000002100217308 */ /* 0x000e220000000800 */
[----:B------:R-:W1:Y:S07]  /*b5d0*/  SHFL.BFLY PT, R14, R29, 0x2, 0x1f ;  /* 0x0c401f001d0e7f89 */ /* 0x000e6e00000e0000 */
[----:B------:R-:W-:Y:S08]  /*b5e0*/  MUFU.EX2 R176, R176 ;  /* 0x000000b000b07308 */ /* 0x000ff00000000800 */
[----:B------:R-:W2:Y:S01]  /*b5f0*/  MUFU.EX2 R177, R177 ;  /* 0x000000b100b17308 */ /* 0x000ea20000000800 */
[----:B0-----:R-:W-:Y:S01]  /*b600*/  FADD.FTZ R231, R33, R152 ;  /* 0x0000009821e77221 */ /* 0x001fe20000010000 */
[----:B------:R-:W-:-:S06]  /*b610*/  F2FP.F16.F32.PACK_AB R152, R152, R33 ;  /* 0x000000219898723e */ /* 0x000fcc00000000ff */
[----:B------:R-:W-:Y:S01]  /*b620*/  MUFU.EX2 R178, R178 ;  /* 0x000000b200b27308 */ /* 0x000fe20000000800 */
[----:B-1----:R-:W-:-:S05]  /*b630*/  FMNMX.FTZ R14, R29, R14, !PT ;  /* 0x0000000e1d0e7209 */ /* 0x002fca0007810000 */
[----:B------:R-:W0:Y:S02]  /*b640*/  SHFL.BFLY PT, R25, R14, 0x1, 0x1f ;  /* 0x0c201f000e197f89 */ /* 0x000e2400000e0000 */
[----:B------:R-:W1:Y:S01]  /*b650*/  MUFU.EX2 R179, R179 ;  /* 0x000000b300b37308 */ /* 0x000e620000000800 */
[----:B--2---:R-:W-:Y:S01]  /*b660*/  F2FP.F16.F32.PACK_AB R154, R177, R176 ;  /* 0x000000b0b19a723e */ /* 0x004fe200000000ff */
[----:B------:R-:W-:-:S04]  /*b670*/  FADD.FTZ R176, R176, R231 ;  /* 0x000000e7b0b07221 */ /* 0x000fc80000010000 */
[----:B------:R-:W-:Y:S02]  /*b680*/  FADD.FTZ R177, R177, R176 ;  /* 0x000000b0b1b17221 */ /* 0x000fe40000010000 */
[----:B------:R-:W-:Y:S08]  /*b690*/  MUFU.EX2 R180, R180 ;  /* 0x000000b400b47308 */ /* 0x000ff00000000800 */
[----:B------:R-:W2:Y:S01]  /*b6a0*/  MUFU.EX2 R181, R181 ;  /* 0x000000b500b57308 */ /* 0x000ea20000000800 */
[----:B-1----:R-:W-:Y:S01]  /*b6b0*/  F2FP.F16.F32.PACK_AB R156, R179, R178 ;  /* 0x000000b2b39c723e */ /* 0x002fe200000000ff */
[----:B------:R-:W-:Y:S01]  /*b6c0*/  FADD.FTZ R178, R178, R177 ;  /* 0x000000b1b2b27221 */ /* 0x000fe20000010000 */
[----:B0-----:R-:W-:-:S03]  /*b6d0*/  FMNMX.FTZ R168, R14, R25, !PT ;  /* 0x000000190ea87209 */ /* 0x001fc60007810000 */
[----:B------:R-:W-:Y:S02]  /*b6e0*/  FADD.FTZ R179, R179, R178 ;  /* 0x000000b2b3b37221 */ /* 0x000fe40000010000 */
[----:B------:R-:W-:Y:S01]  /*b6f0*/  MUFU.EX2 R182, R182 ;  /* 0x000000b600b67308 */ /* 0x000fe20000000800 */
[C---:B------:R-:W-:Y:S01]  /*b700*/  FSETP.NEU.FTZ.AND P1, PT, R168.reuse, -INF , PT ;  /* 0xff800000a800780b */ /* 0x040fe20003f3d000 */
[----:B------:R-:W-:-:S05]  /*b710*/  FMUL.FTZ R14, R168, R3 ;  /* 0x00000003a80e7220 */ /* 0x000fca0000410000 */
[----:B------:R-:W-:Y:S01]  /*b720*/  FSEL R29, R14, RZ, P1 ;  /* 0x000000ff0e1d7208 */ /* 0x000fe20000800000 */
[----:B------:R-:W0:Y:S01]  /*b730*/  MUFU.EX2 R183, R183 ;  /* 0x000000b700b77308 */ /* 0x000e220000000800 */
[----:B------:R-:W-:Y:S02]  /*b740*/  ISETP.NE.AND P1, PT, R65, RZ, PT ;  /* 0x000000ff4100720c */ /* 0x000fe40003f25270 */
[----:B------:R-:W-:Y:S01]  /*b750*/  LOP3.LUT R14, R56, 0x2000000, RZ, 0xfc, !PT ;  /* 0x02000000380e7812 */ /* 0x000fe200078efcff */
        /* <DEDUP_REMOVED lines=14> */
[-CC-:B------:R-:W-:Y:S01]  /*b840*/  FFMA.FTZ R227, R50, R3.reuse, -R29.reuse ;  /* 0x0000000332e37223 */ /* 0x180fe2000001081d */
[----:B------:R-:W-:Y:S01]  /*b850*/  @!P1 PRMT R25, RZ, 0x654, R24 ;  /* 0x00000654ff199816 */ /* 0x000fe20000000018 */
[-CC-:B------:R-:W-:Y:S01]  /*b860*/  FFMA.FTZ R175, R54, R3.reuse, -R29.reuse ;  /* 0x0000000336af7223 */ /* 0x180fe2000001081d */
[----:B------:R-:W-:Y:S01]  /*b870*/  FFMA.FTZ R186, R82, R3, -R29 ;  /* 0x0000000352ba7223 */ /* 0x000fe2000001081d */
[----:B------:R-:W-:Y:S01]  /*b880*/  MUFU.EX2 R200, R200 ;  /* 0x000000c800c87308 */ /* 0x000fe20000000800 */
[----:B------:R1:W-:Y:S01]  /*b890*/  @!P1 SYNCS.ARRIVE.TRANS64.RED.A1T0 RZ, [R25+URZ], RZ ;  /* 0x000000ff19ff99a7 */ /* 0x0003e2000810043f */
[----:B------:R-:W-:Y:S01]  /*b8a0*/  IMAD R170, R18, 0x1000, R14 ;  /* 0x0000100012aa7824 */ /* 0x000fe200078e020e */
[----:B--2---:R-:W-:Y:S01]  /*b8b0*/  F2FP.F16.F32.PACK_AB R158, R181, R180 ;  /* 0x000000b4b59e723e */ /* 0x004fe200000000ff */
[----:B------:R-:W-:Y:S01]  /*b8c0*/  FADD.FTZ R180, R180, R179 ;  /* 0x000000b3b4b47221 */ /* 0x000fe20000010000 */
[----:B0-----:R-:W-:Y:S01]  /*b8d0*/  F2FP.F16.F32.PACK_AB R160, R183, R182 ;  /* 0x000000b6b7a0723e */ /* 0x001fe200000000ff */
[C---:B------:R-:W-:Y:S01]  /*b8e0*/  VIADD R24, R170.reuse, 0x80 ;  /* 0x00000080aa187836 */ /* 0x040fe20000000000 */
[----:B------:R-:W-:Y:S01]  /*b8f0*/  R2UR UR6, R170 ;  /* 0x00000000aa0672ca */ /* 0x000fe200000e0000 */
[----:B------:R-:W0:Y:S01]  /*b900*/  MUFU.EX2 R201, R201 ;  /* 0x000000c900c97308 */ /* 0x000e220000000800 */
[----:B-1----:R-:W-:Y:S01]  /*b910*/  MOV R25, 0x40000040 ;  /* 0x4000004000197802 */ /* 0x002fe20000000f00 */
[----:B------:R-:W-:Y:S01]  /*b920*/  FADD.FTZ R181, R181, R180 ;  /* 0x000000b4b5b57221 */ /* 0x000fe20000010000 */
[----:B------:R-:W-:-:S02]  /*b930*/  R2UR UR10, R24 ;  /* 0x00000000180a72ca */ /* 0x000fc400000e0000 */
[----:B------:R-:W-:Y:S01]  /*b940*/  R2UR UR11, R25 ;  /* 0x00000000190b72ca */ /* 0x000fe200000e0000 */
[----:B------:R-:W-:Y:S01]  /*b950*/  FADD.FTZ R182, R182, R181 ;  /* 0x000000b5b6b67221 */ /* 0x000fe20000010000 */
[----:B------:R-:W-:Y:S01]  /*b960*/  @!P1 IADD3 R21, R21, 0x38860, RZ ;  /* 0x0003886015159810 */ /* 0x000fe20007ffe0ff */
[----:B------:R-:W-:Y:S02]  /*b970*/  MUFU.EX2 R202, R202 ;  /* 0x000000ca00ca7308 */ /* 0x000fe40000000800 */
[----:B------:R-:W-:Y:S01]  /*b980*/  FADD.FTZ R183, R183, R182 ;  /* 0x000000b6b7b77221 */ /* 0x000fe20000010000 */
[----:B------:R-:W-:-:S05]  /*b990*/  @!P1 PRMT R21, RZ, 0x654, R21 ;  /* 0x00000654ff159816 */ /* 0x000fca0000000015 */
        /* <DEDUP_REMOVED lines=16> */
[----:B------:R-:W3:Y:S01]  /*baa0*/  MUFU.EX2 R198, R198 ;  /* 0x000000c600c67308 */ /* 0x000ee20000000800 */
[----:B-1----:R-:W-:Y:S01]  /*bab0*/  F2FP.F16.F32.PACK_AB R159, R207, R206 ;  /* 0x000000cecf9f723e */ /* 0x002fe200000000ff */
[----:B------:R-:W-:-:S04]  /*bac0*/  FADD.FTZ R206, R206, R205 ;  /* 0x000000cdcece7221 */ /* 0x000fc80000010000 */
[----:B------:R1:W-:Y:S01]  /*bad0*/  STSM.16.M88.4 [R208], R156 ;  /* 0x0000009cd0007844 */ /* 0x0003e20000000200 */
[----:B------:R-:W-:Y:S01]  /*bae0*/  FADD.FTZ R206, R207, R206 ;  /* 0x000000cecfce7221 */ /* 0x000fe20000010000 */
[----:B------:R-:W-:Y:S01]  /*baf0*/  MUFU.EX2 R211, R211 ;  /* 0x000000d300d37308 */ /* 0x000fe20000000800 */
[----:B0-----:R-:W-:-:S07]  /*bb00*/  FADD.FTZ R183, R196, R183 ;  /* 0x000000b7c4b77221 */ /* 0x001fce0000010000 */
[----:B------:R-:W0:Y:S01]  /*bb10*/  MUFU.EX2 R224, R224 ;  /* 0x000000e000e07308 */ /* 0x000e220000000800 */
[C---:B---3--:R-:W-:Y:S01]  /*bb20*/  F2FP.F16.F32.PACK_AB R162, R198.reuse, R196 ;  /* 0x000000c4c6a2723e */ /* 0x048fe200000000ff */
[----:B------:R-:W-:-:S06]  /*bb30*/  FADD.FTZ R198, R198, R183 ;  /* 0x000000b7c6c67221 */ /* 0x000fcc0000010000 */
        /* <DEDUP_REMOVED lines=11> */
[----:B------:R-:W-:Y:S01]  /*bbf0*/  MUFU.EX2 R172, R172 ;  /* 0x000000ac00ac7308 */ /* 0x000fe20000000800 */
[----:B0-----:R-:W-:-:S07]  /*bc00*/  FADD.FTZ R198, R199, R198 ;  /* 0x000000c6c7c67221 */ /* 0x001fce0000010000 */
[----:B------:R-:W0:Y:S01]  /*bc10*/  MUFU.EX2 R173, R173 ;  /* 0x000000ad00ad7308 */ /* 0x000e220000000800 */
[C---:B----4-:R-:W-:Y:S01]  /*bc20*/  F2FP.F16.F32.PACK_AB R164, R169.reuse, R199 ;  /* 0x000000c7a9a4723e */ /* 0x050fe200000000ff */
[----:B------:R-:W-:-:S06]  /*bc30*/  FADD.FTZ R169, R169, R198 ;  /* 0x000000c6a9a97221 */ /* 0x000fcc0000010000 */
[----:B------:R-:W-:Y:S08]  /*bc40*/  MUFU.EX2 R227, R227 ;  /* 0x000000e300e37308 */ /* 0x000ff00000000800 */
[----:B------:R-:W3:Y:S01]  /*bc50*/  MUFU.EX2 R174, R174 ;  /* 0x000000ae00ae7308 */ /* 0x000ee20000000800 */
[----:B0-----:R-:W-:Y:S01]  /*bc60*/  F2FP.F16.F32.PACK_AB R166, R173, R172 ;  /* 0x000000acada6723e */ /* 0x001fe200000000ff */
[----:B------:R-:W-:-:S06]  /*bc70*/  FADD.FTZ R172, R172, R169 ;  /* 0x000000a9acac7221 */ /* 0x000fcc0000010000 */
[----:B------:R-:W-:Y:S08]  /*bc80*/  MUFU.EX2 R175, R175 ;  /* 0x000000af00af7308 */ /* 0x000ff00000000800 */
[----:B------:R-:W0:Y:S01]  /*bc90*/  MUFU.EX2 R186, R186 ;  /* 0x000000ba00ba7308 */ /* 0x000e220000000800 */
[----:B---3--:R-:W-:Y:S01]  /*bca0*/  F2FP.F16.F32.PACK_AB R165, R174, R227 ;  /* 0x000000e3aea5723e */ /* 0x008fe200000000ff */
[----:B------:R-:W-:-:S04]  /*bcb0*/  FADD.FTZ R227, R227, R226 ;  /* 0x000000e2e3e37221 */ /* 0x000fc80000010000 */
[----:B------:R-:W-:Y:S01]  /*bcc0*/  FADD.FTZ R174, R174, R227 ;  /* 0x000000e3aeae7221 */ /* 0x000fe20000010000 */
[----:B0-----:R-:W-:-:S03]  /*bcd0*/  F2FP.F16.F32.PACK_AB R167, R186, R175 ;  /* 0x000000afbaa7723e */ /* 0x001fc600000000ff */
[----:B------:R-:W-:Y:S02]  /*bce0*/  FADD.FTZ R175, R175, R174 ;  /* 0x000000aeafaf7221 */ /* 0x000fe40000010000 */
[----:B------:R1:W-:Y:S01]  /*bcf0*/  STSM.16.M88.4 [R209], R164 ;  /* 0x000000a4d1007844 */ /* 0x0003e20000000200 */
[----:B------:R-:W-:Y:S01]  /*bd00*/  WARPGROUP.ARRIVE ;  /* 0x00000000000079c5 */ /* 0x000fe20000000000 */
[----:B------:R-:W-:-:S05]  /*bd10*/  FADD.FTZ R186, R186, R175 ;  /* 0x000000afbaba7221 */ /* 0x000fca0000010000 */
[----:B------:R-:W-:Y:S03]  /*bd20*/  HGMMA.64x256x16.F32 R24, R152, gdesc[UR4].tnspB, RZ, !UPT, gsb0 ;  /* 0x43e0000498187df0 */ /* 0x000fe6000c0008ff */
[----:B------:R-:W-:Y:S02]  /*bd30*/  WARPGROUP.DEPBAR.LE gsb0, 0x0 ;  /* 0x00008000000079c5 */ /* 0x000fe40000010000 */
[----:B------:R-:W-:Y:S01]  /*bd40*/  WARPGROUP.ARRIVE ;  /* 0x00000000000079c5 */ /* 0x000fe20000000000 */
[C---:B--2---:R-:W-:Y:S02]  /*bd50*/  VIADD R152, R170.reuse, 0x100 ;  /* 0x00000100aa987836 */ /* 0x044fe40000000000 */
[----:B------:R-:W-:Y:S02]  /*bd60*/  IMAD.MOV.U32 R153, RZ, RZ, 0x40000040 ;  /* 0x40000040ff997424 */ /* 0x000fe400078e00ff */
[----:B------:R-:W-:-:S15]  /*bd70*/  VIADD R170, R170, 0x180 ;  /* 0x00000180aaaa7836 */ /* 0x000fde0000000000 */
[----:B------:R-:W-:-:S03]  /*bd80*/  NOP ;  /* 0x0000000000007918 */ /* 0x000fc60000000000 */
        /* <DEDUP_REMOVED lines=29> */
[----:B0-----:R-:W-:Y:S01]  /*bf60*/  FADD.FTZ R21, R173, R172 ;  /* 0x000000acad157221 */ /* 0x001fe20000010000 */
[----:B-1----:R-:W-:Y:S06]  /*bf70*/  @!P2 BRA `(.L_x_4291) ;  /* 0x0000003400dca947 */ /* 0x002fec0003800000 */
[----:B------:R-:W-:Y:S01]  /*bf80*/  BSSY B0, `(.L_x_4292) ;  /* 0x0000375000007945 */ /* 0x000fe20003800000 */
[----:B------:R-:W-:Y:S02]  /*bf90*/  IMAD.MOV.U32 R200, RZ, RZ, R168 ;  /* 0x000000ffffc87224 */ /* 0x000fe400078e00a8 */
[----:B------:R-:W-:Y:S02]  /*bfa0*/  IMAD.MOV.U32 R198, RZ, RZ, R0 ;  /* 0x000000ffffc67224 */ /* 0x000fe400078e0000 */
[----:B------:R-:W-:-:S07]  /*bfb0*/  IMAD.MOV.U32 R199, RZ, RZ, R18 ;  /* 0x000000ffffc77224 */ /* 0x000fce00078e0012 */
.L_x_4303:
[----:B------:R-:W-:-:S05]  /*bfc0*/  VIADD R18, R199, 0x1 ;  /* 0x00000001c7127836 */ /* 0x000fca0000000000 */
[----:B------:R-:W-:-:S04]  /*bfd0*/  ISETP.NE.AND P2, PT, R18, 0x2, PT ;  /* 0x000000021200780c */ /* 0x000fc80003f45270 */
[----:B------:R-:W-:Y:S02]  /*bfe0*/  SEL R3, RZ, 0x1, P2 ;  /* 0x00000001ff037807 */ /* 0x000fe40001000000 */
[----:B------:R-:W-:Y:S02]  /*bff0*/  SEL R18, R18, RZ, P2 ;  /* 0x000000ff12127207 */ /* 0x000fe40001000000 */
[----:B------:R-:W-:Y:S01]  /*c000*/  LOP3.LUT R22, R22, R3, RZ, 0x3c, !PT ;  /* 0x0000000316167212 */ /* 0x000fe200078e3cff */
[----:B-1----:R-:W-:Y:S06]  /*c010*/  @!P0 BRA `(.L_x_4293) ;  /* 0x0000000000048947 */ /* 0x002fec0003800000 */
[----:B------:R-:W-:Y:S01]  /*c020*/  BPT.TRAP 0x1 ;  /* 0x000000040000795c */ /* 0x000fe20000300000 */
.L_x_4293:
[----:B------:R-:W-:Y:S01]  /*c030*/  IMAD R196, R18, 0x8, R2 ;  /* 0x0000000812c47824 */ /* 0x000fe200078e0202 */
[----:B------:R-:W-:-:S04]  /*c040*/  SHF.L.U32 R3, R22, 0x1f, RZ ;  /* 0x0000001f16037819 */ /* 0x000fc800000006ff */
[----:B------:R0:W1:Y:S01]  /*c050*/  SYNCS.PHASECHK.TRANS64.TRYWAIT P2, [R196+URZ+0x38830], R3 ;  /* 0x03883003c40075a7 */ /* 0x000062000804017f */
[----:B------:R-:W-:Y:S05]  /*c060*/  @!P0 BRA `(.L_x_4294) ;  /* 0x0000000000048947 */ /* 0x000fea0003800000 */
[----:B------:R-:W-:Y:S01]  /*c070*/  BPT.TRAP 0x1 ;  /* 0x000000040000795c */ /* 0x000fe20000300000 */
.L_x_4294:
[----:B------:R-:W-:Y:S01]  /*c080*/  BSSY B2, `(.L_x_4295) ;  /* 0x0000006000027945 */ /* 0x000fe20003800000 */
[----:B------:R-:W-:Y:S01]  /*c090*/  LEA R202, R18, R15, 0x9 ;  /* 0x0000000f12ca7211 */ /* 0x000fe200078e48ff */
[----:B------:R-:W-:Y:S02]  /*c0a0*/  IMAD.MOV.U32 R203, RZ, RZ, 0x40000040 ;  /* 0x40000040ffcb7424 */ /* 0x000fe400078e00ff */
[----:B-1----:R-:W-:Y:S05]  /*c0b0*/  @P2 BRA `(.L_x_4296) ;  /* 0x0000000000082947 */ /* 0x002fea0003800000 */
[----:B------:R-:W1:Y:S02]  /*c0c0*/  SYNCS.PHASECHK.TRANS64.TRYWAIT P2, [R196+URZ+0x38830], R3 ;  /* 0x03883003c40075a7 */ /* 0x000e64000804017f */
[----:B-1----:R-:W-:Y:S05]  /*c0d0*/  @!P2 BRA `(.L_x_4297) ;  /* 0x0000010c009ca947 */ /* 0x002fea0003800000 */
.L_x_4296:
[----:B------:R-:W-:Y:S05]  /*c0e0*/  BSYNC B2 ;  /* 0x0000000000027941 */ /* 0x000fea0003800000 */
.L_x_4295:
[C---:B------:R-:W-:Y:S01]  /*c0f0*/  R2UR UR6, R202.reuse ;  /* 0x00000000ca0672ca */ /* 0x040fe200000e0000 */
[----:B------:R-:W-:Y:S01]  /*c100*/  WARPGROUP.ARRIVE ;  /* 0x00000000000079c5 */ /* 0x000fe20000000000 */
[----:B------:R-:W-:Y:S01]  /*c110*/  R2UR UR7, R203 ;  /* 0x00000000cb0772ca */ /* 0x000fe200000e0000 */
[----:B------:R-:W-:Y:S01]  /*c120*/  VIADD R204, R202, 0x2 ;  /* 0x00000002cacc7836 */ /* 0x000fe20000000000 */
[----:B------:R-:W-:Y:S01]  /*c130*/  R2UR UR4, R6 ;  /* 0x00000000060472ca */ /* 0x000fe200000e0000 */
[----:B------:R-:W-:Y:S01]  /*c140*/  IMAD.MOV.U32 R205, RZ, RZ, 0x40000040 ;  /* 0x40000040ffcd7424 */ /* 0x000fe200078e00ff */
[----:B------:R-:W-:Y:S02]  /*c150*/  R2UR UR5, R7 ;  /* 0x00000000070572ca */ /* 0x000fe400000e0000 */
[----:B------:R-:W-:-:S11]  /*c160*/  MOV R203, 0x40000040 ;  /* 0x4000004000cb7802 */ /* 0x000fd60000000f00 */
        /* <DEDUP_REMOVED lines=28> */
.L_x_4298:
[----:B------:R2:W3:Y:S01]  /*c330*/  SYNCS.PHASECHK.TRANS64.TRYWAIT P2, [R196+URZ+0x38850], R3 ;  /* 0x03885003c40075a7 */ /* 0x0004e2000804017f */
[----:B------:R-:W-:Y:S05]  /*c340*/  @!P0 BRA `(.L_x_4299) ;  /* 0x0000000000048947 */ /* 0x000fea0003800000 */
[----:B------:R-:W-:Y:S01]  /*c350*/  BPT.TRAP 0x1 ;  /* 0x000000040000795c */ /* 0x000fe20000300000 */
.L_x_4299:
[----:B------:R-:W-:Y:S04]  /*c360*/  BSSY B2, `(.L_x_4300) ;  /* 0x0000004000027945 */ /* 0x000fe80003800000 */
[----:B---3--:R-:W-:Y:S05]  /*c370*/  @P2 BRA `(.L_x_4301) ;  /* 0x0000000000082947 */ /* 0x008fea0003800000 */
[----:B------:R-:W3:Y:S02]  /*c380*/  SYNCS.PHASECHK.TRANS64.TRYWAIT P2, [R196+URZ+0x38850], R3 ;  /* 0x03885003c40075a7 */ /* 0x000ee4000804017f */
[----:B---3--:R-:W-:Y:S05]  /*c390*/  @!P2 BRA `(.L_x_4302) ;  /* 0x0000010c0000a947 */ /* 0x008fea0003800000 */
.L_x_4301:
[----:B------:R-:W-:Y:S05]  /*c3a0*/  BSYNC B2 ;  /* 0x0000000000027941 */ /* 0x000fea0003800000 */
.L_x_4300:
        /* <DEDUP_REMOVED lines=11> */
[----:B------:R-:W-:Y:S02]  /*c460*/  VIADD R206, R4, 0x800 ;  /* 0x0000080004ce7836 */ /* 0x000fe40000000000 */
[----:B0123--:R-:W-:Y:S02]  /*c470*/  IMAD.MOV.U32 R3, RZ, RZ, 0x4 ;  /* 0x00000004ff037424 */ /* 0x00ffe400078e00ff */
[----:B------:R-:W-:-:S03]  /*c480*/  IMAD.MOV.U32 R207, RZ, RZ, 0x40000040 ;  /* 0x40000040ffcf7424 */ /* 0x000fc600078e00ff */
        /* <DEDUP_REMOVED lines=8> */
[----:B------:R-:W-:Y:S02]  /*c510*/  IADD3 R204, R4, 0x4, RZ ;  /* 0x0000000404cc7810 */ /* 0x000fe40007ffe0ff */
        /* <DEDUP_REMOVED lines=192> */
[----:B------:R-:W-:Y:S02]  /*d120*/  R2UR UR7, R205 ;  /* 0x00000000cd0772ca */ /* 0x000fe400000e0000 */
[----:B------:R-:W-:-:S02]  /*d130*/  SEL R203, R203, 0x26, P2 ;  /* 0x00000026cbcb7807 */ /* 0x000fc40001000000 */
[----:B------:R-:W-:Y:S02]  /*d140*/  SEL R204, R204, 0x980, P2 ;  /* 0x00000980cccc7807 */ /* 0x000fe40001000000 */
[----:B------:R-:W-:Y:S02]  /*d150*/  LOP3.LUT R203, R203, 0x6, RZ, 0xc0, !PT ;  /* 0x00000006cbcb7812 */ /* 0x000fe400078ec0ff */
[----:B------:R-:W-:Y:S02]  /*d160*/  LOP3.LUT R206, R204, 0xa00, RZ, 0xc0, !PT ;  /* 0x00000a00ccce7812 */ /* 0x000fe400078ec0ff */
[----:B------:R-:W-:Y:S02]  /*d170*/  MOV R205, 0x40000040 ;  /* 0x4000004000cd7802 */ /* 0x000fe40000000f00 */
[CC--:B------:R-:W-:Y:S02]  /*d180*/  IADD3 R204, R203.reuse, R206.reuse, R4 ;  /* 0x000000cecbcc7210 */ /* 0x0c0fe40007ffe004 */
[----:B------:R-:W-:Y:S01]  /*d190*/  IADD3 R206, R203, R206, R202 ;  /* 0x000000cecbce7210 */ /* 0x000fe20007ffe0ca */
[----:B------:R-:W-:Y:S01]  /*d1a0*/  VIADD R203, R4, 0xa00 ;  /* 0x00000a0004cb7836 */ /* 0x000fe20000000000 */
[----:B------:R-:W-:-:S02]  /*d1b0*/  WARPGROUP.DEPBAR.LE gsb0, 0x0 ;  /* 0x00008000000079c5 */ /* 0x000fc40000010000 */
        /* <DEDUP_REMOVED lines=44> */
[----:B------:R-:W-:Y:S02]  /*d480*/  R2UR UR7, R205 ;  /* 0x00000000cd0772ca */ /* 0x000fe400000e0000 */
[----:B------:R-:W-:Y:S02]  /*d490*/  MOV R205, 0x40000040 ;  /* 0x4000004000cd7802 */ /* 0x000fe40000000f00 */
        /* <DEDUP_REMOVED lines=66> */
[----:B------:R-:W-:Y:S02]  /*d8c0*/  IMAD.MOV.U32 R207, RZ, RZ, 0x40000040 ;  /* 0x40000040ffcf7424 */ /* 0x000fe400078e00ff */
[----:B------:R-:W-:Y:S01]  /*d8d0*/  IMAD.IADD R204, R0, 0x1, R206 ;  /* 0x0000000100cc7824 */ /* 0x000fe200078e02ce */
[----:B------:R-:W-:-:S02]  /*d8e0*/  WARPGROUP.DEPBAR.LE gsb0, 0x0 ;  /* 0x00008000000079c5 */ /* 0x000fc40000010000 */
[----:B------:R-:W-:-:S07]  /*d8f0*/  WARPGROUP.ARRIVE ;  /* 0x00000000000079c5 */ /* 0x000fce0000000000 */
        /* <DEDUP_REMOVED lines=10> */
[----:B------:R-:W-:Y:S01]  /*d9a0*/  SEL R0, R0, 0x3e, P2 ;  /* 0x0000003e00007807 */ /* 0x000fe20001000000 */
[----:B------:R-:W-:-:S02]  /*d9b0*/  WARPGROUP.DEPBAR.LE gsb0, 0x0 ;  /* 0x00008000000079c5 */ /* 0x000fc40000010000 */
[----:B------:R-:W-:-:S08]  /*d9c0*/  WARPGROUP.ARRIVE ;  /* 0x00000000000079c5 */ /* 0x000fd00000000000 */
[----:B------:R-:W-:Y:S01]  /*d9d0*/  HGMMA.64x64x16.F32 R152, gdesc[UR4], R152, gsb0 ;  /* 0x00e00000049879f0 */ /* 0x000fe20008000898 */
[----:B------:R-:W-:Y:S01]  /*d9e0*/  R2UR UR4, R204 ;  /* 0x00000000cc0472ca */ /* 0x000fe200000e0000 */
[--C-:B------:R-:W-:Y:S01]  /*d9f0*/  IMAD.IADD R204, R201, 0x1, R206.reuse ;  /* 0x00000001c9cc7824 */ /* 0x100fe200078e02ce */
[----:B------:R-:W-:Y:S01]  /*da00*/  R2UR UR5, R205 ;  /* 0x00000000cd0572ca */ /* 0x000fe200000e0000 */
[----:B------:R-:W-:Y:S02]  /*da10*/  IMAD.MOV.U32 R205, RZ, RZ, 0x40000040 ;  /* 0x40000040ffcd7424 */ /* 0x000fe400078e00ff */
[----:B------:R-:W-:Y:S01]  /*da20*/  IMAD.IADD R206, R3, 0x1, R206 ;  /* 0x0000000103ce7824 */ /* 0x000fe200078e02ce */
[----:B------:R-:W-:Y:S02]  /*da30*/  R2UR UR6, R204 ;  /* 0x00000000cc0672ca */ /* 0x000fe400000e0000 */
[----:B------:R-:W-:Y:S01]  /*da40*/  R2UR UR7, R205 ;  /* 0x00000000cd0772ca */ /* 0x000fe200000e0000 */
[----:B------:R-:W-:Y:S01]  /*da50*/  IMAD.MOV.U32 R205, RZ, RZ, 0x40000040 ;  /* 0x40000040ffcd7424 */ /* 0x000fe200078e00ff */
[----:B------:R-:W-:Y:S01]  /*da60*/  IADD3 R204, R203, R3, RZ ;  /* 0x00000003cbcc7210 */ /* 0x000fe20007ffe0ff */
[----:B------:R-:W-:Y:S01]  /*da70*/  IMAD.MOV.U32 R3, RZ, RZ, 0x1000 ;  /* 0x00001000ff037424 */ /* 0x000fe200078e00ff */
[----:B------:R-:W-:Y:S01]  /*da80*/  LOP3.LUT R203, R0, 0x6, RZ, 0xc0, !PT ;  /* 0x0000000600cb7812 */ /* 0x000fe200078ec0ff */
[----:B------:R-:W-:-:S03]  /*da90*/  IMAD.MOV.U32 R0, RZ, RZ, -0x40 ;  /* 0xffffffc0ff007424 */ /* 0x000fc600078e00ff */
[----:B------:R-:W-:Y:S01]  /*daa0*/  SEL R3, R3, 0xf80, P2 ;  /* 0x00000f8003037807 */ /* 0x000fe20001000000 */
[----:B------:R-:W-:-:S03]  /*dab0*/  IMAD R0, R197, R0, 0x1 ;  /* 0x00000001c5007424 */ /* 0x000fc600078e0200 */
[----:B------:R-:W-:Y:S01]  /*dac0*/  LOP3.LUT R3, R3, 0x1e00, RZ, 0xc0, !PT ;  /* 0x00001e0003037812 */ /* 0x000fe200078ec0ff */
[----:B------:R-:W-:-:S03]  /*dad0*/  IMAD R0, R185, 0x40, R0 ;  /* 0x00000040b9007824 */ /* 0x000fc600078e0200 */
        /* <DEDUP_REMOVED lines=8> */
[----:B------:R-:W-:Y:S01]  /*db60*/  IADD3 R204, R203, R3, R4 ;  /* 0x00000003cbcc7210 */ /* 0x000fe20007ffe004 */
[----:B------:R-:W-:Y:S01]  /*db70*/  IMAD.MOV.U32 R203, RZ, RZ, 0x40000040 ;  /* 0x40000040ffcb7424 */ /* 0x000fe200078e00ff */
[----:B------:R-:W-:-:S02]  /*db80*/  MOV R205, 0x40000040 ;  /* 0x4000004000cd7802 */ /* 0x000fc40000000f00 */
[----:B------:R-:W-:-:S04]  /*db90*/  IADD3 R3, -R184, R0, R187 ;  /* 0x00000000b8037210 */ /* 0x000fc80007ffe1bb */
[----:B------:R-:W-:-:S04]  /*dba0*/  IADD3 R0, R190, R3, -R192 ;  /* 0x00000003be007210 */ /* 0x000fc80007ffe8c0 */
[C---:B------:R-:W-:Y:S02]  /*dbb0*/  ISETP.GT.AND P2, PT, R0.reuse, RZ, PT ;  /* 0x000000ff0000720c */ /* 0x040fe40003f44270 */
[----:B------:R-:W-:Y:S01]  /*dbc0*/  ISETP.GT.AND P3, PT, R0, 0x1, PT ;  /* 0x000000010000780c */ /* 0x000fe20003f64270 */
        /* <DEDUP_REMOVED lines=41> */
[C---:B------:R-:W-:Y:S02]  /*de60*/  ISETP.GT.AND P3, PT, R0.reuse, 0x29, PT ;  /* 0x000000290000780c */ /* 0x040fe40003f64270 */
[----:B------:R-:W-:Y:S02]  /*de70*/  FMNMX.FTZ R172, R169, R202, !PT ;  /* 0x000000caa9ac7209 */ /* 0x000fe40007810000 */
[----:B------:R-:W-:Y:S02]  /*de80*/  ISETP.GT.AND P2, PT, R0, 0x30, PT ;  /* 0x000000300000780c */ /* 0x000fe40003f44270 */
[----:B------:R-:W-:Y:S01]  /*de90*/  FSEL R202, R173, -INF , P3 ;  /* 0xff800000adca7808 */ /* 0x000fe20001800000 */
[----:B------:R-:W-:Y:S01]  /*dea0*/  IMAD.MOV.U32 R173, RZ, RZ, 0x40000040 ;  /* 0x40000040ffad7424 */ /* 0x000fe200078e00ff */
        /* <DEDUP_REMOVED lines=12> */
[----:B------:R-:W-:-:S02]  /*df70*/  IADD3 R0, R0, 0x8, RZ ;  /* 0x0000000800007810 */ /* 0x000fc40007ffe0ff */
[----:B------:R-:W-:Y:S01]  /*df80*/  FMNMX.FTZ R203, R181, R172, !PT ;  /* 0x000000acb5cb7209 */ /* 0x000fe20007810000 */
[----:B------:R-:W-:Y:S01]  /*df90*/  IMAD R172, R18, 0x1000, R14 ;  /* 0x0000100012ac7824 */ /* 0x000fe200078e020e */
[C---:B------:R-:W-:Y:S02]  /*dfa0*/  ISETP.GT.AND P3, PT, R0.reuse, RZ, PT ;  /* 0x000000ff0000720c */ /* 0x040fe40003f64270 */
[----:B------:R-:W-:Y:S01]  /*dfb0*/  ISETP.GT.AND P6, PT, R0, 0x1, PT ;  /* 0x000000010000780c */ /* 0x000fe20003fc4270 */
[----:B------:R-:W0:Y:S01]  /*dfc0*/  SHFL.BFLY PT, R204, R203, 0x2, 0x1f ;  /* 0x0c401f00cbcc7f89 */ /* 0x000e2200000e0000 */
[----:B------:R-:W-:Y:S02]  /*dfd0*/  FSEL R154, R154, -INF , P3 ;  /* 0xff8000009a9a7808 */ /* 0x000fe40001800000 */
[C---:B------:R-:W-:Y:S02]  /*dfe0*/  ISETP.GT.AND P2, PT, R0.reuse, 0x9, PT ;  /* 0x000000090000780c */ /* 0x040fe40003f44270 */
[----:B------:R-:W-:-:S02]  /*dff0*/  ISETP.GT.AND P5, PT, R0, 0x8, PT ;  /* 0x000000080000780c */ /* 0x000fc40003fa4270 */
[----:B------:R-:W-:Y:S02]  /*e000*/  FSEL R155, R155, -INF , P6 ;  /* 0xff8000009b9b7808 */ /* 0x000fe40003000000 */
[C---:B------:R-:W-:Y:S02]  /*e010*/  ISETP.GT.AND P4, PT, R0.reuse, 0x10, PT ;  /* 0x000000100000780c */ /* 0x040fe40003f84270 */
[----:B------:R-:W-:Y:S02]  /*e020*/  FSEL R159, R159, -INF , P2 ;  /* 0xff8000009f9f7808 */ /* 0x000fe40001000000 */
[----:B------:R-:W-:Y:S02]  /*e030*/  ISETP.GT.AND P2, PT, R0, 0x20, PT ;  /* 0x000000200000780c */ /* 0x000fe40003f44270 */
[----:B------:R-:W-:Y:S02]  /*e040*/  FSEL R158, R158, -INF , P5 ;  /* 0xff8000009e9e7808 */ /* 0x000fe40002800000 */
[----:B------:R-:W-:-:S02]  /*e050*/  FSEL R162, R162, -INF , P4 ;  /* 0xff800000a2a27808 */ /* 0x000fc40002000000 */
[C---:B------:R-:W-:Y:S02]  /*e060*/  ISETP.GT.AND P4, PT, R0.reuse, 0x21, PT ;  /* 0x000000210000780c */ /* 0x040fe40003f84270 */
[C---:B------:R-:W-:Y:S02]  /*e070*/  ISETP.GT.AND P3, PT, R0.reuse, 0x11, PT ;  /* 0x000000110000780c */ /* 0x040fe40003f64270 */
[----:B------:R-:W-:Y:S02]  /*e080*/  ISETP.GT.AND P6, PT, R0, 0x18, PT ;  /* 0x000000180000780c */ /* 0x000fe40003fc4270 */
[----:B0-----:R-:W-:Y:S02]  /*e090*/  FMNMX.FTZ R3, R203, R204, !PT ;  /* 0x000000cccb037209 */ /* 0x001fe40007810000 */
[----:B------:R-:W-:Y:S02]  /*e0a0*/  FMNMX.FTZ R204, R154, R200, !PT ;  /* 0x000000c89acc7209 */ /* 0x000fe40007810000 */
[----:B------:R-:W-:-:S02]  /*e0b0*/  FSEL R203, R170, -INF , P2 ;  /* 0xff800000aacb7808 */ /* 0x000fc40001000000 */
[----:B------:R-:W-:Y:S02]  /*e0c0*/  FMNMX.FTZ R205, R155, R204, !PT ;  /* 0x000000cc9bcd7209 */ /* 0x000fe40007810000 */
[----:B------:R-:W-:Y:S02]  /*e0d0*/  FSEL R204, R171, -INF , P4 ;  /* 0xff800000abcc7808 */ /* 0x000fe40002000000 */
[----:B------:R-:W-:Y:S02]  /*e0e0*/  FMNMX.FTZ R170, R158, R205, !PT ;  /* 0x000000cd9eaa7209 */ /* 0x000fe40007810000 */
[----:B------:R-:W-:Y:S02]  /*e0f0*/  FSEL R163, R163, -INF , P3 ;  /* 0xff800000a3a37808 */ /* 0x000fe40001800000 */
[----:B------:R-:W-:Y:S02]  /*e100*/  FMNMX.FTZ R171, R159, R170, !PT ;  /* 0x000000aa9fab7209 */ /* 0x000fe40007810000 */
[----:B------:R-:W-:-:S02]  /*e110*/  ISETP.GT.AND P5, PT, R0, 0x19, PT ;  /* 0x000000190000780c */ /* 0x000fc40003fa4270 */
[----:B------:R-:W-:Y:S02]  /*e120*/  FMNMX.FTZ R170, R162, R171, !PT ;  /* 0x000000aba2aa7209 */ /* 0x000fe40007810000 */
[----:B------:R-:W-:Y:S02]  /*e130*/  FSEL R166, R166, -INF , P6 ;  /* 0xff800000a6a67808 */ /* 0x000fe40003000000 */
[----:B------:R-:W-:Y:S02]  /*e140*/  FMNMX.FTZ R171, R163, R170, !PT ;  /* 0x000000aaa3ab7209 */ /* 0x000fe40007810000 */
[----:B------:R-:W-:Y:S02]  /*e150*/  R2UR UR7, R173 ;  /* 0x00000000ad0772ca */ /* 0x000fe400000e0000 */
[----:B------:R-:W0:Y:S01]  /*e160*/  SHFL.BFLY PT, R173, R3, 0x1, 0x1f ;  /* 0x0c201f0003ad7f89 */ /* 0x000e2200000e0000 */
[----:B------:R-:W-:Y:S02]  /*e170*/  FSEL R167, R167, -INF , P5 ;  /* 0xff800000a7a77808 */ /* 0x000fe40002800000 */
[----:B------:R-:W-:-:S02]  /*e180*/  FMNMX.FTZ R170, R166, R171, !PT ;  /* 0x000000aba6aa7209 */ /* 0x000fc40007810000 */
[C---:B------:R-:W-:Y:S02]  /*e190*/  ISETP.GT.AND P3, PT, R0.reuse, 0x28, PT ;  /* 0x000000280000780c */ /* 0x040fe40003f64270 */
[----:B------:R-:W-:Y:S02]  /*e1a0*/  FMNMX.FTZ R170, R167, R170, !PT ;  /* 0x000000aaa7aa7209 */ /* 0x000fe40007810000 */
[----:B------:R-:W-:Y:S02]  /*e1b0*/  ISETP.GT.AND P6, PT, R0, 0x29, PT ;  /* 0x000000290000780c */ /* 0x000fe40003fc4270 */
[----:B------:R-:W-:Y:S02]  /*e1c0*/  FMNMX.FTZ R171, R203, R170, !PT ;  /* 0x000000aacbab7209 */ /* 0x000fe40007810000 */
        /* <DEDUP_REMOVED lines=9> */
[----:B------:R-:W-:Y:S02]  /*e260*/  ISETP.GT.AND P3, PT, R0, 0x39, PT ;  /* 0x000000390000780c */ /* 0x000fe40003f64270 */
[----:B0-----:R-:W-:Y:S01]  /*e270*/  FMNMX.FTZ R0, R3, R173, !PT ;  /* 0x000000ad03007209 */ /* 0x001fe20007810000 */
[----:B------:R-:W-:Y:S01]  /*e280*/  IMAD.U32 R3, RZ, RZ, UR4 ;  /* 0x00000004ff037e24 */ /* 0x000fe2000f8e00ff */
[----:B------:R-:W-:Y:S02]  /*e290*/  FSEL R225, R179, -INF , P2 ;  /* 0xff800000b3e17808 */ /* 0x000fe40001000000 */
[----:B------:R-:W-:Y:S01]  /*e2a0*/  FMNMX.FTZ R170, R224, R171, !PT ;  /* 0x000000abe0aa7209 */ /* 0x000fe20007810000 */
[----:B------:R-:W-:Y:S01]  /*e2b0*/  FMUL.FTZ R207, R0, R3 ;  /* 0x0000000300cf7220 */ /* 0x000fe20000410000 */
[----:B------:R-:W-:-:S02]  /*e2c0*/  FSEL R226, R182, -INF , P4 ;  /* 0xff800000b6e27808 */ /* 0x000fc40002000000 */
[----:B------:R-:W-:Y:S02]  /*e2d0*/  FMNMX.FTZ R171, R225, R170, !PT ;  /* 0x000000aae1ab7209 */ /* 0x000fe40007810000 */
[----:B------:R-:W-:Y:S02]  /*e2e0*/  FSETP.NEU.FTZ.AND P6, PT, R0, -INF , PT ;  /* 0xff8000000000780b */ /* 0x000fe40003fdd000 */
[----:B------:R-:W-:Y:S02]  /*e2f0*/  FSEL R227, R183, -INF , P3 ;  /* 0xff800000b7e37808 */ /* 0x000fe40001800000 */
[----:B------:R-:W-:Y:S02]  /*e300*/  FMNMX.FTZ R170, R226, R171, !PT ;  /* 0x000000abe2aa7209 */ /* 0x000fe40007810000 */
[----:B------:R-:W-:Y:S02]  /*e310*/  FSEL R207, R207, RZ, P6 ;  /* 0x000000ffcfcf7208 */ /* 0x000fe40003000000 */
[----:B------:R-:W-:-:S02]  /*e320*/  FMNMX.FTZ R175, R227, R170, !PT ;  /* 0x000000aae3af7209 */ /* 0x000fc40007810000 */
[----:B------:R-:W-:Y:S01]  /*e330*/  R2UR UR6, R172 ;  /* 0x00000000ac0672ca */ /* 0x000fe200000e0000 */
[-CC-:B------:R-:W-:Y:S01]  /*e340*/  FFMA.FTZ R183, R157, R3.reuse, -R207.reuse ;  /* 0x000000039db77223 */ /* 0x180fe200000108cf */
[-CC-:B------:R-:W-:Y:S01]  /*e350*/  FFMA.FTZ R157, R160, R3.reuse, -R207.reuse ;  /* 0x00000003a09d7223 */ /* 0x180fe200000108cf */
[-CC-:B------:R-:W-:Y:S01]  /*e360*/  FFMA.FTZ R170, R161, R3.reuse, -R207.reuse ;  /* 0x00000003a1aa7223 */ /* 0x180fe200000108cf */
[----:B------:R-:W0:Y:S01]  /*e370*/  SHFL.BFLY PT, R160, R175, 0x2, 0x1f ;  /* 0x0c401f00afa07f89 */ /* 0x000e2200000e0000 */
        /* <DEDUP_REMOVED lines=12> */
[-CC-:B------:R-:W-:Y:S01]  /*e440*/  FFMA.FTZ R176, R176, R3.reuse, -R207.reuse ;  /* 0x00000003b0b07223 */ /* 0x180fe200000108cf */
[----:B------:R-:W-:Y:S01]  /*e450*/  @!P1 PRMT R164, RZ, 0x654, R164 ;  /* 0x00000654ffa49816 */ /* 0x000fe200000000a4 */
[----:B------:R-:W-:Y:S01]  /*e460*/  FFMA.FTZ R177, R177, R3, -R207 ;  /* 0x00000003b1b17223 */ /* 0x000fe200000108cf */
[----:B------:R-:W-:-:S02]  /*e470*/  @!P1 IADD3 R196, R196, 0x38860, RZ ;  /* 0x00038860c4c49810 */ /* 0x000fc40007ffe0ff */
[----:B------:R-:W-:Y:S01]  /*e480*/  MUFU.EX2 R152, R152 ;  /* 0x0000009800987308 */ /* 0x000fe20000000800 */
[----:B------:R1:W-:Y:S01]  /*e490*/  @!P1 SYNCS.ARRIVE.TRANS64.RED.A1T0 RZ, [R164+URZ], RZ ;  /* 0x000000ffa4ff99a7 */ /* 0x0003e2000810043f */
[----:B------:R-:W-:Y:S02]  /*e4a0*/  @!P1 PRMT R196, RZ, 0x654, R196 ;  /* 0x00000654ffc49816 */ /* 0x000fe400000000c4 */
[----:B0-----:R-:W-:Y:S01]  /*e4b0*/  FMNMX.FTZ R160, R175, R160, !PT ;  /* 0x000000a0afa07209 */ /* 0x001fe20007810000 */
[----:B------:R-:W-:-:S03]  /*e4c0*/  FFMA.FTZ R175, R201, R3, -R207 ;  /* 0x00000003c9af7223 */ /* 0x000fc600000108cf */
[----:B------:R-:W-:Y:S01]  /*e4d0*/  MUFU.EX2 R153, R153 ;  /* 0x0000009900997308 */ /* 0x000fe20000000800 */
[----:B------:R-:W0:Y:S07]  /*e4e0*/  SHFL.BFLY PT, R161, R160, 0x1, 0x1f ;  /* 0x0c201f00a0a17f89 */ /* 0x000e2e00000e0000 */
[----:B------:R-:W-:Y:S08]  /*e4f0*/  MUFU.EX2 R156, R156 ;  /* 0x0000009c009c7308 */ /* 0x000ff00000000800 */
[----:B------:R-:W-:Y:S08]  /*e500*/  MUFU.EX2 R157, R157 ;  /* 0x0000009d009d7308 */ /* 0x000ff00000000800 */
[----:B------:R-:W-:Y:S01]  /*e510*/  MUFU.EX2 R170, R170 ;  /* 0x000000aa00aa7308 */ /* 0x000fe20000000800 */
[----:B0-----:R-:W-:-:S04]  /*e520*/  FMNMX.FTZ R168, R160, R161, !PT ;  /* 0x000000a1a0a87209 */ /* 0x001fc80007810000 */
[C---:B------:R-:W-:Y:S01]  /*e530*/  FSETP.NEU.FTZ.AND P2, PT, R168.reuse, -INF , PT ;  /* 0xff800000a800780b */ /* 0x040fe20003f5d000 */
[C---:B------:R-:W-:Y:S02]  /*e540*/  FMUL.FTZ R160, R168.reuse, R3 ;  /* 0x00000003a8a07220 */ /* 0x040fe40000410000 */
[----:B------:R-:W-:Y:S01]  /*e550*/  MUFU.EX2 R171, R171 ;  /* 0x000000ab00ab7308 */ /* 0x000fe20000000800 */
[----:B------:R-:W-:Y:S02]  /*e560*/  FSEL R165, R168, RZ, P2 ;  /* 0x000000ffa8a57208 */ /* 0x000fe40001000000 */
[----:B------:R-:W-:-:S05]  /*e570*/  FSEL R160, R160, RZ, P2 ;  /* 0x000000ffa0a07208 */ /* 0x000fca0001000000 */
[----:B------:R-:W-:Y:S01]  /*e580*/  MUFU.EX2 R173, R173 ;  /* 0x000000ad00ad7308 */ /* 0x000fe20000000800 */
[-CC-:B------:R-:W-:Y:S01]  /*e590*/  FFMA.FTZ R181, R163, R3.reuse, -R160.reuse ;  /* 0x00000003a3b57223 */ /* 0x180fe200000108a0 */
[----:B------:R-:W-:Y:S01]  /*e5a0*/  FSEL R163, R0, RZ, P6 ;  /* 0x000000ff00a37208 */ /* 0x000fe20003000000 */
[-CC-:B------:R-:W-:Y:S01]  /*e5b0*/  FFMA.FTZ R161, R155, R3.reuse, -R160.reuse ;  /* 0x000000039ba17223 */ /* 0x180fe200000108a0 */
[-CC-:B------:R-:W-:Y:S01]  /*e5c0*/  FFMA.FTZ R155, R158, R3.reuse, -R160.reuse ;  /* 0x000000039e9b7223 */ /* 0x180fe200000108a0 */
[-CC-:B------:R-:W-:Y:S01]  /*e5d0*/  FFMA.FTZ R158, R162, R3.reuse, -R160.reuse ;  /* 0x00000003a29e7223 */ /* 0x180fe200000108a0 */
[-C--:B------:R-:W-:Y:S01]  /*e5e0*/  FFMA.FTZ R154, R154, R3.reuse, -R160 ;  /* 0x000000039a9a7223 */ /* 0x080fe200000108a0 */
[----:B------:R-:W-:Y:S01]  /*e5f0*/  FADD.FTZ R162, -R163, R198 ;  /* 0x000000c6a3a27221 */ /* 0x000fe20000010100 */
[-CC-:B------:R-:W-:Y:S01]  /*e600*/  FFMA.FTZ R159, R159, R3.reuse, -R160.reuse ;  /* 0x000000039f9f7223 */ /* 0x180fe200000108a0 */
[----:B------:R-:W-:Y:S01]  /*e610*/  MUFU.EX2 R161, R161 ;  /* 0x000000a100a17308 */ /* 0x000fe20000000800 */
[-C--:B------:R-:W-:Y:S01]  /*e620*/  FFMA.FTZ R203, R203, R3.reuse, -R160 ;  /* 0x00000003cbcb7223 */ /* 0x080fe200000108a0 */
[----:B------:R-:W-:Y:S01]  /*e630*/  FMUL.FTZ R163, R162, R3 ;  /* 0x00000003a2a37220 */ /* 0x000fe20000410000 */
[----:B------:R-:W-:Y:S01]  /*e640*/  FADD.FTZ R162, -R165, R200 ;  /* 0x000000c8a5a27221 */ /* 0x000fe20000010100 */
[----:B------:R-:W-:-:S02]  /*e650*/  IMAD.MOV R165, RZ, RZ, -R194 ;  /* 0x000000ffffa57224 */ /* 0x000fc400078e0ac2 */
[-CC-:B------:R-:W-:Y:S01]  /*e660*/  FFMA.FTZ R182, R166, R3.reuse, -R160.reuse ;  /* 0x00000003a6b67223 */ /* 0x180fe200000108a0 */
[-CC-:B------:R-:W-:Y:S01]  /*e670*/  FFMA.FTZ R201, R167, R3.reuse, -R160.reuse ;  /* 0x00000003a7c97223 */ /* 0x180fe200000108a0 */
[----:B------:R-:W-:Y:S01]  /*e680*/  FMUL.FTZ R162, R162, R3 ;  /* 0x00000003a2a27220 */ /* 0x000fe20000410000 */
[----:B------:R-:W-:Y:S01]  /*e690*/  MUFU.EX2 R154, R154 ;  /* 0x0000009a009a7308 */ /* 0x000fe20000000800 */
[----:B------:R-:W-:Y:S01]  /*e6a0*/  ISETP.NE.AND P2, PT, R192, R165, PT ;  /* 0x000000a5c000720c */ /* 0x000fe20003f45270 */
[-CC-:B------:R-:W-:Y:S01]  /*e6b0*/  FFMA.FTZ R200, R204, R3.reuse, -R160.reuse ;  /* 0x00000003ccc87223 */ /* 0x180fe200000108a0 */
[-CC-:B------:R-:W-:Y:S01]  /*e6c0*/  FFMA.FTZ R202, R206, R3.reuse, -R160.reuse ;  /* 0x00000003ceca7223 */ /* 0x180fe200000108a0 */
[-CC-:B------:R-:W-:Y:S01]  /*e6d0*/  FFMA.FTZ R224, R224, R3.reuse, -R160.reuse ;  /* 0x00000003e0e07223 */ /* 0x180fe200000108a0 */
[-CC-:B------:R-:W-:Y:S01]  /*e6e0*/  FFMA.FTZ R225, R225, R3.reuse, -R160.reuse ;  /* 0x00000003e1e17223 */ /* 0x180fe200000108a0 */
[----:B------:R-:W-:Y:S02]  /*e6f0*/  FFMA.FTZ R227, R227, R3, -R160 ;  /* 0x00000003e3e37223 */ /* 0x000fe400000108a0 */
[----:B------:R-:W0:Y:S06]  /*e700*/  MUFU.EX2 R163, R163 ;  /* 0x000000a300a37308 */ /* 0x000e2c0000000800 */
[----:B------:R-:W-:-:S02]  /*e710*/  @!P2 IMAD R165, R199, 0x40, R190 ;  /* 0x00000040c7a5a824 */ /* 0x000fc400078e02be */
[----:B------:R-:W-:Y:S01]  /*e720*/  FFMA.FTZ R199, R205, R3, -R160 ;  /* 0x00000003cdc77223 */ /* 0x000fe200000108a0 */
[----:B------:R-:W2:Y:S01]  /*e730*/  MUFU.EX2 R162, R162 ;  /* 0x000000a200a27308 */ /* 0x000ea20000000800 */
[----:B-1----:R-:W-:-:S07]  /*e740*/  @!P2 IMAD R164, R165, 0x4, R2 ;  /* 0x00000004a5a4a824 */ /* 0x002fce00078e0202 */
[----:B------:R-:W1:Y:S01]  /*e750*/  MUFU.EX2 R155, R155 ;  /* 0x0000009b009b7308 */ /* 0x000e620000000800 */
[----:B0-----:R-:W-:Y:S01]  /*e760*/  @!P2 STS [R164+0x38400], R163 ;  /* 0x038400a3a400a388 */ /* 0x001fe20000000800 */
[-C--:B------:R-:W-:Y:S01]  /*e770*/  FMUL.FTZ R24, R24, R163.reuse ;  /* 0x000000a318187220 */ /* 0x080fe20000410000 */
[-C--:B------:R-:W-:Y:S01]  /*e780*/  FMUL.FTZ R25, R25, R163.reuse ;  /* 0x000000a319197220 */ /* 0x080fe20000410000 */
[-C--:B------:R-:W-:Y:S01]  /*e790*/  FMUL.FTZ R28, R28, R163.reuse ;  /* 0x000000a31c1c7220 */ /* 0x080fe20000410000 */
[-C--:B------:R-:W-:Y:S01]  /*e7a0*/  FMUL.FTZ R29, R29, R163.reuse ;  /* 0x000000a31d1d7220 */ /* 0x080fe20000410000 */
[-C--:B------:R-:W-:Y:S01]  /*e7b0*/  FMUL.FTZ R32, R32, R163.reuse ;  /* 0x000000a320207220 */ /* 0x080fe20000410000 */
[-C--:B------:R-:W-:Y:S01]  /*e7c0*/  FMUL.FTZ R33, R33, R163.reuse ;  /* 0x000000a321217220 */ /* 0x080fe20000410000 */
[----:B------:R-:W0:Y:S01]  /*e7d0*/  MUFU.EX2 R159, R159 ;  /* 0x0000009f009f7308 */ /* 0x000e220000000800 */
[----:B--2---:R-:W-:Y:S01]  /*e7e0*/  FFMA.FTZ R186, R162, R186, R154 ;  /* 0x000000baa2ba7223 */ /* 0x004fe2000001009a */
[----:B------:R2:W-:Y:S01]  /*e7f0*/  @!P2 STS [R164+0x38420], R162 ;  /* 0x038420a2a400a388 */ /* 0x0005e20000000800 */
[-C--:B------:R-:W-:Y:S01]  /*e800*/  FMUL.FTZ R36, R36, R163.reuse ;  /* 0x000000a324247220 */ /* 0x080fe20000410000 */
[-C--:B------:R-:W-:Y:S01]  /*e810*/  FMUL.FTZ R37, R37, R163.reuse ;  /* 0x000000a325257220 */ /* 0x080fe20000410000 */
[----:B------:R-:W-:Y:S01]  /*e820*/  FADD.FTZ R186, R161, R186 ;  /* 0x000000baa1ba7221 */ /* 0x000fe20000010000 */
        /* <DEDUP_REMOVED lines=11> */
[----:B---3--:R-:W-:Y:S01]  /*e8e0*/  FFMA.FTZ R203, R226, R3, -R160 ;  /* 0x00000003e2cb7223 */ /* 0x008fe200000108a0 */
[----:B------:R-:W-:Y:S01]  /*e8f0*/  FFMA.FTZ R160, R163, R21, R152 ;  /* 0x00000015a3a07223 */ /* 0x000fe20000010098 */
[----:B------:R-:W-:Y:S01]  /*e900*/  F2FP.F16.F32.PACK_AB R152, R153, R152 ;  /* 0x000000989998723e */ /* 0x000fe200000000ff */
[C---:B0-----:R-:W-:Y:S01]  /*e910*/  FADD.FTZ R205, R159.reuse, R186 ;  /* 0x000000ba9fcd7221 */ /* 0x041fe20000010000 */
[----:B------:R-:W-:Y:S01]  /*e920*/  F2FP.F16.F32.PACK_AB R155, R159, R155 ;  /* 0x0000009b9f9b723e */ /* 0x000fe200000000ff */
[----:B------:R-:W-:Y:S01]  /*e930*/  FADD.FTZ R165, R153, R160 ;  /* 0x000000a099a57221 */ /* 0x000fe20000010000 */
[----:B------:R-:W-:Y:S01]  /*e940*/  F2FP.F16.F32.PACK_AB R153, R161, R154 ;  /* 0x0000009aa199723e */ /* 0x000fe200000000ff */
[----:B------:R-:W0:Y:S01]  /*e950*/  MUFU.EX2 R181, R181 ;  /* 0x000000b500b57308 */ /* 0x000e220000000800 */
[-C--:B------:R-:W-:Y:S01]  /*e960*/  FMUL.FTZ R56, R56, R163.reuse ;  /* 0x000000a338387220 */ /* 0x080fe20000410000 */
[----:B------:R-:W-:Y:S01]  /*e970*/  FADD.FTZ R154, R156, R165 ;  /* 0x000000a59c9a7221 */ /* 0x000fe20000010000 */
[-C--:B------:R-:W-:Y:S01]  /*e980*/  FMUL.FTZ R57, R57, R163.reuse ;  /* 0x000000a339397220 */ /* 0x080fe20000410000 */
[-C--:B------:R-:W-:Y:S01]  /*e990*/  FMUL.FTZ R60, R60, R163.reuse ;  /* 0x000000a33c3c7220 */ /* 0x080fe20000410000 */
[----:B------:R-:W-:Y:S01]  /*e9a0*/  FMUL.FTZ R61, R61, R163 ;  /* 0x000000a33d3d7220 */ /* 0x000fe20000410000 */
[C---:B------:R-:W-:Y:S01]  /*e9b0*/  FADD.FTZ R204, R183.reuse, R154 ;  /* 0x0000009ab7cc7221 */ /* 0x040fe20000010000 */
[----:B------:R-:W-:Y:S01]  /*e9c0*/  F2FP.F16.F32.PACK_AB R154, R183, R156 ;  /* 0x0000009cb79a723e */ /* 0x000fe200000000ff */
[----:B------:R-:W-:Y:S01]  /*e9d0*/  BAR.SYNC.DEFER_BLOCKING 0xf, 0x100 ;  /* 0x03c4000000007b1d */ /* 0x000fe20000010000 */
[----:B------:R-:W-:Y:S01]  /*e9e0*/  F2FP.F16.F32.PACK_AB R156, R170, R157 ;  /* 0x0000009daa9c723e */ /* 0x000fe200000000ff */
[----:B------:R-:W-:Y:S01]  /*e9f0*/  FADD.FTZ R204, R157, R204 ;  /* 0x000000cc9dcc7221 */ /* 0x000fe20000010000 */
[----:B-1----:R-:W-:Y:S01]  /*ea00*/  FADD.FTZ R205, R158, R205 ;  /* 0x000000cd9ecd7221 */ /* 0x002fe20000010000 */
[-C--:B------:R-:W-:Y:S01]  /*ea10*/  FMUL.FTZ R64, R64, R163.reuse ;  /* 0x000000a340407220 */ /* 0x080fe20000410000 */
[-C--:B------:R-:W-:Y:S01]  /*ea20*/  FMUL.FTZ R65, R65, R163.reuse ;  /* 0x000000a341417220 */ /* 0x080fe20000410000 */
[----:B------:R-:W-:Y:S01]  /*ea30*/  MUFU.EX2 R182, R182 ;  /* 0x000000b600b67308 */ /* 0x000fe20000000800 */
[-C--:B------:R-:W-:Y:S01]  /*ea40*/  FMUL.FTZ R68, R68, R163.reuse ;  /* 0x000000a344447220 */ /* 0x080fe20000410000 */
[-C--:B------:R-:W-:Y:S01]  /*ea50*/  FMUL.FTZ R69, R69, R163.reuse ;  /* 0x000000a345457220 */ /* 0x080fe20000410000 */
[----:B0-----:R-:W-:Y:S01]  /*ea60*/  F2FP.F16.F32.PACK_AB R157, R181, R158 ;  /* 0x0000009eb59d723e */ /* 0x001fe200000000ff */
        /* <DEDUP_REMOVED lines=45> */
[----:B------:R-:W-:Y:S01]  /*ed40*/  FMUL.FTZ R149, R149, R163 ;  /* 0x000000a395957220 */ /* 0x000fe20000410000 */
        /* <DEDUP_REMOVED lines=74> */
[----:B------:R5:W-:Y:S01]  /*f1f0*/  STSM.16.M88.4 [R195+0x36400], R152 ;  /* 0x03640098c3007844 */ /* 0x000be20000000200 */
[----:B0-----:R-:W-:Y:S01]  /*f200*/  F2FP.F16.F32.PACK_AB R159, R201, R182 ;  /* 0x000000b6c99f723e */ /* 0x001fe200000000ff */
[----:B------:R-:W-:Y:S01]  /*f210*/  FADD.FTZ R204, R170, R204 ;  /* 0x000000ccaacc7221 */ /* 0x000fe20000010000 */
[----:B-1----:R-:W-:Y:S01]  /*f220*/  F2FP.F16.F32.PACK_AB R160, R169, R174 ;  /* 0x000000aea9a0723e */ /* 0x002fe200000000ff */
[----:B------:R-:W0:Y:S01]  /*f230*/  MUFU.EX2 R186, R227 ;  /* 0x000000e300ba7308 */ /* 0x000e220000000800 */
[----:B---3--:R-:W-:Y:S01]  /*f240*/  F2FP.F16.F32.PACK_AB R161, R200, R198 ;  /* 0x000000c6c8a1723e */ /* 0x008fe200000000ff */
[----:B------:R1:W-:Y:S01]  /*f250*/  STSM.16.M88.4 [R208], R156 ;  /* 0x0000009cd0007844 */ /* 0x0003e20000000200 */
[----:B--2---:R-:W-:Y:S01]  /*f260*/  F2FP.F16.F32.PACK_AB R162, R178, R175 ;  /* 0x000000afb2a2723e */ /* 0x004fe200000000ff */
[----:B------:R-:W-:Y:S01]  /*f270*/  FADD.FTZ R205, R181, R205 ;  /* 0x000000cdb5cd7221 */ /* 0x000fe20000010000 */
[----:B----4-:R-:W-:Y:S01]  /*f280*/  F2FP.F16.F32.PACK_AB R163, R202, R199 ;  /* 0x000000c7caa3723e */ /* 0x010fe200000000ff */
[----:B------:R-:W-:Y:S01]  /*f290*/  FADD.FTZ R204, R171, R204 ;  /* 0x000000ccabcc7221 */ /* 0x000fe20000010000 */
[----:B-----5:R-:W-:Y:S01]  /*f2a0*/  F2FP.F16.F32.PACK_AB R164, R177, R176 ;  /* 0x000000b0b1a4723e */ /* 0x020fe200000000ff */
[----:B------:R-:W-:Y:S01]  /*f2b0*/  FADD.FTZ R182, R182, R205 ;  /* 0x000000cdb6b67221 */ /* 0x000fe20000010000 */
[----:B------:R-:W-:Y:S01]  /*f2c0*/  F2FP.F16.F32.PACK_AB R165, R183, R21 ;  /* 0x00000015b7a5723e */ /* 0x000fe200000000ff */
[----:B------:R1:W-:Y:S01]  /*f2d0*/  STSM.16.M88.4 [R210], R160 ;  /* 0x000000a0d2007844 */ /* 0x0003e20000000200 */
[----:B------:R-:W-:Y:S01]  /*f2e0*/  F2FP.F16.F32.PACK_AB R166, R180, R179 ;  /* 0x000000b3b4a6723e */ /* 0x000fe200000000ff */
[----:B------:R-:W-:Y:S01]  /*f2f0*/  FADD.FTZ R173, R173, R204 ;  /* 0x000000ccadad7221 */ /* 0x000fe20000010000 */
[----:B------:R-:W-:Y:S01]  /*f300*/  FADD.FTZ R201, R201, R182 ;  /* 0x000000b6c9c97221 */ /* 0x000fe20000010000 */
[----:B------:R-:W-:-:S02]  /*f310*/  ISETP.GT.AND P2, PT, R197, R211, PT ;  /* 0x000000d3c500720c */ /* 0x000fc40003f44270 */
[----:B------:R-:W-:Y:S01]  /*f320*/  FADD.FTZ R174, R174, R173 ;  /* 0x000000adaeae7221 */ /* 0x000fe20000010000 */
[----:B0-----:R-:W-:Y:S01]  /*f330*/  F2FP.F16.F32.PACK_AB R167, R186, R203 ;  /* 0x000000cbbaa7723e */ /* 0x001fe200000000ff */
[----:B------:R-:W-:Y:S01]  /*f340*/  FADD.FTZ R201, R198, R201 ;  /* 0x000000c9c6c97221 */ /* 0x000fe20000010000 */
[----:B------:R-:W-:Y:S02]  /*f350*/  IMAD.MOV.U32 R198, RZ, RZ, R0 ;  /* 0x000000ffffc67224 */ /* 0x000fe400078e0000 */
[----:B------:R-:W-:Y:S01]  /*f360*/  FADD.FTZ R174, R169, R174 ;  /* 0x000000aea9ae7221 */ /* 0x000fe20000010000 */
[----:B------:R1:W-:Y:S01]  /*f370*/  STSM.16.M88.4 [R209], R164 ;  /* 0x000000a4d1007844 */ /* 0x0003e20000000200 */
[----:B------:R-:W-:Y:S01]  /*f380*/  WARPGROUP.ARRIVE ;  /* 0x00000000000079c5 */ /* 0x000fe20000000000 */
[----:B------:R-:W-:Y:S01]  /*f390*/  FADD.FTZ R200, R200, R201 ;  /* 0x000000c9c8c87221 */ /* 0x000fe20000010000 */
[----:B------:R-:W-:-:S03]  /*f3a0*/  FADD.FTZ R175, R175, R174 ;  /* 0x000000aeafaf7221 */ /* 0x000fc60000010000 */
[----:B------:R-:W-:Y:S01]  /*f3b0*/  FADD.FTZ R199, R199, R200 ;  /* 0x000000c8c7c77221 */ /* 0x000fe20000010000 */
[----:B------:R-:W-:Y:S01]  /*f3c0*/  HGMMA.64x256x16.F32 R24, R152, gdesc[UR4].tnspB, R24, gsb0 ;  /* 0x43e0000498187df0 */ /* 0x000fe20008000818 */
[----:B------:R-:W-:Y:S01]  /*f3d0*/  FADD.FTZ R175, R178, R175 ;  /* 0x000000afb2af7221 */ /* 0x000fe20000010000 */
[----:B------:R-:W-:Y:S02]  /*f3e0*/  IMAD.MOV.U32 R200, RZ, RZ, R168 ;  /* 0x000000ffffc87224 */ /* 0x000fe400078e00a8 */
        /* <DEDUP_REMOVED lines=9> */
[----:B------:R-:W-:Y:S01]  /*f480*/  FADD.FTZ R186, R186, R203 ;  /* 0x000000cbbaba7221 */ /* 0x000fe20000010000 */
[----:B------:R-:W-:Y:S02]  /*f490*/  WARPGROUP.DEPBAR.LE gsb0, 0x0 ;  /* 0x00008000000079c5 */ /* 0x000fe40000010000 */
[----:B------:R-:W-:Y:S01]  /*f4a0*/  IMAD.MOV.U32 R153, RZ, RZ, 0x40000040 ;  /* 0x40000040ff997424 */ /* 0x000fe200078e00ff */
[----:B------:R-:W-:Y:S01]  /*f4b0*/  IADD3 R152, R172, 0x80, RZ ;  /* 0x00000080ac987810 */ /* 0x000fe20007ffe0ff */
[----:B------:R-:W-:-:S03]  /*f4c0*/  WARPGROUP.ARRIVE ;  /* 0x00000000000079c5 */ /* 0x000fc60000000000 */
[----:B------:R-:W-:Y:S01]  /*f4d0*/  R2UR UR6, R152 ;  /* 0x00000000980672ca */ /* 0x000fe200000e0000 */
[----:B------:R-:W-:Y:S01]  /*f4e0*/  VIADD R152, R172, 0x100 ;  /* 0x00000100ac987836 */ /* 0x000fe20000000000 */
[----:B------:R-:W-:Y:S01]  /*f4f0*/  R2UR UR7, R153 ;  /* 0x00000000990772ca */ /* 0x000fe200000e0000 */
[----:B------:R-:W-:-:S12]  /*f500*/  IMAD.MOV.U32 R153, RZ, RZ, 0x40000040 ;  /* 0x40000040ff997424 */ /* 0x000fd800078e00ff */
        /* <DEDUP_REMOVED lines=11> */
[----:B------:R-:W-:-:S03]  /*f5c0*/  R2UR UR7, R153 ;  /* 0x00000000990772ca */ /* 0x000fc600000e0000 */
[----:B------:R-:W-:Y:S01]  /*f5d0*/  IMAD.MOV.U32 R197, RZ, RZ, R152 ;  /* 0x000000ffffc57224 */ /* 0x000fe200078e0098 */
        /* <DEDUP_REMOVED lines=16> */
.L_x_4292:
[----:B------:R-:W-:-:S07]  /*f6e0*/  MOV R197, R152 ;  /* 0x0000009800c57202 */ /* 0x000fce0000000f00 */
.L_x_4291:
[----:B------:R-:W-:Y:S05]  /*f6f0*/  BSYNC B1 ;  /* 0x0000000000017941 */ /* 0x000fea0003800000 */
.L_x_4290:
[----:B------:R-:W-:Y:S01]  /*f700*/  ISETP.GE.AND P2, PT, R197, RZ, PT ;  /* 0x000000ffc500720c */ /* 0x000fe20003f46270 */
[----:B------:R-:W-:-:S12]  /*f710*/  BSSY B0, `(.L_x_4304) ;  /* 0x0000329000007945 */ /* 0x000fd80003800000 */
[----:B------:R-:W-:Y:S05]  /*f720*/  @!P2 BRA `(.L_x_4305) ;  /* 0x00000030009ca947 */ /* 0x000fea0003800000 */
[----:B------:R-:W-:Y:S02]  /*f730*/  IMAD.MOV.U32 R199, RZ, RZ, R168 ;  /* 0x000000ffffc77224 */ /* 0x000fe400078e00a8 */
[----:B-1----:R-:W-:Y:S02]  /*f740*/  IMAD.MOV.U32 R196, RZ, RZ, R0 ;  /* 0x000000ffffc47224 */ /* 0x002fe400078e0000 */
[----:B------:R-:W-:-:S07]  /*f750*/  IMAD.MOV.U32 R198, RZ, RZ, R18 ;  /* 0x000000ffffc67224 */ /* 0x000fce00078e0012 */
.L_x_4316:
[----:B------:R-:W-:-:S05]  /*f760*/  VIADD R18, R198, 0x1 ;  /* 0x00000001c6127836 */ /* 0x000fca0000000000 */
[----:B------:R-:W-:-:S04]  /*f770*/  ISETP.NE.AND P2, PT, R18, 0x2, PT ;  /* 0x000000021200780c */ /* 0x000fc80003f45270 */
[----:B------:R-:W-:Y:S02]  /*f780*/  SEL R3, RZ, 0x1, P2 ;  /* 0x00000001ff037807 */ /* 0x000fe40001000000 */
[----:B------:R-:W-:Y:S02]  /*f790*/  SEL R18, R18, RZ, P2 ;  /* 0x000000ff12127207 */ /* 0x000fe40001000000 */
[----:B------:R-:W-:Y:S01]  /*f7a0*/  LOP3.LUT R22, R22, R3, RZ, 0x3c, !PT ;  /* 0x0000000316167212 */ /* 0x000fe200078e3cff */
[----:B0-----:R-:W-:Y:S06]  /*f7b0*/  @!P0 BRA `(.L_x_4306) ;  /* 0x0000000000048947 */ /* 0x001fec0003800000 */
[----:B------:R-:W-:Y:S01]  /*f7c0*/  BPT.TRAP 0x1 ;  /* 0x000000040000795c */ /* 0x000fe20000300000 */
.L_x_4306:
[----:B------:R-:W-:Y:S01]  /*f7d0*/  IMAD R187, R18, 0x8, R2 ;  /* 0x0000000812bb7824 */ /* 0x000fe200078e0202 */
[----:B------:R-:W-:-:S04]  /*f7e0*/  SHF.L.U32 R0, R22, 0x1f, RZ ;  /* 0x0000001f16007819 */ /* 0x000fc800000006ff */
[----:B------:R0:W1:Y:S01]  /*f7f0*/  SYNCS.PHASECHK.TRANS64.TRYWAIT P2, [R187+URZ+0x38830], R0 ;  /* 0x03883000bb0075a7 */ /* 0x000062000804017f */
[----:B------:R-:W-:Y:S05]  /*f800*/  @!P0 BRA `(.L_x_4307) ;  /* 0x0000000000048947 */ /* 0x000fea0003800000 */
[----:B------:R-:W-:Y:S01]  /*f810*/  BPT.TRAP 0x1 ;  /* 0x000000040000795c */ /* 0x000fe20000300000 */
.L_x_4307:
[----:B------:R-:W-:Y:S01]  /*f820*/  BSSY B1, `(.L_x_4308) ;  /* 0x0000006000017945 */ /* 0x000fe20003800000 */
[----:B------:R-:W-:Y:S01]  /*f830*/  LEA R184, R18, R15, 0x9 ;  /* 0x0000000f12b87211 */ /* 0x000fe200078e48ff */
[----:B------:R-:W-:Y:S02]  /*f840*/  IMAD.MOV.U32 R185, RZ, RZ, 0x40000040 ;  /* 0x40000040ffb97424 */ /* 0x000fe400078e00ff */
[----:B-1----:R-:W-:Y:S05]  /*f850*/  @P2 BRA `(.L_x_4309) ;  /* 0x0000000000082947 */ /* 0x002fea0003800000 */
[----:B------:R-:W1:Y:S02]  /*f860*/  SYNCS.PHASECHK.TRANS64.TRYWAIT P2, [R187+URZ+0x38830], R0 ;  /* 0x03883000bb0075a7 */ /* 0x000e64000804017f */
[----:B-1----:R-:W-:Y:S05]  /*f870*/  @!P2 BRA `(.L_x_4310) ;  /* 0x000000d400dca947 */ /* 0x002fea0003800000 */
.L_x_4309:
[----:B------:R-:W-:Y:S05]  /*f880*/  BSYNC B1 ;  /* 0x0000000000017941 */ /* 0x000fea0003800000 */
.L_x_4308:
        /* <DEDUP_REMOVED lines=36> */
.L_x_4311:
[----:B------:R2:W3:Y:S01]  /*fad0*/  SYNCS.PHASECHK.TRANS64.TRYWAIT P2, [R187+URZ+0x38850], R0 ;  /* 0x03885000bb0075a7 */ /* 0x0004e2000804017f */
[----:B------:R-:W-:Y:S05]  /*fae0*/  @!P0 BRA `(.L_x_4312) ;  /* 0x0000000000048947 */ /* 0x000fea0003800000 */
[----:B------:R-:W-:Y:S01]  /*faf0*/  BPT.TRAP 0x1 ;  /* 0x000000040000795c */ /* 0x000fe20000300000 */
.L_x_4312:
[----:B------:R-:W-:Y:S04]  /*fb00*/  BSSY B1, `(.L_x_4313) ;  /* 0x0000004000017945 */ /* 0x000fe80003800000 */
[----:B---3--:R-:W-:Y:S05]  /*fb10*/  @P2 BRA `(.L_x_4314) ;  /* 0x0000000000082947 */ /* 0x008fea0003800000 */
[----:B------:R-:W3:Y:S02]  /*fb20*/  SYNCS.PHASECHK.TRANS64.TRYWAIT P2, [R187+URZ+0x38850], R0 ;  /* 0x03885000bb0075a7 */ /* 0x000ee4000804017f */
[----:B---3--:R-:W-:Y:S05]  /*fb30*/  @!P2 BRA `(.L_x_4315) ;  /* 0x000000d40040a947 */ /* 0x008fea0003800000 */
.L_x_4314:
[----:B------:R-:W-:Y:S05]  /*fb40*/  BSYNC B1 ;  /* 0x0000000000017941 */ /* 0x000fea0003800000 */
.L_x_4313:
[----:B------:R-:W-:Y:S01]  /*fb50*/  IMAD R200, R18, 0x1000, R20 ;  /* 0x0000100012c87824 */ /* 0x000fe200078e0214 */
[----:B------:R-:W-:Y:S01]  /*fb60*/  R2UR UR4, R4 ;  /* 0x00000000040472ca */ /* 0x000fe200000e0000 */
[----:B------:R-:W-:Y:S01]  /*fb70*/  IMAD.MOV.U32 R201, RZ, RZ, 0x40000040 ;  /* 0x40000040ffc97424 */ /* 0x000fe200078e00ff */
[----:B------:R-:W-:Y:S01]  /*fb80*/  R2UR UR5, R5 ;  /* 0x00000000050572ca */ /* 0x000fe200000e0000 */
[----:B------:R-:W-:Y:S01]  /*fb90*/  WARPGROUP.ARRIVE ;  /* 0x00000000000079c5 */ /* 0x000fe20000000000 */
[----:B------:R-:W-:Y:S01]  /*fba0*/  R2UR UR6, R200 ;  /* 0x00000000c80672ca */ /* 0x000fe200000e0000 */
[----:B------:R-:W-:Y:S01]  /*fbb0*/  IMAD.MOV.U32 R185, RZ, RZ, 0x40000040 ;  /* 0x40000040ffb97424 */ /* 0x000fe200078e00ff */
[----:B------:R-:W-:Y:S01]  /*fbc0*/  R2UR UR7, R201 ;  /* 0x00000000c90772ca */ /* 0x000fe200000e0000 */
[----:B------:R-:W-:Y:S02]  /*fbd0*/  VIADD R184, R4, 0x2 ;  /* 0x0000000204b87836 */ /* 0x000fe40000000000 */
[----:B------:R-:W4:Y:S01]  /*fbe0*/  S2R R3, SR_TID.X ;  /* 0x0000000000037919 */ /* 0x000f220000002100 */
[----:B------:R-:W-:Y:S01]  /*fbf0*/  VIADD R201, R200, 0x800 ;  /* 0x00000800c8c97836 */ /* 0x000fe20000000000 */
[----:B------:R-:W-:Y:S01]  /*fc00*/  MOV R203, 0x40000040 ;  /* 0x4000004000cb7802 */ /* 0x000fe20000000f00 */
[----:B------:R-:W-:-:S07]  /*fc10*/  VIADD R205, R4, 0x800 ;  /* 0x0000080004cd7836 */ /* 0x000fce0000000000 */
        /* <DEDUP_REMOVED lines=9> */
[----:B----4-:R-:W-:-:S05]  /*fcb0*/  SHF.R.U32.HI R3, RZ, 0x7, R3 ;  /* 0x00000007ff037819 */ /* 0x010fca0000011603 */
[----:B0123--:R0:W1:Y:S02]  /*fcc0*/  SHFL.IDX PT, R0, R3, RZ, 0x1f ;  /* 0x00001fff03007589 */ /* 0x00f06400000e0000 */
[----:B0-----:R-:W-:Y:S01]  /*fcd0*/  IMAD.MOV.U32 R3, RZ, RZ, 0x4 ;  /* 0x00000004ff037424 */ /* 0x001fe200078e00ff */
[----:B-1----:R-:W-:-:S04]  /*fce0*/  ISETP.GT.AND P2, PT, R0, 0x7f, PT ;  /* 0x0000007f0000780c */ /* 0x002fc80003f44270 */
        /* <DEDUP_REMOVED lines=153> */
[----:B------:R-:W-:Y:S02]  /*10680*/  R2UR UR7, R185 ;  /* 0x00000000b90772ca */ /* 0x000fe400000e0000 */
[----:B------:R-:W-:Y:S01]  /*10690*/  MOV R185, 0x40000040 ;  /* 0x4000004000b97802 */ /* 0x000fe20000000f00 */
[----:B------:R-:W-:Y:S02]  /*106a0*/  WARPGROUP.DEPBAR.LE gsb0, 0x0 ;  /* 0x00008000000079c5 */ /* 0x000fe40000010000 */
[----:B------:R-:W-:-:S08]  /*106b0*/  WARPGROUP.ARRIVE ;  /* 0x00000000000079c5 */ /* 0x000fd00000000000 */
        /* <DEDUP_REMOVED lines=24> */
[----:B------:R-:W-:Y:S01]  /*10840*/  IMAD.MOV.U32 R205, RZ, RZ, 0x40000040 ;  /* 0x40000040ffcd7424 */ /* 0x000fe200078e00ff */
[----:B------:R-:W-:Y:S02]  /*10850*/  WARPGROUP.DEPBAR.LE gsb0, 0x0 ;  /* 0x00008000000079c5 */ /* 0x000fe40000010000 */
[----:B------:R-:W-:-:S07]  /*10860*/  WARPGROUP.ARRIVE ;  /* 0x00000000000079c5 */ /* 0x000fce0000000000 */
[----:B------:R-:W-:Y:S01]  /*10870*/  HGMMA.64x64x16.F32 R152, gdesc[UR4], R152, gsb0 ;  /* 0x00e00000049879f0 */ /* 0x000fe20008000898 */
[----:B------:R-:W-:Y:S01]  /*10880*/  R2UR UR4, R202 ;  /* 0x00000000ca0472ca */ /* 0x000fe200000e0000 */
[----:B------:R-:W-:Y:S01]  /*10890*/  IMAD.IADD R202, R201, 0x1, R3 ;  /* 0x00000001c9ca7824 */ /* 0x000fe200078e0203 */
[----:B------:R-:W-:Y:S01]  /*108a0*/  R2UR UR5, R203 ;  /* 0x00000000cb0572ca */ /* 0x000fe200000e0000 */
[----:B------:R-:W-:Y:S01]  /*108b0*/  IMAD.MOV.U32 R201, RZ, RZ, 0xa00 ;  /* 0x00000a00ffc97424 */ /* 0x000fe200078e00ff */
[----:B------:R-:W-:Y:S02]  /*108c0*/  MOV R203, 0x40000040 ;  /* 0x4000004000cb7802 */ /* 0x000fe40000000f00 */
        /* <DEDUP_REMOVED lines=121> */
[----:B------:R-:W-:Y:S01]  /*11060*/  VIADD R205, R4, 0xe00 ;  /* 0x00000e0004cd7836 */ /* 0x000fe20000000000 */
[----:B------:R-:W-:Y:S01]  /*11070*/  IADD3 R202, R0, R201, RZ ;  /* 0x000000c900ca7210 */ /* 0x000fe20007ffe0ff */
[----:B------:R-:W-:-:S02]  /*11080*/  WARPGROUP.DEPBAR.LE gsb0, 0x0 ;  /* 0x00008000000079c5 */ /* 0x000fc40000010000 */
        /* <DEDUP_REMOVED lines=9> */
[----:B------:R-:W-:Y:S01]  /*11120*/  R2UR UR5, R203 ;  /* 0x00000000cb0572ca */ /* 0x000fe200000e0000 */
[----:B------:R-:W-:Y:S01]  /*11130*/  IMAD.IADD R184, R184, 0x1, R201 ;  /* 0x00000001b8b87824 */ /* 0x000fe200078e02c9 */
[----:B------:R-:W-:-:S02]  /*11140*/  MOV R203, 0x40000040 ;  /* 0x4000004000cb7802 */ /* 0x000fc40000000f00 */
[----:B------:R-:W-:Y:S01]  /*11150*/  SEL R0, R0, 0x3e, P2 ;  /* 0x0000003e00007807 */ /* 0x000fe20001000000 */
        /* <DEDUP_REMOVED lines=11> */
[----:B------:R-:W-:Y:S01]  /*11210*/  IMAD.MOV.U32 R3, RZ, RZ, 0x1000 ;  /* 0x00001000ff037424 */ /* 0x000fe200078e00ff */
[----:B------:R-:W-:-:S04]  /*11220*/  LOP3.LUT R201, R0, 0x6, RZ, 0xc0, !PT ;  /* 0x0000000600c97812 */ /* 0x000fc800078ec0ff */
        /* <DEDUP_REMOVED lines=12> */
[----:B------:R-:W-:Y:S01]  /*112f0*/  IMAD.MOV.U32 R201, RZ, RZ, 0x40000040 ;  /* 0x40000040ffc97424 */ /* 0x000fe200078e00ff */
[----:B------:R-:W-:-:S02]  /*11300*/  WARPGROUP.DEPBAR.LE gsb0, 0x0 ;  /* 0x00008000000079c5 */ /* 0x000fc40000010000 */
[----:B------:R-:W-:-:S07]  /*11310*/  WARPGROUP.ARRIVE ;  /* 0x00000000000079c5 */ /* 0x000fce0000000000 */
[----:B------:R-:W-:Y:S01]  /*11320*/  HGMMA.64x64x16.F32 R152, gdesc[UR4], R152, gsb0 ;  /* 0x00e00000049879f0 */ /* 0x000fe20008000898 */
[----:B------:R-:W-:Y:S01]  /*11330*/  R2UR UR4, R184 ;  /* 0x00000000b80472ca */ /* 0x000fe200000e0000 */
[----:B------:R-:W-:Y:S01]  /*11340*/  IMAD R184, R18, 0x1000, R14 ;  /* 0x0000100012b87824 */ /* 0x000fe200078e020e */
[----:B------:R-:W-:Y:S02]  /*11350*/  R2UR UR5, R185 ;  /* 0x00000000b90572ca */ /* 0x000fe400000e0000 */
[----:B------:R-:W-:Y:S02]  /*11360*/  R2UR UR6, R200 ;  /* 0x00000000c80672ca */ /* 0x000fe400000e0000 */
[----:B------:R-:W-:Y:S02]  /*11370*/  R2UR UR7, R201 ;  /* 0x00000000c90772ca */ /* 0x000fe400000e0000 */
[----:B------:R-:W-:Y:S01]  /*11380*/  MOV R185, 0x40000040 ;  /* 0x4000004000b97802 */ /* 0x000fe20000000f00 */
[----:B------:R-:W-:-:S02]  /*11390*/  WARPGROUP.DEPBAR.LE gsb0, 0x0 ;  /* 0x00008000000079c5 */ /* 0x000fc40000010000 */
[----:B------:R-:W-:-:S08]  /*113a0*/  WARPGROUP.ARRIVE ;  /* 0x00000000000079c5 */ /* 0x000fd00000000000 */
        /* <DEDUP_REMOVED lines=30> */
[----:B------:R-:W-:Y:S02]  /*11590*/  FMNMX.FTZ R185, R163, R200, !PT ;  /* 0x000000c8a3b97209 */ /* 0x000fe40007810000 */
[----:B0-----:R-:W-:-:S05]  /*115a0*/  FMNMX.FTZ R0, R201, R202, !PT ;  /* 0x000000cac9007209 */ /* 0x001fca0007810000 */
[----:B------:R-:W-:Y:S01]  /*115b0*/  FADD.FTZ R200, -R0, R196 ;  /* 0x000000c400c87221 */ /* 0x000fe20000010100 */
[----:B------:R-:W-:Y:S01]  /*115c0*/  FMNMX.FTZ R196, R166, R185, !PT ;  /* 0x000000b9a6c47209 */ /* 0x000fe20007810000 */
[-C--:B------:R-:W-:Y:S02]  /*115d0*/  FMUL.FTZ R205, R0, R3.reuse ;  /* 0x0000000300cd7220 */ /* 0x080fe40000410000 */
[-C--:B------:R-:W-:Y:S01]  /*115e0*/  FMUL.FTZ R200, R200, R3.reuse ;  /* 0x00000003c8c87220 */ /* 0x080fe20000410000 */
[----:B------:R-:W-:Y:S01]  /*115f0*/  FMNMX.FTZ R185, R167, R196, !PT ;  /* 0x000000c4a7b97209 */ /* 0x000fe20007810000 */
[-CC-:B------:R-:W-:Y:S01]  /*11600*/  FFMA.FTZ R203, R157, R3.reuse, -R205.reuse ;  /* 0x000000039dcb7223 */ /* 0x180fe200000108cd */
[--C-:B------:R-:W-:Y:S01]  /*11610*/  FFMA.FTZ R152, R152, R3, -R205.reuse ;  /* 0x0000000398987223 */ /* 0x100fe200000108cd */
[----:B------:R0:W1:Y:S01]  /*11620*/  MUFU.EX2 R204, R200 ;  /* 0x000000c800cc7308 */ /* 0x0000620000000800 */
[----:B------:R-:W-:Y:S01]  /*11630*/  FMNMX.FTZ R196, R170, R185, !PT ;  /* 0x000000b9aac47209 */ /* 0x000fe20007810000 */
[-CC-:B------:R-:W-:Y:S01]  /*11640*/  FFMA.FTZ R153, R153, R3.reuse, -R205.reuse ;  /* 0x0000000399997223 */ /* 0x180fe200000108cd */
[-CC-:B------:R-:W-:Y:S01]  /*11650*/  FFMA.FTZ R156, R156, R3.reuse, -R205.reuse ;  /* 0x000000039c9c7223 */ /* 0x180fe200000108cd */
[-CC-:B------:R-:W-:Y:S01]  /*11660*/  FFMA.FTZ R201, R164, R3.reuse, -R205.reuse ;  /* 0x00000003a4c97223 */ /* 0x180fe200000108cd */
[----:B------:R-:W-:Y:S01]  /*11670*/  FMNMX.FTZ R185, R171, R196, !PT ;  /* 0x000000c4abb97209 */ /* 0x000fe20007810000 */
[-CC-:B------:R-:W-:Y:S01]  /*11680*/  FFMA.FTZ R202, R165, R3.reuse, -R205.reuse ;  /* 0x00000003a5ca7223 */ /* 0x180fe200000108cd */
[--C-:B------:R-:W-:Y:S01]  /*11690*/  FFMA.FTZ R169, R169, R3, -R205.reuse ;  /* 0x00000003a9a97223 */ /* 0x100fe200000108cd */
[----:B------:R-:W2:Y:S01]  /*116a0*/  MUFU.EX2 R152, R152 ;  /* 0x0000009800987308 */ /* 0x000ea20000000800 */
[----:B------:R-:W-:Y:S01]  /*116b0*/  FMNMX.FTZ R196, R174, R185, !PT ;  /* 0x000000b9aec47209 */ /* 0x000fe20007810000 */
[-CC-:B0-----:R-:W-:Y:S01]  /*116c0*/  FFMA.FTZ R200, R161, R3.reuse, -R205.reuse ;  /* 0x00000003a1c87223 */ /* 0x181fe200000108cd */
[-CC-:B------:R-:W-:Y:S01]  /*116d0*/  FFMA.FTZ R172, R172, R3.reuse, -R205.reuse ;  /* 0x00000003acac7223 */ /* 0x180fe200000108cd */
[-CC-:B------:R-:W-:Y:S01]  /*116e0*/  FFMA.FTZ R173, R173, R3.reuse, -R205.reuse ;  /* 0x00000003adad7223 */ /* 0x180fe200000108cd */
[----:B------:R-:W-:Y:S01]  /*116f0*/  FMNMX.FTZ R185, R175, R196, !PT ;  /* 0x000000c4afb97209 */ /* 0x000fe20007810000 */
[-CC-:B------:R-:W-:Y:S01]  /*11700*/  FFMA.FTZ R176, R176, R3.reuse, -R205.reuse ;  /* 0x00000003b0b07223 */ /* 0x180fe200000108cd */
[--C-:B------:R-:W-:Y:S01]  /*11710*/  FFMA.FTZ R177, R177, R3, -R205.reuse ;  /* 0x00000003b1b17223 */ /* 0x100fe200000108cd */
[----:B------:R-:W0:Y:S01]  /*11720*/  MUFU.EX2 R153, R153 ;  /* 0x0000009900997308 */ /* 0x000e220000000800 */
[----:B------:R-:W-:Y:S01]  /*11730*/  FMNMX.FTZ R196, R178, R185, !PT ;  /* 0x000000b9b2c47209 */ /* 0x000fe20007810000 */
[-CC-:B------:R-:W-:Y:S01]  /*11740*/  FFMA.FTZ R180, R180, R3.reuse, -R205.reuse ;  /* 0x00000003b4b47223 */ /* 0x180fe200000108cd */
[--C-:B------:R-:W-:Y:S01]  /*11750*/  FFMA.FTZ R181, R181, R3, -R205.reuse ;  /* 0x00000003b5b57223 */ /* 0x100fe200000108cd */
[----:B-1----:R-:W-:Y:S01]  /*11760*/  FMUL.FTZ R24, R24, R204 ;  /* 0x000000cc18187220 */ /* 0x002fe20000410000 */
[----:B------:R-:W-:Y:S01]  /*11770*/  FMNMX.FTZ R185, R179, R196, !PT ;  /* 0x000000c4b3b97209 */ /* 0x000fe20007810000 */
[-C--:B------:R-:W-:Y:S01]  /*11780*/  FMUL.FTZ R25, R25, R204.reuse ;  /* 0x000000cc19197220 */ /* 0x080fe20000410000 */
[-C--:B------:R-:W-:Y:S01]  /*11790*/  FMUL.FTZ R28, R28, R204.reuse ;  /* 0x000000cc1c1c7220 */ /* 0x080fe20000410000 */
[----:B------:R-:W-:Y:S01]  /*117a0*/  MUFU.EX2 R156, R156 ;  /* 0x0000009c009c7308 */ /* 0x000fe20000000800 */
[----:B------:R-:W-:Y:S01]  /*117b0*/  FMNMX.FTZ R196, R182, R185, !PT ;  /* 0x000000b9b6c47209 */ /* 0x000fe20007810000 */
[-C--:B------:R-:W-:Y:S01]  /*117c0*/  FMUL.FTZ R29, R29, R204.reuse ;  /* 0x000000cc1d1d7220 */ /* 0x080fe20000410000 */
[-C--:B------:R-:W-:Y:S01]  /*117d0*/  FMUL.FTZ R32, R32, R204.reuse ;  /* 0x000000cc20207220 */ /* 0x080fe20000410000 */
[----:B------:R-:W-:Y:S01]  /*117e0*/  FMUL.FTZ R33, R33, R204 ;  /* 0x000000cc21217220 */ /* 0x000fe20000410000 */
[----:B------:R-:W-:Y:S01]  /*117f0*/  FMNMX.FTZ R157, R183, R196, !PT ;  /* 0x000000c4b79d7209 */ /* 0x000fe20007810000 */
[-CC-:B------:R-:W-:Y:S01]  /*11800*/  FFMA.FTZ R196, R160, R3.reuse, -R205.reuse ;  /* 0x00000003a0c47223 */ /* 0x180fe200000108cd */
[-C--:B------:R-:W-:Y:S01]  /*11810*/  FMUL.FTZ R36, R36, R204.reuse ;  /* 0x000000cc24247220 */ /* 0x080fe20000410000 */
[----:B------:R1:W-:Y:S01]  /*11820*/  MUFU.EX2 R185, R203 ;  /* 0x000000cb00b97308 */ /* 0x0003e20000000800 */
[-C--:B------:R-:W-:Y:S01]  /*11830*/  FMUL.FTZ R37, R37, R204.reuse ;  /* 0x000000cc25257220 */ /* 0x080fe20000410000 */
[----:B------:R-:W3:Y:S01]  /*11840*/  SHFL.BFLY PT, R160, R157, 0x2, 0x1f ;  /* 0x0c401f009da07f89 */ /* 0x000ee200000e0000 */
[-C--:B------:R-:W-:Y:S01]  /*11850*/  FMUL.FTZ R40, R40, R204.reuse ;  /* 0x000000cc28287220 */ /* 0x080fe20000410000 */
[-C--:B------:R-:W-:Y:S01]  /*11860*/  FMUL.FTZ R41, R41, R204.reuse ;  /* 0x000000cc29297220 */ /* 0x080fe20000410000 */
[-C--:B------:R-:W-:Y:S01]  /*11870*/  FMUL.FTZ R44, R44, R204.reuse ;  /* 0x000000cc2c2c7220 */ /* 0x080fe20000410000 */
[-C--:B------:R-:W-:Y:S01]  /*11880*/  FMUL.FTZ R45, R45, R204.reuse ;  /* 0x000000cc2d2d7220 */ /* 0x080fe20000410000 */
[-C--:B------:R-:W-:Y:S01]  /*11890*/  FMUL.FTZ R48, R48, R204.reuse ;  /* 0x000000cc30307220 */ /* 0x080fe20000410000 */
[----:B------:R-:W-:Y:S01]  /*118a0*/  MUFU.EX2 R196, R196 ;  /* 0x000000c400c47308 */ /* 0x000fe20000000800 */
[----:B-1----:R-:W-:Y:S01]  /*118b0*/  FFMA.FTZ R203, R168, R3, -R205 ;  /* 0x00000003a8cb7223 */ /* 0x002fe200000108cd */
        /* <DEDUP_REMOVED lines=16> */
[----:B---3--:R-:W-:Y:S01]  /*119c0*/  FMNMX.FTZ R160, R157, R160, !PT ;  /* 0x000000a09da07209 */ /* 0x008fe20007810000 */
        /* <DEDUP_REMOVED lines=42> */
[----:B------:R-:W-:Y:S01]  /*11c70*/  FFMA.FTZ R199, R159, R3, -R160 ;  /* 0x000000039fc77223 */ /* 0x000fe200000108a0 */
[----:B------:R-:W-:-:S02]  /*11c80*/  IMAD.MOV R159, RZ, RZ, -R194 ;  /* 0x000000ffff9f7224 */ /* 0x000fc400078e0ac2 */
[-CC-:B------:R-:W-:Y:S01]  /*11c90*/  FFMA.FTZ R154, R154, R3.reuse, -R160.reuse ;  /* 0x000000039a9a7223 */ /* 0x180fe200000108a0 */
[-CC-:B------:R-:W-:Y:S01]  /*11ca0*/  FFMA.FTZ R161, R155, R3.reuse, -R160.reuse ;  /* 0x000000039ba17223 */ /* 0x180fe200000108a0 */
[--C-:B------:R-:W-:Y:S01]  /*11cb0*/  FFMA.FTZ R155, R158, R3, -R160.reuse ;  /* 0x000000039e9b7223 */ /* 0x100fe200000108a0 */
[----:B------:R-:W-:Y:S01]  /*11cc0*/  MUFU.EX2 R157, R157 ;  /* 0x0000009d009d7308 */ /* 0x000fe20000000800 */
[----:B------:R-:W-:Y:S01]  /*11cd0*/  ISETP.NE.AND P2, PT, R192, R159, PT ;  /* 0x0000009fc000720c */ /* 0x000fe20003f45270 */
[----:B------:R-:W-:Y:S02]  /*11ce0*/  @!P1 VIADD R158, R187, 0x38840 ;  /* 0x00038840bb9e9836 */ /* 0x000fe40000000000 */
[-CC-:B------:R-:W-:Y:S01]  /*11cf0*/  FFMA.FTZ R205, R162, R3.reuse, -R160.reuse ;  /* 0x00000003a2cd7223 */ /* 0x180fe200000108a0 */
[-CC-:B------:R-:W-:Y:S01]  /*11d00*/  FFMA.FTZ R206, R163, R3.reuse, -R160.reuse ;  /* 0x00000003a3ce7223 */ /* 0x180fe200000108a0 */
[-CC-:B------:R-:W-:Y:S01]  /*11d10*/  FFMA.FTZ R207, R166, R3.reuse, -R160.reuse ;  /* 0x00000003a6cf7223 */ /* 0x180fe200000108a0 */
[-C--:B------:R-:W-:Y:S01]  /*11d20*/  FFMA.FTZ R211, R167, R3.reuse, -R160 ;  /* 0x00000003a7d37223 */ /* 0x080fe200000108a0 */
[----:B------:R-:W-:Y:S01]  /*11d30*/  @!P1 PRMT R158, RZ, 0x654, R158 ;  /* 0x00000654ff9e9816 */ /* 0x000fe2000000009e */
[----:B------:R-:W1:Y:S01]  /*11d40*/  MUFU.EX2 R154, R154 ;  /* 0x0000009a009a7308 */ /* 0x000e620000000800 */
[-CC-:B------:R-:W-:Y:S01]  /*11d50*/  FFMA.FTZ R170, R170, R3.reuse, -R160.reuse ;  /* 0x00000003aaaa7223 */ /* 0x180fe200000108a0 */
[-CC-:B------:R-:W-:Y:S01]  /*11d60*/  FFMA.FTZ R171, R171, R3.reuse, -R160.reuse ;  /* 0x00000003abab7223 */ /* 0x180fe200000108a0 */
[-CC-:B------:R-:W-:Y:S01]  /*11d70*/  FFMA.FTZ R174, R174, R3.reuse, -R160.reuse ;  /* 0x00000003aeae7223 */ /* 0x180fe200000108a0 */
[----:B------:R2:W-:Y:S01]  /*11d80*/  @!P1 SYNCS.ARRIVE.TRANS64.RED.A1T0 RZ, [R158+URZ], RZ ;  /* 0x000000ff9eff99a7 */ /* 0x0005e2000810043f */
[----:B------:R-:W-:Y:S01]  /*11d90*/  FFMA.FTZ R175, R175, R3, -R160 ;  /* 0x00000003afaf7223 */ /* 0x000fe200000108a0 */
[----:B------:R-:W-:-:S02]  /*11da0*/  @!P2 IMAD R159, R198, 0x40, R190 ;  /* 0x00000040c69fa824 */ /* 0x000fc400078e02be */
[-CC-:B------:R-:W-:Y:S01]  /*11db0*/  FFMA.FTZ R178, R178, R3.reuse, -R160.reuse ;  /* 0x00000003b2b27223 */ /* 0x180fe200000108a0 */
[----:B------:R-:W3:Y:S01]  /*11dc0*/  MUFU.EX2 R161, R161 ;  /* 0x000000a100a17308 */ /* 0x000ee20000000800 */
[-C--:B------:R-:W-:Y:S01]  /*11dd0*/  FFMA.FTZ R179, R179, R3.reuse, -R160 ;  /* 0x00000003b3b37223 */ /* 0x080fe200000108a0 */
[----:B------:R-:W-:Y:S02]  /*11de0*/  @!P2 IMAD R159, R159, 0x4, R2 ;  /* 0x000000049f9fa824 */ /* 0x000fe400078e0202 */
[----:B------:R-:W-:Y:S01]  /*11df0*/  FFMA.FTZ R182, R182, R3, -R160 ;  /* 0x00000003b6b67223 */ /* 0x000fe200000108a0 */
[----:B--2---:R-:W-:Y:S01]  /*11e00*/  FFMA.FTZ R158, R204, R21, R152 ;  /* 0x00000015cc9e7223 */ /* 0x004fe20000010098 */
[----:B------:R-:W-:Y:S01]  /*11e10*/  FFMA.FTZ R162, R183, R3, -R160 ;  /* 0x00000003b7a27223 */ /* 0x000fe200000108a0 */
[----:B0-----:R-:W-:Y:S01]  /*11e20*/  F2FP.F16.F32.PACK_AB R152, R153, R152 ;  /* 0x000000989998723e */ /* 0x001fe200000000ff */
[----:B------:R-:W-:Y:S01]  /*11e30*/  @!P2 STS [R159+0x38400], R204 ;  /* 0x038400cc9f00a388 */ /* 0x000fe20000000800 */
[----:B------:R-:W0:Y:S01]  /*11e40*/  MUFU.EX2 R155, R155 ;  /* 0x0000009b009b7308 */ /* 0x000e220000000800 */
[----:B-1----:R-:W-:Y:S01]  /*11e50*/  FFMA.FTZ R186, R157, R186, R154 ;  /* 0x000000ba9dba7223 */ /* 0x002fe2000001009a */
[----:B------:R-:W-:Y:S01]  /*11e60*/  FADD.FTZ R163, R153, R158 ;  /* 0x0000009e99a37221 */ /* 0x000fe20000010000 */
[----:B------:R1:W-:Y:S01]  /*11e70*/  @!P2 STS [R159+0x38420], R157 ;  /* 0x0384209d9f00a388 */ /* 0x0003e20000000800 */
        /* <DEDUP_REMOVED lines=12> */
[----:B------:R-:W-:Y:S01]  /*11f40*/  MUFU.EX2 R205, R205 ;  /* 0x000000cd00cd7308 */ /* 0x000fe20000000800 */
[----:B0-----:R-:W-:Y:S01]  /*11f50*/  FADD.FTZ R183, R155, R158 ;  /* 0x0000009e9bb77221 */ /* 0x001fe20000010000 */
        /* <DEDUP_REMOVED lines=63> */
[----:B------:R-:W-:Y:S01]  /*12350*/  F2FP.F16.F32.PACK_AB R154, R185, R156 ;  /* 0x0000009cb99a723e */ /* 0x000fe200000000ff */
[-C--:B------:R-:W-:Y:S01]  /*12360*/  FMUL.FTZ R141, R141, R204.reuse ;  /* 0x000000cc8d8d7220 */ /* 0x080fe20000410000 */
[----:B--2---:R-:W-:Y:S01]  /*12370*/  F2FP.F16.F32.PACK_AB R155, R199, R155 ;  /* 0x0000009bc79b723e */ /* 0x004fe200000000ff */
[----:B------:R-:W-:Y:S01]  /*12380*/  BAR.SYNC.DEFER_BLOCKING 0xf, 0x100 ;  /* 0x03c4000000007b1d */ /* 0x000fe20000010000 */
[----:B-1----:R-:W-:Y:S01]  /*12390*/  F2FP.F16.F32.PACK_AB R157, R206, R205 ;  /* 0x000000cdce9d723e */ /* 0x002fe200000000ff */
[-C--:B------:R-:W-:Y:S01]  /*123a0*/  FMUL.FTZ R144, R144, R204.reuse ;  /* 0x000000cc90907220 */ /* 0x080fe20000410000 */
[----:B------:R-:W-:Y:S01]  /*123b0*/  F2FP.F16.F32.PACK_AB R158, R202, R201 ;  /* 0x000000c9ca9e723e */ /* 0x000fe200000000ff */
[-C--:B------:R-:W-:Y:S01]  /*123c0*/  FMUL.FTZ R145, R145, R204.reuse ;  /* 0x000000cc91917220 */ /* 0x080fe20000410000 */
[----:B0-----:R-:W-:Y:S01]  /*123d0*/  F2FP.F16.F32.PACK_AB R159, R211, R207 ;  /* 0x000000cfd39f723e */ /* 0x001fe200000000ff */
[----:B------:R-:W-:Y:S01]  /*123e0*/  MUFU.EX2 R176, R176 ;  /* 0x000000b000b07308 */ /* 0x000fe20000000800 */
[----:B------:R-:W-:Y:S01]  /*123f0*/  F2FP.F16.F32.PACK_AB R160, R169, R203 ;  /* 0x000000cba9a0723e */ /* 0x000fe200000000ff */
[----:B------:R-:W-:Y:S01]  /*12400*/  FMUL.FTZ R148, R148, R204 ;  /* 0x000000cc94947220 */ /* 0x000fe20000410000 */
[----:B---3--:R-:W-:Y:S01]  /*12410*/  F2FP.F16.F32.PACK_AB R161, R171, R170 ;  /* 0x000000aaaba1723e */ /* 0x008fe200000000ff */
[----:B------:R-:W-:Y:S01]  /*12420*/  FMUL.FTZ R149, R149, R204 ;  /* 0x000000cc95957220 */ /* 0x000fe20000410000 */
[----:B------:R-:W-:Y:S01]  /*12430*/  ISETP.GT.AND P2, PT, R197, RZ, PT ;  /* 0x000000ffc500720c */ /* 0x000fe20003f44270 */
[----:B------:R-:W-:Y:S01]  /*12440*/  IMAD.MOV.U32 R198, RZ, RZ, R18 ;  /* 0x000000ffffc67224 */ /* 0x000fe200078e0012 */
[----:B------:R-:W-:Y:S01]  /*12450*/  @!P1 IADD3 R187, R187, 0x38860, RZ ;  /* 0x00038860bbbb9810 */ /* 0x000fe20007ffe0ff */
[----:B------:R-:W0:Y:S03]  /*12460*/  MUFU.EX2 R177, R177 ;  /* 0x000000b100b17308 */ /* 0x000e260000000800 */
[----:B------:R-:W-:-:S05]  /*12470*/  @!P1 PRMT R187, RZ, 0x654, R187 ;  /* 0x00000654ffbb9816 */ /* 0x000fca00000000bb */
[----:B------:R-:W-:Y:S01]  /*12480*/  MUFU.EX2 R180, R180 ;  /* 0x000000b400b47308 */ /* 0x000fe20000000800 */
[----:B------:R1:W-:Y:S07]  /*12490*/  STSM.16.M88.4 [R195+0x36400], R152 ;  /* 0x03640098c3007844 */ /* 0x0003ee0000000200 */
[----:B------:R-:W2:Y:S01]  /*124a0*/  MUFU.EX2 R181, R181 ;  /* 0x000000b500b57308 */ /* 0x000ea20000000800 */
[----:B0-----:R-:W-:-:S07]  /*124b0*/  F2FP.F16.F32.PACK_AB R164, R177, R176 ;  /* 0x000000b0b1a4723e */ /* 0x001fce00000000ff */
[----:B------:R-:W0:Y:S08]  /*124c0*/  MUFU.EX2 R178, R178 ;  /* 0x000000b200b27308 */ /* 0x000e300000000800 */
[----:B------:R3:W-:Y:S01]  /*124d0*/  MUFU.EX2 R179, R182 ;  /* 0x000000b600b37308 */ /* 0x0007e20000000800 */
[----:B--2---:R-:W-:-:S07]  /*124e0*/  F2FP.F16.F32.PACK_AB R166, R181, R180 ;  /* 0x000000b4b5a6723e */ /* 0x004fce00000000ff */
[----:B------:R2:W4:Y:S01]  /*124f0*/  MUFU.EX2 R186, R162 ;  /* 0x000000a200ba7308 */ /* 0x0005220000000800 */
[----:B---3--:R-:W-:Y:S01]  /*12500*/  FADD.FTZ R182, R156, R163 ;  /* 0x000000a39cb67221 */ /* 0x008fe20000010000 */
[----:B------:R-:W-:Y:S02]  /*12510*/  F2FP.F16.F32.PACK_AB R156, R200, R196 ;  /* 0x000000c4c89c723e */ /* 0x000fe400000000ff */
[----:B------:R-:W-:Y:S01]  /*12520*/  F2FP.F16.F32.PACK_AB R163, R175, R174 ;  /* 0x000000aeafa3723e */ /* 0x000fe200000000ff */
[----:B------:R-:W-:Y:S01]  /*12530*/  FADD.FTZ R185, R185, R182 ;  /* 0x000000b6b9b97221 */ /* 0x000fe20000010000 */
[----:B0-----:R-:W-:Y:S01]  /*12540*/  F2FP.F16.F32.PACK_AB R165, R21, R178 ;  /* 0x000000b215a5723e */ /* 0x001fe200000000ff */
[----:B------:R0:W-:Y:S01]  /*12550*/  STSM.16.M88.4 [R208], R156 ;  /* 0x0000009cd0007844 */ /* 0x0001e20000000200 */
[----:B--2---:R-:W-:Y:S01]  /*12560*/  F2FP.F16.F32.PACK_AB R162, R173, R172 ;  /* 0x000000acada2723e */ /* 0x004fe200000000ff */
[----:B------:R-:W-:Y:S01]  /*12570*/  FADD.FTZ R185, R196, R185 ;  /* 0x000000b9c4b97221 */ /* 0x000fe20000010000 */
[----:B------:R-:W-:-:S03]  /*12580*/  IMAD.MOV.U32 R196, RZ, RZ, R0 ;  /* 0x000000ffffc47224 */ /* 0x000fc600078e0000 */
        /* <DEDUP_REMOVED lines=11> */
[----:B------:R-:W-:-:S04]  /*12640*/  FADD.FTZ R173, R173, R172 ;  /* 0x000000acadad7221 */ /* 0x000fc80000010000 */
[----:B------:R-:W-:-:S04]  /*12650*/  FADD.FTZ R176, R176, R173 ;  /* 0x000000adb0b07221 */ /* 0x000fc80000010000 */
[----:B------:R-:W-:-:S04]  /*12660*/  FADD.FTZ R177, R177, R176 ;  /* 0x000000b0b1b17221 */ /* 0x000fc80000010000 */
[----:B------:R-:W-:Y:S01]  /*12670*/  FADD.FTZ R180, R180, R177 ;  /* 0x000000b1b4b47221 */ /* 0x000fe20000010000 */
[----:B------:R-:W-:Y:S02]  /*12680*/  WARPGROUP.DEPBAR.LE gsb0, 0x0 ;  /* 0x00008000000079c5 */ /* 0x000fe40000010000 */
[----:B-1----:R-:W-:Y:S01]  /*12690*/  IMAD.MOV.U32 R153, RZ, RZ, 0x40000040 ;  /* 0x40000040ff997424 */ /* 0x002fe200078e00ff */
        /* <DEDUP_REMOVED lines=18> */
[----:B------:R-:W-:Y:S02]  /*127c0*/  IMAD.MOV.U32 R199, RZ, RZ, R168 ;  /* 0x000000ffffc77224 */ /* 0x000fe400078e00a8 */
[----:B------:R-:W-:Y:S01]  /*127d0*/  FADD.FTZ R205, R205, R152 ;  /* 0x00000098cdcd7221 */ /* 0x000fe20000010000 */
[----:B------:R-:W-:-:S03]  /*127e0*/  VIADD R152, R197, 0xffffffff ;  /* 0xffffffffc5987836 */ /* 0x000fc60000000000 */
[----:B------:R-:W-:Y:S01]  /*127f0*/  FADD.FTZ R206, R206, R205 ;  /* 0x000000cdcece7221 */ /* 0x000fe20000010000 */
[----:B------:R-:W-:-:S03]  /*12800*/  IMAD.MOV.U32 R197, RZ, RZ, R152 ;  /* 0x000000ffffc57224 */ /* 0x000fc600078e0098 */
[----:B------:R-:W-:-:S04]  /*12810*/  FADD.FTZ R206, R207, R206 ;  /* 0x000000cecfce7221 */ /* 0x000fc80000010000 */
[----:B------:R-:W-:-:S04]  /*12820*/  FADD.FTZ R211, R211, R206 ;  /* 0x000000ced3d37221 */ /* 0x000fc80000010000 */
[----:B------:R-:W-:-:S04]  /*12830*/  FADD.FTZ R170, R170, R211 ;  /* 0x000000d3aaaa7221 */ /* 0x000fc80000010000 */
[----:B------:R-:W-:-:S04]  /*12840*/  FADD.FTZ R171, R171, R170 ;  /* 0x000000aaabab7221 */ /* 0x000fc80000010000 */
[----:B------:R-:W-:-:S04]  /*12850*/  FADD.FTZ R174, R174, R171 ;  /* 0x000000abaeae7221 */ /* 0x000fc80000010000 */
[----:B------:R-:W-:-:S04]  /*12860*/  FADD.FTZ R175, R175, R174 ;  /* 0x000000aeafaf7221 */ /* 0x000fc80000010000 */
[----:B------:R-:W-:-:S04]  /*12870*/  FADD.FTZ R178, R178, R175 ;  /* 0x000000afb2b27221 */ /* 0x000fc80000010000 */
[----:B------:R-:W-:Y:S01]  /*12880*/  FADD.FTZ R178, R21, R178 ;  /* 0x000000b215b27221 */ /* 0x000fe20000010000 */
[----:B------:R-:W-:-:S03]  /*12890*/  FADD.FTZ R21, R181, R180 ;  /* 0x000000b4b5157221 */ /* 0x000fc60000010000 */
[----:B------:R-:W-:-:S04]  /*128a0*/  FADD.FTZ R179, R179, R178 ;  /* 0x000000b2b3b37221 */ /* 0x000fc80000010000 */
[----:B------:R-:W-:Y:S01]  /*128b0*/  FADD.FTZ R186, R186, R179 ;  /* 0x000000b3baba7221 */ /* 0x000fe20000010000 */
[----:B------:R-:W-:Y:S02]  /*128c0*/  WARPGROUP.DEPBAR.LE gsb0, 0x0 ;  /* 0x00008000000079c5 */ /* 0x000fe40000010000 */
[----:B------:R-:W-:-:S06]  /*128d0*/  WARPGROUP.ARRIVE ;  /* 0x00000000000079c5 */ /* 0x000fcc0000000000 */
        /* <DEDUP_REMOVED lines=12> */
.L_x_4305:
[----:B------:R-:W-:Y:S05]  /*129a0*/  BSYNC B0 ;  /* 0x0000000000007941 */ /* 0x000fea0003800000 */
.L_x_4304:
[----:B------:R-:W2:Y:S01]  /*129b0*/  SHFL.BFLY PT, R4, R21, 0x2, 0x1f ;  /* 0x0c401f0015047f89 */ /* 0x000ea200000e0000 */
[----:B01----:R-:W-:Y:S01]  /*129c0*/  IMAD.MOV.U32 R167, RZ, RZ, -0x800000 ;  /* 0xff800000ffa77424 */ /* 0x003fe200078e00ff */
[----:B------:R-:W-:Y:S01]  /*129d0*/  IADD3 R219, R219, 0x1, RZ ;  /* 0x00000001dbdb7810 */ /* 0x000fe20007ffe0ff */
[----:B------:R-:W-:Y:S01]  /*129e0*/  IMAD.MOV.U32 R169, RZ, RZ, -0x800000 ;  /* 0xff800000ffa97424 */ /* 0x000fe200078e00ff */
[----:B------:R-:W0:Y:S01]  /*129f0*/  SHFL.BFLY PT, R7, R186, 0x2, 0x1f ;  /* 0x0c401f00ba077f89 */ /* 0x000e2200000e0000 */
[----:B------:R-:W-:Y:S08]  /*12a00*/  BAR.ARV 0x8, 0xa0 ;  /* 0x0202800000007b1d */ /* 0x000ff00000002000 */
[----:B------:R-:W-:Y:S01]  /*12a10*/  BAR.SYNC.DEFER_BLOCKING 0xf, 0x100 ;  /* 0x03c4000000007b1d */ /* 0x000fe20000010000 */
[----:B--2---:R-:W-:Y:S01]  /*12a20*/  FADD.FTZ R4, R4, R21 ;  /* 0x0000001504047221 */ /* 0x004fe20000010000 */
[----:B0-----:R-:W-:-:S04]  /*12a30*/  FADD.FTZ R8, R7, R186 ;  /* 0x000000ba07087221 */ /* 0x001fc80000010000 */
[----:B------:R-:W0:Y:S04]  /*12a40*/  SHFL.BFLY PT, R5, R4, 0x1, 0x1f ;  /* 0x0c201f0004057f89 */ /* 0x000e2800000e0000 */
[----:B------:R-:W1:Y:S01]  /*12a50*/  SHFL.BFLY PT, R7, R8, 0x1, 0x1f ;  /* 0x0c201f0008077f89 */ /* 0x000e6200000e0000 */
[----:B0-----:R-:W-:Y:S01]  /*12a60*/  FADD.FTZ R10, R4, R5 ;  /* 0x00000005040a7221 */ /* 0x001fe20000010000 */
[----:B------:R-:W-:Y:S02]  /*12a70*/  VIADD R4, R18, 0x1 ;  /* 0x0000000112047836 */ /* 0x000fe40000000000 */
[----:B-1----:R-:W-:Y:S02]  /*12a80*/  FADD.FTZ R5, R8, R7 ;  /* 0x0000000708057221 */ /* 0x002fe40000010000 */
[----:B------:R-:W-:-:S02]  /*12a90*/  FSETP.NE.FTZ.AND P2, PT, R10, RZ, PT ;  /* 0x000000ff0a00720b */ /* 0x000fc40003f55000 */
[----:B------:R-:W-:Y:S02]  /*12aa0*/  IADD3 R7, -R194, RZ, RZ ;  /* 0x000000ffc2077210 */ /* 0x000fe40007ffe1ff */
[----:B------:R-:W-:Y:S02]  /*12ab0*/  FSETP.NE.FTZ.AND P3, PT, R5, RZ, PT ;  /* 0x000000ff0500720b */ /* 0x000fe40003f75000 */
[----:B------:R-:W-:Y:S02]  /*12ac0*/  ISETP.NE.AND P0, PT, R192, R7, PT ;  /* 0x00000007c000720c */ /* 0x000fe40003f05270 */
[----:B------:R-:W-:Y:S02]  /*12ad0*/  CS2R R6, SRZ ;  /* 0x0000000000067805 */ /* 0x000fe4000001ff00 */
[----:B------:R-:W-:-:S04]  /*12ae0*/  ISETP.NE.AND P1, PT, R4, 0x2, PT ;  /* 0x000000020400780c */ /* 0x000fc80003f25270 */
[----:B------:R-:W-:Y:S01]  /*12af0*/  SEL R11, RZ, 0x1, P1 ;  /* 0x00000001ff0b7807 */ /* 0x000fe20000800000 */
[----:B------:R-:W0:Y:S03]  /*12b00*/  @P2 MUFU.RCP R7, R10 ;  /* 0x0000000a00072308 */ /* 0x000e260000001000 */
[----:B------:R-:W-:Y:S01]  /*12b10*/  LOP3.LUT R22, R22, R11, RZ, 0x3c, !PT ;  /* 0x0000000b16167212 */ /* 0x000fe200078e3cff */
[C---:B------:R-:W-:Y:S01]  /*12b20*/  @P3 FMUL.FTZ R20, R3.reuse, 0.69314718246459960938 ;  /* 0x3f31721803143820 */ /* 0x040fe20000410000 */
[----:B------:R-:W-:Y:S02]  /*12b30*/  @!P0 IMAD R9, R18, 0x40, R190 ;  /* 0x0000004012098824 */ /* 0x000fe400078e02be */
[----:B------:R-:W-:Y:S01]  /*12b40*/  @P2 FMUL.FTZ R18, R3, 0.69314718246459960938 ;  /* 0x3f31721803122820 */ /* 0x000fe20000410000 */
[----:B------:R-:W1:Y:S01]  /*12b50*/  @P3 MUFU.RCP R6, R5 ;  /* 0x0000000500063308 */ /* 0x000e620000001000 */
[----:B------:R-:W-:-:S07]  /*12b60*/  @!P0 IMAD R9, R9, 0x4, R2 ;  /* 0x0000000409098824 */ /* 0x000fce00078e0202 */
[----:B------:R-:W2:Y:S01]  /*12b70*/  @P2 MUFU.LG2 R2, R10 ;  /* 0x0000000a00022308 */ /* 0x000ea20000000c00 */
[----:B0-----:R-:W-:Y:S01]  /*12b80*/  @!P0 STS [R9+0x38400], R7 ;  /* 0x0384000709008388 */ /* 0x001fe20000000800 */
[-C--:B------:R-:W-:Y:S01]  /*12b90*/  FMUL.FTZ R177, R24, R7.reuse ;  /* 0x0000000718b17220 */ /* 0x080fe20000410000 */
[-C--:B------:R-:W-:Y:S01]  /*12ba0*/  FMUL.FTZ R24, R33, R7.reuse ;  /* 0x0000000721187220 */ /* 0x080fe20000410000 */
[-C--:B------:R-:W-:Y:S01]  /*12bb0*/  FMUL.FTZ R175, R25, R7.reuse ;  /* 0x0000000719af7220 */ /* 0x080fe20000410000 */
[-C--:B------:R-:W-:Y:S01]  /*12bc0*/  FMUL.FTZ R176, R28, R7.reuse ;  /* 0x000000071cb07220 */ /* 0x080fe20000410000 */
[-C--:B------:R-:W-:Y:S01]  /*12bd0*/  FMUL.FTZ R173, R29, R7.reuse ;  /* 0x000000071dad7220 */ /* 0x080fe20000410000 */
[-C--:B------:R-:W-:Y:S01]  /*12be0*/  FMUL.FTZ R174, R32, R7.reuse ;  /* 0x0000000720ae7220 */ /* 0x080fe20000410000 */
[----:B------:R-:W0:Y:S01]  /*12bf0*/  @P3 MUFU.LG2 R21, R5 ;  /* 0x0000000500153308 */ /* 0x000e220000000c00 */
        /* <DEDUP_REMOVED lines=63> */
[-C--:B-1----:R-:W-:Y:S01]  /*12ff0*/  FMUL.FTZ R9, R58, R6.reuse ;  /* 0x000000063a097220 */ /* 0x082fe20000410000 */
        /* <DEDUP_REMOVED lines=66> */
.L_x_4231:
[----:B------:R-:W-:Y:S05]  /*13420*/  BSYNC B7 ;  /* 0x0000000000077941 */ /* 0x000fea0003800000 */
.L_x_4229:
        /* <DEDUP_REMOVED lines=9> */
[----:B-----5:R-:W2:Y:S01]  /*134c0*/  S2R R33, SR_SWINHI ;  /* 0x0000000000217919 */ /* 0x020ea20000002f00 */
        /* <DEDUP_REMOVED lines=26> */
[----:B------:R-:W-:Y:S01]  /*13670*/  IADD3 R197, P3, R122, 0x2000, RZ ;  /* 0x000020007ac57810 */ /* 0x000fe20007f7e0ff */
[--C-:B------:R-:W-:Y:S01]  /*13680*/  IMAD.X R41, RZ, RZ, R123.reuse, P1 ;  /* 0x000000ffff297224 */ /* 0x100fe200008e067b */
[----:B------:R-:W-:Y:S01]  /*13690*/  LOP3.LUT R40, R179, 0x380, RZ, 0xc0, !PT ;  /* 0x00000380b3287812 */ /* 0x000fe200078ec0ff */
[--C-:B------:R-:W-:Y:S01]  /*136a0*/  IMAD.X R45, RZ, RZ, R123.reuse, P0 ;  /* 0x000000ffff2d7224 */ /* 0x100fe200000e067b */
[----:B------:R-:W-:Y:S01]  /*136b0*/  LOP3.LUT R44, R181, 0x380, RZ, 0xc0, !PT ;  /* 0x00000380b52c7812 */ /* 0x000fe200078ec0ff */
[----:B------:R-:W-:Y:S01]  /*136c0*/  IMAD.X R53, RZ, RZ, R123, P3 ;  /* 0x000000ffff357224 */ /* 0x000fe200018e067b */
[----:B------:R-:W-:Y:S02]  /*136d0*/  LOP3.LUT R52, R197, 0x380, RZ, 0xc0, !PT ;  /* 0x00000380c5347812 */ /* 0x000fe400078ec0ff */
[----:B------:R-:W-:Y:S02]  /*136e0*/  SHF.R.U64 R40, R40, 0x3, RZ ;  /* 0x0000000328287819 */ /* 0x000fe400000012ff */
[----:B------:R-:W-:-:S02]  /*136f0*/  SHF.R.U64 R44, R44, 0x3, RZ ;  /* 0x000000032c2c7819 */ /* 0x000fc400000012ff */
[C---:B------:R-:W-:Y:S02]  /*13700*/  IADD3 R183, P4, R122.reuse, 0x60, RZ ;  /* 0x000000607ab77810 */ /* 0x040fe40007f9e0ff */
[C---:B------:R-:W-:Y:S02]  /*13710*/  IADD3 R56, P6, R122.reuse, 0x2020, RZ ;  /* 0x000020207a387810 */ /* 0x040fe40007fde0ff */
[----:B------:R-:W-:Y:S01]  /*13720*/  IADD3 R60, P5, R122, 0x2040, RZ ;  /* 0x000020407a3c7810 */ /* 0x000fe20007fbe0ff */
[--C-:B------:R-:W-:Y:S01]  /*13730*/  IMAD.X R49, RZ, RZ, R123.reuse, P4 ;  /* 0x000000ffff317224 */ /* 0x100fe200020e067b */
[----:B------:R-:W-:Y:S02]  /*13740*/  SHF.R.U64 R52, R52, 0x3, RZ ;  /* 0x0000000334347819 */ /* 0x000fe400000012ff */
[----:B------:R-:W-:Y:S01]  /*13750*/  IADD3 R98, P1, R122, 0x4000, RZ ;  /* 0x000040007a627810 */ /* 0x000fe20007f3e0ff */
[----:B------:R-:W-:Y:S01]  /*13760*/  IMAD.X R61, RZ, RZ, R123, P5 ;  /* 0x000000ffff3d7224 */ /* 0x000fe200028e067b */
[----:B------:R-:W-:-:S02]  /*13770*/  LOP3.LUT R40, R40, R179, RZ, 0x3c, !PT ;  /* 0x000000b328287212 */ /* 0x000fc400078e3cff */
[----:B------:R-:W-:Y:S01]  /*13780*/  LOP3.LUT R44, R44, R181, RZ, 0x3c, !PT ;  /* 0x000000b52c2c7212 */ /* 0x000fe200078e3cff */
[----:B------:R-:W-:Y:S01]  /*13790*/  IMAD.X R99, RZ, RZ, R123, P1 ;  /* 0x000000ffff637224 */ /* 0x000fe200008e067b */
[----:B------:R-:W-:Y:S02]  /*137a0*/  LOP3.LUT R48, R183, 0x380, RZ, 0xc0, !PT ;  /* 0x00000380b7307812 */ /* 0x000fe400078ec0ff */
[----:B------:R-:W-:Y:S02]  /*137b0*/  LOP3.LUT R179, R56, 0x380, RZ, 0xc0, !PT ;  /* 0x0000038038b37812 */ /* 0x000fe400078ec0ff */
[----:B------:R-:W-:Y:S02]  /*137c0*/  LOP3.LUT R181, R60, 0x380, RZ, 0xc0, !PT ;  /* 0x000003803cb57812 */ /* 0x000fe400078ec0ff */
[----:B------:R-:W-:Y:S02]  /*137d0*/  LOP3.LUT R52, R52, R197, RZ, 0x3c, !PT ;  /* 0x000000c534347212 */ /* 0x000fe400078e3cff */
[----:B------:R-:W-:-:S02]  /*137e0*/  LOP3.LUT R197, R98, 0x380, RZ, 0xc0, !PT ;  /* 0x0000038062c57812 */ /* 0x000fc400078ec0ff */
[----:B------:R-:W-:Y:S02]  /*137f0*/  SHF.R.U64 R48, R48, 0x3, RZ ;  /* 0x0000000330307819 */ /* 0x000fe400000012ff */
[----:B------:R-:W-:Y:S02]  /*13800*/  SHF.R.U64 R179, R179, 0x3, RZ ;  /* 0x00000003b3b37819 */ /* 0x000fe400000012ff */
[----:B------:R-:W-:Y:S02]  /*13810*/  SHF.R.U64 R181, R181, 0x3, RZ ;  /* 0x00000003b5b57819 */ /* 0x000fe400000012ff */
[C---:B------:R-:W-:Y:S02]  /*13820*/  IADD3 R64, P2, R122.reuse, 0x2060, RZ ;  /* 0x000020607a407810 */ /* 0x040fe40007f5e0ff */
[C---:B------:R-:W-:Y:S02]  /*13830*/  IADD3 R4, P0, R122.reuse, 0x4020, RZ ;  /* 0x000040207a047810 */ /* 0x040fe40007f1e0ff */
[C---:B------:R-:W-:Y:S01]  /*13840*/  IADD3 R32, P4, R122.reuse, 0x4040, RZ ;  /* 0x000040407a207810 */ /* 0x040fe20007f9e0ff */
[--C-:B------:R-:W-:Y:S01]  /*13850*/  IMAD.X R65, RZ, RZ, R123.reuse, P2 ;  /* 0x000000ffff417224 */ /* 0x100fe200010e067b */
[----:B------:R-:W-:Y:S01]  /*13860*/  IADD3.X R57, RZ, R123, RZ, P6, !PT ;  /* 0x0000007bff397210 */ /* 0x000fe200037fe4ff */
[--C-:B------:R-:W-:Y:S01]  /*13870*/  IMAD.X R103, RZ, RZ, R123.reuse, P0 ;  /* 0x000000ffff677224 */ /* 0x100fe200000e067b */
[----:B------:R-:W-:Y:S01]  /*13880*/  SHF.R.U64 R197, R197, 0x3, RZ ;  /* 0x00000003c5c57819 */ /* 0x000fe200000012ff */
[----:B------:R-:W-:Y:S01]  /*13890*/  IMAD.X R107, RZ, RZ, R123, P4 ;  /* 0x000000ffff6b7224 */ /* 0x000fe200020e067b */
[----:B------:R-:W-:-:S02]  /*138a0*/  IADD3 R6, P6, R122, 0x6000, RZ ;  /* 0x000060007a067810 */ /* 0x000fc40007fde0ff */
[----:B------:R-:W-:Y:S02]  /*138b0*/  LOP3.LUT R48, R48, R183, RZ, 0x3c, !PT ;  /* 0x000000b730307212 */ /* 0x000fe400078e3cff */
[----:B------:R-:W-:Y:S01]  /*138c0*/  LOP3.LUT R56, R179, R56, RZ, 0x3c, !PT ;  /* 0x00000038b3387212 */ /* 0x000fe200078e3cff */
[----:B------:R-:W-:Y:S01]  /*138d0*/  IMAD.X R115, RZ, RZ, R123, P6 ;  /* 0x000000ffff737224 */ /* 0x000fe200030e067b */
[----:B------:R-:W-:Y:S02]  /*138e0*/  LOP3.LUT R60, R181, R60, RZ, 0x3c, !PT ;  /* 0x0000003cb53c7212 */ /* 0x000fe400078e3cff */
[----:B------:R-:W-:Y:S02]  /*138f0*/  LOP3.LUT R183, R64, 0x380, RZ, 0xc0, !PT ;  /* 0x0000038040b77812 */ /* 0x000fe400078ec0ff */
[----:B------:R-:W-:Y:S02]  /*13900*/  LOP3.LUT R179, R4, 0x380, RZ, 0xc0, !PT ;  /* 0x0000038004b37812 */ /* 0x000fe400078ec0ff */
[----:B------:R-:W-:-:S02]  /*13910*/  LOP3.LUT R181, R32, 0x380, RZ, 0xc0, !PT ;  /* 0x0000038020b57812 */ /* 0x000fc400078ec0ff */
[----:B------:R-:W-:Y:S02]  /*13920*/  LOP3.LUT R33, R122, 0x380, RZ, 0xc0, !PT ;  /* 0x000003807a217812 */ /* 0x000fe400078ec0ff */
[----:B------:R-:W-:Y:S02]  /*13930*/  LOP3.LUT R98, R197, R98, RZ, 0x3c, !PT ;  /* 0x00000062c5627212 */ /* 0x000fe400078e3cff */
[----:B------:R-:W-:Y:S02]  /*13940*/  LOP3.LUT R197, R6, 0x380, RZ, 0xc0, !PT ;  /* 0x0000038006c57812 */ /* 0x000fe400078ec0ff */
[----:B------:R-:W-:Y:S02]  /*13950*/  SHF.R.U64 R183, R183, 0x3, RZ ;  /* 0x00000003b7b77819 */ /* 0x000fe400000012ff */
[----:B------:R-:W-:Y:S02]  /*13960*/  SHF.R.U64 R179, R179, 0x3, RZ ;  /* 0x00000003b3b37819 */ /* 0x000fe400000012ff */
[----:B------:R-:W-:-:S02]  /*13970*/  SHF.R.U64 R181, R181, 0x3, RZ ;  /* 0x00000003b5b57819 */ /* 0x000fc400000012ff */
[C---:B------:R-:W-:Y:S02]  /*13980*/  IADD3 R36, P3, R122.reuse, 0x4060, RZ ;  /* 0x000040607a247810 */ /* 0x040fe40007f7e0ff */
[C---:B------:R-:W-:Y:S02]  /*13990*/  IADD3 R0, P5, R122.reuse, 0x6020, RZ ;  /* 0x000060207a007810 */ /* 0x040fe40007fbe0ff */
[C---:B------:R-:W-:Y:S02]  /*139a0*/  IADD3 R26, P2, R122.reuse, 0x6040, RZ ;  /* 0x000060407a1a7810 */ /* 0x040fe40007f5e0ff */
[----:B------:R-:W-:Y:S01]  /*139b0*/  IADD3 R30, P1, R122, 0x6060, RZ ;  /* 0x000060607a1e7810 */ /* 0x000fe20007f3e0ff */
[--C-:B------:R-:W-:Y:S01]  /*139c0*/  IMAD.X R119, RZ, RZ, R123.reuse, P5 ;  /* 0x000000ffff777224 */ /* 0x100fe200028e067b */
[----:B------:R-:W-:Y:S02]  /*139d0*/  SHF.R.U64 R33, R33, 0x3, RZ ;  /* 0x0000000321217819 */ /* 0x000fe400000012ff */
[----:B------:R-:W-:Y:S01]  /*139e0*/  SHF.R.U64 R197, R197, 0x3, RZ ;  /* 0x00000003c5c57819 */ /* 0x000fe200000012ff */
[----:B------:R-:W-:Y:S01]  /*139f0*/  IMAD.X R37, RZ, RZ, R123, P1 ;  /* 0x000000ffff257224 */ /* 0x000fe200008e067b */
[----:B------:R-:W-:-:S02]  /*13a00*/  LOP3.LUT R64, R183, R64, RZ, 0x3c, !PT ;  /* 0x00000040b7407212 */ /* 0x000fc400078e3cff */
[----:B------:R-:W-:Y:S02]  /*13a10*/  LOP3.LUT R102, R179, R4, RZ, 0x3c, !PT ;  /* 0x00000004b3667212 */ /* 0x000fe400078e3cff */
[----:B------:R-:W-:Y:S02]  /*13a20*/  LOP3.LUT R106, R181, R32, RZ, 0x3c, !PT ;  /* 0x00000020b56a7212 */ /* 0x000fe400078e3cff */
[----:B------:R-:W-:Y:S02]  /*13a30*/  LOP3.LUT R183, R36, 0x380, RZ, 0xc0, !PT ;  /* 0x0000038024b77812 */ /* 0x000fe400078ec0ff */
[----:B------:R-:W-:Y:S02]  /*13a40*/  F2FP.F16.F32.PACK_AB R4, R175, R177 ;  /* 0x000000b1af04723e */ /* 0x000fe400000000ff */
[----:B------:R-:W-:Y:S02]  /*13a50*/  LOP3.LUT R27, R0, 0x380, RZ, 0xc0, !PT ;  /* 0x00000380001b7812 */ /* 0x000fe400078ec0ff */
[----:B------:R-:W-:-:S02]  /*13a60*/  LOP3.LUT R32, R26, 0x380, RZ, 0xc0, !PT ;  /* 0x000003801a207812 */ /* 0x000fc400078ec0ff */
[----:B------:R-:W-:Y:S01]  /*13a70*/  LOP3.LUT R122, R33, R122, RZ, 0x3c, !PT ;  /* 0x0000007a217a7212 */ /* 0x000fe200078e3cff */
[----:B------:R-:W-:Y:S01]  /*13a80*/  IMAD.X R33, RZ, RZ, R123, P2 ;  /* 0x000000ffff217224 */ /* 0x000fe200010e067b */
[----:B------:R-:W-:Y:S02]  /*13a90*/  LOP3.LUT R175, R30, 0x380, RZ, 0xc0, !PT ;  /* 0x000003801eaf7812 */ /* 0x000fe400078ec0ff */
[----:B------:R-:W-:Y:S02]  /*13aa0*/  LOP3.LUT R114, R197, R6, RZ, 0x3c, !PT ;  /* 0x00000006c5727212 */ /* 0x000fe400078e3cff */
[----:B------:R-:W-:Y:S02]  /*13ab0*/  F2FP.F16.F32.PACK_AB R6, R173, R176 ;  /* 0x000000b0ad06723e */ /* 0x000fe400000000ff */
[----:B------:R-:W-:Y:S02]  /*13ac0*/  IADD3.X R111, RZ, R123, RZ, P3, !PT ;  /* 0x0000007bff6f7210 */ /* 0x000fe40001ffe4ff */
[----:B------:R-:W-:-:S02]  /*13ad0*/  SHF.R.U64 R183, R183, 0x3, RZ ;  /* 0x00000003b7b77819 */ /* 0x000fc400000012ff */
[----:B------:R-:W-:Y:S02]  /*13ae0*/  SHF.R.U64 R27, R27, 0x3, RZ ;  /* 0x000000031b1b7819 */ /* 0x000fe400000012ff */
[----:B------:R-:W-:Y:S02]  /*13af0*/  SHF.R.U64 R173, R32, 0x3, RZ ;  /* 0x0000000320ad7819 */ /* 0x000fe400000012ff */
[----:B------:R-:W-:Y:S01]  /*13b00*/  MOV R123, R122 ;  /* 0x0000007a007b7202 */ /* 0x000fe20000000f00 */
[----:B------:R-:W-:Y:S01]  /*13b10*/  BAR.SYNC.DEFER_BLOCKING 0x1, 0x100 ;  /* 0x0044000000007b1d */ /* 0x000fe20000010000 */
[----:B------:R-:W-:Y:S02]  /*13b20*/  SHF.R.U64 R175, R175, 0x3, RZ ;  /* 0x00000003afaf7819 */ /* 0x000fe400000012ff */
[----:B------:R-:W-:Y:S02]  /*13b30*/  LOP3.LUT R110, R183, R36, RZ, 0x3c, !PT ;  /* 0x00000024b76e7212 */ /* 0x000fe400078e3cff */
        /* <DEDUP_REMOVED lines=9> */
[----:B------:R-:W-:Y:S01]  /*13bd0*/  MOV R52, R52 ;  /* 0x0000003400347202 */ /* 0x000fe20000000f00 */
[----:B------:R2:W-:Y:S01]  /*13be0*/  STSM.16.M88.4 [R123], R4 ;  /* 0x000000047b007844 */ /* 0x0005e20000000200 */
[----:B------:R-:W-:Y:S02]  /*13bf0*/  MOV R56, R56 ;  /* 0x0000003800387202 */ /* 0x000fe40000000f00 */
[----:B------:R-:W-:Y:S01]  /*13c00*/  MOV R60, R60 ;  /* 0x0000003c003c7202 */ /* 0x000fe20000000f00 */
[----:B------:R-:W-:Y:S01]  /*13c10*/  STSM.16.M88.4 [R122], R24 ;  /* 0x000000187a007844 */ /* 0x000fe20000000200 */
[----:B------:R-:W-:-:S02]  /*13c20*/  F2FP.F16.F32.PACK_AB R81, R83, R82 ;  /* 0x000000525351723e */ /* 0x000fc400000000ff */
[----:B------:R-:W-:Y:S01]  /*13c30*/  F2FP.F16.F32.PACK_AB R88, R89, R88 ;  /* 0x000000585958723e */ /* 0x000fe200000000ff */
[----:B------:R-:W-:Y:S01]  /*13c40*/  STSM.16.M88.4 [R44], R28 ;  /* 0x0000001c2c007844 */ /* 0x000fe20000000200 */
[----:B------:R-:W-:Y:S02]  /*13c50*/  MOV R64, R64 ;  /* 0x0000004000407202 */ /* 0x000fe40000000f00 */
[----:B------:R-:W-:Y:S02]  /*13c60*/  F2FP.F16.F32.PACK_AB R82, R85, R84 ;  /* 0x000000545552723e */ /* 0x000fe400000000ff */
[----:B------:R-:W-:Y:S02]  /*13c70*/  F2FP.F16.F32.PACK_AB R83, R87, R86 ;  /* 0x000000565753723e */ /* 0x000fe400000000ff */
[----:B------:R-:W-:Y:S02]  /*13c80*/  F2FP.F16.F32.PACK_AB R89, R91, R90 ;  /* 0x0000005a5b59723e */ /* 0x000fe400000000ff */
[----:B--2---:R-:W-:-:S02]  /*13c90*/  F2FP.F16.F32.PACK_AB R4, R162, R165 ;  /* 0x000000a5a204723e */ /* 0x004fc400000000ff */
[----:B------:R-:W-:Y:S02]  /*13ca0*/  F2FP.F16.F32.PACK_AB R5, R51, R50 ;  /* 0x000000323305723e */ /* 0x000fe400000000ff */
[----:B------:R-:W-:Y:S02]  /*13cb0*/  F2FP.F16.F32.PACK_AB R6, R160, R163 ;  /* 0x000000a3a006723e */ /* 0x000fe400000000ff */
[----:B------:R-:W-:Y:S02]  /*13cc0*/  F2FP.F16.F32.PACK_AB R7, R55, R54 ;  /* 0x000000363707723e */ /* 0x000fe400000000ff */
[----:B------:R-:W-:Y:S02]  /*13cd0*/  MOV R0, R98 ;  /* 0x0000006200007202 */ /* 0x000fe40000000f00 */
        /* <DEDUP_REMOVED lines=12> */
[----:B------:R-:W-:Y:S01]  /*13da0*/  F2FP.F16.F32.PACK_AB R104, R105, R104 ;  /* 0x000000686968723e */ /* 0x000fe200000000ff */
[----:B------:R-:W-:Y:S01]  /*13db0*/  STSM.16.M88.4 [R64], R80 ;  /* 0x0000005040007844 */ /* 0x000fe20000000200 */
[----:B------:R-:W-:Y:S02]  /*13dc0*/  MOV R41, R114 ;  /* 0x0000007200297202 */ /* 0x000fe40000000f00 */
[----:B------:R-:W-:Y:S01]  /*13dd0*/  F2FP.F16.F32.PACK_AB R105, R66, R62 ;  /* 0x0000003e4269723e */ /* 0x000fe200000000ff */
[----:B------:R2:W-:Y:S01]  /*13de0*/  STSM.16.M88.4 [R0], R88 ;  /* 0x0000005800007844 */ /* 0x0005e20000000200 */
[----:B------:R-:W-:Y:S02]  /*13df0*/  F2FP.F16.F32.PACK_AB R106, R109, R108 ;  /* 0x0000006c6d6a723e */ /* 0x000fe400000000ff */
[----:B------:R-:W-:Y:S01]  /*13e00*/  F2FP.F16.F32.PACK_AB R107, R70, R68 ;  /* 0x00000044466b723e */ /* 0x000fe200000000ff */
[----:B------:R-:W-:Y:S01]  /*13e10*/  STSM.16.M88.4 [R102], R96 ;  /* 0x0000006066007844 */ /* 0x000fe20000000200 */
[----:B------:R-:W-:-:S02]  /*13e20*/  F2FP.F16.F32.PACK_AB R112, R113, R112 ;  /* 0x000000707170723e */ /* 0x000fc400000000ff */
[----:B------:R-:W-:Y:S01]  /*13e30*/  MOV R110, R110 ;  /* 0x0000006e006e7202 */ /* 0x000fe20000000f00 */
[----:B------:R-:W-:Y:S01]  /*13e40*/  STSM.16.M88.4 [R40], R104 ;  /* 0x0000006828007844 */ /* 0x000fe20000000200 */
[----:B------:R-:W-:Y:S02]  /*13e50*/  F2FP.F16.F32.PACK_AB R113, R153, R152 ;  /* 0x000000989971723e */ /* 0x000fe400000000ff */
[----:B------:R-:W-:Y:S02]  /*13e60*/  F2FP.F16.F32.PACK_AB R114, R117, R116 ;  /* 0x000000747572723e */ /* 0x000fe400000000ff */
[----:B------:R-:W-:Y:S02]  /*13e70*/  F2FP.F16.F32.PACK_AB R115, R155, R154 ;  /* 0x0000009a9b73723e */ /* 0x000fe400000000ff */
[----:B------:R-:W-:Y:S01]  /*13e80*/  F2FP.F16.F32.PACK_AB R120, R121, R120 ;  /* 0x000000787978723e */ /* 0x000fe200000000ff */
[----:B--2---:R-:W-:Y:S01]  /*13e90*/  IMAD.MOV.U32 R0, RZ, RZ, RZ ;  /* 0x000000ffff007224 */ /* 0x004fe200078e00ff */
[----:B------:R-:W-:Y:S01]  /*13ea0*/  F2FP.F16.F32.PACK_AB R128, R129, R128 ;  /* 0x000000808180723e */ /* 0x000fe200000000ff */
[----:B------:R-:W-:Y:S01]  /*13eb0*/  STSM.16.M88.4 [R110], R112 ;  /* 0x000000706e007844 */ /* 0x000fe20000000200 */
[----:B------:R-:W-:-:S02]  /*13ec0*/  F2FP.F16.F32.PACK_AB R121, R157, R156 ;  /* 0x0000009c9d79723e */ /* 0x000fc400000000ff */
[----:B------:R-:W-:Y:S02]  /*13ed0*/  F2FP.F16.F32.PACK_AB R122, R125, R124 ;  /* 0x0000007c7d7a723e */ /* 0x000fe400000000ff */
[----:B------:R-:W-:Y:S02]  /*13ee0*/  F2FP.F16.F32.PACK_AB R123, R127, R126 ;  /* 0x0000007e7f7b723e */ /* 0x000fe400000000ff */
[----:B------:R-:W-:Y:S02]  /*13ef0*/  F2FP.F16.F32.PACK_AB R129, R131, R130 ;  /* 0x000000828381723e */ /* 0x000fe400000000ff */
[----:B------:R-:W-:Y:S01]  /*13f00*/  F2FP.F16.F32.PACK_AB R136, R137, R136 ;  /* 0x000000888988723e */ /* 0x000fe200000000ff */
[----:B------:R2:W-:Y:S01]  /*13f10*/  STSM.16.M88.4 [R41], R120 ;  /* 0x0000007829007844 */ /* 0x0005e20000000200 */
[----:B------:R-:W-:Y:S02]  /*13f20*/  ISETP.NE.U32.AND P0, PT, RZ, UR4, PT ;  /* 0x00000004ff007c0c */ /* 0x000fe4000bf05070 */
[----:B------:R-:W-:-:S02]  /*13f30*/  IADD3 R4, P1, R216, UR4, RZ ;  /* 0x00000004d8047c10 */ /* 0x000fc4000ff3e0ff */
[----:B------:R-:W-:Y:S02]  /*13f40*/  MOV R118, R118 ;  /* 0x0000007600767202 */ /* 0x000fe40000000f00 */
        /* <DEDUP_REMOVED lines=10> */
[----:B------:R3:W-:Y:S01]  /*13ff0*/  STSM.16.M88.4 [R32], R136 ;  /* 0x0000008820007844 */ /* 0x0007e20000000200 */
[----:B------:R-:W-:Y:S02]  /*14000*/  F2FP.F16.F32.PACK_AB R146, R149, R148 ;  /* 0x000000949592723e */ /* 0x000fe400000000ff */
[----:B------:R-:W-:-:S02]  /*14010*/  F2FP.F16.F32.PACK_AB R147, R151, R150 ;  /* 0x000000969793723e */ /* 0x000fc400000000ff */
[----:B------:R-:W-:Y:S02]  /*14020*/  ISETP.NE.AND.EX P0, PT, RZ, UR5, PT, P0 ;  /* 0x00000005ff007c0c */ /* 0x000fe4000bf05300 */
[----:B------:R-:W-:Y:S01]  /*14030*/  IADD3.X R5, R217, UR5, RZ, P1, !PT ;  /* 0x00000005d9057c10 */ /* 0x000fe20008ffe4ff */
[----:B------:R-:W-:Y:S01]  /*14040*/  ULDC.64 UR4, c[0x0][0xce0] ;  /* 0x0003380000047ab9 */ /* 0x000fe20000000a00 */
[----:B------:R4:W-:Y:S01]  /*14050*/  STSM.16.M88.4 [R36], R144 ;  /* 0x0000009024007844 */ /* 0x0009e20000000200 */
[----:B------:R-:W-:Y:S01]  /*14060*/  BAR.SYNC.DEFER_BLOCKING 0x1, 0x100 ;  /* 0x0044000000007b1d */ /* 0x000fe20000010000 */
[----:B------:R-:W-:-:S04]  /*14070*/  ISETP.NE.U32.AND P6, PT, RZ, UR4, PT ;  /* 0x00000004ff007c0c */ /* 0x000fc8000bfc5070 */
[----:B------:R-:W-:Y:S02]  /*14080*/  ISETP.NE.AND.EX P6, PT, RZ, UR5, PT, P6 ;  /* 0x00000005ff007c0c */ /* 0x000fe4000bfc5360 */
[----:B------:R-:W-:-:S05]  /*14090*/  LEA R3, R214, R193, 0x6 ;  /* 0x000000c1d6037211 */ /* 0x000fca00078e30ff */
[----:B------:R-:W-:-:S06]  /*140a0*/  IMAD.WIDE R20, R3, 0x2, R20 ;  /* 0x0000000203147825 */ /* 0x000fcc00078e0214 */
        /* <DEDUP_REMOVED lines=27> */
[----:B------:R-:W-:-:S02]  /*14260*/  P2R R7, PR, RZ, 0x20 ;  /* 0x00000020ff077803 */ /* 0x000fc40000000000 */
[C---:B------:R-:W-:Y:S02]  /*14270*/  IADD3 R37, P1, R20.reuse, 0x6000, RZ ;  /* 0x0000600014257810 */ /* 0x040fe40007f3e0ff */
[C---:B--2---:R-:W-:Y:S02]  /*14280*/  IADD3 R41, P2, R20.reuse, 0x7000, RZ ;  /* 0x0000700014297810 */ /* 0x044fe40007f5e0ff */
[C---:B------:R-:W-:Y:S02]  /*14290*/  IADD3 R45, P3, R20.reuse, 0x8000, RZ ;  /* 0x00008000142d7810 */ /* 0x040fe40007f7e0ff */
[C---:B------:R-:W-:Y:S02]  /*142a0*/  IADD3 R49, P4, R20.reuse, 0x9000, RZ ;  /* 0x0000900014317810 */ /* 0x040fe40007f9e0ff */
[----:B------:R-:W-:Y:S02]  /*142b0*/  IADD3 R53, P5, R20, 0xa000, RZ ;  /* 0x0000a00014357810 */ /* 0x000fe40007fbe0ff */
[----:B---3--:R-:W-:-:S02]  /*142c0*/  LOP3.LUT R32, R33, 0x380, RZ, 0xc0, !PT ;  /* 0x0000038021207812 */ /* 0x008fc400078ec0ff */
[----:B----4-:R-:W-:Y:S02]  /*142d0*/  LOP3.LUT R36, R37, 0x380, RZ, 0xc0, !PT ;  /* 0x0000038025247812 */ /* 0x010fe400078ec0ff */
        /* <DEDUP_REMOVED lines=15> */
[----:B------:R-:W-:Y:S01]  /*143d0*/  LOP3.LUT R52, R52, R53, RZ, 0x3c, !PT ;  /* 0x0000003534347212 */ /* 0x000fe200078e3cff */
[----:B0-----:R-:W-:Y:S06]  /*143e0*/  @P6 BRA `(.L_x_4319) ;  /* 0x0000000000106947 */ /* 0x001fec0003800000 */
[----:B------:R-:W-:Y:S05]  /*143f0*/  @!P0 BRA `(.L_x_4319) ;  /* 0x00000000000c8947 */ /* 0x000fea0003800000 */
[----:B------:R-:W2:Y:S04]  /*14400*/  LDG.E R6, desc[UR54][R4.64] ;  /* 0x0000003604067981 */ /* 0x000ea8000c1e1900 */
[----:B-----5:R-:W2:Y:S02]  /*14410*/  LDG.E R3, desc[UR54][R4.64+0x4] ;  /* 0x0000043604037981 */ /* 0x020ea4000c1e1900 */
[----:B--2---:R-:W-:-:S07]  /*14420*/  IADD3 R3, -R6, R3, RZ ;  /* 0x0000000306037210 */ /* 0x004fce0007ffe1ff */
.L_x_4319:
[----:B------:R-:W0:Y:S01]  /*14430*/  SHFL.IDX PT, R4, R223, RZ, 0x1f ;  /* 0x00001fffdf047589 */ /* 0x000e2200000e0000 */
        /* <DEDUP_REMOVED lines=18> */
[----:B0-----:R-:W-:Y:S02]  /*14560*/  ISETP.NE.AND P5, PT, R4, RZ, PT ;  /* 0x000000ff0400720c */ /* 0x001fe40003fa5270 */
        /* <DEDUP_REMOVED lines=16> */
[----:B------:R-:W-:Y:S02]  /*14670*/  LOP3.LUT R72, R4, R5, RZ, 0x3c, !PT ;  /* 0x0000000504487212 */ /* 0x000fe400078e3cff */
[----:B------:R-:W-:Y:S02]  /*14680*/  SHF.R.S32.HI R76, RZ, 0x1f, R213 ;  /* 0x0000001fff4c7819 */ /* 0x000fe400000114d5 */
[----:B------:R-:W-:Y:S02]  /*14690*/  SEL R79, R218, RZ, !P0 ;  /* 0x000000ffda4f7207 */ /* 0x000fe40004000000 */
        /* <DEDUP_REMOVED lines=28> */
.L_x_4320:
[----:B------:R-:W2:Y:S01]  /*14860*/  LDC R87, c[0x0][0xb8c] ;  /* 0x0002e300ff577b82 */ /* 0x000ea20000000800 */
[----:B0-----:R0:W5:Y:S01]  /*14870*/  LD.E.128 R4, desc[UR54][R20.64] ;  /* 0x0000003614047980 */ /* 0x001162000c101d00 */
[----:B------:R-:W-:Y:S02]  /*14880*/  ULDC.64 UR4, c[0x0][0xba0] ;  /* 0x0002e80000047ab9 */ /* 0x000fe40000000a00 */
[----:B------:R-:W-:Y:S01]  /*14890*/  IMAD R77, R77, UR4, RZ ;  /* 0x000000044d4d7c24 */ /* 0x000fe2000f8e02ff */
[----:B------:R-:W5:Y:S01]  /*148a0*/  LD.E.128 R8, desc[UR54][R8.64] ;  /* 0x0000003608087980 */ /* 0x000f62000c101d00 */
[----:B------:R-:W-:-:S03]  /*148b0*/  VIADD R82, R193, 0x40 ;  /* 0x00000040c1527836 */ /* 0x000fc60000000000 */
[----:B------:R-:W5:Y:S01]  /*148c0*/  LD.E.128 R12, desc[UR54][R12.64] ;  /* 0x000000360c0c7980 */ /* 0x000f62000c101d00 */
[----:B0-----:R-:W-:Y:S02]  /*148d0*/  SHF.R.S32.HI R21, RZ, 0x1f, R193 ;  /* 0x0000001fff157819 */ /* 0x001fe400000114c1 */
[----:B------:R-:W-:Y:S01]  /*148e0*/  MOV R20, R193 ;  /* 0x000000c100147202 */ /* 0x000fe20000000f00 */
[----:B------:R-:W-:Y:S01]  /*148f0*/  IMAD R77, R0, UR5, R77 ;  /* 0x00000005004d7c24 */ /* 0x000fe2000f8e024d */
[----:B------:R-:W5:Y:S01]  /*14900*/  LD.E.128 R24, desc[UR54][R24.64] ;  /* 0x0000003618187980 */ /* 0x000f62000c101d00 */
[----:B------:R-:W-:Y:S02]  /*14910*/  IMAD R3, R220, -0x40, R3 ;  /* 0xffffffc0dc037824 */ /* 0x000fe400078e0203 */
[----:B------:R-:W-:Y:S01]  /*14920*/  IMAD.WIDE.U32 R20, R0, UR4, R20 ;  /* 0x0000000400147c25 */ /* 0x000fe2000f8e0014 */
[----:B------:R-:W5:Y:S01]  /*14930*/  LD.E.128 R28, desc[UR54][R28.64] ;  /* 0x000000361c1c7980 */ /* 0x000f62000c101d00 */
[----:B------:R-:W-:-:S02]  /*14940*/  ULDC.64 UR4, c[0x0][0xbe0] ;  /* 0x0002f80000047ab9 */ /* 0x000fc40000000a00 */
[----:B------:R-:W-:Y:S01]  /*14950*/  VIADD R0, R214, 0x20 ;  /* 0x00000020d6007836 */ /* 0x000fe20000000000 */
[----:B------:R-:W5:Y:S01]  /*14960*/  LD.E.128 R32, desc[UR54][R32.64] ;  /* 0x0000003620207980 */ /* 0x000f62000c101d00 */
[----:B--2---:R-:W-:Y:S02]  /*14970*/  ISETP.GE.AND P3, PT, R82, R87, PT ;  /* 0x000000575200720c */ /* 0x004fe40003f66270 */
[-C--:B------:R-:W-:Y:S01]  /*14980*/  ISETP.GE.AND P1, PT, R214, R3.reuse, PT ;  /* 0x00000003d600720c */ /* 0x080fe20003f26270 */
[----:B------:R-:W5:Y:S01]  /*14990*/  LD.E.128 R36, desc[UR54][R36.64] ;  /* 0x0000003624247980 */ /* 0x000f62000c101d00 */
[----:B------:R-:W-:Y:S02]  /*149a0*/  ISETP.GE.AND P0, PT, R0, R3, PT ;  /* 0x000000030000720c */ /* 0x000fe40003f06270 */
[----:B------:R-:W-:Y:S01]  /*149b0*/  SEL R3, RZ, 0xffffffff, P3 ;  /* 0xffffffffff037807 */ /* 0x000fe20001800000 */
[----:B------:R-:W5:Y:S01]  /*149c0*/  LD.E.128 R40, desc[UR54][R40.64] ;  /* 0x0000003628287980 */ /* 0x000f62000c101d00 */
[----:B------:R-:W-:-:S03]  /*149d0*/  ISETP.GE.AND P2, PT, R193, R87, PT ;  /* 0x00000057c100720c */ /* 0x000fc60003f46270 */
        /* <DEDUP_REMOVED lines=9> */
[----:B------:R-:W-:Y:S01]  /*14a70*/  IADD3 R84, R193, 0xc0, RZ ;  /* 0x000000c0c1547810 */ /* 0x000fe20007ffe0ff */
        /* <DEDUP_REMOVED lines=8> */
[----:B------:R-:W-:Y:S01]  /*14b00*/  IMAD R76, R76, UR4, RZ ;  /* 0x000000044c4c7c24 */ /* 0x000fe2000f8e02ff */
[-C--:B------:R-:W-:Y:S01]  /*14b10*/  ISETP.GE.AND P2, PT, R83, R87.reuse, PT ;  /* 0x000000575300720c */ /* 0x080fe20003f46270 */
[----:B------:R-:W-:Y:S01]  /*14b20*/  IMAD.SHL.U32 R3, R3, 0x2, RZ ;  /* 0x0000000203037824 */ /* 0x000fe200078e00ff */
[-C--:B------:R-:W-:Y:S01]  /*14b30*/  ISETP.GE.AND P3, PT, R84, R87.reuse, PT ;  /* 0x000000575400720c */ /* 0x080fe20003f66270 */
[C---:B------:R-:W-:Y:S01]  /*14b40*/  IMAD R77, R213.reuse, UR5, R76 ;  /* 0x00000005d54d7c24 */ /* 0x040fe2000f8e024c */
[----:B------:R-:W-:Y:S01]  /*14b50*/  SHF.R.S32.HI R215, RZ, 0x1f, R214 ;  /* 0x0000001fffd77819 */ /* 0x000fe200000114d6 */
[----:B------:R-:W-:Y:S01]  /*14b60*/  IMAD.WIDE.U32 R20, R213, UR4, R20 ;  /* 0x00000004d5147c25 */ /* 0x000fe2000f8e0014 */
[----:B------:R-:W-:Y:S01]  /*14b70*/  LOP3.LUT R0, R3, 0x2, R0, 0xe2, !PT ;  /* 0x0000000203007812 */ /* 0x000fe200078ee200 */
[----:B------:R-:W-:Y:S01]  /*14b80*/  ULDC.64 UR4, c[0x0][0xbe8] ;  /* 0x0002fa0000047ab9 */ /* 0x000fe20000000a00 */
[----:B------:R-:W-:Y:S01]  /*14b90*/  SEL R3, RZ, 0x4, P2 ;  /* 0x00000004ff037807 */ /* 0x000fe20001000000 */
[C---:B------:R-:W-:Y:S01]  /*14ba0*/  VIADD R85, R193.reuse, 0x100 ;  /* 0x00000100c1557836 */ /* 0x040fe20000000000 */
[----:B------:R-:W-:Y:S01]  /*14bb0*/  SEL R76, RZ, 0x8, P3 ;  /* 0x00000008ff4c7807 */ /* 0x000fe20001800000 */
[----:B------:R-:W-:Y:S01]  /*14bc0*/  VIADD R86, R193, 0x140 ;  /* 0x00000140c1567836 */ /* 0x000fe20000000000 */
[----:B------:R-:W-:Y:S01]  /*14bd0*/  BSSY B1, `(.L_x_4321) ;  /* 0x0000033000017945 */ /* 0x000fe20003800000 */
[----:B------:R-:W-:Y:S01]  /*14be0*/  IMAD.IADD R21, R21, 0x1, R77 ;  /* 0x0000000115157824 */ /* 0x000fe200078e024d */
[----:B------:R-:W-:Y:S01]  /*14bf0*/  LOP3.LUT R3, R76, R0, R3, 0xfe, !PT ;  /* 0x000000004c037212 */ /* 0x000fe200078efe03 */
[----:B------:R-:W-:Y:S01]  /*14c00*/  VIADD R77, R193, 0x180 ;  /* 0x00000180c14d7836 */ /* 0x000fe20000000000 */
[-C--:B------:R-:W-:Y:S01]  /*14c10*/  ISETP.GE.AND P2, PT, R85, R87.reuse, PT ;  /* 0x000000575500720c */ /* 0x080fe20003f46270 */
[----:B------:R-:W-:Y:S01]  /*14c20*/  VIADD R78, R193, 0x1c0 ;  /* 0x000001c0c14e7836 */ /* 0x000fe20000000000 */
[----:B------:R-:W-:-:S02]  /*14c30*/  ISETP.GE.AND P3, PT, R86, R87, PT ;  /* 0x000000575600720c */ /* 0x000fc40003f66270 */
[----:B------:R-:W-:Y:S02]  /*14c40*/  IADD3 R0, R2, 0x38820, RZ ;  /* 0x0003882002007810 */ /* 0x000fe40007ffe0ff */
[----:B------:R-:W-:Y:S02]  /*14c50*/  ISETP.GE.AND P4, PT, R77, R87, PT ;  /* 0x000000574d00720c */ /* 0x000fe40003f86270 */
[----:B------:R-:W-:Y:S02]  /*14c60*/  SEL R76, RZ, 0x10, P2 ;  /* 0x00000010ff4c7807 */ /* 0x000fe40001000000 */
[----:B------:R-:W-:Y:S02]  /*14c70*/  SEL R77, RZ, 0x20, P3 ;  /* 0x00000020ff4d7807 */ /* 0x000fe40001800000 */
[----:B------:R-:W-:Y:S02]  /*14c80*/  PRMT R0, RZ, 0x654, R0 ;  /* 0x00000654ff007816 */ /* 0x000fe40000000000 */
[----:B------:R-:W-:Y:S01]  /*14c90*/  LOP3.LUT R3, R77, R3, R76, 0xfe, !PT ;  /* 0x000000034d037212 */ /* 0x000fe200078efe4c */
[----:B------:R-:W-:Y:S01]  /*14ca0*/  IMAD R76, R221, UR4, RZ ;  /* 0x00000004dd4c7c24 */ /* 0x000fe2000f8e02ff */
[----:B0-----:R0:W-:Y:S01]  /*14cb0*/  SYNCS.ARRIVE.TRANS64.RED.A1T0 RZ, [R0+URZ], RZ ;  /* 0x000000ff00ff79a7 */ /* 0x0011e2000810043f */
[----:B------:R-:W-:-:S02]  /*14cc0*/  ISETP.GE.AND P2, PT, R78, R87, PT ;  /* 0x000000574e00720c */ /* 0x000fc40003f46270 */
[C---:B------:R-:W-:Y:S02]  /*14cd0*/  IMAD R81, R79.reuse, UR5, R76 ;  /* 0x000000054f517c24 */ /* 0x040fe4000f8e024c */
[----:B------:R-:W-:Y:S01]  /*14ce0*/  IMAD.WIDE.U32 R78, R79, UR4, R20 ;  /* 0x000000044f4e7c25 */ /* 0x000fe2000f8e0014 */
[----:B0-----:R-:W-:-:S03]  /*14cf0*/  SEL R0, RZ, 0x40, P4 ;  /* 0x00000040ff007807 */ /* 0x001fc60002000000 */
[----:B------:R-:W-:Y:S01]  /*14d00*/  IMAD.WIDE R76, R220, 0x40, R214 ;  /* 0x00000040dc4c7825 */ /* 0x000fe200078e02d6 */
[----:B------:R-:W-:-:S03]  /*14d10*/  LOP3.LUT R0, R3, R0, RZ, 0xfc, !PT ;  /* 0x0000000003007212 */ /* 0x000fc600078efcff */
[----:B------:R-:W-:Y:S01]  /*14d20*/  IMAD.IADD R89, R79, 0x1, R81 ;  /* 0x000000014f597824 */ /* 0x000fe200078e0251 */
[----:B------:R-:W-:-:S04]  /*14d30*/  SEL R3, RZ, 0x80, P2 ;  /* 0x00000080ff037807 */ /* 0x000fc80001000000 */
        /* <DEDUP_REMOVED lines=28> */
.L_x_4322:
[----:B------:R-:W-:Y:S05]  /*14f00*/  BSYNC B1 ;  /* 0x0000000000017941 */ /* 0x000fea0003800000 */
.L_x_4321:
        /* <DEDUP_REMOVED lines=31> */
.L_x_4318:
[----:B------:R-:W-:Y:S01]  /*15100*/  ULDC.64 UR4, c[0x0][0xcd8] ;  /* 0x0003360000047ab9 */ /* 0x000fe20000000a00 */
[----:B------:R-:W-:Y:S01]  /*15110*/  IMAD.MOV.U32 R9, RZ, RZ, RZ ;  /* 0x000000ffff097224 */ /* 0x000fe200078e00ff */
[----:B------:R-:W-:Y:S01]  /*15120*/  ISETP.NE.U32.AND P0, PT, RZ, UR4, PT ;  /* 0x00000004ff007c0c */ /* 0x000fe2000bf05070 */
[----:B------:R-:W2:Y:S01]  /*15130*/  LDC R14, c[0x0][0xb8c] ;  /* 0x0002e300ff0e7b82 */ /* 0x000ea20000000800 */
        /* <DEDUP_REMOVED lines=15> */
[----:B------:R-:W4:Y:S04]  /*15230*/  LDG.E R0, desc[UR54][R4.64] ;  /* 0x0000003604007981 */ /* 0x000f28000c1e1900 */
[----:B-----5:R-:W4:Y:S02]  /*15240*/  LDG.E R3, desc[UR54][R4.64+0x4] ;  /* 0x0000043604037981 */ /* 0x020f24000c1e1900 */
[----:B----4-:R-:W-:-:S07]  /*15250*/  IMAD.IADD R3, R3, 0x1, -R0 ;  /* 0x0000000103037824 */ /* 0x010fce00078e0a00 */
.L_x_4324:
        /* <DEDUP_REMOVED lines=8> */
[----:B----4-:R-:W-:-:S05]  /*152e0*/  LEA R0, R220, R0, 0x6 ;  /* 0x00000000dc007211 */ /* 0x010fca00078e30ff */
        /* <DEDUP_REMOVED lines=20> */
.L_x_4326:
[----:B------:R-:W-:Y:S05]  /*15430*/  BSYNC B1 ;  /* 0x0000000000017941 */ /* 0x000fea0003800000 */
.L_x_4325:
[----:B------:R-:W-:Y:S01]  /*15440*/  ULDC.64 UR4, c[0x0][0xba0] ;  /* 0x0002e80000047ab9 */ /* 0x000fe20000000a00 */
[----:B---34-:R-:W-:Y:S01]  /*15450*/  MOV R5, R12 ;  /* 0x0000000c00057202 */ /* 0x018fe20000000f00 */
[----:B------:R-:W-:Y:S01]  /*15460*/  IMAD.MOV.U32 R4, RZ, RZ, R193 ;  /* 0x000000ffff047224 */ /* 0x000fe200078e00c1 */
[C---:B--2---:R-:W-:Y:S01]  /*15470*/  ISETP.GE.AND P2, PT, R193.reuse, R14, PT ;  /* 0x0000000ec100720c */ /* 0x044fe20003f46270 */
[----:B------:R-:W-:Y:S01]  /*15480*/  IMAD R0, R8, UR4, RZ ;  /* 0x0000000408007c24 */ /* 0x000fe2000f8e02ff */
[----:B------:R-:W-:Y:S01]  /*15490*/  IADD3 R15, R193, 0x80, RZ ;  /* 0x00000080c10f7810 */ /* 0x000fe20007ffe0ff */
[C---:B------:R-:W-:Y:S01]  /*154a0*/  IMAD.WIDE.U32 R4, R9.reuse, UR4, R4 ;  /* 0x0000000409047c25 */ /* 0x040fe2000f8e0004 */
[----:B------:R-:W-:Y:S03]  /*154b0*/  BSSY B1, `(.L_x_4327) ;  /* 0x000004a000017945 */ /* 0x000fe60003800000 */
[----:B------:R-:W-:Y:S01]  /*154c0*/  IMAD R9, R9, UR5, R0 ;  /* 0x0000000509097c24 */ /* 0x000fe2000f8e0200 */
[----:B------:R-:W-:Y:S01]  /*154d0*/  ULDC.64 UR4, c[0x0][0xbe0] ;  /* 0x0002f80000047ab9 */ /* 0x000fe20000000a00 */
[----:B------:R-:W-:-:S02]  /*154e0*/  VIADD R13, R193, 0x40 ;  /* 0x00000040c10d7836 */ /* 0x000fc40000000000 */
[----:B------:R-:W-:Y:S02]  /*154f0*/  IMAD R0, R10, UR4, RZ ;  /* 0x000000040a007c24 */ /* 0x000fe4000f8e02ff */
[----:B------:R-:W-:Y:S01]  /*15500*/  IMAD R3, R220, -0x40, R3 ;  /* 0xffffffc0dc037824 */ /* 0x000fe200078e0203 */
[-C--:B------:R-:W-:Y:S01]  /*15510*/  ISETP.GE.AND P0, PT, R13, R14.reuse, PT ;  /* 0x0000000e0d00720c */ /* 0x080fe20003f06270 */
[----:B------:R-:W-:Y:S02]  /*15520*/  IMAD R7, R213, UR5, R0 ;  /* 0x00000005d5077c24 */ /* 0x000fe4000f8e0200 */
[C---:B------:R-:W-:Y:S01]  /*15530*/  VIADD R0, R214.reuse, 0x20 ;  /* 0x00000020d6007836 */ /* 0x040fe20000000000 */
[----:B------:R-:W-:Y:S01]  /*15540*/  SEL R6, RZ, 0xffffffff, P0 ;  /* 0xffffffffff067807 */ /* 0x000fe20000000000 */
[----:B------:R-:W-:Y:S01]  /*15550*/  IMAD.IADD R5, R5, 0x1, R9 ;  /* 0x0000000105057824 */ /* 0x000fe200078e0209 */
[-C--:B------:R-:W-:Y:S01]  /*15560*/  ISETP.GE.AND P1, PT, R214, R3.reuse, PT ;  /* 0x00000003d600720c */ /* 0x080fe20003f26270 */
[----:B------:R-:W-:Y:S01]  /*15570*/  VIADD R21, R193, 0xc0 ;  /* 0x000000c0c1157836 */ /* 0x000fe20000000000 */
[----:B------:R-:W-:Y:S01]  /*15580*/  ISETP.GE.AND P0, PT, R0, R3, PT ;  /* 0x000000030000720c */ /* 0x000fe20003f06270 */
[----:B------:R-:W-:Y:S01]  /*15590*/  IMAD.WIDE.U32 R4, R213, UR4, R4 ;  /* 0x00000004d5047c25 */ /* 0x000fe2000f8e0004 */
[----:B------:R-:W-:Y:S01]  /*155a0*/  SEL R0, RZ, 0x1, P2 ;  /* 0x00000001ff007807 */ /* 0x000fe20001000000 */
[----:B------:R-:W-:Y:S01]  /*155b0*/  ULDC.64 UR4, c[0x0][0xbe8] ;  /* 0x0002fa0000047ab9 */ /* 0x000fe20000000a00 */
[-C--:B------:R-:W-:Y:S01]  /*155c0*/  ISETP.GE.AND P2, PT, R15, R14.reuse, PT ;  /* 0x0000000e0f00720c */ /* 0x080fe20003f46270 */
[----:B------:R-:W-:Y:S01]  /*155d0*/  IMAD.SHL.U32 R3, R6, 0x2, RZ ;  /* 0x0000000206037824 */ /* 0x000fe200078e00ff */
[----:B------:R-:W-:Y:S01]  /*155e0*/  ISETP.GE.AND P3, PT, R21, R14, PT ;  /* 0x0000000e1500720c */ /* 0x000fe20003f66270 */
[----:B------:R-:W-:-:S02]  /*155f0*/  VIADD R25, R193, 0x100 ;  /* 0x00000100c1197836 */ /* 0x000fc40000000000 */
[----:B------:R-:W-:Y:S01]  /*15600*/  VIADD R27, R193, 0x140 ;  /* 0x00000140c11b7836 */ /* 0x000fe20000000000 */
[----:B------:R-:W-:Y:S01]  /*15610*/  LOP3.LUT R0, R3, 0x2, R0, 0xe2, !PT ;  /* 0x0000000203007812 */ /* 0x000fe200078ee200 */
[----:B------:R-:W-:Y:S01]  /*15620*/  IMAD.IADD R5, R5, 0x1, R7 ;  /* 0x0000000105057824 */ /* 0x000fe200078e0207 */
[----:B------:R-:W-:Y:S01]  /*15630*/  SEL R3, RZ, 0x4, P2 ;  /* 0x00000004ff037807 */ /* 0x000fe20001000000 */
[C---:B------:R-:W-:Y:S01]  /*15640*/  VIADD R7, R193.reuse, 0x180 ;  /* 0x00000180c1077836 */ /* 0x040fe20000000000 */
[----:B------:R-:W-:Y:S01]  /*15650*/  SEL R6, RZ, 0x8, P3 ;  /* 0x00000008ff067807 */ /* 0x000fe20001800000 */
[----:B------:R-:W-:Y:S01]  /*15660*/  VIADD R9, R193, 0x1c0 ;  /* 0x000001c0c1097836 */ /* 0x000fe20000000000 */
[-C--:B------:R-:W-:Y:S02]  /*15670*/  ISETP.GE.AND P2, PT, R25, R14.reuse, PT ;  /* 0x0000000e1900720c */ /* 0x080fe40003f46270 */
[-C--:B------:R-:W-:Y:S02]  /*15680*/  ISETP.GE.AND P3, PT, R27, R14.reuse, PT ;  /* 0x0000000e1b00720c */ /* 0x080fe40003f66270 */
[----:B------:R-:W-:-:S02]  /*15690*/  ISETP.GE.AND P4, PT, R7, R14, PT ;  /* 0x0000000e0700720c */ /* 0x000fc40003f86270 */
        /* <DEDUP_REMOVED lines=9> */
[----:B------:R-:W-:-:S02]  /*15730*/  LOP3.LUT R29, R29, R8, RZ, 0xfc, !PT ;  /* 0x000000081d1d7212 */ /* 0x000fc400078efcff */
[----:B------:R-:W-:Y:S01]  /*15740*/  SHF.R.S32.HI R9, RZ, 0x1f, R214 ;  /* 0x0000001fff097819 */ /* 0x000fe200000114d6 */
[----:B------:R-:W-:Y:S01]  /*15750*/  IMAD.IADD R11, R7, 0x1, R3 ;  /* 0x00000001070b7824 */ /* 0x000fe200078e0203 */
[----:B------:R-:W-:Y:S02]  /*15760*/  MOV R8, R214 ;  /* 0x000000d600087202 */ /* 0x000fe40000000f00 */
[----:B------:R-:W-:-:S03]  /*15770*/  SEL R0, RZ, 0x80, P2 ;  /* 0x00000080ff007807 */ /* 0x000fc60001000000 */
        /* <DEDUP_REMOVED lines=29> */
.L_x_4328:
[----:B------:R-:W-:Y:S05]  /*15950*/  BSYNC B1 ;  /* 0x0000000000017941 */ /* 0x000fea0003800000 */
.L_x_4327:
        /* <DEDUP_REMOVED lines=29> */
.L_x_4323:
[----:B------:R-:W-:Y:S05]  /*15b30*/  BSYNC B0 ;  /* 0x0000000000007941 */ /* 0x000fea0003800000 */
.L_x_4317:
[----:B------:R-:W-:Y:S02]  /*15b40*/  ULDC UR4, c[0x0][0xd14] ;  /* 0x0003450000047ab9 */ /* 0x000fe40000000800 */
[----:B-1----:R-:W-:-:S13]  /*15b50*/  ISETP.GE.AND P0, PT, R187, UR4, PT ;  /* 0x00000004bb007c0c */ /* 0x002fda000bf06270 */
[----:B------:R-:W-:Y:S05]  /*15b60*/  @!P0 BRA `(.L_x_4329) ;  /* 0xfffffeb400788947 */ /* 0x000fea000383ffff */
[----:B------:R-:W-:Y:S05]  /*15b70*/  BRA `(.L_x_4188) ;  /* 0x0000006400b87947 */ /* 0x000fea0003800000 */
.L_x_4186:
        /* <DEDUP_REMOVED lines=56> */
[----:B------:R-:W-:Y:S01]  /*15f00*/  MOV R5, R2 ;  /* 0x0000000200057202 */ /* 0x000fe20000000f00 */
[----:B------:R-:W-:Y:S01]  /*15f10*/  IMAD.MOV.U32 R6, RZ, RZ, RZ ;  /* 0x000000ffff067224 */ /* 0x000fe200078e00ff */
[----:B------:R-:W-:Y:S01]  /*15f20*/  ULDC UR5, c[0x0][0xd14] ;  /* 0x0003450000057ab9 */ /* 0x000fe20000000800 */
[----:B------:R-:W-:Y:S01]  /*15f30*/  ULDC UR7, c[0x0][0xd14] ;  /* 0x0003450000077ab9 */ /* 0x000fe20000000800 */
[----:B------:R-:W-:-:S05]  /*15f40*/  ULDC UR4, c[0x0][0xd10] ;  /* 0x0003440000047ab9 */ /* 0x000fca0000000800 */
.L_x_4334:
        /* <DEDUP_REMOVED lines=15> */
.L_x_4333:
[----:B------:R-:W-:Y:S05]  /*16040*/  BSYNC B0 ;  /* 0x0000000000007941 */ /* 0x000fea0003800000 */
.L_x_4332:
        /* <DEDUP_REMOVED lines=25> */
.L_x_4330:
        /* <DEDUP_REMOVED lines=20> */
.L_x_4335:
[----:B-1----:R-:W-:Y:S01]  /*16320*/  IMAD.MOV R2, RZ, RZ, -R3 ;  /* 0x000000ffff027224 */ /* 0x002fe200078e0a03 */
[----:B--2---:R-:W-:Y:S01]  /*16330*/  IABS R4, R6 ;  /* 0x0000000600047213 */ /* 0x004fe20000000000 */
[----:B---3--:R-:W-:Y:S02]  /*16340*/  IMAD R16, R16, UR4, R7 ;  /* 0x0000000410107c24 */ /* 0x008fe4000f8e0207 */
[----:B------:R-:W-:Y:S01]  /*16350*/  IMAD R5, R2, R11, RZ ;  /* 0x0000000b02057224 */ /* 0x000fe200078e02ff */
[----:B------:R-:W-:Y:S01]  /*16360*/  IADD3 R4, RZ, -R4, RZ ;  /* 0x80000004ff047210 */ /* 0x000fe20007ffe0ff */
[----:B------:R-:W-:-:S04]  /*16370*/  IMAD.MOV.U32 R2, RZ, RZ, RZ ;  /* 0x000000ffff027224 */ /* 0x000fc800078e00ff */
        /* <DEDUP_REMOVED lines=24> */
[----:B-1----:R-:W-:-:S06]  /*16500*/  IADD3 R2, R10, 0xffffffe, RZ ;  /* 0x0ffffffe0a027810 */ /* 0x002fcc0007ffe0ff */
        /* <DEDUP_REMOVED lines=25> */
.L_x_4331:
[----:B------:R-:W-:Y:S01]  /*166a0*/  MOV R17, RZ ;  /* 0x000000ff00117202 */ /* 0x000fe20000000f00 */
[----:B------:R-:W-:Y:S02]  /*166b0*/  IMAD.U32 R16, RZ, RZ, UR6 ;  /* 0x00000006ff107e24 */ /* 0x000fe4000f8e00ff */
[----:B------:R-:W-:-:S07]  /*166c0*/  IMAD.MOV.U32 R18, RZ, RZ, RZ ;  /* 0x000000ffff127224 */ /* 0x000fce00078e00ff */
.L_x_4336:
        /* <DEDUP_REMOVED lines=15> */
[----:B------:R-:W-:Y:S01]  /*167c0*/  STL [R1+0x28], RZ ;  /* 0x000028ff01007387 */ /* 0x000fe20000100800 */
[----:B------:R-:W-:Y:S01]  /*167d0*/  ULDC UR4, c[0x0][0xc] ;  /* 0x0000030000047ab9 */ /* 0x000fe20000000800 */
[----:B------:R-:W-:Y:S02]  /*167e0*/  IMAD.MOV.U32 R2, RZ, RZ, 0x1 ;  /* 0x00000001ff027424 */ /* 0x000fe400078e00ff */
[----:B------:R1:W-:Y:S04]  /*167f0*/  STL [R1+0xc], R0 ;  /* 0x00000c0001007387 */ /* 0x0003e80000100800 */
[----:B------:R2:W-:Y:S04]  /*16800*/  STL [R1+0x4], RZ ;  /* 0x000004ff01007387 */ /* 0x0005e80000100800 */
[----:B------:R2:W-:Y:S01]  /*16810*/  STL [R1], RZ ;  /* 0x000000ff01007387 */ /* 0x0005e20000100800 */
[----:B-1----:R-:W-:-:S03]  /*16820*/  MOV R0, UR4 ;  /* 0x0000000400007c02 */ /* 0x002fc60008000f00 */
[----:B------:R2:W-:Y:S04]  /*16830*/  STL [R1+0x8], R2 ;  /* 0x0000080201007387 */ /* 0x0005e80000100800 */
[----:B------:R2:W-:Y:S02]  /*16840*/  STL [R1+0x30], R0 ;  /* 0x0000300001007387 */ /* 0x0005e40000100800 */
.L_x_4421:
[----:B--23--:R-:W1:Y:S02]  /*16850*/  LDC.64 R2, c[0x0][0xd60] ;  /* 0x00035800ff027b82 */ /* 0x00ce640000000a00 */
[----:B-1----:R-:W-:-:S05]  /*16860*/  IMAD.WIDE R2, R19, 0x4, R2 ;  /* 0x0000000413027825 */ /* 0x002fca00078e0202 */
[----:B------:R-:W2:Y:S01]  /*16870*/  LDG.E R11, desc[UR54][R2.64] ;  /* 0x00000036020b7981 */ /* 0x000ea2000c1e1900 */
[----:B------:R-:W-:Y:S05]  /*16880*/  YIELD ;  /* 0x0000000000007946 */ /* 0x000fea0003800000 */
[----:B------:R-:W-:Y:S01]  /*16890*/  ULDC.64 UR4, c[0x0][0xb20] ;  /* 0x0002c80000047ab9 */ /* 0x000fe20000000a00 */
[----:B------:R-:W-:Y:S02]  /*168a0*/  CS2R R8, SRZ ;  /* 0x0000000000087805 */ /* 0x000fe4000001ff00 */
[----:B------:R-:W-:Y:S01]  /*168b0*/  ISETP.NE.U32.AND P0, PT, RZ, UR4, PT ;  /* 0x00000004ff007c0c */ /* 0x000fe2000bf05070 */
[----:B------:R-:W-:Y:S01]  /*168c0*/  ULDC.64 UR8, c[0x0][0xb00] ;  /* 0x0002c00000087ab9 */ /* 0x000fe20000000a00 */
        /* <DEDUP_REMOVED lines=39> */
[----:B------:R-:W-:Y:S01]  /*16b40*/  ISETP.NE.U32.AND P1, PT, RZ, UR10, PT ;  /* 0x0000000aff007c0c */ /* 0x000fe2000bf25070 */
[----:B------:R-:W-:-:S03]  /*16b50*/  IMAD.U32 R0, RZ, RZ, UR6 ;  /* 0x00000006ff007e24 */ /* 0x000fc6000f8e00ff */
        /* <DEDUP_REMOVED lines=8> */
.L_x_4338:
[----:B------:R-:W-:Y:S01]  /*16be0*/  MOV R2, RZ ;  /* 0x000000ff00027202 */ /* 0x000fe20000000f00 */
[----:B------:R-:W-:Y:S01]  /*16bf0*/  IMAD.MOV.U32 R20, RZ, RZ, RZ ;  /* 0x000000ffff147224 */ /* 0x000fe200078e00ff */
        /* <DEDUP_REMOVED lines=12> */
.L_x_4339:
[----:B------:R-:W-:Y:S05]  /*16cc0*/  @!P3 BRA `(.L_x_4340) ;  /* 0x00000000000cb947 */ /* 0x000fea0003800000 */
[----:B------:R-:W2:Y:S04]  /*16cd0*/  LDG.E R9, desc[UR54][R6.64] ;  /* 0x0000003606097981 */ /* 0x000ea8000c1e1900 */
[----:B------:R-:W2:Y:S02]  /*16ce0*/  LDG.E R6, desc[UR54][R6.64+0x4] ;  /* 0x0000043606067981 */ /* 0x000ea4000c1e1900 */
[----:B--2---:R-:W-:-:S07]  /*16cf0*/  IMAD.IADD R9, R6, 0x1, -R9 ;  /* 0x0000000106097824 */ /* 0x004fce00078e0a09 */
.L_x_4340:
[----:B0-----:R-:W2:Y:S01]  /*16d00*/  @P1 LDG.E R2, desc[UR54][R4.64] ;  /* 0x0000003604021981 */ /* 0x001ea2000c1e1900 */
[----:B-----5:R-:W-:-:S03]  /*16d10*/  IMAD.IADD R9, R9, 0x1, -R8 ;  /* 0x0000000109097824 */ /* 0x020fc600078e0a08 */
[----:B------:R-:W2:Y:S01]  /*16d20*/  @P1 LDG.E R4, desc[UR54][R4.64+0x4] ;  /* 0x0000043604041981 */ /* 0x000ea2000c1e1900 */
[----:B------:R-:W-:Y:S01]  /*16d30*/  LEA R3, R17, 0x7f, 0x6 ;  /* 0x0000007f11037811 */ /* 0x000fe200078e30ff */
[----:B------:R-:W-:Y:S01]  /*16d40*/  BSSY B0, `(.L_x_4341) ;  /* 0x0000117000007945 */ /* 0x000fe20003800000 */
[----:B------:R-:W-:Y:S01]  /*16d50*/  PLOP3.LUT P2, PT, PT, PT, PT, 0x80, 0x0 ;  /* 0x000000000000781c */ /* 0x000fe20003f4f070 */
[----:B--2---:R-:W-:-:S05]  /*16d60*/  @P1 IMAD.IADD R0, R4, 0x1, -R2 ;  /* 0x0000000104001824 */ /* 0x004fca00078e0a02 */
[----:B------:R-:W-:-:S04]  /*16d70*/  IADD3 R2, R9, R0, RZ ;  /* 0x0000000009027210 */ /* 0x000fc80007ffe0ff */
        /* <DEDUP_REMOVED lines=9> */
[--C-:B------:R-:W-:Y:S02]  /*16e10*/  IMAD R2, R6, 0x40, -R9.reuse ;  /* 0x0000004006027824 */ /* 0x100fe400078e0a09 */
[----:B------:R-:W-:-:S03]  /*16e20*/  IMAD.MOV R9, RZ, RZ, -R9 ;  /* 0x000000ffff097224 */ /* 0x000fc600078e0a09 */
        /* <DEDUP_REMOVED lines=14> */
[----:B0-----:R-:W-:Y:S02]  /*16f10*/  ISETP.NE.AND P0, PT, R3, 0x1, PT ;  /* 0x000000010300780c */ /* 0x001fe40003f05270 */
[----:B------:R-:W-:-:S11]  /*16f20*/  MOV R3, R18 ;  /* 0x0000001200037202 */ /* 0x000fd60000000f00 */
[----:B------:R-:W0:Y:S08]  /*16f30*/  @P0 LDC R4, c[0x0][0x42c] ;  /* 0x00010b00ff040b82 */ /* 0x000e300000000800 */
[----:B------:R-:W1:Y:S01]  /*16f40*/  @P0 LDC R5, c[0x0][0x430] ;  /* 0x00010c00ff050b82 */ /* 0x000e620000000800 */
[----:B0-----:R-:W-:-:S05]  /*16f50*/  @P0 IMAD.HI.U32 R4, R18, R4, RZ ;  /* 0x0000000412040227 */ /* 0x001fca00078e00ff */
[----:B-1----:R-:W-:Y:S02]  /*16f60*/  @P0 SHF.R.U32.HI R3, RZ, R5, R4 ;  /* 0x00000005ff030219 */ /* 0x002fe40000011604 */
[----:B------:R-:W-:Y:S01]  /*16f70*/  SEL R4, R11, RZ, !P1 ;  /* 0x000000ff0b047207 */ /* 0x000fe20004800000 */
[----:B------:R-:W-:Y:S06]  /*16f80*/  BRA.DIV UR4, `(.L_x_4343) ;  /* 0x0000006204407947 */ /* 0x000fec000b800000 */
.L_x_4488:
[----:B------:R-:W-:-:S03]  /*16f90*/  UMOV UR4, 0xffffffff ;  /* 0xffffffff00047882 */ /* 0x000fc60000000000 */
[----:B------:R-:W-:Y:S05]  /*16fa0*/  BRA.DIV UR4, `(.L_x_4344) ;  /* 0x00000062046c7947 */ /* 0x000fea000b800000 */
[----:B------:R-:W-:-:S13]  /*16fb0*/  ELECT P6, URZ, PT ;  /* 0x00000000003f782f */ /* 0x000fda00038c0000 */
.L_x_4491:
[----:B------:R-:W2:Y:S01]  /*16fc0*/  LDL R5, [R1+0x28] ;  /* 0x0000280001057983 */ /* 0x000ea20000100800 */
[----:B------:R-:W0:Y:S01]  /*16fd0*/  S2R R9, SR_CgaCtaId ;  /* 0x0000000000097919 */ /* 0x000e220000008800 */
[----:B--2---:R-:W-:-:S05]  /*16fe0*/  VIADD R5, R5, 0x1 ;  /* 0x0000000105057836 */ /* 0x004fca0000000000 */
        /* <DEDUP_REMOVED lines=8> */
.L_x_4492:
        /* <DEDUP_REMOVED lines=8> */
.L_x_4493:
        /* <DEDUP_REMOVED lines=11> */
.L_x_4349:
        /* <DEDUP_REMOVED lines=18> */
[----:B------:R-:W2:Y:S02]  /*172c0*/  SYNCS.PHASECHK.TRANS64.TRYWAIT P0, [R5+URZ+0x388c0], R7 ;  /* 0x0388c007050075a7 */ /* 0x000ea4000800017f */
[----:B-12---:R-:W-:Y:S05]  /*172d0*/  @!P0 BRA `(.L_x_4350) ;  /* 0x0000005c00e88947 */ /* 0x006fea0003800000 */
.L_x_4494:
        /* <DEDUP_REMOVED lines=8> */
.L_x_4351:
        /* <DEDUP_REMOVED lines=52> */
.L_x_4347:
[----:B------:R-:W-:Y:S05]  /*176a0*/  BSYNC B1 ;  /* 0x0000000000017941 */ /* 0x000fea0003800000 */
.L_x_4346:
        /* <DEDUP_REMOVED lines=12> */
[----:B0-----:R-:W-:Y:S05]  /*17770*/  @!P0 BRA `(.L_x_4342) ;  /* 0x0000000400cc8947 */ /* 0x001fea0003800000 */
[C---:B------:R-:W-:Y:S01]  /*17780*/  LEA R5, R2.reuse, R20, 0x6 ;  /* 0x0000001402057211 */ /* 0x040fe200078e30ff */
[----:B------:R-:W-:-:S04]  /*17790*/  VIADD R2, R2, 0xffffffff ;  /* 0xffffffff02027836 */ /* 0x000fc80000000000 */
[----:B------:R-:W-:-:S07]  /*177a0*/  VIADD R5, R5, 0xffffff80 ;  /* 0xffffff8005057836 */ /* 0x000fce0000000000 */
.L_x_4358:
        /* <DEDUP_REMOVED lines=9> */
.L_x_4495:
        /* <DEDUP_REMOVED lines=11> */
.L_x_4355:
        /* <DEDUP_REMOVED lines=18> */
.L_x_4496:
        /* <DEDUP_REMOVED lines=8> */
.L_x_4357:
        /* <DEDUP_REMOVED lines=52> */
.L_x_4353:
[----:B------:R-:W-:Y:S05]  /*17dd0*/  BSYNC B1 ;  /* 0x0000000000017941 */ /* 0x000fea0003800000 */
.L_x_4352:
        /* <DEDUP_REMOVED lines=13> */
.L_x_4342:
[----:B------:R-:W-:Y:S05]  /*17eb0*/  BSYNC B0 ;  /* 0x0000000000007941 */ /* 0x000fea0003800000 */
.L_x_4341:
[----:B0-----:R-:W2:Y:S01]  /*17ec0*/  LDL R6, [R1+0x1c] ;  /* 0x00001c0001067983 */ /* 0x001ea20000100800 */
[----:B------:R-:W-:Y:S05]  /*17ed0*/  @!P2 WARPSYNC.ALL ;  /* 0x000000000000a948 */ /* 0x000fea0003800000 */
[----:B------:R-:W-:Y:S01]  /*17ee0*/  BSSY B6, `(.L_x_4359) ;  /* 0x000033e000067945 */ /* 0x000fe20003800000 */
[----:B------:R-:W-:Y:S01]  /*17ef0*/  @!P2 BAR.SYNC.DEFER_BLOCKING 0xc, 0x120 ;  /* 0x030480000000ab1d */ /* 0x000fe20000010000 */
[----:B--2---:R-:W-:-:S13]  /*17f00*/  ISETP.GT.AND P0, PT, R6, RZ, PT ;  /* 0x000000ff0600720c */ /* 0x004fda0003f04270 */
[----:B------:R-:W-:Y:S05]  /*17f10*/  @P0 BRA `(.L_x_4360) ;  /* 0x00000000004c0947 */ /* 0x000fea0003800000 */
[----:B------:R-:W0:Y:S02]  /*17f20*/  S2R R6, SR_TID.X ;  /* 0x0000000000067919 */ /* 0x000e240000002100 */
[----:B0-----:R-:W-:-:S04]  /*17f30*/  LOP3.LUT R6, R6, 0x1f, RZ, 0xc0, !PT ;  /* 0x0000001f06067812 */ /* 0x001fc800078ec0ff */
[----:B------:R-:W-:-:S13]  /*17f40*/  ISETP.NE.AND P1, PT, R6, RZ, PT ;  /* 0x000000ff0600720c */ /* 0x000fda0003f25270 */
[----:B------:R-:W-:Y:S05]  /*17f50*/  @P1 BRA `(.L_x_4361) ;  /* 0x0000003000d81947 */ /* 0x000fea0003800000 */
[----:B------:R-:W0:Y:S01]  /*17f60*/  S2R R7, SR_LANEID ;  /* 0x0000000000077919 */ /* 0x000e220000000000 */
[----:B------:R-:W-:Y:S02]  /*17f70*/  VOTEU.ANY UR4, UPT, PT ;  /* 0x0000000000047886 */ /* 0x000fe400038e0100 */
[----:B------:R-:W0:Y:S01]  /*17f80*/  FLO.U32 R0, UR4 ;  /* 0x0000000400007d00 */ /* 0x000e2200080e0000 */
[----:B------:R-:W1:Y:S01]  /*17f90*/  LDC.64 R2, c[0x0][0xd38] ;  /* 0x00034e00ff027b82 */ /* 0x000e620000000a00 */
[----:B------:R-:W2:Y:S06]  /*17fa0*/  LDL R6, [R1+0x30] ;  /* 0x0000300001067983 */ /* 0x000eac0000100800 */
[----:B------:R-:W1:Y:S01]  /*17fb0*/  POPC R5, UR4 ;  /* 0x0000000400057d09 */ /* 0x000e620008000000 */
[----:B0-----:R-:W-:-:S13]  /*17fc0*/  ISETP.EQ.U32.AND P0, PT, R0, R7, PT ;  /* 0x000000070000720c */ /* 0x001fda0003f02070 */
[----:B-1----:R-:W3:Y:S01]  /*17fd0*/  @P0 ATOMG.E.ADD.STRONG.GPU PT, R3, desc[UR54][R2.64], R5 ;  /* 0x00000005020309a8 */ /* 0x002ee200081ee1f6 */
[----:B------:R-:W0:Y:S02]  /*17fe0*/  S2R R4, SR_LTMASK ;  /* 0x0000000000047919 */ /* 0x000e240000003900 */
[----:B0-----:R-:W-:-:S04]  /*17ff0*/  LOP3.LUT R4, R4, UR4, RZ, 0xc0, !PT ;  /* 0x0000000404047c12 */ /* 0x001fc8000f8ec0ff */
[----:B------:R-:W0:Y:S01]  /*18000*/  POPC R7, R4 ;  /* 0x0000000400077309 */ /* 0x000e220000000000 */
[----:B--2---:R-:W-:Y:S01]  /*18010*/  R2UR UR5, R6 ;  /* 0x00000000060572ca */ /* 0x004fe200000e0000 */
[----:B---3--:R-:W0:-:S12]  /*18020*/  SHFL.IDX PT, R0, R3, R0, 0x1f ;  /* 0x00001f0003007589 */ /* 0x008e1800000e0000 */
[----:B0-----:R-:W-:Y:S01]  /*18030*/  IADD3 R16, R0, UR5, R7 ;  /* 0x0000000500107c10 */ /* 0x001fe2000fffe007 */
[----:B------:R-:W-:Y:S06]  /*18040*/  BRA `(.L_x_4361) ;  /* 0x00000030009c7947 */ /* 0x000fec0003800000 */
.L_x_4360:
[----:B------:R-:W0:Y:S01]  /*18050*/  S2R R0, SR_CgaCtaId ;  /* 0x0000000000007919 */ /* 0x000e220000008800 */
[----:B------:R-:W-:-:S04]  /*18060*/  MOV R2, 0x400 ;  /* 0x0000040000027802 */ /* 0x000fc80000000f00 */
[----:B0-----:R-:W-:-:S05]  /*18070*/  LEA R3, R0, R2, 0x18 ;  /* 0x0000000200037211 */ /* 0x001fca00078ec0ff */
        /* <DEDUP_REMOVED lines=20> */
.L_x_4362:
        /* <DEDUP_REMOVED lines=19> */
[----:B-1----:R-:W-:Y:S05]  /*182f0*/  CALL.ABS.NOINC R2 ;  /* 0x0000000002007343 */ /* 0x002fea0003c00000 */
.L_x_4364:
        /* <DEDUP_REMOVED lines=16> */
.L_x_4363:
        /* <DEDUP_REMOVED lines=23> */
[----:B0-----:R-:W-:Y:S02]  /*18570*/  ISETP.NE.AND P0, PT, R4, 0x1, PT ;  /* 0x000000010400780c */ /* 0x001fe40003f05270 */
[----:B------:R-:W-:-:S11]  /*18580*/  MOV R4, R18 ;  /* 0x0000001200047202 */ /* 0x000fd60000000f00 */
[----:B------:R-:W0:Y:S08]  /*18590*/  @P0 LDC R5, c[0x0][0x42c] ;  /* 0x00010b00ff050b82 */ /* 0x000e300000000800 */
[----:B-1----:R-:W1:Y:S01]  /*185a0*/  @P0 LDC R2, c[0x0][0x430] ;  /* 0x00010c00ff020b82 */ /* 0x002e620000000800 */
[----:B0-----:R-:W-:-:S05]  /*185b0*/  @P0 IMAD.HI.U32 R3, R18, R5, RZ ;  /* 0x0000000512030227 */ /* 0x001fca00078e00ff */
[----:B-1----:R-:W-:Y:S02]  /*185c0*/  @P0 SHF.R.U32.HI R4, RZ, R2, R3 ;  /* 0x00000002ff040219 */ /* 0x002fe40000011603 */
[----:B------:R-:W-:-:S04]  /*185d0*/  ISETP.NE.U32.AND P0, PT, RZ, UR4, PT ;  /* 0x00000004ff007c0c */ /* 0x000fc8000bf05070 */
[----:B------:R-:W-:-:S04]  /*185e0*/  ISETP.NE.AND.EX P0, PT, RZ, UR5, PT, P0 ;  /* 0x00000005ff007c0c */ /* 0x000fc8000bf05300 */
[----:B------:R-:W-:-:S09]  /*185f0*/  SEL R5, R6, RZ, !P0 ;  /* 0x000000ff06057207 */ /* 0x000fd20004000000 */
.L_x_4365:
        /* <DEDUP_REMOVED lines=19> */
.L_x_4499:
[----:B------:R-:W-:Y:S01]  /*18730*/  UMOV UR4, 0xffffffff ;  /* 0xffffffff00047882 */ /* 0x000fe20000000000 */
[----:B------:R-:W-:Y:S02]  /*18740*/  SHF.R.S32.HI R8, RZ, 0x1f, R0 ;  /* 0x0000001fff087819 */ /* 0x000fe40000011400 */
[----:B------:R-:W-:Y:S05]  /*18750*/  BRA.DIV UR4, `(.L_x_4367) ;  /* 0x0000004e04387947 */ /* 0x000fea000b800000 */
[----:B------:R-:W-:-:S13]  /*18760*/  ELECT P6, URZ, PT ;  /* 0x00000000003f782f */ /* 0x000fda00038c0000 */
.L_x_4502:
        /* <DEDUP_REMOVED lines=20> */
[----:B------:R-:W-:-:S05]  /*188b0*/  LEA.HI.X R13, R10, R3, R6, 0x2, P0 ;  /* 0x000000030a0d7211 */ /* 0x000fca00000f1406 */
[----:B------:R0:W5:Y:S02]  /*188c0*/  LDG.E R6, desc[UR54][R12.64] ;  /* 0x000000360c067981 */ /* 0x000164000c1e1900 */
.L_x_4369:
[----:B------:R-:W2:Y:S01]  /*188d0*/  LDL R9, [R1] ;  /* 0x0000000001097983 */ /* 0x000ea20000100800 */
[----:B------:R-:W-:-:S03]  /*188e0*/  MOV R11, 0x400 ;  /* 0x00000400000b7802 */ /* 0x000fc60000000f00 */
[----:B------:R-:W3:Y:S01]  /*188f0*/  LDL R10, [R1+0x8] ;  /* 0x00000800010a7983 */ /* 0x000ee20000100800 */
[----:B0-----:R-:W0:Y:S02]  /*18900*/  S2R R12, SR_CgaCtaId ;  /* 0x00000000000c7919 */ /* 0x001e240000008800 */
[----:B0-----:R-:W-:-:S04]  /*18910*/  LEA R11, R12, R11, 0x18 ;  /* 0x0000000b0c0b7211 */ /* 0x001fc800078ec0ff */
[----:B--2---:R-:W-:Y:S02]  /*18920*/  LEA R9, R9, R11, 0x3 ;  /* 0x0000000b09097211 */ /* 0x004fe400078e18ff */
[----:B---3--:R-:W-:-:S04]  /*18930*/  SHF.L.U32 R10, R10, 0x1f, RZ ;  /* 0x0000001f0a0a7819 */ /* 0x008fc800000006ff */
[----:B------:R-:W0:Y:S02]  /*18940*/  SYNCS.PHASECHK.TRANS64.TRYWAIT P0, [R9+URZ+0x38840], R10 ;  /* 0x0388400a090075a7 */ /* 0x000e24000800017f */
[----:B0-----:R-:W-:Y:S05]  /*18950*/  @!P0 BRA `(.L_x_4370) ;  /* 0x0000004800d88947 */ /* 0x001fea0003800000 */
.L_x_4503:
        /* <DEDUP_REMOVED lines=11> */
.L_x_4371:
        /* <DEDUP_REMOVED lines=14> */
[----:B0-----:R-:W-:-:S05]  /*18af0*/  LEA R12, R13, R12, 0x18 ;  /* 0x0000000c0d0c7211 */ /* 0x001fca00078ec0ff */
        /* <DEDUP_REMOVED lines=8> */
.L_x_4368:
        /* <DEDUP_REMOVED lines=82> */
.L_x_4373:
[----:B------:R-:W-:Y:S05]  /*190a0*/  BSYNC B0 ;  /* 0x0000000000007941 */ /* 0x000fea0003800000 */
.L_x_4372:
[----:B------:R-:W2:Y:S02]  /*190b0*/  LDL.LU R9, [R1+0x28] ;  /* 0x0000280001097983 */ /* 0x000ea40000300800 */
        /* <DEDUP_REMOVED lines=8> */
.L_x_4504:
        /* <DEDUP_REMOVED lines=13> */
.L_x_4505:
        /* <DEDUP_REMOVED lines=11> */
.L_x_4378:
        /* <DEDUP_REMOVED lines=58> */
.L_x_4376:
[----:B------:R-:W-:Y:S05]  /*19660*/  BSYNC B0 ;  /* 0x0000000000007941 */ /* 0x000fea0003800000 */
.L_x_4375:
        /* <DEDUP_REMOVED lines=43> */
.L_x_4385:
[----:B-1----:R-:W1:Y:S01]  /*19920*/  S2R R3, SR_CgaCtaId ;  /* 0x0000000000037919 */ /* 0x002e620000008800 */
[----:B------:R-:W-:-:S04]  /*19930*/  MOV R2, 0x400 ;  /* 0x0000040000027802 */ /* 0x000fc80000000f00 */
[----:B-1----:R-:W-:Y:S02]  /*19940*/  LEA R2, R3, R2, 0x18 ;  /* 0x0000000203027211 */ /* 0x002fe400078ec0ff */
[----:B------:R-:W-:Y:S02]  /*19950*/  SHF.L.U32 R3, R12, 0x1f, RZ ;  /* 0x0000001f0c037819 */ /* 0x000fe400000006ff */
[----:B------:R-:W-:-:S04]  /*19960*/  LEA R2, R13, R2, 0x3 ;  /* 0x000000020d027211 */ /* 0x000fc800078e18ff */
[----:B------:R-:W1:Y:S02]  /*19970*/  SYNCS.PHASECHK.TRANS64.TRYWAIT P0, [R2+URZ+0x38840], R3 ;  /* 0x03884003020075a7 */ /* 0x000e64000800017f */
[----:B-1----:R-:W-:Y:S05]  /*19980*/  @!P0 BRA `(.L_x_4386) ;  /* 0x0000003c00148947 */ /* 0x002fea0003800000 */
.L_x_4506:
        /* <DEDUP_REMOVED lines=11> */
.L_x_4387:
[----:B--2---:R-:W2:Y:S01]  /*19a40*/  LDL R7, [R1] ;  /* 0x0000000001077983 */ /* 0x004ea20000100800 */
[----:B------:R-:W-:-:S03]  /*19a50*/  MOV R11, 0x400 ;  /* 0x00000400000b7802 */ /* 0x000fc60000000f00 */
[----:B------:R-:W3:Y:S01]  /*19a60*/  LDL R10, [R1+0x10] ;  /* 0x00001000010a7983 */ /* 0x000ee20000100800 */
        /* <DEDUP_REMOVED lines=20> */
.L_x_4507:
        /* <DEDUP_REMOVED lines=8> */
.L_x_4389:
[----:B01----:R-:W2:Y:S01]  /*19c30*/  LDL R3, [R1] ;  /* 0x0000000001037983 */ /* 0x003ea20000100800 */
        /* <DEDUP_REMOVED lines=54> */
.L_x_4384:
[----:B------:R-:W-:Y:S05]  /*19fa0*/  BSYNC B2 ;  /* 0x0000000000027941 */ /* 0x000fea0003800000 */
.L_x_4383:
[----:B------:R-:W2:Y:S02]  /*19fb0*/  LDL.LU R2, [R1+0x1c] ;  /* 0x00001c0001027983 */ /* 0x000ea40000300800 */
[----:B--2---:R-:W-:-:S07]  /*19fc0*/  IADD3 R5, R2, -0x3, RZ ;  /* 0xfffffffd02057810 */ /* 0x004fce0007ffe0ff */
.L_x_4382:
[----:B------:R-:W-:Y:S05]  /*19fd0*/  BSYNC B1 ;  /* 0x0000000000017941 */ /* 0x000fea0003800000 */
.L_x_4381:
[----:B------:R-:W-:-:S13]  /*19fe0*/  ISETP.NE.AND P0, PT, R9, RZ, PT ;  /* 0x000000ff0900720c */ /* 0x000fda0003f05270 */
[----:B------:R-:W-:Y:S05]  /*19ff0*/  @!P0 BRA `(.L_x_4380) ;  /* 0x0000001000388947 */ /* 0x000fea0003800000 */
.L_x_4404:
        /* <DEDUP_REMOVED lines=30> */
.L_x_4392:
[----:B------:R-:W2:Y:S01]  /*1a1e0*/  S2R R3, SR_CgaCtaId ;  /* 0x0000000000037919 */ /* 0x000ea20000008800 */
[----:B------:R-:W-:-:S04]  /*1a1f0*/  MOV R2, 0x400 ;  /* 0x0000040000027802 */ /* 0x000fc80000000f00 */
[----:B--2---:R-:W-:Y:S02]  /*1a200*/  LEA R2, R3, R2, 0x18 ;  /* 0x0000000203027211 */ /* 0x004fe400078ec0ff */
[----:B------:R-:W-:Y:S02]  /*1a210*/  SHF.L.U32 R3, R9, 0x1f, RZ ;  /* 0x0000001f09037819 */ /* 0x000fe400000006ff */
[----:B------:R-:W-:-:S04]  /*1a220*/  LEA R2, R10, R2, 0x3 ;  /* 0x000000020a027211 */ /* 0x000fc800078e18ff */
[----:B------:R-:W2:Y:S02]  /*1a230*/  SYNCS.PHASECHK.TRANS64.TRYWAIT P0, [R2+URZ+0x38840], R3 ;  /* 0x03884003020075a7 */ /* 0x000ea4000800017f */
[----:B--2---:R-:W-:Y:S05]  /*1a240*/  @!P0 BRA `(.L_x_4393) ;  /* 0x00000034000c8947 */ /* 0x004fea0003800000 */
.L_x_4508:
        /* <DEDUP_REMOVED lines=11> */
.L_x_4394:
[----:B0-----:R-:W3:Y:S01]  /*1a300*/  LDL R12, [R1+0x10] ;  /* 0x00001000010c7983 */ /* 0x001ee20000100800 */
[----:B-1----:R-:W-:Y:S01]  /*1a310*/  MOV R7, 0x400 ;  /* 0x0000040000077802 */ /* 0x002fe20000000f00 */
        /* <DEDUP_REMOVED lines=20> */
.L_x_4509:
        /* <DEDUP_REMOVED lines=8> */
.L_x_4396:
[----:B------:R-:W1:Y:S01]  /*1a4e0*/  S2R R11, SR_CgaCtaId ;  /* 0x00000000000b7919 */ /* 0x000e620000008800 */
[----:B0-2---:R-:W-:Y:S01]  /*1a4f0*/  MOV R3, 0x400 ;  /* 0x0000040000037802 */ /* 0x005fe20000000f00 */
        /* <DEDUP_REMOVED lines=52> */
.L_x_4391:
[----:B------:R-:W-:Y:S05]  /*1a840*/  BSYNC B1 ;  /* 0x0000000000017941 */ /* 0x000fea0003800000 */
.L_x_4390:
[----:B------:R-:W-:Y:S01]  /*1a850*/  IADD3 R10, R10, 0x1, RZ ;  /* 0x000000010a0a7810 */ /* 0x000fe20007ffe0ff */
[----:B------:R-:W-:Y:S03]  /*1a860*/  BSSY B1, `(.L_x_4397) ;  /* 0x0000084000017945 */ /* 0x000fe60003800000 */
        /* <DEDUP_REMOVED lines=11> */
[----:B------:R-:W1:Y:S02]  /*1a920*/  LDC R6, c[0x0][0x41c] ;  /* 0x00010700ff067b82 */ /* 0x000e640000000800 */
[----:B-1----:R-:W-:-:S13]  /*1a930*/  ISETP.NE.AND P0, PT, R6, 0x1, PT ;  /* 0x000000010600780c */ /* 0x002fda0003f05270 */
[----:B------:R-:W1:Y:S02]  /*1a940*/  @P0 LDC.64 R2, c[0x0][0x420] ;  /* 0x00010800ff020b82 */ /* 0x000e640000000a00 */
[----:B-1----:R-:W-:-:S04]  /*1a950*/  @P0 IMAD.HI.U32 R7, R9, R2, RZ ;  /* 0x0000000209070227 */ /* 0x002fc800078e00ff */
        /* <DEDUP_REMOVED lines=12> */
.L_x_4399:
[----:B------:R-:W2:Y:S01]  /*1aa20*/  S2R R3, SR_CgaCtaId ;  /* 0x0000000000037919 */ /* 0x000ea20000008800 */
[----:B------:R-:W-:-:S04]  /*1aa30*/  MOV R2, 0x400 ;  /* 0x0000040000027802 */ /* 0x000fc80000000f00 */
[----:B--2---:R-:W-:Y:S02]  /*1aa40*/  LEA R2, R3, R2, 0x18 ;  /* 0x0000000203027211 */ /* 0x004fe400078ec0ff */
[----:B------:R-:W-:-:S03]  /*1aa50*/  SHF.L.U32 R3, R11, 0x1f, RZ ;  /* 0x0000001f0b037819 */ /* 0x000fc600000006ff */
[----:B------:R-:W-:-:S04]  /*1aa60*/  IMAD R2, R12, 0x8, R2 ;  /* 0x000000080c027824 */ /* 0x000fc800078e0202 */
[----:B------:R-:W2:Y:S02]  /*1aa70*/  SYNCS.PHASECHK.TRANS64.TRYWAIT P0, [R2+URZ+0x38840], R3 ;  /* 0x03884003020075a7 */ /* 0x000ea4000800017f */
[----:B--2---:R-:W-:Y:S05]  /*1aa80*/  @!P0 BRA `(.L_x_4400) ;  /* 0x0000002c00248947 */ /* 0x004fea0003800000 */
.L_x_4510:
[----:B-1----:R-:W1:Y:S02]  /*1aa90*/  S2R R7, SR_TID.X ;  /* 0x0000000000077919 */ /* 0x002e640000002100 */
[----:B-1----:R-:W-:-:S04]  /*1aaa0*/  LOP3.LUT R7, R7, 0x7f, RZ, 0xc0, !PT ;  /* 0x0000007f07077812 */ /* 0x002fc800078ec0ff */
[----:B------:R-:W-:-:S13]  /*1aab0*/  ISETP.NE.AND P0, PT, R7, RZ, PT ;  /* 0x000000ff0700720c */ /* 0x000fda0003f05270 */
[----:B------:R-:W-:Y:S05]  /*1aac0*/  @P0 BRA `(.L_x_4401) ;  /* 0x00000000001c0947 */ /* 0x000fea0003800000 */
[----:B------:R-:W1:Y:S02]  /*1aad0*/  S2R R7, SR_TID.X ;  /* 0x0000000000077919 */ /* 0x000e640000002100 */
[----:B-1----:R-:W-:-:S04]  /*1aae0*/  LOP3.LUT R7, R7, 0x1f, RZ, 0xc0, !PT ;  /* 0x0000001f07077812 */ /* 0x002fc800078ec0ff */
[----:B------:R-:W-:Y:S02]  /*1aaf0*/  ISETP.NE.AND P1, PT, R7, RZ, PT ;  /* 0x000000ff0700720c */ /* 0x000fe40003f25270 */
[----:B------:R-:W-:-:S04]  /*1ab00*/  MOV R7, 0x2000 ;  /* 0x0000200000077802 */ /* 0x000fc80000000f00 */
[----:B------:R1:W-:Y:S07]  /*1ab10*/  SYNCS.ARRIVE.TRANS64 RZ, [R2+URZ+0x38830], R7 ;  /* 0x0388300702ff79a7 */ /* 0x0003ee000800003f */
[----:B------:R-:W-:Y:S05]  /*1ab20*/  @!P1 BRA `(.L_x_4401) ;  /* 0x0000000000049947 */ /* 0x000fea0003800000 */
[----:B------:R-:W-:Y:S01]  /*1ab30*/  BPT.TRAP 0x1 ;  /* 0x000000040000795c */ /* 0x000fe20000300000 */
.L_x_4401:
[----:B-1----:R-:W3:Y:S01]  /*1ab40*/  LDL R7, [R1] ;  /* 0x0000000001077983 */ /* 0x002ee20000100800 */
        /* <DEDUP_REMOVED lines=20> */
[----:B------:R-:W1:Y:S02]  /*1ac90*/  SYNCS.PHASECHK.TRANS64.TRYWAIT P1, [R2+URZ+0x38860], R3 ;  /* 0x03886003020075a7 */ /* 0x000e64000802017f */
[----:B01----:R-:W-:Y:S05]  /*1aca0*/  @!P1 BRA `(.L_x_4402) ;  /* 0x0000002800b09947 */ /* 0x003fea0003800000 */
.L_x_4511:
        /* <DEDUP_REMOVED lines=8> */
.L_x_4403:
        /* <DEDUP_REMOVED lines=55> */
.L_x_4398:
[----:B------:R-:W-:Y:S05]  /*1b0a0*/  BSYNC B1 ;  /* 0x0000000000017941 */ /* 0x000fea0003800000 */
.L_x_4397:
[C---:B------:R-:W-:Y:S01]  /*1b0b0*/  ISETP.GT.AND P0, PT, R5.reuse, 0x1, PT ;  /* 0x000000010500780c */ /* 0x040fe20003f04270 */
[----:B------:R-:W-:-:S12]  /*1b0c0*/  VIADD R5, R5, 0xfffffffe ;  /* 0xfffffffe05057836 */ /* 0x000fd80000000000 */
[----:B------:R-:W-:Y:S05]  /*1b0d0*/  @P0 BRA `(.L_x_4404) ;  /* 0xffffffec00c80947 */ /* 0x000fea000383ffff */
.L_x_4380:
[----:B------:R-:W-:Y:S05]  /*1b0e0*/  BSYNC B0 ;  /* 0x0000000000007941 */ /* 0x000fea0003800000 */
.L_x_4379:
        /* <DEDUP_REMOVED lines=11> */
[----:B-1----:R-:W2:Y:S01]  /*1b1a0*/  LDL R2, [R1+0x30] ;  /* 0x0000300001027983 */ /* 0x002ea20000100800 */
[----:B------:R-:W-:Y:S02]  /*1b1b0*/  VOTEU.ANY UR4, UPT, PT ;  /* 0x0000000000047886 */ /* 0x000fe400038e0100 */
[----:B------:R-:W1:Y:S01]  /*1b1c0*/  FLO.U32 R4, UR4 ;  /* 0x0000000400047d00 */ /* 0x000e6200080e0000 */
[----:B------:R-:W1:Y:S07]  /*1b1d0*/  S2R R7, SR_LANEID ;  /* 0x0000000000077919 */ /* 0x000e6e0000000000 */
[----:B0-----:R-:W0:Y:S01]  /*1b1e0*/  POPC R5, UR4 ;  /* 0x0000000400057d09 */ /* 0x001e220008000000 */
[----:B-1----:R-:W-:-:S02]  /*1b1f0*/  ISETP.EQ.U32.AND P0, PT, R4, R7, PT ;  /* 0x000000070400720c */ /* 0x002fc40003f02070 */
[----:B--2---:R-:W-:Y:S02]  /*1b200*/  R2UR UR5, R2 ;  /* 0x00000000020572ca */ /* 0x004fe400000e0000 */
[----:B------:R-:W0:Y:S09]  /*1b210*/  LDC.64 R2, c[0x0][0xd38] ;  /* 0x00034e00ff027b82 */ /* 0x000e320000000a00 */
[----:B0-----:R-:W2:Y:S01]  /*1b220*/  @P0 ATOMG.E.ADD.STRONG.GPU PT, R3, desc[UR54][R2.64], R5 ;  /* 0x00000005020309a8 */ /* 0x001ea200081ee1f6 */
[----:B------:R-:W0:Y:S02]  /*1b230*/  S2R R6, SR_LTMASK ;  /* 0x0000000000067919 */ /* 0x000e240000003900 */
[----:B0-----:R-:W-:-:S04]  /*1b240*/  LOP3.LUT R6, R6, UR4, RZ, 0xc0, !PT ;  /* 0x0000000406067c12 */ /* 0x001fc8000f8ec0ff */
[----:B------:R-:W0:Y:S01]  /*1b250*/  POPC R7, R6 ;  /* 0x0000000600077309 */ /* 0x000e220000000000 */
[----:B--2---:R-:W0:Y:S02]  /*1b260*/  SHFL.IDX PT, R4, R3, R4, 0x1f ;  /* 0x00001f0403047589 */ /* 0x004e2400000e0000 */
[----:B0-----:R-:W-:-:S07]  /*1b270*/  IADD3 R16, R4, UR5, R7 ;  /* 0x0000000504107c10 */ /* 0x001fce000fffe007 */
.L_x_4406:
[----:B------:R-:W-:Y:S05]  /*1b280*/  BSYNC B0 ;  /* 0x0000000000007941 */ /* 0x000fea0003800000 */
.L_x_4405:
[----:B-1----:R-:W2:Y:S02]  /*1b290*/  LDL.LU R2, [R1+0x8] ;  /* 0x0000080001027983 */ /* 0x002ea40000300800 */
[----:B--2---:R-:W-:-:S05]  /*1b2a0*/  LOP3.LUT R2, R2, R0, RZ, 0x3c, !PT ;  /* 0x0000000002027212 */ /* 0x004fca00078e3cff */
[----:B------:R1:W-:Y:S02]  /*1b2b0*/  STL [R1+0x8], R2 ;  /* 0x0000080201007387 */ /* 0x0003e40000100800 */
.L_x_4361:
[----:B------:R-:W-:Y:S05]  /*1b2c0*/  BSYNC B6 ;  /* 0x0000000000067941 */ /* 0x000fea0003800000 */
.L_x_4359:
[----:B------:R-:W-:-:S03]  /*1b2d0*/  UMOV UR4, 0xffffffff ;  /* 0xffffffff00047882 */ /* 0x000fc60000000000 */
[----:B------:R-:W-:Y:S05]  /*1b2e0*/  BRA.DIV UR4, `(.L_x_4407) ;  /* 0x0000002604347947 */ /* 0x000fea000b800000 */
[----:B------:R2:W3:Y:S04]  /*1b2f0*/  SHFL.IDX PT, R4, R16, RZ, 0x1f ;  /* 0x00001fff10047589 */ /* 0x0004e800000e0000 */
[----:B------:R-:W4:Y:S02]  /*1b300*/  SHFL.IDX PT, R16, R16, 0x1, 0x1f ;  /* 0x00201f0010107f89 */ /* 0x000f2400000e0000 */
.L_x_4515:
[----:B------:R-:W5:Y:S01]  /*1b310*/  S2R R0, SR_TID.X ;  /* 0x0000000000007919 */ /* 0x000f620000002100 */
[----:B------:R-:W-:Y:S01]  /*1b320*/  ULDC UR4, c[0x0][0xd14] ;  /* 0x0003450000047ab9 */ /* 0x000fe20000000800 */
[----:B------:R-:W-:Y:S01]  /*1b330*/  BSSY B0, `(.L_x_4408) ;  /* 0x000000b000007945 */ /* 0x000fe20003800000 */
[----:B------:R-:W-:Y:S01]  /*1b340*/  IMAD.MOV.U32 R17, RZ, RZ, RZ ;  /* 0x000000ffff117224 */ /* 0x000fe200078e00ff */
[----:B-----5:R-:W-:Y:S01]  /*1b350*/  LOP3.LUT R7, R0, 0x1f, RZ, 0xc0, !PT ;  /* 0x0000001f00077812 */ /* 0x020fe200078ec0ff */
[----:B------:R-:W-:-:S03]  /*1b360*/  IMAD.U32 R0, RZ, RZ, UR4 ;  /* 0x00000004ff007e24 */ /* 0x000fc6000f8e00ff */
[C---:B------:R-:W-:Y:S01]  /*1b370*/  ISETP.NE.AND P0, PT, R7.reuse, 0x1f, PT ;  /* 0x0000001f0700780c */ /* 0x040fe20003f05270 */
[----:B0-----:R-:W-:-:S05]  /*1b380*/  IMAD.IADD R5, R7, 0x1, R19 ;  /* 0x0000000107057824 */ /* 0x001fca00078e0213 */
[----:B------:R-:W-:-:S13]  /*1b390*/  ISETP.GE.OR P0, PT, R5, R0, !P0 ;  /* 0x000000000500720c */ /* 0x000fda0004706670 */
[----:B------:R-:W-:Y:S05]  /*1b3a0*/  @P0 BRA `(.L_x_4409) ;  /* 0x00000000000c0947 */ /* 0x000fea0003800000 */
[----:B-1----:R-:W0:Y:S02]  /*1b3b0*/  LDC.64 R2, c[0x0][0xd58] ;  /* 0x00035600ff027b82 */ /* 0x002e240000000a00 */
[----:B0-----:R-:W-:-:S05]  /*1b3c0*/  IMAD.WIDE R2, R5, 0x4, R2 ;  /* 0x0000000405027825 */ /* 0x001fca00078e0202 */
[----:B------:R0:W5:Y:S02]  /*1b3d0*/  LDG.E R17, desc[UR54][R2.64] ;  /* 0x0000003602117981 */ /* 0x000164000c1e1900 */
.L_x_4409:
[----:B------:R-:W-:Y:S05]  /*1b3e0*/  BSYNC B0 ;  /* 0x0000000000007941 */ /* 0x000fea0003800000 */
.L_x_4408:
        /* <DEDUP_REMOVED lines=21> */
[----:B-1----:R-:W-:-:S05]  /*1b540*/  IMAD.IADD R2, R6, 0x1, R7 ;  /* 0x0000000106027824 */ /* 0x002fca00078e0207 */
[----:B------:R0:W1:Y:S02]  /*1b550*/  SHFL.IDX PT, R14, R2, 0x1f, 0x1f ;  /* 0x03e01f00020e7f89 */ /* 0x00006400000e0000 */
.L_x_4523:
[----:B------:R-:W-:Y:S02]  /*1b560*/  ULDC UR4, c[0x0][0xd10] ;  /* 0x0003440000047ab9 */ /* 0x000fe40000000800 */
[----:B------:R-:W-:-:S04]  /*1b570*/  IMAD.U32 R5, RZ, RZ, UR4 ;  /* 0x00000004ff057e24 */ /* 0x000fc8000f8e00ff */
[----:B-1----:R-:W-:-:S04]  /*1b580*/  IMAD R3, R14, R5, RZ ;  /* 0x000000050e037224 */ /* 0x002fc800078e02ff */
[----:B--2-4-:R-:W-:-:S05]  /*1b590*/  IMAD.IADD R16, R16, 0x1, R3 ;  /* 0x0000000110107824 */ /* 0x014fca00078e0203 */
[----:B---3--:R-:W-:-:S13]  /*1b5a0*/  ISETP.GT.AND P0, PT, R16, R4, PT ;  /* 0x000000041000720c */ /* 0x008fda0003f04270 */
[----:B------:R-:W-:Y:S05]  /*1b5b0*/  @P0 BRA `(.L_x_4411) ;  /* 0x0000000000b40947 */ /* 0x000fea0003800000 */
[----:B------:R-:W1:Y:S02]  /*1b5c0*/  LDC R0, c[0x0][0xd14] ;  /* 0x00034500ff007b82 */ /* 0x000e640000000800 */
.L_x_4416:
        /* <DEDUP_REMOVED lines=14> */
.L_x_4414:
[----:B------:R-:W-:Y:S05]  /*1b6b0*/  BSYNC B0 ;  /* 0x0000000000007941 */ /* 0x000fea0003800000 */
.L_x_4413:
        /* <DEDUP_REMOVED lines=20> */
[----:B0-----:R-:W-:-:S04]  /*1b800*/  SEL R7, R14, RZ, P0 ;  /* 0x000000ff0e077207 */ /* 0x001fc80000000000 */
[----:B------:R-:W-:-:S05]  /*1b810*/  IADD3 R2, R6, R7, RZ ;  /* 0x0000000706027210 */ /* 0x000fca0007ffe0ff */
[----:B------:R0:W1:Y:S02]  /*1b820*/  SHFL.IDX PT, R14, R2, 0x1f, 0x1f ;  /* 0x03e01f00020e7f89 */ /* 0x00006400000e0000 */
.L_x_4531:
[----:B------:R-:W-:Y:S02]  /*1b830*/  ULDC UR4, c[0x0][0xd10] ;  /* 0x0003440000047ab9 */ /* 0x000fe40000000800 */
[----:B------:R-:W-:-:S04]  /*1b840*/  IMAD.U32 R5, RZ, RZ, UR4 ;  /* 0x00000004ff057e24 */ /* 0x000fc8000f8e00ff */
[----:B-1----:R-:W-:-:S04]  /*1b850*/  IMAD R3, R14, R5, RZ ;  /* 0x000000050e037224 */ /* 0x002fc800078e02ff */
[----:B------:R-:W-:-:S05]  /*1b860*/  IMAD.IADD R16, R3, 0x1, R16 ;  /* 0x0000000103107824 */ /* 0x000fca00078e0210 */
[----:B------:R-:W-:-:S13]  /*1b870*/  ISETP.GT.AND P0, PT, R16, R4, PT ;  /* 0x000000041000720c */ /* 0x000fda0003f04270 */
[----:B------:R-:W-:Y:S05]  /*1b880*/  @!P0 BRA `(.L_x_4416) ;  /* 0xfffffffc00508947 */ /* 0x000fea000383ffff */
.L_x_4411:
        /* <DEDUP_REMOVED lines=8> */
.L_x_4535:
[----:B------:R-:W-:Y:S01]  /*1b910*/  ISETP.NE.AND P0, PT, R3, RZ, PT ;  /* 0x000000ff0300720c */ /* 0x000fe20003f05270 */
[----:B------:R-:W-:-:S12]  /*1b920*/  IMAD.MOV.U32 R7, RZ, RZ, RZ ;  /* 0x000000ffff077224 */ /* 0x000fd800078e00ff */
[----:B------:R-:W-:Y:S05]  /*1b930*/  @!P0 BRA `(.L_x_4418) ;  /* 0x0000000000108947 */ /* 0x000fea0003800000 */
[----:B------:R-:W-:Y:S01]  /*1b940*/  UMOV UR4, 0xffffffff ;  /* 0xffffffff00047882 */ /* 0x000fe20000000000 */
[----:B------:R-:W-:Y:S02]  /*1b950*/  VIADD R12, R6, 0xffffffff ;  /* 0xffffffff060c7836 */ /* 0x000fe40000000000 */
[----:B------:R-:W-:Y:S05]  /*1b960*/  BRA.DIV UR4, `(.L_x_4419) ;  /* 0x0000002604c87947 */ /* 0x000fea000b800000 */
[----:B------:R3:W4:Y:S02]  /*1b970*/  SHFL.IDX PT, R7, R2, R12, 0x1f ;  /* 0x00001f0c02077589 */ /* 0x00072400000e0000 */
.L_x_4418:
[----:B0--3--:R-:W0:Y:S01]  /*1b980*/  LDC.64 R2, c[0x0][0xd68] ;  /* 0x00035a00ff027b82 */ /* 0x009e220000000a00 */
[----:B------:R-:W-:-:S05]  /*1b990*/  IADD3 R19, R6, R19, RZ ;  /* 0x0000001306137210 */ /* 0x000fca0007ffe0ff */
[----:B0-----:R-:W-:-:S05]  /*1b9a0*/  IMAD.WIDE R2, R19, 0x4, R2 ;  /* 0x0000000413027825 */ /* 0x001fca00078e0202 */
[----:B------:R-:W1:Y:S01]  /*1b9b0*/  LDG.E R9, desc[UR54][R2.64] ;  /* 0x0000003602097981 */ /* 0x000e62000c1e1900 */
[----:B----4-:R-:W-:Y:S02]  /*1b9c0*/  IMAD R16, R7, R5, R16 ;  /* 0x0000000507107224 */ /* 0x010fe400078e0210 */
[----:B-12---:R-:W-:-:S05]  /*1b9d0*/  IMAD R6, R17, R9, RZ ;  /* 0x0000000911067224 */ /* 0x006fca00078e02ff */
        /* <DEDUP_REMOVED lines=44> */
[----:B------:R-:W-:-:S05]  /*1bca0*/  IMAD R2, R11, R3, R2 ;  /* 0x000000030b027224 */ /* 0x000fca00078e0202 */
[----:B------:R-:W-:-:S13]  /*1bcb0*/  ISETP.GT.U32.AND P0, PT, R5, R2, PT ;  /* 0x000000020500720c */ /* 0x000fda0003f04070 */
[----:B------:R-:W-:Y:S01]  /*1bcc0*/  @!P0 IMAD.IADD R2, R2, 0x1, -R5 ;  /* 0x0000000102028824 */ /* 0x000fe200078e0a05 */
[----:B------:R-:W-:-:S04]  /*1bcd0*/  @!P0 IADD3 R11, R11, 0x1, RZ ;  /* 0x000000010b0b8810 */ /* 0x000fc80007ffe0ff */
[----:B------:R-:W-:Y:S02]  /*1bce0*/  ISETP.GE.U32.AND P0, PT, R2, R5, PT ;  /* 0x000000050200720c */ /* 0x000fe40003f06070 */
[C---:B------:R-:W-:Y:S01]  /*1bcf0*/  LOP3.LUT R2, R4.reuse, R9, RZ, 0x3c, !PT ;  /* 0x0000000904027212 */ /* 0x040fe200078e3cff */
[----:B------:R-:W-:-:S10]  /*1bd00*/  IMAD.IADD R4, R4, 0x1, R7 ;  /* 0x0000000104047824 */ /* 0x000fd400078e0207 */
        /* <DEDUP_REMOVED lines=10> */
.L_x_4412:
[----:B------:R-:W-:Y:S01]  /*1bdb0*/  UMOV UR4, URZ ;  /* 0x0000003f00047c82 */ /* 0x000fe20008000000 */
[----:B------:R-:W-:Y:S01]  /*1bdc0*/  UMOV UR5, URZ ;  /* 0x0000003f00057c82 */ /* 0x000fe20008000000 */
[----:B------:R-:W-:Y:S01]  /*1bdd0*/  ULDC UR6, c[0x0][0xd14] ;  /* 0x0003450000067ab9 */ /* 0x000fe20000000800 */
[----:B------:R-:W-:Y:S01]  /*1bde0*/  MOV R16, R4 ;  /* 0x0000000400107202 */ /* 0x000fe20000000f00 */
[----:B------:R-:W-:Y:S02]  /*1bdf0*/  IMAD.U32 R17, RZ, RZ, UR4 ;  /* 0x00000004ff117e24 */ /* 0x000fe4000f8e00ff */
[----:B------:R-:W-:Y:S02]  /*1be00*/  IMAD.U32 R18, RZ, RZ, UR5 ;  /* 0x00000005ff127e24 */ /* 0x000fe4000f8e00ff */
[----:B------:R-:W-:-:S07]  /*1be10*/  IMAD.U32 R19, RZ, RZ, UR6 ;  /* 0x00000006ff137e24 */ /* 0x000fce000f8e00ff */
.L_x_4420:
        /* <DEDUP_REMOVED lines=12> */
.L_x_4337:
[----:B-1----:R-:W2:Y:S01]  /*1bee0*/  LDL.LU R0, [R1+0x28] ;  /* 0x0000280001007983 */ /* 0x002ea20000300800 */
[----:B------:R-:W1:Y:S01]  /*1bef0*/  S2R R5, SR_CgaCtaId ;  /* 0x0000000000057919 */ /* 0x000e620000008800 */
[----:B--2---:R-:W-:-:S05]  /*1bf00*/  VIADD R0, R0, 0x1 ;  /* 0x0000000100007836 */ /* 0x004fca0000000000 */
[----:B---3--:R-:W-:-:S04]  /*1bf10*/  LEA.HI R2, R0, R0, RZ, 0x1 ;  /* 0x0000000000027211 */ /* 0x008fc800078f08ff */
[----:B------:R-:W-:-:S05]  /*1bf20*/  LOP3.LUT R3, R2, 0xfffffffe, RZ, 0xc0, !PT ;  /* 0xfffffffe02037812 */ /* 0x000fca00078ec0ff */
[----:B------:R-:W-:Y:S01]  /*1bf30*/  IMAD.IADD R3, R0, 0x1, -R3 ;  /* 0x0000000100037824 */ /* 0x000fe200078e0a03 */
[----:B------:R-:W-:-:S04]  /*1bf40*/  MOV R0, 0x400 ;  /* 0x0000040000007802 */ /* 0x000fc80000000f00 */
[----:B-1----:R-:W-:Y:S02]  /*1bf50*/  LEA R0, R5, R0, 0x18 ;  /* 0x0000000005007211 */ /* 0x002fe400078ec0ff */
[----:B------:R-:W-:-:S04]  /*1bf60*/  SHF.L.U32 R3, R3, 0x1f, RZ ;  /* 0x0000001f03037819 */ /* 0x000fc800000006ff */
[----:B------:R-:W1:Y:S02]  /*1bf70*/  SYNCS.PHASECHK.TRANS64.TRYWAIT P0, [R0+URZ+0x38820], R3 ;  /* 0x03882003000075a7 */ /* 0x000e64000800017f */
[----:B-1----:R-:W-:Y:S05]  /*1bf80*/  @!P0 BRA `(.L_x_4422) ;  /* 0x0000002000688947 */ /* 0x002fea0003800000 */
.L_x_4538:
[----:B------:R-:W-:-:S03]  /*1bf90*/  UMOV UR4, 0xffffffff ;  /* 0xffffffff00047882 */ /* 0x000fc60000000000 */
[----:B------:R-:W-:Y:S05]  /*1bfa0*/  BRA.DIV UR4, `(.L_x_4423) ;  /* 0x0000002204747947 */ /* 0x000fea000b800000 */
[----:B------:R-:W2:Y:S02]  /*1bfb0*/  S2R R2, SR_TID.X ;  /* 0x0000000000027919 */ /* 0x000ea40000002100 */
[----:B--2---:R-:W-:-:S04]  /*1bfc0*/  SHF.R.U32.HI R2, RZ, 0x5, R2 ;  /* 0x00000005ff027819 */ /* 0x004fc80000011602 */
[----:B------:R-:W-:-:S05]  /*1bfd0*/  LOP3.LUT R2, R2, 0x3, RZ, 0xc0, !PT ;  /* 0x0000000302027812 */ /* 0x000fca00078ec0ff */
[----:B------:R2:W3:Y:S02]  /*1bfe0*/  SHFL.IDX PT, R14, R2, RZ, 0x1f ;  /* 0x00001fff020e7589 */ /* 0x0004e400000e0000 */
.L_x_4541:
[----:B---3--:R-:W-:-:S13]  /*1bff0*/  ISETP.NE.AND P0, PT, R14, RZ, PT ;  /* 0x000000ff0e00720c */ /* 0x008fda0003f05270 */
[----:B------:R-:W-:Y:S05]  /*1c000*/  @P0 BRA `(.L_x_4188) ;  /* 0x0000000000940947 */ /* 0x000fea0003800000 */
[----:B------:R-:W-:-:S03]  /*1c010*/  UMOV UR4, 0xffffffff ;  /* 0xffffffff00047882 */ /* 0x000fc60000000000 */
[----:B------:R-:W-:Y:S05]  /*1c020*/  BRA.DIV UR4, `(.L_x_4424) ;  /* 0x0000002204887947 */ /* 0x000fea000b800000 */
[----:B------:R-:W-:-:S13]  /*1c030*/  ELECT P6, URZ, PT ;  /* 0x00000000003f782f */ /* 0x000fda00038c0000 */
.L_x_4544:
[----:B------:R-:W-:Y:S05]  /*1c040*/  @!P6 BRA `(.L_x_4188) ;  /* 0x000000000084e947 */ /* 0x000fea0003800000 */
[----:B--2---:R-:W2:Y:S02]  /*1c050*/  LDL.LU R2, [R1+0x34] ;  /* 0x0000340001027983 */ /* 0x004ea40000300800 */
[----:B--2---:R-:W-:-:S04]  /*1c060*/  LOP3.LUT R2, R2, 0x2, RZ, 0xfc, !PT ;  /* 0x0000000202027812 */ /* 0x004fc800078efcff */
[----:B------:R-:W-:-:S13]  /*1c070*/  ISETP.NE.AND P2, PT, R2, 0x3, PT ;  /* 0x000000030200780c */ /* 0x000fda0003f45270 */
[----:B------:R-:W-:Y:S05]  /*1c080*/  @!P2 BRA `(.L_x_4425) ;  /* 0x000000000004a947 */ /* 0x000fea0003800000 */
[----:B------:R-:W-:Y:S01]  /*1c090*/  BPT.TRAP 0x1 ;  /* 0x000000040000795c */ /* 0x000fe20000300000 */
.L_x_4425:
        /* <DEDUP_REMOVED lines=14> */
.L_x_4545:
[----:B------:R-:W2:Y:S02]  /*1c180*/  SYNCS.PHASECHK.TRANS64.TRYWAIT P0, [R7+URZ], R2 ;  /* 0x00000002070075a7 */ /* 0x000ea4000800017f */
[----:B--2---:R-:W-:Y:S05]  /*1c190*/  @!P0 BRA `(.L_x_4427) ;  /* 0x0000002000608947 */ /* 0x004fea0003800000 */
.L_x_4546:
[----:B------:R-:W-:Y:S05]  /*1c1a0*/  @!P2 BRA `(.L_x_4428) ;  /* 0x000000000004a947 */ /* 0x000fea0003800000 */
[----:B------:R-:W-:Y:S01]  /*1c1b0*/  BPT.TRAP 0x1 ;  /* 0x000000040000795c */ /* 0x000fe20000300000 */
.L_x_4428:
[----:B------:R-:W3:Y:S01]  /*1c1c0*/  LDL.LU R4, [R1] ;  /* 0x0000000001047983 */ /* 0x000ee20000300800 */
[----:B------:R-:W-:-:S04]  /*1c1d0*/  VIADD R0, R0, 0x38860 ;  /* 0x0003886000007836 */ /* 0x000fc80000000000 */
[----:B---3--:R-:W-:-:S04]  /*1c1e0*/  IMAD R4, R4, 0x8, R0 ;  /* 0x0000000804047824 */ /* 0x008fc800078e0200 */
[----:B------:R-:W3:Y:S02]  /*1c1f0*/  SYNCS.PHASECHK.TRANS64.TRYWAIT P0, [R4+URZ], R5 ;  /* 0x00000005040075a7 */ /* 0x000ee4000800017f */
[----:B---3--:R-:W-:Y:S05]  /*1c200*/  @!P0 BRA `(.L_x_4429) ;  /* 0x0000002000588947 */ /* 0x008fea0003800000 */
.L_x_4547:
[----:B------:R-:W-:-:S07]  /*1c210*/  LEA R3, R3, R0, 0x3 ;  /* 0x0000000003037211 */ /* 0x000fce00078e18ff */
.L_x_4430:
[----:B----4-:R4:W0:Y:S02]  /*1c220*/  SYNCS.PHASECHK.TRANS64.TRYWAIT P0, [R3+URZ], R2 ;  /* 0x00000002030075a7 */ /* 0x010824000800017f */
[----:B0-----:R-:W-:Y:S05]  /*1c230*/  @!P0 NANOSLEEP.SYNCS 0x989680 ;  /* 0x009896800000895d */ /* 0x001fea0003900000 */
[----:B------:R-:W0:Y:S02]  /*1c240*/  @!P0 SYNCS.PHASECHK.TRANS64 P0, [R3+URZ], R2 ;  /* 0x00000002030085a7 */ /* 0x000e24000800007f */
[----:B0-----:R-:W-:Y:S05]  /*1c250*/  @!P0 BRA `(.L_x_4430) ;  /* 0xfffffffc00f08947 */ /* 0x001fea000383ffff */
.L_x_4188:
[----:B------:R-:W-:Y:S05]  /*1c260*/  BSYNC B8 ;  /* 0x0000000000087941 */ /* 0x000fea0003800000 */
.L_x_4185:
[----:B------:R-:W-:Y:S05]  /*1c270*/  EXIT ;  /* 0x000000000000794d */ /* 0x000fea0003800000 */
.L_x_4204:
[----:B0-----:R0:W1:Y:S02]  /*1c280*/  SYNCS.PHASECHK.TRANS64.TRYWAIT P5, [R70+URZ+0x38890], R57 ;  /* 0x03889039460075a7 */ /* 0x00106400080a017f */
[----:B-1----:R-:W-:Y:S05]  /*1c290*/  @!P5 NANOSLEEP.SYNCS 0x989680 ;  /* 0x009896800000d95d */ /* 0x002fea0003900000 */
[----:B------:R-:W1:Y:S02]  /*1c2a0*/  @!P5 SYNCS.PHASECHK.TRANS64 P5, [R70+URZ+0x38890], R57 ;  /* 0x038890394600d5a7 */ /* 0x000e6400080a007f */
[----:B-1----:R-:W-:Y:S05]  /*1c2b0*/  @!P5 BRA `(.L_x_4204) ;  /* 0xfffffffc00f0d947 */ /* 0x002fea000383ffff */
[----:B------:R-:W-:Y:S05]  /*1c2c0*/  BRA `(.L_x_4431) ;  /* 0xfffffe6000f47947 */ /* 0x000fea000383ffff */
.L_x_4214:
[----:B0-----:R0:W1:Y:S02]  /*1c2d0*/  SYNCS.PHASECHK.TRANS64.TRYWAIT P5, [R70+URZ+0x38890], R57 ;  /* 0x03889039460075a7 */ /* 0x00106400080a017f */
[----:B-1----:R-:W-:Y:S05]  /*1c2e0*/  @!P5 NANOSLEEP.SYNCS 0x989680 ;  /* 0x009896800000d95d */ /* 0x002fea0003900000 */
[----:B------:R-:W1:Y:S02]  /*1c2f0*/  @!P5 SYNCS.PHASECHK.TRANS64 P5, [R70+URZ+0x38890], R57 ;  /* 0x038890394600d5a7 */ /* 0x000e6400080a007f */
[----:B-1----:R-:W-:Y:S05]  /*1c300*/  @!P5 BRA `(.L_x_4214) ;  /* 0xfffffffc00f0d947 */ /* 0x002fea000383ffff */
[----:B------:R-:W-:Y:S05]  /*1c310*/  BRA `(.L_x_4432) ;  /* 0xfffffe6c00447947 */ /* 0x000fea000383ffff */
.L_x_4219:
[----:B0-----:R0:W1:Y:S02]  /*1c320*/  SYNCS.PHASECHK.TRANS64.TRYWAIT P5, [R70+URZ+0x38890], R57 ;  /* 0x03889039460075a7 */ /* 0x00106400080a017f */
[----:B-1----:R-:W-:Y:S05]  /*1c330*/  @!P5 NANOSLEEP.SYNCS 0x989680 ;  /* 0x009896800000d95d */ /* 0x002fea0003900000 */
[----:B------:R-:W1:Y:S02]  /*1c340*/  @!P5 SYNCS.PHASECHK.TRANS64 P5, [R70+URZ+0x38890], R57 ;  /* 0x038890394600d5a7 */ /* 0x000e6400080a007f */
[----:B-1----:R-:W-:Y:S05]  /*1c350*/  @!P5 BRA `(.L_x_4219) ;  /* 0xfffffffc00f0d947 */ /* 0x002fea000383ffff */
[----:B------:R-:W-:Y:S05]  /*1c360*/  BRA `(.L_x_4433) ;  /* 0xfffffe7400507947 */ /* 0x000fea000383ffff */
.L_x_4223:
[----:B----4-:R4:W0:Y:S02]  /*1c370*/  SYNCS.PHASECHK.TRANS64.TRYWAIT P5, [R70+URZ+0x388b0], R57 ;  /* 0x0388b039460075a7 */ /* 0x01082400080a017f */
[----:B0-----:R-:W-:Y:S05]  /*1c380*/  @!P5 NANOSLEEP.SYNCS 0x989680 ;  /* 0x009896800000d95d */ /* 0x001fea0003900000 */
[----:B------:R-:W0:Y:S02]  /*1c390*/  @!P5 SYNCS.PHASECHK.TRANS64 P5, [R70+URZ+0x388b0], R57 ;  /* 0x0388b0394600d5a7 */ /* 0x000e2400080a007f */
[----:B0-----:R-:W-:Y:S05]  /*1c3a0*/  @!P5 BRA `(.L_x_4223) ;  /* 0xfffffffc00f0d947 */ /* 0x001fea000383ffff */
[----:B------:R-:W-:Y:S05]  /*1c3b0*/  BRA `(.L_x_4434) ;  /* 0xfffffe7400cc7947 */ /* 0x000fea000383ffff */
.L_x_4250:
        /* <DEDUP_REMOVED lines=8> */
.L_x_4436:
[----:B------:R-:W-:Y:S05]  /*1c440*/  BSYNC B1 ;  /* 0x0000000000017941 */ /* 0x000fea0003800000 */
.L_x_4435:
[----:B------:R-:W-:Y:S05]  /*1c450*/  BRA `(.L_x_4437) ;  /* 0xfffffea800347947 */ /* 0x000fea000383ffff */
.L_x_4251:
        /* <DEDUP_REMOVED lines=8> */
.L_x_4439:
[----:B------:R-:W-:Y:S05]  /*1c4e0*/  BSYNC B1 ;  /* 0x0000000000017941 */ /* 0x000fea0003800000 */
.L_x_4438:
[----:B------:R-:W-:Y:S05]  /*1c4f0*/  BRA `(.L_x_4440) ;  /* 0xfffffea800147947 */ /* 0x000fea000383ffff */
.L_x_4252:
        /* <DEDUP_REMOVED lines=8> */
.L_x_4442:
[----:B------:R-:W-:Y:S05]  /*1c580*/  BSYNC B1 ;  /* 0x0000000000017941 */ /* 0x000fea0003800000 */
.L_x_4441:
[----:B------:R-:W-:Y:S05]  /*1c590*/  BRA `(.L_x_4443) ;  /* 0xfffffea400f47947 */ /* 0x000fea000383ffff */
.L_x_4253:
        /* <DEDUP_REMOVED lines=8> */
.L_x_4445:
[----:B------:R-:W-:Y:S05]  /*1c620*/  BSYNC B1 ;  /* 0x0000000000017941 */ /* 0x000fea0003800000 */
.L_x_4444:
[----:B------:R-:W-:Y:S05]  /*1c630*/  BRA `(.L_x_4446) ;  /* 0xfffffea400d47947 */ /* 0x000fea000383ffff */
.L_x_4254:
        /* <DEDUP_REMOVED lines=8> */
.L_x_4448:
[----:B------:R-:W-:Y:S05]  /*1c6c0*/  BSYNC B1 ;  /* 0x0000000000017941 */ /* 0x000fea0003800000 */
.L_x_4447:
[----:B------:R-:W-:Y:S05]  /*1c6d0*/  BRA `(.L_x_4449) ;  /* 0xfffffea400b47947 */ /* 0x000fea000383ffff */
.L_x_4255:
        /* <DEDUP_REMOVED lines=8> */
.L_x_4451:
[----:B------:R-:W-:Y:S05]  /*1c760*/  BSYNC B1 ;  /* 0x0000000000017941 */ /* 0x000fea0003800000 */
.L_x_4450:
[----:B------:R-:W-:Y:S05]  /*1c770*/  BRA `(.L_x_4452) ;  /* 0xfffffea400947947 */ /* 0x000fea000383ffff */
.L_x_4256:
        /* <DEDUP_REMOVED lines=8> */
.L_x_4454:
[----:B------:R-:W-:Y:S05]  /*1c800*/  BSYNC B1 ;  /* 0x0000000000017941 */ /* 0x000fea0003800000 */
.L_x_4453:
[----:B------:R-:W-:Y:S05]  /*1c810*/  BRA `(.L_x_4455) ;  /* 0xfffffea400747947 */ /* 0x000fea000383ffff */
.L_x_4257:
        /* <DEDUP_REMOVED lines=8> */
.L_x_4457:
[----:B------:R-:W-:Y:S05]  /*1c8a0*/  BSYNC B1 ;  /* 0x0000000000017941 */ /* 0x000fea0003800000 */
.L_x_4456:
[----:B------:R-:W-:Y:S05]  /*1c8b0*/  BRA `(.L_x_4458) ;  /* 0xfffffea400547947 */ /* 0x000fea000383ffff */
.L_x_4259:
[----:B0-----:R0:W1:Y:S02]  /*1c8c0*/  SYNCS.PHASECHK.TRANS64.TRYWAIT P2, [R2+URZ+0x38800], R7 ;  /* 0x03880007020075a7 */ /* 0x001064000804017f */
[----:B-1----:R-:W-:Y:S05]  /*1c8d0*/  @!P2 NANOSLEEP.SYNCS 0x989680 ;  /* 0x009896800000a95d */ /* 0x002fea0003900000 */
[----:B------:R-:W1:Y:S02]  /*1c8e0*/  @!P2 SYNCS.PHASECHK.TRANS64 P2, [R2+URZ+0x38800], R7 ;  /* 0x038800070200a5a7 */ /* 0x000e64000804007f */
[----:B-1----:R-:W-:Y:S05]  /*1c8f0*/  @!P2 BRA `(.L_x_4259) ;  /* 0xfffffffc00f0a947 */ /* 0x002fea000383ffff */
[----:B------:R-:W-:Y:S05]  /*1c900*/  BRA `(.L_x_4459) ;  /* 0xfffffea400cc7947 */ /* 0x000fea000383ffff */
.L_x_4267:
        /* <DEDUP_REMOVED lines=8> */
.L_x_4461:
[----:B------:R-:W-:Y:S05]  /*1c990*/  BSYNC B1 ;  /* 0x0000000000017941 */ /* 0x000fea0003800000 */
.L_x_4460:
[----:B------:R-:W-:Y:S05]  /*1c9a0*/  BRA `(.L_x_4462) ;  /* 0xfffffeb400a07947 */ /* 0x000fea000383ffff */
.L_x_4268:
        /* <DEDUP_REMOVED lines=8> */
.L_x_4464:
[----:B------:R-:W-:Y:S05]  /*1ca30*/  BSYNC B1 ;  /* 0x0000000000017941 */ /* 0x000fea0003800000 */
.L_x_4463:
[----:B------:R-:W-:Y:S05]  /*1ca40*/  BRA `(.L_x_4465) ;  /* 0xfffffeb400807947 */ /* 0x000fea000383ffff */
.L_x_4269:
        /* <DEDUP_REMOVED lines=8> */
.L_x_4467:
[----:B------:R-:W-:Y:S05]  /*1cad0*/  BSYNC B1 ;  /* 0x0000000000017941 */ /* 0x000fea0003800000 */
.L_x_4466:
[----:B------:R-:W-:Y:S05]  /*1cae0*/  BRA `(.L_x_4468) ;  /* 0xfffffeb400607947 */ /* 0x000fea000383ffff */
.L_x_4270:
        /* <DEDUP_REMOVED lines=8> */
.L_x_4470:
[----:B------:R-:W-:Y:S05]  /*1cb70*/  BSYNC B1 ;  /* 0x0000000000017941 */ /* 0x000fea0003800000 */
.L_x_4469:
[----:B------:R-:W-:Y:S05]  /*1cb80*/  BRA `(.L_x_4471) ;  /* 0xfffffeb400407947 */ /* 0x000fea000383ffff */
.L_x_4271:
        /* <DEDUP_REMOVED lines=8> */
.L_x_4473:
[----:B------:R-:W-:Y:S05]  /*1cc10*/  BSYNC B1 ;  /* 0x0000000000017941 */ /* 0x000fea0003800000 */
.L_x_4472:
[----:B------:R-:W-:Y:S05]  /*1cc20*/  BRA `(.L_x_4474) ;  /* 0xfffffeb400207947 */ /* 0x000fea000383ffff */
.L_x_4272:
        /* <DEDUP_REMOVED lines=8> */
.L_x_4476:
[----:B------:R-:W-:Y:S05]  /*1ccb0*/  BSYNC B1 ;  /* 0x0000000000017941 */ /* 0x000fea0003800000 */
.L_x_4475:
[----:B------:R-:W-:Y:S05]  /*1ccc0*/  BRA `(.L_x_4477) ;  /* 0xfffffeb400047947 */ /* 0x000fea000383ffff */
.L_x_4273:
        /* <DEDUP_REMOVED lines=8> */
.L_x_4479:
[----:B------:R-:W-:Y:S05]  /*1cd50*/  BSYNC B1 ;  /* 0x0000000000017941 */ /* 0x000fea0003800000 */
.L_x_4478:
[----:B------:R-:W-:Y:S05]  /*1cd60*/  BRA `(.L_x_4480) ;  /* 0xfffffeb000e87947 */ /* 0x000fea000383ffff */
.L_x_4274:
        /* <DEDUP_REMOVED lines=8> */
.L_x_4482:
[----:B------:R-:W-:Y:S05]  /*1cdf0*/  BSYNC B1 ;  /* 0x0000000000017941 */ /* 0x000fea0003800000 */
.L_x_4481:
[----:B------:R-:W-:Y:S05]  /*1ce00*/  BRA `(.L_x_4483) ;  /* 0xfffffeb000cc7947 */ /* 0x000fea000383ffff */
.L_x_4276:
[----:B0-----:R0:W1:Y:S02]  /*1ce10*/  SYNCS.PHASECHK.TRANS64.TRYWAIT P2, [R2+URZ+0x38800], R3 ;  /* 0x03880003020075a7 */ /* 0x001064000804017f */
[----:B-1----:R-:W-:Y:S05]  /*1ce20*/  @!P2 NANOSLEEP.SYNCS 0x989680 ;  /* 0x009896800000a95d */ /* 0x002fea0003900000 */
[----:B------:R-:W1:Y:S02]  /*1ce30*/  @!P2 SYNCS.PHASECHK.TRANS64 P2, [R2+URZ+0x38800], R3 ;  /* 0x038800030200a5a7 */ /* 0x000e64000804007f */
[----:B-1----:R-:W-:Y:S05]  /*1ce40*/  @!P2 BRA `(.L_x_4276) ;  /* 0xfffffffc00f0a947 */ /* 0x002fea000383ffff */
[----:B------:R-:W-:Y:S05]  /*1ce50*/  BRA `(.L_x_4484) ;  /* 0xfffffeb400287947 */ /* 0x000fea000383ffff */
.L_x_4282:
[----:B0-----:R0:W1:Y:S02]  /*1ce60*/  SYNCS.PHASECHK.TRANS64.TRYWAIT P1, [R21+URZ+0x38830], R14 ;  /* 0x0388300e150075a7 */ /* 0x001064000802017f */
[----:B-1----:R-:W-:Y:S05]  /*1ce70*/  @!P1 NANOSLEEP.SYNCS 0x989680 ;  /* 0x009896800000995d */ /* 0x002fea0003900000 */
[----:B------:R-:W1:Y:S02]  /*1ce80*/  @!P1 SYNCS.PHASECHK.TRANS64 P1, [R21+URZ+0x38830], R14 ;  /* 0x0388300e150095a7 */ /* 0x000e64000802007f */
[----:B-1----:R-:W-:Y:S05]  /*1ce90*/  @!P1 BRA `(.L_x_4282) ;  /* 0xfffffffc00f09947 */ /* 0x002fea000383ffff */
[----:B------:R-:W-:Y:S05]  /*1cea0*/  BRA `(.L_x_4281) ;  /* 0xfffffec000787947 */ /* 0x000fea000383ffff */
.L_x_4284:
[----:B-1----:R1:W2:Y:S02]  /*1ceb0*/  SYNCS.PHASECHK.TRANS64.TRYWAIT P1, [R2+URZ+0x38810], R57 ;  /* 0x03881039020075a7 */ /* 0x0022a4000802017f */
[----:B--2---:R-:W-:Y:S05]  /*1cec0*/  @!P1 NANOSLEEP.SYNCS 0x989680 ;  /* 0x009896800000995d */ /* 0x004fea0003900000 */
[----:B------:R-:W2:Y:S02]  /*1ced0*/  @!P1 SYNCS.PHASECHK.TRANS64 P1, [R2+URZ+0x38810], R57 ;  /* 0x03881039020095a7 */ /* 0x000ea4000802007f */
[----:B--2---:R-:W-:Y:S05]  /*1cee0*/  @!P1 BRA `(.L_x_4284) ;  /* 0xfffffffc00f09947 */ /* 0x004fea000383ffff */
[----:B------:R-:W-:Y:S05]  /*1cef0*/  BRA `(.L_x_4485) ;  /* 0xfffffec400287947 */ /* 0x000fea000383ffff */
.L_x_4289:
[----:B----4-:R4:W0:Y:S02]  /*1cf00*/  SYNCS.PHASECHK.TRANS64.TRYWAIT P1, [R21+URZ+0x38850], R14 ;  /* 0x0388500e150075a7 */ /* 0x010824000802017f */
[----:B0-----:R-:W-:Y:S05]  /*1cf10*/  @!P1 NANOSLEEP.SYNCS 0x989680 ;  /* 0x009896800000995d */ /* 0x001fea0003900000 */
[----:B------:R-:W0:Y:S02]  /*1cf20*/  @!P1 SYNCS.PHASECHK.TRANS64 P1, [R21+URZ+0x38850], R14 ;  /* 0x0388500e150095a7 */ /* 0x000e24000802007f */
[----:B0-----:R-:W-:Y:S05]  /*1cf30*/  @!P1 BRA `(.L_x_4289) ;  /* 0xfffffffc00f09947 */ /* 0x001fea000383ffff */
[----:B------:R-:W-:Y:S05]  /*1cf40*/  BRA `(.L_x_4288) ;  /* 0xfffffec400587947 */ /* 0x000fea000383ffff */
.L_x_4297:
[----:B-1----:R1:W2:Y:S02]  /*1cf50*/  SYNCS.PHASECHK.TRANS64.TRYWAIT P2, [R196+URZ+0x38830], R3 ;  /* 0x03883003c40075a7 */ /* 0x0022a4000804017f */
[----:B--2---:R-:W-:Y:S05]  /*1cf60*/  @!P2 NANOSLEEP.SYNCS 0x989680 ;  /* 0x009896800000a95d */ /* 0x004fea0003900000 */
[----:B------:R-:W2:Y:S02]  /*1cf70*/  @!P2 SYNCS.PHASECHK.TRANS64 P2, [R196+URZ+0x38830], R3 ;  /* 0x03883003c400a5a7 */ /* 0x000ea4000804007f */
[----:B--2---:R-:W-:Y:S05]  /*1cf80*/  @!P2 BRA `(.L_x_4297) ;  /* 0xfffffffc00f0a947 */ /* 0x004fea000383ffff */
[----:B------:R-:W-:Y:S05]  /*1cf90*/  BRA `(.L_x_4296) ;  /* 0xfffffef000507947 */ /* 0x000fea000383ffff */
.L_x_4302:
[----:B---3--:R3:W4:Y:S02]  /*1cfa0*/  SYNCS.PHASECHK.TRANS64.TRYWAIT P2, [R196+URZ+0x38850], R3 ;  /* 0x03885003c40075a7 */ /* 0x008724000804017f */
[----:B----4-:R-:W-:Y:S05]  /*1cfb0*/  @!P2 NANOSLEEP.SYNCS 0x989680 ;  /* 0x009896800000a95d */ /* 0x010fea0003900000 */
[----:B------:R-:W4:Y:S02]  /*1cfc0*/  @!P2 SYNCS.PHASECHK.TRANS64 P2, [R196+URZ+0x38850], R3 ;  /* 0x03885003c400a5a7 */ /* 0x000f24000804007f */
[----:B----4-:R-:W-:Y:S05]  /*1cfd0*/  @!P2 BRA `(.L_x_4302) ;  /* 0xfffffffc00f0a947 */ /* 0x010fea000383ffff */
[----:B------:R-:W-:Y:S05]  /*1cfe0*/  BRA `(.L_x_4301) ;  /* 0xfffffef000ec7947 */ /* 0x000fea000383ffff */
.L_x_4310:
[----:B-1----:R1:W2:Y:S02]  /*1cff0*/  SYNCS.PHASECHK.TRANS64.TRYWAIT P2, [R187+URZ+0x38830], R0 ;  /* 0x03883000bb0075a7 */ /* 0x0022a4000804017f */
[----:B--2---:R-:W-:Y:S05]  /*1d000*/  @!P2 NANOSLEEP.SYNCS 0x989680 ;  /* 0x009896800000a95d */ /* 0x004fea0003900000 */
[----:B------:R-:W2:Y:S02]  /*1d010*/  @!P2 SYNCS.PHASECHK.TRANS64 P2, [R187+URZ+0x38830], R0 ;  /* 0x03883000bb00a5a7 */ /* 0x000ea4000804007f */
[----:B--2---:R-:W-:Y:S05]  /*1d020*/  @!P2 BRA `(.L_x_4310) ;  /* 0xfffffffc00f0a947 */ /* 0x004fea000383ffff */
[----:B------:R-:W-:Y:S05]  /*1d030*/  BRA `(.L_x_4309) ;  /* 0xffffff2800107947 */ /* 0x000fea000383ffff */
.L_x_4315:
[----:B---3--:R3:W4:Y:S02]  /*1d040*/  SYNCS.PHASECHK.TRANS64.TRYWAIT P2, [R187+URZ+0x38850], R0 ;  /* 0x03885000bb0075a7 */ /* 0x008724000804017f */
[----:B----4-:R-:W-:Y:S05]  /*1d050*/  @!P2 NANOSLEEP.SYNCS 0x989680 ;  /* 0x009896800000a95d */ /* 0x010fea0003900000 */
[----:B------:R-:W4:Y:S02]  /*1d060*/  @!P2 SYNCS.PHASECHK.TRANS64 P2, [R187+URZ+0x38850], R0 ;  /* 0x03885000bb00a5a7 */ /* 0x000f24000804007f */
[----:B----4-:R-:W-:Y:S05]  /*1d070*/  @!P2 BRA `(.L_x_4315) ;  /* 0xfffffffc00f0a947 */ /* 0x010fea000383ffff */
[----:B------:R-:W-:Y:S05]  /*1d080*/  BRA `(.L_x_4314) ;  /* 0xffffff2800ac7947 */ /* 0x000fea000383ffff */
.L_x_4343:
        /* <DEDUP_REMOVED lines=11> */
.L_x_4487:
[----:B------:R-:W-:Y:S05]  /*1d140*/  BSYNC B1 ;  /* 0x0000000000017941 */ /* 0x000fea0003800000 */
.L_x_4486:
[----:B------:R-:W-:Y:S05]  /*1d150*/  BRA `(.L_x_4488) ;  /* 0xffffff9c008c7947 */ /* 0x000fea000383ffff */
.L_x_4344:
[----:B------:R-:W-:Y:S01]  /*1d160*/  BSSY B1, `(.L_x_4489) ;  /* 0x0000006000017945 */ /* 0x000fe20003800000 */
[----:B------:R-:W-:-:S07]  /*1d170*/  IMAD.MOV.U32 R15, RZ, RZ, -0x1 ;  /* 0xffffffffff0f7424 */ /* 0x000fce00078e00ff */
[----:B------:R-:W-:Y:S05]  /*1d180*/  WARPSYNC.COLLECTIVE R15, `(.L_x_4490) ;  /* 0x000000000f0c7348 */ /* 0x000fea0003c00000 */
[----:B------:R-:W-:Y:S02]  /*1d190*/  ELECT P6, UR62, PT ;  /* 0x00000000003e782f */ /* 0x000fe400038c0000 */
[----:B------:R-:W-:Y:S01]  /*1d1a0*/  MOV R14, UR62 ;  /* 0x0000003e000e7c02 */ /* 0x000fe20008000f00 */
[----:B------:R-:W-:Y:S10]  /*1d1b0*/  ENDCOLLECTIVE ;  /* 0x000000000000791b */ /* 0x000ff40003800000 */
.L_x_4490:
[----:B------:R-:W-:Y:S05]  /*1d1c0*/  BSYNC B1 ;  /* 0x0000000000017941 */ /* 0x000fea0003800000 */
.L_x_4489:
[----:B------:R-:W-:Y:S05]  /*1d1d0*/  BRA `(.L_x_4491) ;  /* 0xffffff9c00787947 */ /* 0x000fea000383ffff */
.L_x_4345:
[----:B0-----:R0:W1:Y:S02]  /*1d1e0*/  SYNCS.PHASECHK.TRANS64.TRYWAIT P0, [R9+URZ+0x38820], R5 ;  /* 0x03882005090075a7 */ /* 0x001064000800017f */
[----:B-1----:R-:W-:Y:S05]  /*1d1f0*/  @!P0 NANOSLEEP.SYNCS 0x989680 ;  /* 0x009896800000895d */ /* 0x002fea0003900000 */
[----:B------:R-:W1:Y:S02]  /*1d200*/  @!P0 SYNCS.PHASECHK.TRANS64 P0, [R9+URZ+0x38820], R5 ;  /* 0x03882005090085a7 */ /* 0x000e64000800007f */
[----:B-1----:R-:W-:Y:S05]  /*1d210*/  @!P0 BRA `(.L_x_4345) ;  /* 0xfffffffc00f08947 */ /* 0x002fea000383ffff */
[----:B------:R-:W-:Y:S05]  /*1d220*/  BRA `(.L_x_4492) ;  /* 0xffffff9c00907947 */ /* 0x000fea000383ffff */
.L_x_4348:
[----:B0-----:R0:W1:Y:S02]  /*1d230*/  SYNCS.PHASECHK.TRANS64.TRYWAIT P0, [R5+URZ+0x388a0], R7 ;  /* 0x0388a007050075a7 */ /* 0x001064000800017f */
[----:B-1----:R-:W-:Y:S05]  /*1d240*/  @!P0 NANOSLEEP.SYNCS 0x989680 ;  /* 0x009896800000895d */ /* 0x002fea0003900000 */
[----:B------:R-:W1:Y:S02]  /*1d250*/  @!P0 SYNCS.PHASECHK.TRANS64 P0, [R5+URZ+0x388a0], R7 ;  /* 0x0388a007050085a7 */ /* 0x000e64000800007f */
[----:B-1----:R-:W-:Y:S05]  /*1d260*/  @!P0 BRA `(.L_x_4348) ;  /* 0xfffffffc00f08947 */ /* 0x002fea000383ffff */
[----:B------:R-:W-:Y:S05]  /*1d270*/  BRA `(.L_x_4493) ;  /* 0xffffff9c009c7947 */ /* 0x000fea000383ffff */
.L_x_4350:
[----:B-1----:R1:W2:Y:S02]  /*1d280*/  SYNCS.PHASECHK.TRANS64.TRYWAIT P0, [R5+URZ+0x388c0], R7 ;  /* 0x0388c007050075a7 */ /* 0x0022a4000800017f */
[----:B--2---:R-:W-:Y:S05]  /*1d290*/  @!P0 NANOSLEEP.SYNCS 0x989680 ;  /* 0x009896800000895d */ /* 0x004fea0003900000 */
[----:B------:R-:W2:Y:S02]  /*1d2a0*/  @!P0 SYNCS.PHASECHK.TRANS64 P0, [R5+URZ+0x388c0], R7 ;  /* 0x0388c007050085a7 */ /* 0x000ea4000800007f */
[----:B--2---:R-:W-:Y:S05]  /*1d2b0*/  @!P0 BRA `(.L_x_4350) ;  /* 0xfffffffc00f08947 */ /* 0x004fea000383ffff */
[----:B------:R-:W-:Y:S05]  /*1d2c0*/  BRA `(.L_x_4494) ;  /* 0xffffffa000047947 */ /* 0x000fea000383ffff */
.L_x_4354:
[----:B0-----:R0:W1:Y:S02]  /*1d2d0*/  SYNCS.PHASECHK.TRANS64.TRYWAIT P0, [R6+URZ+0x388a0], R7 ;  /* 0x0388a007060075a7 */ /* 0x001064000800017f */
[----:B-1----:R-:W-:Y:S05]  /*1d2e0*/  @!P0 NANOSLEEP.SYNCS 0x989680 ;  /* 0x009896800000895d */ /* 0x002fea0003900000 */
[----:B------:R-:W1:Y:S02]  /*1d2f0*/  @!P0 SYNCS.PHASECHK.TRANS64 P0, [R6+URZ+0x388a0], R7 ;  /* 0x0388a007060085a7 */ /* 0x000e64000800007f */
[----:B-1----:R-:W-:Y:S05]  /*1d300*/  @!P0 BRA `(.L_x_4354) ;  /* 0xfffffffc00f08947 */ /* 0x002fea000383ffff */
[----:B------:R-:W-:Y:S05]  /*1d310*/  BRA `(.L_x_4495) ;  /* 0xffffffa400487947 */ /* 0x000fea000383ffff */
.L_x_4356:
[----:B-1----:R1:W2:Y:S02]  /*1d320*/  SYNCS.PHASECHK.TRANS64.TRYWAIT P1, [R6+URZ+0x388c0], R7 ;  /* 0x0388c007060075a7 */ /* 0x0022a4000802017f */
[----:B--2---:R-:W-:Y:S05]  /*1d330*/  @!P1 NANOSLEEP.SYNCS 0x989680 ;  /* 0x009896800000995d */ /* 0x004fea0003900000 */
[----:B------:R-:W2:Y:S02]  /*1d340*/  @!P1 SYNCS.PHASECHK.TRANS64 P1, [R6+URZ+0x388c0], R7 ;  /* 0x0388c007060095a7 */ /* 0x000ea4000802007f */
[----:B--2---:R-:W-:Y:S05]  /*1d350*/  @!P1 BRA `(.L_x_4356) ;  /* 0xfffffffc00f09947 */ /* 0x004fea000383ffff */
[----:B------:R-:W-:Y:S05]  /*1d360*/  BRA `(.L_x_4496) ;  /* 0xffffffa400a87947 */ /* 0x000fea000383ffff */
.L_x_4366:
        /* <DEDUP_REMOVED lines=11> */
.L_x_4498:
[----:B------:R-:W-:Y:S05]  /*1d420*/  BSYNC B0 ;  /* 0x0000000000007941 */ /* 0x000fea0003800000 */
.L_x_4497:
[----:B------:R-:W-:Y:S05]  /*1d430*/  BRA `(.L_x_4499) ;  /* 0xffffffb000bc7947 */ /* 0x000fea000383ffff */
.L_x_4367:
[----:B------:R-:W-:Y:S01]  /*1d440*/  BSSY B0, `(.L_x_4500) ;  /* 0x0000006000007945 */ /* 0x000fe20003800000 */
[----:B------:R-:W-:-:S07]  /*1d450*/  IMAD.MOV.U32 R15, RZ, RZ, -0x1 ;  /* 0xffffffffff0f7424 */ /* 0x000fce00078e00ff */
[----:B------:R-:W-:Y:S05]  /*1d460*/  WARPSYNC.COLLECTIVE R15, `(.L_x_4501) ;  /* 0x000000000f0c7348 */ /* 0x000fea0003c00000 */
[----:B------:R-:W-:Y:S02]  /*1d470*/  ELECT P6, UR62, PT ;  /* 0x00000000003e782f */ /* 0x000fe400038c0000 */
[----:B------:R-:W-:Y:S01]  /*1d480*/  MOV R14, UR62 ;  /* 0x0000003e000e7c02 */ /* 0x000fe20008000f00 */
[----:B------:R-:W-:Y:S10]  /*1d490*/  ENDCOLLECTIVE ;  /* 0x000000000000791b */ /* 0x000ff40003800000 */
.L_x_4501:
[----:B------:R-:W-:Y:S05]  /*1d4a0*/  BSYNC B0 ;  /* 0x0000000000007941 */ /* 0x000fea0003800000 */
.L_x_4500:
[----:B------:R-:W-:Y:S05]  /*1d4b0*/  BRA `(.L_x_4502) ;  /* 0xffffffb000ac7947 */ /* 0x000fea000383ffff */
.L_x_4370:
[----:B0-----:R0:W1:Y:S02]  /*1d4c0*/  SYNCS.PHASECHK.TRANS64.TRYWAIT P0, [R9+URZ+0x38840], R10 ;  /* 0x0388400a090075a7 */ /* 0x001064000800017f */
[----:B-1----:R-:W-:Y:S05]  /*1d4d0*/  @!P0 NANOSLEEP.SYNCS 0x989680 ;  /* 0x009896800000895d */ /* 0x002fea0003900000 */
[----:B------:R-:W1:Y:S02]  /*1d4e0*/  @!P0 SYNCS.PHASECHK.TRANS64 P0, [R9+URZ+0x38840], R10 ;  /* 0x0388400a090085a7 */ /* 0x000e64000800007f */
[----:B-1----:R-:W-:Y:S05]  /*1d4f0*/  @!P0 BRA `(.L_x_4370) ;  /* 0xfffffffc00f08947 */ /* 0x002fea000383ffff */
[----:B------:R-:W-:Y:S05]  /*1d500*/  BRA `(.L_x_4503) ;  /* 0xffffffb400147947 */ /* 0x000fea000383ffff */
.L_x_4374:
        /* <DEDUP_REMOVED lines=8> */
.L_x_4377:
[----:B0-----:R0:W1:Y:S02]  /*1d590*/  SYNCS.PHASECHK.TRANS64.TRYWAIT P0, [R5+URZ+0x38860], R9 ;  /* 0x03886009050075a7 */ /* 0x001064000800017f */
[----:B-1----:R-:W-:Y:S05]  /*1d5a0*/  @!P0 NANOSLEEP.SYNCS 0x989680 ;  /* 0x009896800000895d */ /* 0x002fea0003900000 */
[----:B------:R-:W1:Y:S02]  /*1d5b0*/  @!P0 SYNCS.PHASECHK.TRANS64 P0, [R5+URZ+0x38860], R9 ;  /* 0x03886009050085a7 */ /* 0x000e64000800007f */
[----:B-1----:R-:W-:Y:S05]  /*1d5c0*/  @!P0 BRA `(.L_x_4377) ;  /* 0xfffffffc00f08947 */ /* 0x002fea000383ffff */
[----:B------:R-:W-:Y:S05]  /*1d5d0*/  BRA `(.L_x_4505) ;  /* 0xffffffbc000c7947 */ /* 0x000fea000383ffff */
.L_x_4386:
[----:B-1----:R1:W2:Y:S02]  /*1d5e0*/  SYNCS.PHASECHK.TRANS64.TRYWAIT P0, [R2+URZ+0x38840], R3 ;  /* 0x03884003020075a7 */ /* 0x0022a4000800017f */
[----:B--2---:R-:W-:Y:S05]  /*1d5f0*/  @!P0 NANOSLEEP.SYNCS 0x989680 ;  /* 0x009896800000895d */ /* 0x004fea0003900000 */
[----:B------:R-:W2:Y:S02]  /*1d600*/  @!P0 SYNCS.PHASECHK.TRANS64 P0, [R2+URZ+0x38840], R3 ;  /* 0x03884003020085a7 */ /* 0x000ea4000800007f */
[----:B--2---:R-:W-:Y:S05]  /*1d610*/  @!P0 BRA `(.L_x_4386) ;  /* 0xfffffffc00f08947 */ /* 0x004fea000383ffff */
[----:B------:R-:W-:Y:S05]  /*1d620*/  BRA `(.L_x_4506) ;  /* 0xffffffc000d87947 */ /* 0x000fea000383ffff */
.L_x_4388:
[----:B0-----:R0:W2:Y:S02]  /*1d630*/  SYNCS.PHASECHK.TRANS64.TRYWAIT P0, [R2+URZ+0x38860], R3 ;  /* 0x03886003020075a7 */ /* 0x0010a4000800017f */
[----:B--2---:R-:W-:Y:S05]  /*1d640*/  @!P0 NANOSLEEP.SYNCS 0x989680 ;  /* 0x009896800000895d */ /* 0x004fea0003900000 */
[----:B------:R-:W2:Y:S02]  /*1d650*/  @!P0 SYNCS.PHASECHK.TRANS64 P0, [R2+URZ+0x38860], R3 ;  /* 0x03886003020085a7 */ /* 0x000ea4000800007f */
[----:B--2---:R-:W-:Y:S05]  /*1d660*/  @!P0 BRA `(.L_x_4388) ;  /* 0xfffffffc00f08947 */ /* 0x004fea000383ffff */
[----:B------:R-:W-:Y:S05]  /*1d670*/  BRA `(.L_x_4507) ;  /* 0xffffffc4004c7947 */ /* 0x000fea000383ffff */
.L_x_4393:
[----:B--2---:R2:W3:Y:S02]  /*1d680*/  SYNCS.PHASECHK.TRANS64.TRYWAIT P0, [R2+URZ+0x38840], R3 ;  /* 0x03884003020075a7 */ /* 0x0044e4000800017f */
[----:B---3--:R-:W-:Y:S05]  /*1d690*/  @!P0 NANOSLEEP.SYNCS 0x989680 ;  /* 0x009896800000895d */ /* 0x008fea0003900000 */
[----:B------:R-:W3:Y:S02]  /*1d6a0*/  @!P0 SYNCS.PHASECHK.TRANS64 P0, [R2+URZ+0x38840], R3 ;  /* 0x03884003020085a7 */ /* 0x000ee4000800007f */
[----:B---3--:R-:W-:Y:S05]  /*1d6b0*/  @!P0 BRA `(.L_x_4393) ;  /* 0xfffffffc00f08947 */ /* 0x008fea000383ffff */
[----:B------:R-:W-:Y:S05]  /*1d6c0*/  BRA `(.L_x_4508) ;  /* 0xffffffc800e07947 */ /* 0x000fea000383ffff */
.L_x_4395:
[----:B0-----:R0:W1:Y:S02]  /*1d6d0*/  SYNCS.PHASECHK.TRANS64.TRYWAIT P1, [R2+URZ+0x38860], R3 ;  /* 0x03886003020075a7 */ /* 0x001064000802017f */
[----:B-1----:R-:W-:Y:S05]  /*1d6e0*/  @!P1 NANOSLEEP.SYNCS 0x989680 ;  /* 0x009896800000995d */ /* 0x002fea0003900000 */
[----:B------:R-:W1:Y:S02]  /*1d6f0*/  @!P1 SYNCS.PHASECHK.TRANS64 P1, [R2+URZ+0x38860], R3 ;  /* 0x03886003020095a7 */ /* 0x000e64000802007f */
[----:B-1----:R-:W-:Y:S05]  /*1d700*/  @!P1 BRA `(.L_x_4395) ;  /* 0xfffffffc00f09947 */ /* 0x002fea000383ffff */
[----:B------:R-:W-:Y:S05]  /*1d710*/  BRA `(.L_x_4509) ;  /* 0xffffffcc00507947 */ /* 0x000fea000383ffff */
.L_x_4400:
[----:B--2---:R2:W3:Y:S02]  /*1d720*/  SYNCS.PHASECHK.TRANS64.TRYWAIT P0, [R2+URZ+0x38840], R3 ;  /* 0x03884003020075a7 */ /* 0x0044e4000800017f */
[----:B---3--:R-:W-:Y:S05]  /*1d730*/  @!P0 NANOSLEEP.SYNCS 0x989680 ;  /* 0x009896800000895d */ /* 0x008fea0003900000 */
[----:B------:R-:W3:Y:S02]  /*1d740*/  @!P0 SYNCS.PHASECHK.TRANS64 P0, [R2+URZ+0x38840], R3 ;  /* 0x03884003020085a7 */ /* 0x000ee4000800007f */
[----:B---3--:R-:W-:Y:S05]  /*1d750*/  @!P0 BRA `(.L_x_4400) ;  /* 0xfffffffc00f08947 */ /* 0x008fea000383ffff */
[----:B------:R-:W-:Y:S05]  /*1d760*/  BRA `(.L_x_4510) ;  /* 0xffffffd000c87947 */ /* 0x000fea000383ffff */
.L_x_4402:
[----:B0-----:R0:W1:Y:S02]  /*1d770*/  SYNCS.PHASECHK.TRANS64.TRYWAIT P1, [R2+URZ+0x38860], R3 ;  /* 0x03886003020075a7 */ /* 0x001064000802017f */
[----:B-1----:R-:W-:Y:S05]  /*1d780*/  @!P1 NANOSLEEP.SYNCS 0x989680 ;  /* 0x009896800000995d */ /* 0x002fea0003900000 */
[----:B------:R-:W1:Y:S02]  /*1d790*/  @!P1 SYNCS.PHASECHK.TRANS64 P1, [R2+URZ+0x38860], R3 ;  /* 0x03886003020095a7 */ /* 0x000e64000802007f */
[----:B-1----:R-:W-:Y:S05]  /*1d7a0*/  @!P1 BRA `(.L_x_4402) ;  /* 0xfffffffc00f09947 */ /* 0x002fea000383ffff */
[----:B------:R-:W-:Y:S05]  /*1d7b0*/  BRA `(.L_x_4511) ;  /* 0xffffffd4003c7947 */ /* 0x000fea000383ffff */
.L_x_4407:
[----:B------:R-:W-:Y:S01]  /*1d7c0*/  BSSY B0, `(.L_x_4512) ;  /* 0x0000008000007945 */ /* 0x000fe20003800000 */
[----:B0-----:R-:W-:Y:S01]  /*1d7d0*/  IMAD.MOV.U32 R13, RZ, RZ, R16 ;  /* 0x000000ffff0d7224 */ /* 0x001fe200078e0010 */
[----:B------:R-:W-:Y:S01]  /*1d7e0*/  MOV R15, 0xffffffff ;  /* 0xffffffff000f7802 */ /* 0x000fe20000000f00 */
[----:B------:R-:W-:Y:S02]  /*1d7f0*/  IMAD.MOV.U32 R12, RZ, RZ, RZ ;  /* 0x000000ffff0c7224 */ /* 0x000fe400078e00ff */
[----:B------:R-:W-:-:S07]  /*1d800*/  IMAD.MOV.U32 R11, RZ, RZ, 0x1f ;  /* 0x0000001fff0b7424 */ /* 0x000fce00078e00ff */
[----:B-1----:R-:W-:Y:S05]  /*1d810*/  WARPSYNC.COLLECTIVE R15, `(.L_x_4513) ;  /* 0x000000000f087348 */ /* 0x002fea0003c00000 */
[----:B------:R0:W2:Y:S02]  /*1d820*/  SHFL.IDX P6, R14, R13, R12, R11 ;  /* 0x0000000c0d0e7389 */ /* 0x0000a400000c000b */
[----:B012---:R-:W-:Y:S01]  /*1d830*/  ENDCOLLECTIVE ;  /* 0x000000000000791b */ /* 0x007fe20003800000 */
.L_x_4513:
[----:B------:R-:W-:Y:S05]  /*1d840*/  BSYNC B0 ;  /* 0x0000000000007941 */ /* 0x000fea0003800000 */
.L_x_4512:
        /* <DEDUP_REMOVED lines=8> */
.L_x_4514:
[----:B------:R-:W-:Y:S01]  /*1d8d0*/  MOV R16, R14 ;  /* 0x0000000e00107202 */ /* 0x000fe20000000f00 */
[----:B------:R-:W-:Y:S06]  /*1d8e0*/  BRA `(.L_x_4515) ;  /* 0xffffffd800887947 */ /* 0x000fec000383ffff */
.L_x_4410:
        /* <DEDUP_REMOVED lines=8> */
.L_x_4517:
[----:B------:R-:W-:Y:S05]  /*1d970*/  BSYNC B0 ;  /* 0x0000000000007941 */ /* 0x000fea0003800000 */
.L_x_4516:
        /* <DEDUP_REMOVED lines=10> */
.L_x_4518:
        /* <DEDUP_REMOVED lines=8> */
.L_x_4519:
        /* <DEDUP_REMOVED lines=8> */
.L_x_4520:
        /* <DEDUP_REMOVED lines=8> */
.L_x_4521:
        /* <DEDUP_REMOVED lines=8> */
.L_x_4522:
[----:B------:R-:W-:Y:S05]  /*1dc20*/  BRA `(.L_x_4523) ;  /* 0xffffffd8004c7947 */ /* 0x000fea000383ffff */
.L_x_4415:
[----:B------:R-:W-:Y:S01]  /*1dc30*/  BSSY B0, `(.L_x_4524) ;  /* 0x0000008000007945 */ /* 0x000fe20003800000 */
[----:B-----5:R-:W-:Y:S01]  /*1dc40*/  IMAD.MOV.U32 R13, RZ, RZ, R17 ;  /* 0x000000ffff0d7224 */ /* 0x020fe200078e0011 */
[----:B------:R-:W-:Y:S01]  /*1dc50*/  MOV R11, RZ ;  /* 0x000000ff000b7202 */ /* 0x000fe20000000f00 */
[----:B------:R-:W-:Y:S02]  /*1dc60*/  IMAD.MOV.U32 R12, RZ, RZ, 0x1 ;  /* 0x00000001ff0c7424 */ /* 0x000fe400078e00ff */
[----:B------:R-:W-:-:S07]  /*1dc70*/  IMAD.MOV.U32 R15, RZ, RZ, -0x1 ;  /* 0xffffffffff0f7424 */ /* 0x000fce00078e00ff */
[----:B0-----:R-:W-:Y:S05]  /*1dc80*/  WARPSYNC.COLLECTIVE R15, `(.L_x_4525) ;  /* 0x000000000f087348 */ /* 0x001fea0003c00000 */
[----:B------:R1:W2:Y:S02]  /*1dc90*/  SHFL.UP P6, R14, R13, R12, R11 ;  /* 0x0400000c0d0e7389 */ /* 0x0002a400000c000b */
[----:B012---:R-:W-:Y:S01]  /*1dca0*/  ENDCOLLECTIVE ;  /* 0x000000000000791b */ /* 0x007fe20003800000 */
.L_x_4525:
[----:B------:R-:W-:Y:S05]  /*1dcb0*/  BSYNC B0 ;  /* 0x0000000000007941 */ /* 0x000fea0003800000 */
.L_x_4524:
        /* <DEDUP_REMOVED lines=10> */
.L_x_4526:
        /* <DEDUP_REMOVED lines=8> */
.L_x_4527:
        /* <DEDUP_REMOVED lines=8> */
.L_x_4528:
        /* <DEDUP_REMOVED lines=8> */
.L_x_4529:
        /* <DEDUP_REMOVED lines=8> */
.L_x_4530:
[----:B------:R-:W-:Y:S05]  /*1df60*/  BRA `(.L_x_4531) ;  /* 0xffffffd800307947 */ /* 0x000fea000383ffff */
.L_x_4417:
[----:B------:R-:W-:Y:S01]  /*1df70*/  BSSY B0, `(.L_x_4532) ;  /* 0x0000006000007945 */ /* 0x000fe20003800000 */
[----:B------:R-:W-:Y:S01]  /*1df80*/  PLOP3.LUT P6, PT, P6, PT, PT, 0x8, 0x0 ;  /* 0x000000000000781c */ /* 0x000fe200037ce170 */
[----:B------:R-:W-:-:S12]  /*1df90*/  IMAD.MOV.U32 R15, RZ, RZ, -0x1 ;  /* 0xffffffffff0f7424 */ /* 0x000fd800078e00ff */
[----:B0-----:R-:W-:Y:S05]  /*1dfa0*/  WARPSYNC.COLLECTIVE R15, `(.L_x_4533) ;  /* 0x000000000f087348 */ /* 0x001fea0003c00000 */
[----:B------:R-:W-:Y:S01]  /*1dfb0*/  VOTE.ANY R14, PT, P6 ;  /* 0x00000000000e7806 */ /* 0x000fe200030e0100 */
[----:B0-----:R-:W-:Y:S06]  /*1dfc0*/  ENDCOLLECTIVE ;  /* 0x000000000000791b */ /* 0x001fec0003800000 */
.L_x_4533:
[----:B------:R-:W-:Y:S05]  /*1dfd0*/  BSYNC B0 ;  /* 0x0000000000007941 */ /* 0x000fea0003800000 */
.L_x_4532:
        /* <DEDUP_REMOVED lines=9> */
.L_x_4534:
[----:B------:R-:W-:Y:S01]  /*1e070*/  IMAD.MOV.U32 R17, RZ, RZ, R14 ;  /* 0x000000ffff117224 */ /* 0x000fe200078e000e */
[----:B------:R-:W-:Y:S06]  /*1e080*/  BRA `(.L_x_4535) ;  /* 0xffffffd800207947 */ /* 0x000fec000383ffff */
.L_x_4419:
[----:B------:R-:W-:Y:S01]  /*1e090*/  BSSY B0, `(.L_x_4536) ;  /* 0x0000007000007945 */ /* 0x000fe20003800000 */
[----:B------:R-:W-:Y:S02]  /*1e0a0*/  IMAD.MOV.U32 R13, RZ, RZ, R2 ;  /* 0x000000ffff0d7224 */ /* 0x000fe400078e0002 */
[----:B------:R-:W-:Y:S02]  /*1e0b0*/  IMAD.MOV.U32 R11, RZ, RZ, 0x1f ;  /* 0x0000001fff0b7424 */ /* 0x000fe400078e00ff */
[----:B------:R-:W-:-:S07]  /*1e0c0*/  IMAD.MOV.U32 R15, RZ, RZ, -0x1 ;  /* 0xffffffffff0f7424 */ /* 0x000fce00078e00ff */
[----:B012---:R-:W-:Y:S05]  /*1e0d0*/  WARPSYNC.COLLECTIVE R15, `(.L_x_4537) ;  /* 0x000000000f087348 */ /* 0x007fea0003c00000 */
[----:B------:R3:W4:Y:S02]  /*1e0e0*/  SHFL.IDX P6, R14, R13, R12, R11 ;  /* 0x0000000c0d0e7389 */ /* 0x00072400000c000b */
[----:B01234-:R-:W-:Y:S01]  /*1e0f0*/  ENDCOLLECTIVE ;  /* 0x000000000000791b */ /* 0x01ffe20003800000 */
.L_x_4537:
[----:B------:R-:W-:Y:S05]  /*1e100*/  BSYNC B0 ;  /* 0x0000000000007941 */ /* 0x000fea0003800000 */
.L_x_4536:
[----:B------:R-:W-:Y:S01]  /*1e110*/  IMAD.MOV.U32 R7, RZ, RZ, R14 ;  /* 0x000000ffff077224 */ /* 0x000fe200078e000e */
[----:B------:R-:W-:Y:S06]  /*1e120*/  BRA `(.L_x_4418) ;  /* 0xffffffd800147947 */ /* 0x000fec000383ffff */
.L_x_4422:
[----:B-1----:R1:W2:Y:S02]  /*1e130*/  SYNCS.PHASECHK.TRANS64.TRYWAIT P0, [R0+URZ+0x38820], R3 ;  /* 0x03882003000075a7 */ /* 0x0022a4000800017f */
[----:B--2---:R-:W-:Y:S05]  /*1e140*/  @!P0 NANOSLEEP.SYNCS 0x989680 ;  /* 0x009896800000895d */ /* 0x004fea0003900000 */
[----:B------:R-:W2:Y:S02]  /*1e150*/  @!P0 SYNCS.PHASECHK.TRANS64 P0, [R0+URZ+0x38820], R3 ;  /* 0x03882003000085a7 */ /* 0x000ea4000800007f */
[----:B--2---:R-:W-:Y:S05]  /*1e160*/  @!P0 BRA `(.L_x_4422) ;  /* 0xfffffffc00f08947 */ /* 0x004fea000383ffff */
[----:B------:R-:W-:Y:S05]  /*1e170*/  BRA `(.L_x_4538) ;  /* 0xffffffdc00847947 */ /* 0x000fea000383ffff */
.L_x_4423:
        /* <DEDUP_REMOVED lines=11> */
.L_x_4540:
[----:B------:R-:W-:Y:S05]  /*1e230*/  BSYNC B0 ;  /* 0x0000000000007941 */ /* 0x000fea0003800000 */
.L_x_4539:
[----:B------:R-:W-:Y:S05]  /*1e240*/  BRA `(.L_x_4541) ;  /* 0xffffffdc00687947 */ /* 0x000fea000383ffff */
.L_x_4424:
[----:B------:R-:W-:Y:S01]  /*1e250*/  BSSY B0, `(.L_x_4542) ;  /* 0x0000006000007945 */ /* 0x000fe20003800000 */
[----:B------:R-:W-:-:S07]  /*1e260*/  IMAD.MOV.U32 R15, RZ, RZ, -0x1 ;  /* 0xffffffffff0f7424 */ /* 0x000fce00078e00ff */
[----:B012---:R-:W-:Y:S05]  /*1e270*/  WARPSYNC.COLLECTIVE R15, `(.L_x_4543) ;  /* 0x000000000f0c7348 */ /* 0x007fea0003c00000 */
[----:B------:R-:W-:Y:S02]  /*1e280*/  ELECT P6, UR62, PT ;  /* 0x00000000003e782f */ /* 0x000fe400038c0000 */
[----:B------:R-:W-:Y:S01]  /*1e290*/  MOV R14, UR62 ;  /* 0x0000003e000e7c02 */ /* 0x000fe20008000f00 */
[----:B012---:R-:W-:Y:S10]  /*1e2a0*/  ENDCOLLECTIVE ;  /* 0x000000000000791b */ /* 0x007ff40003800000 */
.L_x_4543:
[----:B------:R-:W-:Y:S05]  /*1e2b0*/  BSYNC B0 ;  /* 0x0000000000007941 */ /* 0x000fea0003800000 */
.L_x_4542:
[----:B------:R-:W-:Y:S05]  /*1e2c0*/  BRA `(.L_x_4544) ;  /* 0xffffffdc005c7947 */ /* 0x000fea000383ffff */
.L_x_4426:
[----:B-1----:R1:W2:Y:S02]  /*1e2d0*/  SYNCS.PHASECHK.TRANS64.TRYWAIT P0, [R6+URZ], R5 ;  /* 0x00000005060075a7 */ /* 0x0022a4000800017f */
[----:B--2---:R-:W-:Y:S05]  /*1e2e0*/  @!P0 NANOSLEEP.SYNCS 0x989680 ;  /* 0x009896800000895d */ /* 0x004fea0003900000 */
[----:B------:R-:W2:Y:S02]  /*1e2f0*/  @!P0 SYNCS.PHASECHK.TRANS64 P0, [R6+URZ], R5 ;  /* 0x00000005060085a7 */ /* 0x000ea4000800007f */
[----:B--2---:R-:W-:Y:S05]  /*1e300*/  @!P0 BRA `(.L_x_4426) ;  /* 0xfffffffc00f08947 */ /* 0x004fea000383ffff */
[----:B------:R-:W-:Y:S05]  /*1e310*/  BRA `(.L_x_4545) ;  /* 0xffffffdc00987947 */ /* 0x000fea000383ffff */
.L_x_4427:
[----:B--2---:R2:W3:Y:S02]  /*1e320*/  SYNCS.PHASECHK.TRANS64.TRYWAIT P0, [R7+URZ], R2 ;  /* 0x00000002070075a7 */ /* 0x0044e4000800017f */
[----:B---3--:R-:W-:Y:S05]  /*1e330*/  @!P0 NANOSLEEP.SYNCS 0x989680 ;  /* 0x009896800000895d */ /* 0x008fea0003900000 */
[----:B------:R-:W3:Y:S02]  /*1e340*/  @!P0 SYNCS.PHASECHK.TRANS64 P0, [R7+URZ], R2 ;  /* 0x00000002070085a7 */ /* 0x000ee4000800007f */
[----:B---3--:R-:W-:Y:S05]  /*1e350*/  @!P0 BRA `(.L_x_4427) ;  /* 0xfffffffc00f08947 */ /* 0x008fea000383ffff */
[----:B------:R-:W-:Y:S05]  /*1e360*/  BRA `(.L_x_4546) ;  /* 0xffffffdc008c7947 */ /* 0x000fea000383ffff */
.L_x_4429:
[----:B---3--:R3:W4:Y:S02]  /*1e370*/  SYNCS.PHASECHK.TRANS64.TRYWAIT P0, [R4+URZ], R5 ;  /* 0x00000005040075a7 */ /* 0x008724000800017f */
[----:B----4-:R-:W-:Y:S05]  /*1e380*/  @!P0 NANOSLEEP.SYNCS 0x989680 ;  /* 0x009896800000895d */ /* 0x010fea0003900000 */
[----:B------:R-:W4:Y:S02]  /*1e390*/  @!P0 SYNCS.PHASECHK.TRANS64 P0, [R4+URZ], R5 ;  /* 0x00000005040085a7 */ /* 0x000f24000800007f */
[----:B----4-:R-:W-:Y:S05]  /*1e3a0*/  @!P0 BRA `(.L_x_4429) ;  /* 0xfffffffc00f08947 */ /* 0x010fea000383ffff */
[----:B------:R-:W-:Y:S05]  /*1e3b0*/  BRA `(.L_x_4547) ;  /* 0xffffffdc00947947 */ /* 0x000fea000383ffff */
.L_x_4548:
        /* <DEDUP_REMOVED lines=12> */
.L_x_4566:


//--------------------- .nv.global.init           --------------------------
	.section	.nv.global.init,"aw",@progbits
.nv.global.init:
	.type		$str$20,@object
	.size		$str$20,($str$21 - $str$20)
$str$20:
        /*0000*/ 	.byte	0x28, 0x61, 0x64, 0x64, 0x72, 0x65, 0x73, 0x73, 0x20, 0x26, 0x20, 0x6d, 0x61, 0x73, 0x6b, 0x29
        /*0010*/ 	.byte	0x20, 0x3d, 0x3d, 0x20, 0x30, 0x00
	.type		$str$21,@object
	.size		$str$21,(__unnamed_5 - $str$21)
$str$21:
        /*0016*/ 	.byte	0x2f, 0x74, 0x6d, 0x70, 0x2f, 0x6f, 0x73, 0x73, 0x5f, 0x6b, 0x65, 0x72, 0x6e, 0x65, 0x6c, 0x73
        /*0026*/ 	.byte	0x5f, 0x73, 0x72, 0x63, 0x2f, 0x66, 0x6c, 0x61, 0x73, 0x68, 0x5f, 0x61, 0x74, 0x74, 0x65, 0x6e
        /*0036*/ 	.byte	0x74, 0x69, 0x6f, 0x6e, 0x2f, 0x63, 0x73, 0x72, 0x63, 0x2f, 0x63, 0x75, 0x74, 0x6c, 0x61, 0x73
        /*0046*/ 	.byte	0x73, 0x2f, 0x69, 0x6e, 0x63, 0x6c, 0x75, 0x64, 0x65, 0x2f, 0x63, 0x75, 0x74, 0x65, 0x2f, 0x70
        /*0056*/ 	.byte	0x6f, 0x69, 0x6e, 0x74, 0x65, 0x72, 0x5f, 0x66, 0x6c, 0x61, 0x67, 0x67, 0x65, 0x64, 0x2e, 0x68
        /*0066*/ 	.byte	0x70, 0x70, 0x00
	.type		__unnamed_5,@object
	.size		__unnamed_5,(__unnamed_4 - __unnamed_5)
__unnamed_5:
        /* <DEDUP_REMOVED lines=24> */
	.type		__unnamed_4,@object
	.size		__unnamed_4,(__unnamed_1 - __unnamed_4)
__unnamed_4:
        /* <DEDUP_REMOVED lines=28> */
        /*03a5*/ 	.byte	0x3e, 0x3e, 0x3e, 0x3e, 0x3e, 0x5d, 0x00
	.type		__unnamed_1,@object
	.size		__unnamed_1,(__unnamed_3 - __unnamed_1)
__unnamed_1:
        /* <DEDUP_REMOVED lines=28> */
        /*056c*/ 	.byte	0x3e, 0x3e, 0x3e, 0x3e, 0x3e, 0x20, 0x26, 0x5d, 0x00
	.type		__unnamed_3,@object
	.size		__unnamed_3,(__unnamed_2 - __unnamed_3)
__unnamed_3:
        /* <DEDUP_REMOVED lines=28> */
        /*0735*/ 	.byte	0x32, 0x37, 0x36, 0x38, 0x3e, 0x3e, 0x3e, 0x3e, 0x3e, 0x5d, 0x00
	.type		__unnamed_2,@object
	.size		__unnamed_2,(.L_1 - __unnamed_2)
__unnamed_2:
        /* <DEDUP_REMOVED lines=29> */
.L_1:


//--------------------- .nv.shared._ZN7cutlass13device_kernelIN5flash11enable_sm90INS1_16FlashAttnFwdSm90INS1_25CollectiveMainloopFwdSm90ILi2EN4cute5tupleIJNS5_1CILi1EEES8_S8_EEENS6_IJNS7_ILi64EEESA_SA_EEELi512ENS_6half_tEfNS_4arch4Sm90ELb0ELb0ELb0ELb0ELb0ELb0ELb0ELb0ELb0ELb0ELb0ELb0EEENS1_21CollectiveEpilogueFwdINS6_IJSA_NS7_ILi512EEESA_EEES9_SC_SE_Li256ELb0ELb0ELb0ELb0EEENS1_29StaticPersistentTileSchedulerILb0EEEEEEEEEvNT_6ParamsE --------------------------
	.section	.nv.shared._ZN7cutlass13device_kernelIN5flash11enable_sm90INS1_16FlashAttnFwdSm90INS1_25CollectiveMainloopFwdSm90ILi2EN4cute5tupleIJNS5_1CILi1EEES8_S8_EEENS6_IJNS7_ILi64EEESA_SA_EEELi512ENS_6half_tEfNS_4arch4Sm90ELb0ELb0ELb0ELb0ELb0ELb0ELb0ELb0ELb0ELb0ELb0ELb0EEENS1_21CollectiveEpilogueFwdINS6_IJSA_NS7_ILi512EEESA_EEES9_SC_SE_Li256ELb0ELb0ELb0ELb0EEENS1_29StaticPersistentTileSchedulerILb0EEEEEEEEEvNT_6ParamsE,"aw",@nobits
	.sectionflags	@""
	.align	16
	.zero		1024


//--------------------- .nv.shared.reserved.0     --------------------------
	.section	.nv.shared.reserved.0,"aw",@nobits
	.weak		__nv_reservedSMEM_offset_0_alias
	.size		__nv_reservedSMEM_offset_0_alias, 0, 0
	.other		__nv_reservedSMEM_offset_0_alias,@"STO_CUDA_RESERVED_SHARED STV_DEFAULT"
__nv_reservedSMEM_offset_0_alias:
	.zero		0


//--------------------- .nv.global                --------------------------
	.section	.nv.global,"aw",@nobits
.nv.global:
	.type		_ZN69_INTERNAL_5d5e14de_33_flash_fwd_hdim64_512_fp16_sm90_cu_93b96ec2_37984cute1_E,@object
	.size		_ZN69_INTERNAL_5d5e14de_33_flash_fwd_hdim64_512_fp16_sm90_cu_93b96ec2_37984cute1_E,(_ZN69_INTERNAL_5d5e14de_33_flash_fwd_hdim64_512_fp16_sm90_cu_93b96ec2_37984cuda3std3__45__cpo6cbeginE - _ZN69_INTERNAL_5d5e14de_33_flash_fwd_hdim64_512_fp16_sm90_cu_93b96ec2_37984cute1_E)
_ZN69_INTERNAL_5d5e14de_33_flash_fwd_hdim64_512_fp16_sm90_cu_93b96ec2_37984cute1_E:
	.zero		1
	.type		_ZN69_INTERNAL_5d5e14de_33_flash_fwd_hdim64_512_fp16_sm90_cu_93b96ec2_37984cuda3std3__45__cpo6cbeginE,@object
	.size		_ZN69_INTERNAL_5d5e14de_33_flash_fwd_hdim64_512_fp16_sm90_cu_93b96ec2_37984cuda3std3__45__cpo6cbeginE,(_ZN69_INTERNAL_5d5e14de_33_flash_fwd_hdim64_512_fp16_sm90_cu_93b96ec2_37984cuda3std3__48in_placeE - _ZN69_INTERNAL_5d5e14de_33_flash_fwd_hdim64_512_fp16_sm90_cu_93b96ec2_37984cuda3std3__45__cpo6cbeginE)
_ZN69_INTERNAL_5d5e14de_33_flash_fwd_hdim64_512_fp16_sm90_cu_93b96ec2_37984cuda3std3__45__cpo6cbeginE:
	.zero		1
	.type		_ZN69_INTERNAL_5d5e14de_33_flash_fwd_hdim64_512_fp16_sm90_cu_93b96ec2_37984cuda3std3__48in_placeE,@object
	.size		_ZN69_INTERNAL_5d5e14de_33_flash_fwd_hdim64_512_fp16_sm90_cu_93b96ec2_37984cuda3std3__48in_placeE,(_ZN69_INTERNAL_5d5e14de_33_flash_fwd_hdim64_512_fp16_sm90_cu_93b96ec2_37984cuda3std6ranges3__45__cpo9iter_moveE - _ZN69_INTERNAL_5d5e14de_33_flash_fwd_hdim64_512_fp16_sm90_cu_93b96ec2_37984cuda3std3__48in_placeE)
_ZN69_INTERNAL_5d5e14de_33_flash_fwd_hdim64_512_fp16_sm90_cu_93b96ec2_37984cuda3std3__48in_placeE:
	.zero		1
	.type		_ZN69_INTERNAL_5d5e14de_33_flash_fwd_hdim64_512_fp16_sm90_cu_93b96ec2_37984cuda3std6ranges3__45__cpo9iter_moveE,@object
	.size		_ZN69_INTERNAL_5d5e14de_33_flash_fwd_hdim64_512_fp16_sm90_cu_93b96ec2_37984cuda3std6ranges3__45__cpo9iter_moveE,(_ZN69_INTERNAL_5d5e14de_33_flash_fwd_hdim64_512_fp16_sm90_cu_93b96ec2_37984cuda3std3__45__cpo5beginE - _ZN69_INTERNAL_5d5e14de_33_flash_fwd_hdim64_512_fp16_sm90_cu_93b96ec2_37984cuda3std6ranges3__45__cpo9iter_moveE)
_ZN69_INTERNAL_5d5e14de_33_flash_fwd_hdim64_512_fp16_sm90_cu_93b96ec2_37984cuda3std6ranges3__45__cpo9iter_moveE:
	.zero		1
	.type		_ZN69_INTERNAL_5d5e14de_33_flash_fwd_hdim64_512_fp16_sm90_cu_93b96ec2_37984cuda3std3__45__cpo5beginE,@object
	.size		_ZN69_INTERNAL_5d5e14de_33_flash_fwd_hdim64_512_fp16_sm90_cu_93b96ec2_37984cuda3std3__45__cpo5beginE,(_ZN69_INTERNAL_5d5e14de_33_flash_fwd_hdim64_512_fp16_sm90_cu_93b96ec2_37984cuda3std3__471_GLOBAL__N__5d5e14de_33_flash_fwd_hdim64_512_fp16_sm90_cu_93b96ec2_37986ignoreE - _ZN69_INTERNAL_5d5e14de_33_flash_fwd_hdim64_512_fp16_sm90_cu_93b96ec2_37984cuda3std3__45__cpo5beginE)
_ZN69_INTERNAL_5d5e14de_33_flash_fwd_hdim64_512_fp16_sm90_cu_93b96ec2_37984cuda3std3__45__cpo5beginE:
	.zero		1
	.type		_ZN69_INTERNAL_5d5e14de_33_flash_fwd_hdim64_512_fp16_sm90_cu_93b96ec2_37984cuda3std3__471_GLOBAL__N__5d5e14de_33_flash_fwd_hdim64_512_fp16_sm90_cu_93b96ec2_37986ignoreE,@object
	.size		_ZN69_INTERNAL_5d5e14de_33_flash_fwd_hdim64_512_fp16_sm90_cu_93b96ec2_37984cuda3std3__471_GLOBAL__N__5d5e14de_33_flash_fwd_hdim64_512_fp16_sm90_cu_93b96ec2_37986ignoreE,(_ZN69_INTERNAL_5d5e14de_33_flash_fwd_hdim64_512_fp16_sm90_cu_93b96ec2_37984cute7productE - _ZN69_INTERNAL_5d5e14de_33_flash_fwd_hdim64_512_fp16_sm90_cu_93b96ec2_37984cuda3std3__471_GLOBAL__N__5d5e14de_33_flash_fwd_hdim64_512_fp16_sm90_cu_93b96ec2_37986ignoreE)
_ZN69_INTERNAL_5d5e14de_33_flash_fwd_hdim64_512_fp16_sm90_cu_93b96ec2_37984cuda3std3__471_GLOBAL__N__5d5e14de_33_flash_fwd_hdim64_512_fp16_sm90_cu_93b96ec2_37986ignoreE:
	.zero		1
	.type		_ZN69_INTERNAL_5d5e14de_33_flash_fwd_hdim64_512_fp16_sm90_cu_93b96ec2_37984cute7productE,@object
	.size		_ZN69_INTERNAL_5d5e14de_33_flash_fwd_hdim64_512_fp16_sm90_cu_93b96ec2_37984cute7productE,(_ZN69_INTERNAL_5d5e14de_33_flash_fwd_hdim64_512_fp16_sm90_cu_93b96ec2_37984cuda3std3__45__cpo3endE - _ZN69_INTERNAL_5d5e14de_33_flash_fwd_hdim64_512_fp16_sm90_cu_93b96ec2_37984cute7productE)
_ZN69_INTERNAL_5d5e14de_33_flash_fwd_hdim64_512_fp16_sm90_cu_93b96ec2_37984cute7productE:
	.zero		1
	.type		_ZN69_INTERNAL_5d5e14de_33_flash_fwd_hdim64_512_fp16_sm90_cu_93b96ec2_37984cuda3std3__45__cpo3endE,@object
	.size		_ZN69_INTERNAL_5d5e14de_33_flash_fwd_hdim64_512_fp16_sm90_cu_93b96ec2_37984cuda3std3__45__cpo3endE,(_ZN69_INTERNAL_5d5e14de_33_flash_fwd_hdim64_512_fp16_sm90_cu_93b96ec2_37984cuda3std3__419piecewise_constructE - _ZN69_INTERNAL_5d5e14de_33_flash_fwd_hdim64_512_fp16_sm90_cu_93b96ec2_37984cuda3std3__45__cpo3endE)
_ZN69_INTERNAL_5d5e14de_33_flash_fwd_hdim64_512_fp16_sm90_cu_93b96ec2_37984cuda3std3__45__cpo3endE:
	.zero		1
	.type		_ZN69_INTERNAL_5d5e14de_33_flash_fwd_hdim64_512_fp16_sm90_cu_93b96ec2_37984cuda3std3__419piecewise_constructE,@object
	.size		_ZN69_INTERNAL_5d5e14de_33_flash_fwd_hdim64_512_fp16_sm90_cu_93b96ec2_37984cuda3std3__419piecewise_constructE,(_ZN69_INTERNAL_5d5e14de_33_flash_fwd_hdim64_512_fp16_sm90_cu_93b96ec2_37984cuda3std3__45__cpo4cendE - _ZN69_INTERNAL_5d5e14de_33_flash_fwd_hdim64_512_fp16_sm90_cu_93b96ec2_37984cuda3std3__419piecewise_constructE)
_ZN69_INTERNAL_5d5e14de_33_flash_fwd_hdim64_512_fp16_sm90_cu_93b96ec2_37984cuda3std3__419piecewise_constructE:
	.zero		1
	.type		_ZN69_INTERNAL_5d5e14de_33_flash_fwd_hdim64_512_fp16_sm90_cu_93b96ec2_37984cuda3std3__45__cpo4cendE,@object
	.size		_ZN69_INTERNAL_5d5e14de_33_flash_fwd_hdim64_512_fp16_sm90_cu_93b96ec2_37984cuda3std3__45__cpo4cendE,(_ZN69_INTERNAL_5d5e14de_33_flash_fwd_hdim64_512_fp16_sm90_cu_93b96ec2_37984cuda3std6ranges3__45__cpo4swapE - _ZN69_INTERNAL_5d5e14de_33_flash_fwd_hdim64_512_fp16_sm90_cu_93b96ec2_37984cuda3std3__45__cpo4cendE)
_ZN69_INTERNAL_5d5e14de_33_flash_fwd_hdim64_512_fp16_sm90_cu_93b96ec2_37984cuda3std3__45__cpo4cendE:
	.zero		1
	.type		_ZN69_INTERNAL_5d5e14de_33_flash_fwd_hdim64_512_fp16_sm90_cu_93b96ec2_37984cuda3std6ranges3__45__cpo4swapE,@object
	.size		_ZN69_INTERNAL_5d5e14de_33_flash_fwd_hdim64_512_fp16_sm90_cu_93b96ec2_37984cuda3std6ranges3__45__cpo4swapE,(.L_12 - _ZN69_INTERNAL_5d5e14de_33_flash_fwd_hdim64_512_fp16_sm90_cu_93b96ec2_37984cuda3std6ranges3__45__cpo4swapE)
_ZN69_INTERNAL_5d5e14de_33_flash_fwd_hdim64_512_fp16_sm90_cu_93b96ec2_37984cuda3std6ranges3__45__cpo4swapE:
	.zero		1
.L_12:


//--------------------- .nv.shared._ZN7cutlass13device_kernelIN5flash11enable_sm90INS1_16FlashAttnFwdSm90INS1_25CollectiveMainloopFwdSm90ILi2EN4cute5tupleIJNS5_1CILi1EEES8_S8_EEENS6_IJNS7_ILi64EEESA_SA_EEELi512ENS_6half_tEfNS_4arch4Sm90ELb0ELb0ELb0ELb0ELb0ELb0ELb1ELb0ELb0ELb0ELb0ELb0EEENS1_21CollectiveEpilogueFwdINS6_IJSA_NS7_ILi512EEESA_EEES9_SC_SE_Li256ELb0ELb0ELb0ELb0EEENS1_29StaticPersistentTileSchedulerILb0EEEEEEEEEvNT_6ParamsE --------------------------
	.section	.nv.shared._ZN7cutlass13device_kernelIN5flash11enable_sm90INS1_16FlashAttnFwdSm90INS1_25CollectiveMainloopFwdSm90ILi2EN4cute5tupleIJNS5_1CILi1EEES8_S8_EEENS6_IJNS7_ILi64EEESA_SA_EEELi512ENS_6half_tEfNS_4arch4Sm90ELb0ELb0ELb0ELb0ELb0ELb0ELb1ELb0ELb0ELb0ELb0ELb0EEENS1_21CollectiveEpilogueFwdINS6_IJSA_NS7_ILi512EEESA_EEES9_SC_SE_Li256ELb0ELb0ELb0ELb0EEENS1_29StaticPersistentTileSchedulerILb0EEEEEEEEEvNT_6ParamsE,"aw",@nobits
	.sectionflags	@""
	.align	16
	.zero		1024


//--------------------- .nv.shared._ZN7cutlass13device_kernelIN5flash11enable_sm90INS1_16FlashAttnFwdSm90INS1_25CollectiveMainloopFwdSm90ILi2EN4cute5tupleIJNS5_1CILi1EEES8_S8_EEENS6_IJNS7_ILi64EEESA_SA_EEELi512ENS_6half_tEfNS_4arch4Sm90ELb0ELb0ELb0ELb1ELb0ELb0ELb0ELb0ELb0ELb0ELb0ELb0EEENS1_21CollectiveEpilogueFwdINS6_IJSA_NS7_ILi512EEESA_EEES9_SC_SE_Li256ELb1ELb0ELb0ELb0EEENS1_36VarlenDynamicPersistentTileSchedulerILi64ELi64ELi256ELi32ELb0ELb0ELb1ELb0ELb1ELb1EEEEEEEEEvNT_6ParamsE --------------------------
	.section	.nv.shared._ZN7cutlass13device_kernelIN5flash11enable_sm90INS1_16FlashAttnFwdSm90INS1_25CollectiveMainloopFwdSm90ILi2EN4cute5tupleIJNS5_1CILi1EEES8_S8_EEENS6_IJNS7_ILi64EEESA_SA_EEELi512ENS_6half_tEfNS_4arch4Sm90ELb0ELb0ELb0ELb1ELb0ELb0ELb0ELb0ELb0ELb0ELb0ELb0EEENS1_21CollectiveEpilogueFwdINS6_IJSA_NS7_ILi512EEESA_EEES9_SC_SE_Li256ELb1ELb0ELb0ELb0EEENS1_36VarlenDynamicPersistentTileSchedulerILi64ELi64ELi256ELi32ELb0ELb0ELb1ELb0ELb1ELb1EEEEEEEEEvNT_6ParamsE,"aw",@nobits
	.sectionflags	@""
	.align	16
	.zero		1024


//--------------------- .nv.shared._ZN7cutlass13device_kernelIN5flash11enable_sm90INS1_16FlashAttnFwdSm90INS1_25CollectiveMainloopFwdSm90ILi2EN4cute5tupleIJNS5_1CILi1EEES8_S8_EEENS6_IJNS7_ILi64EEESA_SA_EEELi512ENS_6half_tEfNS_4arch4Sm90ELb0ELb0ELb0ELb1ELb0ELb1ELb0ELb0ELb0ELb0ELb0ELb0EEENS1_21CollectiveEpilogueFwdINS6_IJSA_NS7_ILi512EEESA_EEES9_SC_SE_Li256ELb1ELb0ELb0ELb0EEENS1_36VarlenDynamicPersistentTileSchedulerILi64ELi64ELi256ELi32ELb0ELb0ELb1ELb0ELb1ELb1EEEEEEEEEvNT_6ParamsE --------------------------
	.section	.nv.shared._ZN7cutlass13device_kernelIN5flash11enable_sm90INS1_16FlashAttnFwdSm90INS1_25CollectiveMainloopFwdSm90ILi2EN4cute5tupleIJNS5_1CILi1EEES8_S8_EEENS6_IJNS7_ILi64EEESA_SA_EEELi512ENS_6half_tEfNS_4arch4Sm90ELb0ELb0ELb0ELb1ELb0ELb1ELb0ELb0ELb0ELb0ELb0ELb0EEENS1_21CollectiveEpilogueFwdINS6_IJSA_NS7_ILi512EEESA_EEES9_SC_SE_Li256ELb1ELb0ELb0ELb0EEENS1_36VarlenDynamicPersistentTileSchedulerILi64ELi64ELi256ELi32ELb0ELb0ELb1ELb0ELb1ELb1EEEEEEEEEvNT_6ParamsE,"aw",@nobits
	.sectionflags	@""
	.align	16
	.zero		1024


//--------------------- .nv.shared._ZN7cutlass13device_kernelIN5flash11enable_sm90INS1_16FlashAttnFwdSm90INS1_25CollectiveMainloopFwdSm90ILi2EN4cute5tupleIJNS5_1CILi1EEES8_S8_EEENS6_IJNS7_ILi64EEESA_SA_EEELi512ENS_6half_tEfNS_4arch4Sm90ELb0ELb0ELb0ELb1ELb0ELb0ELb1ELb0ELb0ELb0ELb0ELb0EEENS1_21CollectiveEpilogueFwdINS6_IJSA_NS7_ILi512EEESA_EEES9_SC_SE_Li256ELb1ELb0ELb0ELb0EEENS1_36VarlenDynamicPersistentTileSchedulerILi64ELi64ELi256ELi32ELb0ELb0ELb1ELb0ELb1ELb1EEEEEEEEEvNT_6ParamsE --------------------------
	.section	.nv.shared._ZN7cutlass13device_kernelIN5flash11enable_sm90INS1_16FlashAttnFwdSm90INS1_25CollectiveMainloopFwdSm90ILi2EN4cute5tupleIJNS5_1CILi1EEES8_S8_EEENS6_IJNS7_ILi64EEESA_SA_EEELi512ENS_6half_tEfNS_4arch4Sm90ELb0ELb0ELb0ELb1ELb0ELb0ELb1ELb0ELb0ELb0ELb0ELb0EEENS1_21CollectiveEpilogueFwdINS6_IJSA_NS7_ILi512EEESA_EEES9_SC_SE_Li256ELb1ELb0ELb0ELb0EEENS1_36VarlenDynamicPersistentTileSchedulerILi64ELi64ELi256ELi32ELb0ELb0ELb1ELb0ELb1ELb1EEEEEEEEEvNT_6ParamsE,"aw",@nobits
	.sectionflags	@""
	.align	16
	.zero		1024


//--------------------- .nv.shared._ZN7cutlass13device_kernelIN5flash11enable_sm90INS1_16FlashAttnFwdSm90INS1_25CollectiveMainloopFwdSm90ILi2EN4cute5tupleIJNS5_1CILi1EEES8_S8_EEENS6_IJNS7_ILi64EEESA_SA_EEELi512ENS_6half_tEfNS_4arch4Sm90ELb0ELb0ELb0ELb1ELb0ELb1ELb1ELb0ELb0ELb0ELb0ELb0EEENS1_21CollectiveEpilogueFwdINS6_IJSA_NS7_ILi512EEESA_EEES9_SC_SE_Li256ELb1ELb0ELb0ELb0EEENS1_36VarlenDynamicPersistentTileSchedulerILi64ELi64ELi256ELi32ELb0ELb0ELb1ELb0ELb1ELb1EEEEEEEEEvNT_6ParamsE --------------------------
	.section	.nv.shared._ZN7cutlass13device_kernelIN5flash11enable_sm90INS1_16FlashAttnFwdSm90INS1_25CollectiveMainloopFwdSm90ILi2EN4cute5tupleIJNS5_1CILi1EEES8_S8_EEENS6_IJNS7_ILi64EEESA_SA_EEELi512ENS_6half_tEfNS_4arch4Sm90ELb0ELb0ELb0ELb1ELb0ELb1ELb1ELb0ELb0ELb0ELb0ELb0EEENS1_21CollectiveEpilogueFwdINS6_IJSA_NS7_ILi512EEESA_EEES9_SC_SE_Li256ELb1ELb0ELb0ELb0EEENS1_36VarlenDynamicPersistentTileSchedulerILi64ELi64ELi256ELi32ELb0ELb0ELb1ELb0ELb1ELb1EEEEEEEEEvNT_6ParamsE,"aw",@nobits
	.sectionflags	@""
	.align	16
	.zero		1024


//--------------------- .nv.shared._ZN7cutlass13device_kernelIN5flash11enable_sm90INS1_16FlashAttnFwdSm90INS1_25CollectiveMainloopFwdSm90ILi2EN4cute5tupleIJNS5_1CILi1EEES8_S8_EEENS6_IJNS7_ILi64EEESA_SA_EEELi512ENS_6half_tEfNS_4arch4Sm90ELb0ELb1ELb0ELb0ELb0ELb0ELb0ELb0ELb0ELb0ELb0ELb0EEENS1_21CollectiveEpilogueFwdINS6_IJSA_NS7_ILi512EEESA_EEES9_SC_SE_Li256ELb0ELb0ELb0ELb0EEENS1_30DynamicPersistentTileSchedulerILi256ELi32ELb0ELb0ELb1EEEEEEEEEvNT_6ParamsE --------------------------
	.section	.nv.shared._ZN7cutlass13device_kernelIN5flash11enable_sm90INS1_16FlashAttnFwdSm90INS1_25CollectiveMainloopFwdSm90ILi2EN4cute5tupleIJNS5_1CILi1EEES8_S8_EEENS6_IJNS7_ILi64EEESA_SA_EEELi512ENS_6half_tEfNS_4arch4Sm90ELb0ELb1ELb0ELb0ELb0ELb0ELb0ELb0ELb0ELb0ELb0ELb0EEENS1_21CollectiveEpilogueFwdINS6_IJSA_NS7_ILi512EEESA_EEES9_SC_SE_Li256ELb0ELb0ELb0ELb0EEENS1_30DynamicPersistentTileSchedulerILi256ELi32ELb0ELb0ELb1EEEEEEEEEvNT_6ParamsE,"aw",@nobits
	.sectionflags	@""
	.align	16
	.zero		1024


//--------------------- .nv.shared._ZN7cutlass13device_kernelIN5flash11enable_sm90INS1_16FlashAttnFwdSm90INS1_25CollectiveMainloopFwdSm90ILi2EN4cute5tupleIJNS5_1CILi1EEES8_S8_EEENS6_IJNS7_ILi64EEESA_SA_EEELi512ENS_6half_tEfNS_4arch4Sm90ELb0ELb1ELb0ELb0ELb0ELb0ELb1ELb0ELb0ELb0ELb0ELb0EEENS1_21CollectiveEpilogueFwdINS6_IJSA_NS7_ILi512EEESA_EEES9_SC_SE_Li256ELb0ELb0ELb0ELb0EEENS1_30DynamicPersistentTileSchedulerILi256ELi32ELb0ELb0ELb1EEEEEEEEEvNT_6ParamsE --------------------------
	.section	.nv.shared._ZN7cutlass13device_kernelIN5flash11enable_sm90INS1_16FlashAttnFwdSm90INS1_25CollectiveMainloopFwdSm90ILi2EN4cute5tupleIJNS5_1CILi1EEES8_S8_EEENS6_IJNS7_ILi64EEESA_SA_EEELi512ENS_6half_tEfNS_4arch4Sm90ELb0ELb1ELb0ELb0ELb0ELb0ELb1ELb0ELb0ELb0ELb0ELb0EEENS1_21CollectiveEpilogueFwdINS6_IJSA_NS7_ILi512EEESA_EEES9_SC_SE_Li256ELb0ELb0ELb0ELb0EEENS1_30DynamicPersistentTileSchedulerILi256ELi32ELb0ELb0ELb1EEEEEEEEEvNT_6ParamsE,"aw",@nobits
	.sectionflags	@""
	.align	16
	.zero		1024


//--------------------- .nv.shared._ZN7cutlass13device_kernelIN5flash11enable_sm90INS1_16FlashAttnFwdSm90INS1_25CollectiveMainloopFwdSm90ILi2EN4cute5tupleIJNS5_1CILi1EEES8_S8_EEENS6_IJNS7_ILi64EEESA_SA_EEELi512ENS_6half_tEfNS_4arch4Sm90ELb0ELb1ELb0ELb1ELb0ELb0ELb0ELb0ELb0ELb0ELb0ELb0EEENS1_21CollectiveEpilogueFwdINS6_IJSA_NS7_ILi512EEESA_EEES9_SC_SE_Li256ELb1ELb0ELb0ELb0EEENS1_36VarlenDynamicPersistentTileSchedulerILi64ELi64ELi256ELi32ELb0ELb0ELb1ELb1ELb0ELb1EEEEEEEEEvNT_6ParamsE --------------------------
	.section	.nv.shared._ZN7cutlass13device_kernelIN5flash11enable_sm90INS1_16FlashAttnFwdSm90INS1_25CollectiveMainloopFwdSm90ILi2EN4cute5tupleIJNS5_1CILi1EEES8_S8_EEENS6_IJNS7_ILi64EEESA_SA_EEELi512ENS_6half_tEfNS_4arch4Sm90ELb0ELb1ELb0ELb1ELb0ELb0ELb0ELb0ELb0ELb0ELb0ELb0EEENS1_21CollectiveEpilogueFwdINS6_IJSA_NS7_ILi512EEESA_EEES9_SC_SE_Li256ELb1ELb0ELb0ELb0EEENS1_36VarlenDynamicPersistentTileSchedulerILi64ELi64ELi256ELi32ELb0ELb0ELb1ELb1ELb0ELb1EEEEEEEEEvNT_6ParamsE,"aw",@nobits
	.sectionflags	@""
	.align	16
	.zero		1024


//--------------------- .nv.shared._ZN7cutlass13device_kernelIN5flash11enable_sm90INS1_16FlashAttnFwdSm90INS1_25CollectiveMainloopFwdSm90ILi2EN4cute5tupleIJNS5_1CILi1EEES8_S8_EEENS6_IJNS7_ILi64EEESA_SA_EEELi512ENS_6half_tEfNS_4arch4Sm90ELb0ELb1ELb0ELb1ELb0ELb1ELb0ELb0ELb0ELb0ELb0ELb0EEENS1_21CollectiveEpilogueFwdINS6_IJSA_NS7_ILi512EEESA_EEES9_SC_SE_Li256ELb1ELb0ELb0ELb0EEENS1_36VarlenDynamicPersistentTileSchedulerILi64ELi64ELi256ELi32ELb0ELb0ELb1ELb1ELb0ELb1EEEEEEEEEvNT_6ParamsE --------------------------
	.section	.nv.shared._ZN7cutlass13device_kernelIN5flash11enable_sm90INS1_16FlashAttnFwdSm90INS1_25CollectiveMainloopFwdSm90ILi2EN4cute5tupleIJNS5_1CILi1EEES8_S8_EEENS6_IJNS7_ILi64EEESA_SA_EEELi512ENS_6half_tEfNS_4arch4Sm90ELb0ELb1ELb0ELb1ELb0ELb1ELb0ELb0ELb0ELb0ELb0ELb0EEENS1_21CollectiveEpilogueFwdINS6_IJSA_NS7_ILi512EEESA_EEES9_SC_SE_Li256ELb1ELb0ELb0ELb0EEENS1_36VarlenDynamicPersistentTileSchedulerILi64ELi64ELi256ELi32ELb0ELb0ELb1ELb1ELb0ELb1EEEEEEEEEvNT_6ParamsE,"aw",@nobits
	.sectionflags	@""
	.align	16
	.zero		1024


//--------------------- .nv.shared._ZN7cutlass13device_kernelIN5flash11enable_sm90INS1_16FlashAttnFwdSm90INS1_25CollectiveMainloopFwdSm90ILi2EN4cute5tupleIJNS5_1CILi1EEES8_S8_EEENS6_IJNS7_ILi64EEESA_SA_EEELi512ENS_6half_tEfNS_4arch4Sm90ELb0ELb1ELb0ELb1ELb0ELb0ELb1ELb0ELb0ELb0ELb0ELb0EEENS1_21CollectiveEpilogueFwdINS6_IJSA_NS7_ILi512EEESA_EEES9_SC_SE_Li256ELb1ELb0ELb0ELb0EEENS1_36VarlenDynamicPersistentTileSchedulerILi64ELi64ELi256ELi32ELb0ELb0ELb1ELb1ELb0ELb1EEEEEEEEEvNT_6ParamsE --------------------------
	.section	.nv.shared._ZN7cutlass13device_kernelIN5flash11enable_sm90INS1_16FlashAttnFwdSm90INS1_25CollectiveMainloopFwdSm90ILi2EN4cute5tupleIJNS5_1CILi1EEES8_S8_EEENS6_IJNS7_ILi64EEESA_SA_EEELi512ENS_6half_tEfNS_4arch4Sm90ELb0ELb1ELb0ELb1ELb0ELb0ELb1ELb0ELb0ELb0ELb0ELb0EEENS1_21CollectiveEpilogueFwdINS6_IJSA_NS7_ILi512EEESA_EEES9_SC_SE_Li256ELb1ELb0ELb0ELb0EEENS1_36VarlenDynamicPersistentTileSchedulerILi64ELi64ELi256ELi32ELb0ELb0ELb1ELb1ELb0ELb1EEEEEEEEEvNT_6ParamsE,"aw",@nobits
	.sectionflags	@""
	.align	16
	.zero		1024


//--------------------- .nv.shared._ZN7cutlass13device_kernelIN5flash11enable_sm90INS1_16FlashAttnFwdSm90INS1_25CollectiveMainloopFwdSm90ILi2EN4cute5tupleIJNS5_1CILi1EEES8_S8_EEENS6_IJNS7_ILi64EEESA_SA_EEELi512ENS_6half_tEfNS_4arch4Sm90ELb0ELb1ELb0ELb1ELb0ELb1ELb1ELb0ELb0ELb0ELb0ELb0EEENS1_21CollectiveEpilogueFwdINS6_IJSA_NS7_ILi512EEESA_EEES9_SC_SE_Li256ELb1ELb0ELb0ELb0EEENS1_36VarlenDynamicPersistentTileSchedulerILi64ELi64ELi256ELi32ELb0ELb0ELb1ELb1ELb0ELb1EEEEEEEEEvNT_6ParamsE --------------------------
	.section	.nv.shared._ZN7cutlass13device_kernelIN5flash11enable_sm90INS1_16FlashAttnFwdSm90INS1_25CollectiveMainloopFwdSm90ILi2EN4cute5tupleIJNS5_1CILi1EEES8_S8_EEENS6_IJNS7_ILi64EEESA_SA_EEELi512ENS_6half_tEfNS_4arch4Sm90ELb0ELb1ELb0ELb1ELb0ELb1ELb1ELb0ELb0ELb0ELb0ELb0EEENS1_21CollectiveEpilogueFwdINS6_IJSA_NS7_ILi512EEESA_EEES9_SC_SE_Li256ELb1ELb0ELb0ELb0EEENS1_36VarlenDynamicPersistentTileSchedulerILi64ELi64ELi256ELi32ELb0ELb0ELb1ELb1ELb0ELb1EEEEEEEEEvNT_6ParamsE,"aw",@nobits
	.sectionflags	@""
	.align	16
	.zero		1024


//--------------------- .nv.shared._ZN7cutlass13device_kernelIN5flash11enable_sm90INS1_16FlashAttnFwdSm90INS1_25CollectiveMainloopFwdSm90ILi2EN4cute5tupleIJNS5_1CILi1EEES8_S8_EEENS6_IJNS7_ILi64EEESA_SA_EEELi512ENS_6half_tEfNS_4arch4Sm90ELb1ELb0ELb0ELb0ELb0ELb0ELb0ELb0ELb0ELb0ELb0ELb0EEENS1_21CollectiveEpilogueFwdINS6_IJSA_NS7_ILi512EEESA_EEES9_SC_SE_Li256ELb0ELb0ELb0ELb0EEENS1_30DynamicPersistentTileSchedulerILi256ELi32ELb0ELb0ELb1EEEEEEEEEvNT_6ParamsE --------------------------
	.section	.nv.shared._ZN7cutlass13device_kernelIN5flash11enable_sm90INS1_16FlashAttnFwdSm90INS1_25CollectiveMainloopFwdSm90ILi2EN4cute5tupleIJNS5_1CILi1EEES8_S8_EEENS6_IJNS7_ILi64EEESA_SA_EEELi512ENS_6half_tEfNS_4arch4Sm90ELb1ELb0ELb0ELb0ELb0ELb0ELb0ELb0ELb0ELb0ELb0ELb0EEENS1_21CollectiveEpilogueFwdINS6_IJSA_NS7_ILi512EEESA_EEES9_SC_SE_Li256ELb0ELb0ELb0ELb0EEENS1_30DynamicPersistentTileSchedulerILi256ELi32ELb0ELb0ELb1EEEEEEEEEvNT_6ParamsE,"aw",@nobits
	.sectionflags	@""
	.align	16
	.zero		1024


//--------------------- .nv.shared._ZN7cutlass13device_kernelIN5flash11enable_sm90INS1_16FlashAttnFwdSm90INS1_25CollectiveMainloopFwdSm90ILi2EN4cute5tupleIJNS5_1CILi1EEES8_S8_EEENS6_IJNS7_ILi64EEESA_SA_EEELi512ENS_6half_tEfNS_4arch4Sm90ELb1ELb0ELb0ELb0ELb0ELb0ELb1ELb0ELb0ELb0ELb0ELb0EEENS1_21CollectiveEpilogueFwdINS6_IJSA_NS7_ILi512EEESA_EEES9_SC_SE_Li256ELb0ELb0ELb0ELb0EEENS1_30DynamicPersistentTileSchedulerILi256ELi32ELb0ELb0ELb1EEEEEEEEEvNT_6ParamsE --------------------------
	.section	.nv.shared._ZN7cutlass13device_kernelIN5flash11enable_sm90INS1_16FlashAttnFwdSm90INS1_25CollectiveMainloopFwdSm90ILi2EN4cute5tupleIJNS5_1CILi1EEES8_S8_EEENS6_IJNS7_ILi64EEESA_SA_EEELi512ENS_6half_tEfNS_4arch4Sm90ELb1ELb0ELb0ELb0ELb0ELb0ELb1ELb0ELb0ELb0ELb0ELb0EEENS1_21CollectiveEpilogueFwdINS6_IJSA_NS7_ILi512EEESA_EEES9_SC_SE_Li256ELb0ELb0ELb0ELb0EEENS1_30DynamicPersistentTileSchedulerILi256ELi32ELb0ELb0ELb1EEEEEEEEEvNT_6ParamsE,"aw",@nobits
	.sectionflags	@""
	.align	16
	.zero		1024


//--------------------- .nv.shared._ZN7cutlass13device_kernelIN5flash11enable_sm90INS1_16FlashAttnFwdSm90INS1_25CollectiveMainloopFwdSm90ILi2EN4cute5tupleIJNS5_1CILi1EEES8_S8_EEENS6_IJNS7_ILi64EEESA_SA_EEELi512ENS_6half_tEfNS_4arch4Sm90ELb1ELb0ELb0ELb1ELb0ELb0ELb0ELb0ELb0ELb0ELb0ELb0EEENS1_21CollectiveEpilogueFwdINS6_IJSA_NS7_ILi512EEESA_EEES9_SC_SE_Li256ELb1ELb0ELb0ELb0EEENS1_36VarlenDynamicPersistentTileSchedulerILi64ELi64ELi256ELi32ELb0ELb0ELb1ELb1ELb1ELb1EEEEEEEEEvNT_6ParamsE --------------------------
	.section	.nv.shared._ZN7cutlass13device_kernelIN5flash11enable_sm90INS1_16FlashAttnFwdSm90INS1_25CollectiveMainloopFwdSm90ILi2EN4cute5tupleIJNS5_1CILi1EEES8_S8_EEENS6_IJNS7_ILi64EEESA_SA_EEELi512ENS_6half_tEfNS_4arch4Sm90ELb1ELb0ELb0ELb1ELb0ELb0ELb0ELb0ELb0ELb0ELb0ELb0EEENS1_21CollectiveEpilogueFwdINS6_IJSA_NS7_ILi512EEESA_EEES9_SC_SE_Li256ELb1ELb0ELb0ELb0EEENS1_36VarlenDynamicPersistentTileSchedulerILi64ELi64ELi256ELi32ELb0ELb0ELb1ELb1ELb1ELb1EEEEEEEEEvNT_6ParamsE,"aw",@nobits
	.sectionflags	@""
	.align	16
	.zero		1024


//--------------------- .nv.shared._ZN7cutlass13device_kernelIN5flash11enable_sm90INS1_16FlashAttnFwdSm90INS1_25CollectiveMainloopFwdSm90ILi2EN4cute5tupleIJNS5_1CILi1EEES8_S8_EEENS6_IJNS7_ILi64EEESA_SA_EEELi512ENS_6half_tEfNS_4arch4Sm90ELb1ELb0ELb0ELb1ELb0ELb1ELb0ELb0ELb0ELb0ELb0ELb0EEENS1_21CollectiveEpilogueFwdINS6_IJSA_NS7_ILi512EEESA_EEES9_SC_SE_Li256ELb1ELb0ELb0ELb0EEENS1_36VarlenDynamicPersistentTileSchedulerILi64ELi64ELi256ELi32ELb0ELb0ELb1ELb1ELb1ELb1EEEEEEEEEvNT_6ParamsE --------------------------
	.section	.nv.shared._ZN7cutlass13device_kernelIN5flash11enable_sm90INS1_16FlashAttnFwdSm90INS1_25CollectiveMainloopFwdSm90ILi2EN4cute5tupleIJNS5_1CILi1EEES8_S8_EEENS6_IJNS7_ILi64EEESA_SA_EEELi512ENS_6half_tEfNS_4arch4Sm90ELb1ELb0ELb0ELb1ELb0ELb1ELb0ELb0ELb0ELb0ELb0ELb0EEENS1_21CollectiveEpilogueFwdINS6_IJSA_NS7_ILi512EEESA_EEES9_SC_SE_Li256ELb1ELb0ELb0ELb0EEENS1_36VarlenDynamicPersistentTileSchedulerILi64ELi64ELi256ELi32ELb0ELb0ELb1ELb1ELb1ELb1EEEEEEEEEvNT_6ParamsE,"aw",@nobits
	.sectionflags	@""
	.align	16
	.zero		1024


//--------------------- .nv.shared._ZN7cutlass13device_kernelIN5flash11enable_sm90INS1_16FlashAttnFwdSm90INS1_25CollectiveMainloopFwdSm90ILi2EN4cute5tupleIJNS5_1CILi1EEES8_S8_EEENS6_IJNS7_ILi64EEESA_SA_EEELi512ENS_6half_tEfNS_4arch4Sm90ELb1ELb0ELb0ELb1ELb0ELb0ELb1ELb0ELb0ELb0ELb0ELb0EEENS1_21CollectiveEpilogueFwdINS6_IJSA_NS7_ILi512EEESA_EEES9_SC_SE_Li256ELb1ELb0ELb0ELb0EEENS1_36VarlenDynamicPersistentTileSchedulerILi64ELi64ELi256ELi32ELb0ELb0ELb1ELb1ELb1ELb1EEEEEEEEEvNT_6ParamsE --------------------------
	.section	.nv.shared._ZN7cutlass13device_kernelIN5flash11enable_sm90INS1_16FlashAttnFwdSm90INS1_25CollectiveMainloopFwdSm90ILi2EN4cute5tupleIJNS5_1CILi1EEES8_S8_EEENS6_IJNS7_ILi64EEESA_SA_EEELi512ENS_6half_tEfNS_4arch4Sm90ELb1ELb0ELb0ELb1ELb0ELb0ELb1ELb0ELb0ELb0ELb0ELb0EEENS1_21CollectiveEpilogueFwdINS6_IJSA_NS7_ILi512EEESA_EEES9_SC_SE_Li256ELb1ELb0ELb0ELb0EEENS1_36VarlenDynamicPersistentTileSchedulerILi64ELi64ELi256ELi32ELb0ELb0ELb1ELb1ELb1ELb1EEEEEEEEEvNT_6ParamsE,"aw",@nobits
	.sectionflags	@""
	.align	16
	.zero		1024


//--------------------- .nv.shared._ZN7cutlass13device_kernelIN5flash11enable_sm90INS1_16FlashAttnFwdSm90INS1_25CollectiveMainloopFwdSm90ILi2EN4cute5tupleIJNS5_1CILi1EEES8_S8_EEENS6_IJNS7_ILi64EEESA_SA_EEELi512ENS_6half_tEfNS_4arch4Sm90ELb1ELb0ELb0ELb1ELb0ELb1ELb1ELb0ELb0ELb0ELb0ELb0EEENS1_21CollectiveEpilogueFwdINS6_IJSA_NS7_ILi512EEESA_EEES9_SC_SE_Li256ELb1ELb0ELb0ELb0EEENS1_36VarlenDynamicPersistentTileSchedulerILi64ELi64ELi256ELi32ELb0ELb0ELb1ELb1ELb1ELb1EEEEEEEEEvNT_6ParamsE --------------------------
	.section	.nv.shared._ZN7cutlass13device_kernelIN5flash11enable_sm90INS1_16FlashAttnFwdSm90INS1_25CollectiveMainloopFwdSm90ILi2EN4cute5tupleIJNS5_1CILi1EEES8_S8_EEENS6_IJNS7_ILi64EEESA_SA_EEELi512ENS_6half_tEfNS_4arch4Sm90ELb1ELb0ELb0ELb1ELb0ELb1ELb1ELb0ELb0ELb0ELb0ELb0EEENS1_21CollectiveEpilogueFwdINS6_IJSA_NS7_ILi512EEESA_EEES9_SC_SE_Li256ELb1ELb0ELb0ELb0EEENS1_36VarlenDynamicPersistentTileSchedulerILi64ELi64ELi256ELi32ELb0ELb0ELb1ELb1ELb1ELb1EEEEEEEEEvNT_6ParamsE,"aw",@nobits
	.sectionflags	@""
	.align	16
	.zero		1024


//--------------------- .nv.constant0._ZN7cutlass13device_kernelIN5flash11enable_sm90INS1_16FlashAttnFwdSm90INS1_25CollectiveMainloopFwdSm90ILi2EN4cute5tupleIJNS5_1CILi1EEES8_S8_EEENS6_IJNS7_ILi64EEESA_SA_EEELi512ENS_6half_tEfNS_4arch4Sm90ELb0ELb0ELb0ELb0ELb0ELb0ELb0ELb0ELb0ELb0ELb0ELb0EEENS1_21CollectiveEpilogueFwdINS6_IJSA_NS7_ILi512EEESA_EEES9_SC_SE_Li256ELb0ELb0ELb0ELb0EEENS1_29StaticPersistentTileSchedulerILb0EEEEEEEEEvNT_6ParamsE --------------------------
	.section	.nv.constant0._ZN7cutlass13device_kernelIN5flash11enable_sm90INS1_16FlashAttnFwdSm90INS1_25CollectiveMainloopFwdSm90ILi2EN4cute5tupleIJNS5_1CILi1EEES8_S8_EEENS6_IJNS7_ILi64EEESA_SA_EEELi512ENS_6half_tEfNS_4arch4Sm90ELb0ELb0ELb0ELb0ELb0ELb0ELb0ELb0ELb0ELb0ELb0ELb0EEENS1_21CollectiveEpilogueFwdINS6_IJSA_NS7_ILi512EEESA_EEES9_SC_SE_Li256ELb0ELb0ELb0ELb0EEENS1_29StaticPersistentTileSchedulerILb0EEEEEEEEEvNT_6ParamsE,"a",@progbits
	.sectionflags	@""
	.align	4
.nv.constant0._ZN7cutlass13device_kernelIN5flash11enable_sm90INS1_16FlashAttnFwdSm90INS1_25CollectiveMainloopFwdSm90ILi2EN4cute5tupleIJNS5_1CILi1EEES8_S8_EEENS6_IJNS7_ILi64EEESA_SA_EEELi512ENS_6half_tEfNS_4arch4Sm90ELb0ELb0ELb0ELb0ELb0ELb0ELb0ELb0ELb0ELb0ELb0ELb0EEENS1_21CollectiveEpilogueFwdINS6_IJSA_NS7_ILi512EEESA_EEES9_SC_SE_Li256ELb0ELb0ELb0ELb0EEENS1_29StaticPersistentTileSchedulerILb0EEEEEEEEEvNT_6ParamsE:
	.zero		3584


//--------------------- .nv.constant0._ZN7cutlass13device_kernelIN5flash11enable_sm90INS1_16FlashAttnFwdSm90INS1_25CollectiveMainloopFwdSm90ILi2EN4cute5tupleIJNS5_1CILi1EEES8_S8_EEENS6_IJNS7_ILi64EEESA_SA_EEELi512ENS_6half_tEfNS_4arch4Sm90ELb0ELb0ELb0ELb0ELb0ELb0ELb1ELb0ELb0ELb0ELb0ELb0EEENS1_21CollectiveEpilogueFwdINS6_IJSA_NS7_ILi512EEESA_EEES9_SC_SE_Li256ELb0ELb0ELb0ELb0EEENS1_29StaticPersistentTileSchedulerILb0EEEEEEEEEvNT_6ParamsE --------------------------
	.section	.nv.constant0._ZN7cutlass13device_kernelIN5flash11enable_sm90INS1_16FlashAttnFwdSm90INS1_25CollectiveMainloopFwdSm90ILi2EN4cute5tupleIJNS5_1CILi1EEES8_S8_EEENS6_IJNS7_ILi64EEESA_SA_EEELi512ENS_6half_tEfNS_4arch4Sm90ELb0ELb0ELb0ELb0ELb0ELb0ELb1ELb0ELb0ELb0ELb0ELb0EEENS1_21CollectiveEpilogueFwdINS6_IJSA_NS7_ILi512EEESA_EEES9_SC_SE_Li256ELb0ELb0ELb0ELb0EEENS1_29StaticPersistentTileSchedulerILb0EEEEEEEEEvNT_6ParamsE,"a",@progbits
	.sectionflags	@""
	.align	4
.nv.constant0._ZN7cutlass13device_kernelIN5flash11enable_sm90INS1_16FlashAttnFwdSm90INS1_25CollectiveMainloopFwdSm90ILi2EN4cute5tupleIJNS5_1CILi1EEES8_S8_EEENS6_IJNS7_ILi64EEESA_SA_EEELi512ENS_6half_tEfNS_4arch4Sm90ELb0ELb0ELb0ELb0ELb0ELb0ELb1ELb0ELb0ELb0ELb0ELb0EEENS1_21CollectiveEpilogueFwdINS6_IJSA_NS7_ILi512EEESA_EEES9_SC_SE_Li256ELb0ELb0ELb0ELb0EEENS1_29StaticPersistentTileSchedulerILb0EEEEEEEEEvNT_6ParamsE:
	.zero		3840


//--------------------- .nv.constant0._ZN7cutlass13device_kernelIN5flash11enable_sm90INS1_16FlashAttnFwdSm90INS1_25CollectiveMainloopFwdSm90ILi2EN4cute5tupleIJNS5_1CILi1EEES8_S8_EEENS6_IJNS7_ILi64EEESA_SA_EEELi512ENS_6half_tEfNS_4arch4Sm90ELb0ELb0ELb0ELb1ELb0ELb0ELb0ELb0ELb0ELb0ELb0ELb0EEENS1_21CollectiveEpilogueFwdINS6_IJSA_NS7_ILi512EEESA_EEES9_SC_SE_Li256ELb1ELb0ELb0ELb0EEENS1_36VarlenDynamicPersistentTileSchedulerILi64ELi64ELi256ELi32ELb0ELb0ELb1ELb0ELb1ELb1EEEEEEEEEvNT_6ParamsE --------------------------
	.section	.nv.constant0._ZN7cutlass13device_kernelIN5flash11enable_sm90INS1_16FlashAttnFwdSm90INS1_25CollectiveMainloopFwdSm90ILi2EN4cute5tupleIJNS5_1CILi1EEES8_S8_EEENS6_IJNS7_ILi64EEESA_SA_EEELi512ENS_6half_tEfNS_4arch4Sm90ELb0ELb0ELb0ELb1ELb0ELb0ELb0ELb0ELb0ELb0ELb0ELb0EEENS1_21CollectiveEpilogueFwdINS6_IJSA_NS7_ILi512EEESA_EEES9_SC_SE_Li256ELb1ELb0ELb0ELb0EEENS1_36VarlenDynamicPersistentTileSchedulerILi64ELi64ELi256ELi32ELb0ELb0ELb1ELb0ELb1ELb1EEEEEEEEEvNT_6ParamsE,"a",@progbits
	.sectionflags	@""
	.align	4
.nv.constant0._ZN7cutlass13device_kernelIN5flash11enable_sm90INS1_16FlashAttnFwdSm90INS1_25CollectiveMainloopFwdSm90ILi2EN4cute5tupleIJNS5_1CILi1EEES8_S8_EEENS6_IJNS7_ILi64EEESA_SA_EEELi512ENS_6half_tEfNS_4arch4Sm90ELb0ELb0ELb0ELb1ELb0ELb0ELb0ELb0ELb0ELb0ELb0ELb0EEENS1_21CollectiveEpilogueFwdINS6_IJSA_NS7_ILi512EEESA_EEES9_SC_SE_Li256ELb1ELb0ELb0ELb0EEENS1_36VarlenDynamicPersistentTileSchedulerILi64ELi64ELi256ELi32ELb0ELb0ELb1ELb0ELb1ELb1EEEEEEEEEvNT_6ParamsE:
	.zero		3200


//--------------------- .nv.constant0._ZN7cutlass13device_kernelIN5flash11enable_sm90INS1_16FlashAttnFwdSm90INS1_25CollectiveMainloopFwdSm90ILi2EN4cute5tupleIJNS5_1CILi1EEES8_S8_EEENS6_IJNS7_ILi64EEESA_SA_EEELi512ENS_6half_tEfNS_4arch4Sm90ELb0ELb0ELb0ELb1ELb0ELb1ELb0ELb0ELb0ELb0ELb0ELb0EEENS1_21CollectiveEpilogueFwdINS6_IJSA_NS7_ILi512EEESA_EEES9_SC_SE_Li256ELb1ELb0ELb0ELb0EEENS1_36VarlenDynamicPersistentTileSchedulerILi64ELi64ELi256ELi32ELb0ELb0ELb1ELb0ELb1ELb1EEEEEEEEEvNT_6ParamsE --------------------------
	.section	.nv.constant0._ZN7cutlass13device_kernelIN5flash11enable_sm90INS1_16FlashAttnFwdSm90INS1_25CollectiveMainloopFwdSm90ILi2EN4cute5tupleIJNS5_1CILi1EEES8_S8_EEENS6_IJNS7_ILi64EEESA_SA_EEELi512ENS_6half_tEfNS_4arch4Sm90ELb0ELb0ELb0ELb1ELb0ELb1ELb0ELb0ELb0ELb0ELb0ELb0EEENS1_21CollectiveEpilogueFwdINS6_IJSA_NS7_ILi512EEESA_EEES9_SC_SE_Li256ELb1ELb0ELb0ELb0EEENS1_36VarlenDynamicPersistentTileSchedulerILi64ELi64ELi256ELi32ELb0ELb0ELb1ELb0ELb1ELb1EEEEEEEEEvNT_6ParamsE,"a",@progbits
	.sectionflags	@""
	.align	4
.nv.constant0._ZN7cutlass13device_kernelIN5flash11enable_sm90INS1_16FlashAttnFwdSm90INS1_25CollectiveMainloopFwdSm90ILi2EN4cute5tupleIJNS5_1CILi1EEES8_S8_EEENS6_IJNS7_ILi64EEESA_SA_EEELi512ENS_6half_tEfNS_4arch4Sm90ELb0ELb0ELb0ELb1ELb0ELb1ELb0ELb0ELb0ELb0ELb0ELb0EEENS1_21CollectiveEpilogueFwdINS6_IJSA_NS7_ILi512EEESA_EEES9_SC_SE_Li256ELb1ELb0ELb0ELb0EEENS1_36VarlenDynamicPersistentTileSchedulerILi64ELi64ELi256ELi32ELb0ELb0ELb1ELb0ELb1ELb1EEEEEEEEEvNT_6ParamsE:
	.zero		3200


//--------------------- .nv.constant0._ZN7cutlass13device_kernelIN5flash11enable_sm90INS1_16FlashAttnFwdSm90INS1_25CollectiveMainloopFwdSm90ILi2EN4cute5tupleIJNS5_1CILi1EEES8_S8_EEENS6_IJNS7_ILi64EEESA_SA_EEELi512ENS_6half_tEfNS_4arch4Sm90ELb0ELb0ELb0ELb1ELb0ELb0ELb1ELb0ELb0ELb0ELb0ELb0EEENS1_21CollectiveEpilogueFwdINS6_IJSA_NS7_ILi512EEESA_EEES9_SC_SE_Li256ELb1ELb0ELb0ELb0EEENS1_36VarlenDynamicPersistentTileSchedulerILi64ELi64ELi256ELi32ELb0ELb0ELb1ELb0ELb1ELb1EEEEEEEEEvNT_6ParamsE --------------------------
	.section	.nv.constant0._ZN7cutlass13device_kernelIN5flash11enable_sm90INS1_16FlashAttnFwdSm90INS1_25CollectiveMainloopFwdSm90ILi2EN4cute5tupleIJNS5_1CILi1EEES8_S8_EEENS6_IJNS7_ILi64EEESA_SA_EEELi512ENS_6half_tEfNS_4arch4Sm90ELb0ELb0ELb0ELb1ELb0ELb0ELb1ELb0ELb0ELb0ELb0ELb0EEENS1_21CollectiveEpilogueFwdINS6_IJSA_NS7_ILi512EEESA_EEES9_SC_SE_Li256ELb1ELb0ELb0ELb0EEENS1_36VarlenDynamicPersistentTileSchedulerILi64ELi64ELi256ELi32ELb0ELb0ELb1ELb0ELb1ELb1EEEEEEEEEvNT_6ParamsE,"a",@progbits
	.sectionflags	@""
	.align	4
.nv.constant0._ZN7cutlass13device_kernelIN5flash11enable_sm90INS1_16FlashAttnFwdSm90INS1_25CollectiveMainloopFwdSm90ILi2EN4cute5tupleIJNS5_1CILi1EEES8_S8_EEENS6_IJNS7_ILi64EEESA_SA_EEELi512ENS_6half_tEfNS_4arch4Sm90ELb0ELb0ELb0ELb1ELb0ELb0ELb1ELb0ELb0ELb0ELb0ELb0EEENS1_21CollectiveEpilogueFwdINS6_IJSA_NS7_ILi512EEESA_EEES9_SC_SE_Li256ELb1ELb0ELb0ELb0EEENS1_36VarlenDynamicPersistentTileSchedulerILi64ELi64ELi256ELi32ELb0ELb0ELb1ELb0ELb1ELb1EEEEEEEEEvNT_6ParamsE:
	.zero		3456


//--------------------- .nv.constant0._ZN7cutlass13device_kernelIN5flash11enable_sm90INS1_16FlashAttnFwdSm90INS1_25CollectiveMainloopFwdSm90ILi2EN4cute5tupleIJNS5_1CILi1EEES8_S8_EEENS6_IJNS7_ILi64EEESA_SA_EEELi512ENS_6half_tEfNS_4arch4Sm90ELb0ELb0ELb0ELb1ELb0ELb1ELb1ELb0ELb0ELb0ELb0ELb0EEENS1_21CollectiveEpilogueFwdINS6_IJSA_NS7_ILi512EEESA_EEES9_SC_SE_Li256ELb1ELb0ELb0ELb0EEENS1_36VarlenDynamicPersistentTileSchedulerILi64ELi64ELi256ELi32ELb0ELb0ELb1ELb0ELb1ELb1EEEEEEEEEvNT_6ParamsE --------------------------
	.section	.nv.constant0._ZN7cutlass13device_kernelIN5flash11enable_sm90INS1_16FlashAttnFwdSm90INS1_25CollectiveMainloopFwdSm90ILi2EN4cute5tupleIJNS5_1CILi1EEES8_S8_EEENS6_IJNS7_ILi64EEESA_SA_EEELi512ENS_6half_tEfNS_4arch4Sm90ELb0ELb0ELb0ELb1ELb0ELb1ELb1ELb0ELb0ELb0ELb0ELb0EEENS1_21CollectiveEpilogueFwdINS6_IJSA_NS7_ILi512EEESA_EEES9_SC_SE_Li256ELb1ELb0ELb0ELb0EEENS1_36VarlenDynamicPersistentTileSchedulerILi64ELi64ELi256ELi32ELb0ELb0ELb1ELb0ELb1ELb1EEEEEEEEEvNT_6ParamsE,"a",@progbits
	.sectionflags	@""
	.align	4
.nv.constant0._ZN7cutlass13device_kernelIN5flash11enable_sm90INS1_16FlashAttnFwdSm90INS1_25CollectiveMainloopFwdSm90ILi2EN4cute5tupleIJNS5_1CILi1EEES8_S8_EEENS6_IJNS7_ILi64EEESA_SA_EEELi512ENS_6half_tEfNS_4arch4Sm90ELb0ELb0ELb0ELb1ELb0ELb1ELb1ELb0ELb0ELb0ELb0ELb0EEENS1_21CollectiveEpilogueFwdINS6_IJSA_NS7_ILi512EEESA_EEES9_SC_SE_Li256ELb1ELb0ELb0ELb0EEENS1_36VarlenDynamicPersistentTileSchedulerILi64ELi64ELi256ELi32ELb0ELb0ELb1ELb0ELb1ELb1EEEEEEEEEvNT_6ParamsE:
	.zero		3456


//--------------------- .nv.constant0._ZN7cutlass13device_kernelIN5flash11enable_sm90INS1_16FlashAttnFwdSm90INS1_25CollectiveMainloopFwdSm90ILi2EN4cute5tupleIJNS5_1CILi1EEES8_S8_EEENS6_IJNS7_ILi64EEESA_SA_EEELi512ENS_6half_tEfNS_4arch4Sm90ELb0ELb1ELb0ELb0ELb0ELb0ELb0ELb0ELb0ELb0ELb0ELb0EEENS1_21CollectiveEpilogueFwdINS6_IJSA_NS7_ILi512EEESA_EEES9_SC_SE_Li256ELb0ELb0ELb0ELb0EEENS1_30DynamicPersistentTileSchedulerILi256ELi32ELb0ELb0ELb1EEEEEEEEEvNT_6ParamsE --------------------------
	.section	.nv.constant0._ZN7cutlass13device_kernelIN5flash11enable_sm90INS1_16FlashAttnFwdSm90INS1_25CollectiveMainloopFwdSm90ILi2EN4cute5tupleIJNS5_1CILi1EEES8_S8_EEENS6_IJNS7_ILi64EEESA_SA_EEELi512ENS_6half_tEfNS_4arch4Sm90ELb0ELb1ELb0ELb0ELb0ELb0ELb0ELb0ELb0ELb0ELb0ELb0EEENS1_21CollectiveEpilogueFwdINS6_IJSA_NS7_ILi512EEESA_EEES9_SC_SE_Li256ELb0ELb0ELb0ELb0EEENS1_30DynamicPersistentTileSchedulerILi256ELi32ELb0ELb0ELb1EEEEEEEEEvNT_6ParamsE,"a",@progbits
	.sectionflags	@""
	.align	4
.nv.constant0._ZN7cutlass13device_kernelIN5flash11enable_sm90INS1_16FlashAttnFwdSm90INS1_25CollectiveMainloopFwdSm90ILi2EN4cute5tupleIJNS5_1CILi1EEES8_S8_EEENS6_IJNS7_ILi64EEESA_SA_EEELi512ENS_6half_tEfNS_4arch4Sm90ELb0ELb1ELb0ELb0ELb0ELb0ELb0ELb0ELb0ELb0ELb0ELb0EEENS1_21CollectiveEpilogueFwdINS6_IJSA_NS7_ILi512EEESA_EEES9_SC_SE_Li256ELb0ELb0ELb0ELb0EEENS1_30DynamicPersistentTileSchedulerILi256ELi32ELb0ELb0ELb1EEEEEEEEEvNT_6ParamsE:
	.zero		3584


//--------------------- .nv.constant0._ZN7cutlass13device_kernelIN5flash11enable_sm90INS1_16FlashAttnFwdSm90INS1_25CollectiveMainloopFwdSm90ILi2EN4cute5tupleIJNS5_1CILi1EEES8_S8_EEENS6_IJNS7_ILi64EEESA_SA_EEELi512ENS_6half_tEfNS_4arch4Sm90ELb0ELb1ELb0ELb0ELb0ELb0ELb1ELb0ELb0ELb0ELb0ELb0EEENS1_21CollectiveEpilogueFwdINS6_IJSA_NS7_ILi512EEESA_EEES9_SC_SE_Li256ELb0ELb0ELb0ELb0EEENS1_30DynamicPersistentTileSchedulerILi256ELi32ELb0ELb0ELb1EEEEEEEEEvNT_6ParamsE --------------------------
	.section	.nv.constant0._ZN7cutlass13device_kernelIN5flash11enable_sm90INS1_16FlashAttnFwdSm90INS1_25CollectiveMainloopFwdSm90ILi2EN4cute5tupleIJNS5_1CILi1EEES8_S8_EEENS6_IJNS7_ILi64EEESA_SA_EEELi512ENS_6half_tEfNS_4arch4Sm90ELb0ELb1ELb0ELb0ELb0ELb0ELb1ELb0ELb0ELb0ELb0ELb0EEENS1_21CollectiveEpilogueFwdINS6_IJSA_NS7_ILi512EEESA_EEES9_SC_SE_Li256ELb0ELb0ELb0ELb0EEENS1_30DynamicPersistentTileSchedulerILi256ELi32ELb0ELb0ELb1EEEEEEEEEvNT_6ParamsE,"a",@progbits
	.sectionflags	@""
	.align	4
.nv.constant0._ZN7cutlass13device_kernelIN5flash11enable_sm90INS1_16FlashAttnFwdSm90INS1_25CollectiveMainloopFwdSm90ILi2EN4cute5tupleIJNS5_1CILi1EEES8_S8_EEENS6_IJNS7_ILi64EEESA_SA_EEELi512ENS_6half_tEfNS_4arch4Sm90ELb0ELb1ELb0ELb0ELb0ELb0ELb1ELb0ELb0ELb0ELb0ELb0EEENS1_21CollectiveEpilogueFwdINS6_IJSA_NS7_ILi512EEESA_EEES9_SC_SE_Li256ELb0ELb0ELb0ELb0EEENS1_30DynamicPersistentTileSchedulerILi256ELi32ELb0ELb0ELb1EEEEEEEEEvNT_6ParamsE:
	.zero		3840


//--------------------- .nv.constant0._ZN7cutlass13device_kernelIN5flash11enable_sm90INS1_16FlashAttnFwdSm90INS1_25CollectiveMainloopFwdSm90ILi2EN4cute5tupleIJNS5_1CILi1EEES8_S8_EEENS6_IJNS7_ILi64EEESA_SA_EEELi512ENS_6half_tEfNS_4arch4Sm90ELb0ELb1ELb0ELb1ELb0ELb0ELb0ELb0ELb0ELb0ELb0ELb0EEENS1_21CollectiveEpilogueFwdINS6_IJSA_NS7_ILi512EEESA_EEES9_SC_SE_Li256ELb1ELb0ELb0ELb0EEENS1_36VarlenDynamicPersistentTileSchedulerILi64ELi64ELi256ELi32ELb0ELb0ELb1ELb1ELb0ELb1EEEEEEEEEvNT_6ParamsE --------------------------
	.section	.nv.constant0._ZN7cutlass13device_kernelIN5flash11enable_sm90INS1_16FlashAttnFwdSm90INS1_25CollectiveMainloopFwdSm90ILi2EN4cute5tupleIJNS5_1CILi1EEES8_S8_EEENS6_IJNS7_ILi64EEESA_SA_EEELi512ENS_6half_tEfNS_4arch4Sm90ELb0ELb1ELb0ELb1ELb0ELb0ELb0ELb0ELb0ELb0ELb0ELb0EEENS1_21CollectiveEpilogueFwdINS6_IJSA_NS7_ILi512EEESA_EEES9_SC_SE_Li256ELb1ELb0ELb0ELb0EEENS1_36VarlenDynamicPersistentTileSchedulerILi64ELi64ELi256ELi32ELb0ELb0ELb1ELb1ELb0ELb1EEEEEEEEEvNT_6ParamsE,"a",@progbits
	.sectionflags	@""
	.align	4
.nv.constant0._ZN7cutlass13device_kernelIN5flash11enable_sm90INS1_16FlashAttnFwdSm90INS1_25CollectiveMainloopFwdSm90ILi2EN4cute5tupleIJNS5_1CILi1EEES8_S8_EEENS6_IJNS7_ILi64EEESA_SA_EEELi512ENS_6half_tEfNS_4arch4Sm90ELb0ELb1ELb0ELb1ELb0ELb0ELb0ELb0ELb0ELb0ELb0ELb0EEENS1_21CollectiveEpilogueFwdINS6_IJSA_NS7_ILi512EEESA_EEES9_SC_SE_Li256ELb1ELb0ELb0ELb0EEENS1_36VarlenDynamicPersistentTileSchedulerILi64ELi64ELi256ELi32ELb0ELb0ELb1ELb1ELb0ELb1EEEEEEEEEvNT_6ParamsE:
	.zero		3200


//--------------------- .nv.constant0._ZN7cutlass13device_kernelIN5flash11enable_sm90INS1_16FlashAttnFwdSm90INS1_25CollectiveMainloopFwdSm90ILi2EN4cute5tupleIJNS5_1CILi1EEES8_S8_EEENS6_IJNS7_ILi64EEESA_SA_EEELi512ENS_6half_tEfNS_4arch4Sm90ELb0ELb1ELb0ELb1ELb0ELb1ELb0ELb0ELb0ELb0ELb0ELb0EEENS1_21CollectiveEpilogueFwdINS6_IJSA_NS7_ILi512EEESA_EEES9_SC_SE_Li256ELb1ELb0ELb0ELb0EEENS1_36VarlenDynamicPersistentTileSchedulerILi64ELi64ELi256ELi32ELb0ELb0ELb1ELb1ELb0ELb1EEEEEEEEEvNT_6ParamsE --------------------------
	.section	.nv.constant0._ZN7cutlass13device_kernelIN5flash11enable_sm90INS1_16FlashAttnFwdSm90INS1_25CollectiveMainloopFwdSm90ILi2EN4cute5tupleIJNS5_1CILi1EEES8_S8_EEENS6_IJNS7_ILi64EEESA_SA_EEELi512ENS_6half_tEfNS_4arch4Sm90ELb0ELb1ELb0ELb1ELb0ELb1ELb0ELb0ELb0ELb0ELb0ELb0EEENS1_21CollectiveEpilogueFwdINS6_IJSA_NS7_ILi512EEESA_EEES9_SC_SE_Li256ELb1ELb0ELb0ELb0EEENS1_36VarlenDynamicPersistentTileSchedulerILi64ELi64ELi256ELi32ELb0ELb0ELb1ELb1ELb0ELb1EEEEEEEEEvNT_6ParamsE,"a",@progbits
	.sectionflags	@""
	.align	4
.nv.constant0._ZN7cutlass13device_kernelIN5flash11enable_sm90INS1_16FlashAttnFwdSm90INS1_25CollectiveMainloopFwdSm90ILi2EN4cute5tupleIJNS5_1CILi1EEES8_S8_EEENS6_IJNS7_ILi64EEESA_SA_EEELi512ENS_6half_tEfNS_4arch4Sm90ELb0ELb1ELb0ELb1ELb0ELb1ELb0ELb0ELb0ELb0ELb0ELb0EEENS1_21CollectiveEpilogueFwdINS6_IJSA_NS7_ILi512EEESA_EEES9_SC_SE_Li256ELb1ELb0ELb0ELb0EEENS1_36VarlenDynamicPersistentTileSchedulerILi64ELi64ELi256ELi32ELb0ELb0ELb1ELb1ELb0ELb1EEEEEEEEEvNT_6ParamsE:
	.zero		3200


//--------------------- .nv.constant0._ZN7cutlass13device_kernelIN5flash11enable_sm90INS1_16FlashAttnFwdSm90INS1_25CollectiveMainloopFwdSm90ILi2EN4cute5tupleIJNS5_1CILi1EEES8_S8_EEENS6_IJNS7_ILi64EEESA_SA_EEELi512ENS_6half_tEfNS_4arch4Sm90ELb0ELb1ELb0ELb1ELb0ELb0ELb1ELb0ELb0ELb0ELb0ELb0EEENS1_21CollectiveEpilogueFwdINS6_IJSA_NS7_ILi512EEESA_EEES9_SC_SE_Li256ELb1ELb0ELb0ELb0EEENS1_36VarlenDynamicPersistentTileSchedulerILi64ELi64ELi256ELi32ELb0ELb0ELb1ELb1ELb0ELb1EEEEEEEEEvNT_6ParamsE --------------------------
	.section	.nv.constant0._ZN7cutlass13device_kernelIN5flash11enable_sm90INS1_16FlashAttnFwdSm90INS1_25CollectiveMainloopFwdSm90ILi2EN4cute5tupleIJNS5_1CILi1EEES8_S8_EEENS6_IJNS7_ILi64EEESA_SA_EEELi512ENS_6half_tEfNS_4arch4Sm90ELb0ELb1ELb0ELb1ELb0ELb0ELb1ELb0ELb0ELb0ELb0ELb0EEENS1_21CollectiveEpilogueFwdINS6_IJSA_NS7_ILi512EEESA_EEES9_SC_SE_Li256ELb1ELb0ELb0ELb0EEENS1_36VarlenDynamicPersistentTileSchedulerILi64ELi64ELi256ELi32ELb0ELb0ELb1ELb1ELb0ELb1EEEEEEEEEvNT_6ParamsE,"a",@progbits
	.sectionflags	@""
	.align	4
.nv.constant0._ZN7cutlass13device_kernelIN5flash11enable_sm90INS1_16FlashAttnFwdSm90INS1_25CollectiveMainloopFwdSm90ILi2EN4cute5tupleIJNS5_1CILi1EEES8_S8_EEENS6_IJNS7_ILi64EEESA_SA_EEELi512ENS_6half_tEfNS_4arch4Sm90ELb0ELb1ELb0ELb1ELb0ELb0ELb1ELb0ELb0ELb0ELb0ELb0EEENS1_21CollectiveEpilogueFwdINS6_IJSA_NS7_ILi512EEESA_EEES9_SC_SE_Li256ELb1ELb0ELb0ELb0EEENS1_36VarlenDynamicPersistentTileSchedulerILi64ELi64ELi256ELi32ELb0ELb0ELb1ELb1ELb0ELb1EEEEEEEEEvNT_6ParamsE:
	.zero		3456


//--------------------- .nv.constant0._ZN7cutlass13device_kernelIN5flash11enable_sm90INS1_16FlashAttnFwdSm90INS1_25CollectiveMainloopFwdSm90ILi2EN4cute5tupleIJNS5_1CILi1EEES8_S8_EEENS6_IJNS7_ILi64EEESA_SA_EEELi512ENS_6half_tEfNS_4arch4Sm90ELb0ELb1ELb0ELb1ELb0ELb1ELb1ELb0ELb0ELb0ELb0ELb0EEENS1_21CollectiveEpilogueFwdINS6_IJSA_NS7_ILi512EEESA_EEES9_SC_SE_Li256ELb1ELb0ELb0ELb0EEENS1_36VarlenDynamicPersistentTileSchedulerILi64ELi64ELi256ELi32ELb0ELb0ELb1ELb1ELb0ELb1EEEEEEEEEvNT_6ParamsE --------------------------
	.section	.nv.constant0._ZN7cutlass13device_kernelIN5flash11enable_sm90INS1_16FlashAttnFwdSm90INS1_25CollectiveMainloopFwdSm90ILi2EN4cute5tupleIJNS5_1CILi1EEES8_S8_EEENS6_IJNS7_ILi64EEESA_SA_EEELi512ENS_6half_tEfNS_4arch4Sm90ELb0ELb1ELb0ELb1ELb0ELb1ELb1ELb0ELb0ELb0ELb0ELb0EEENS1_21CollectiveEpilogueFwdINS6_IJSA_NS7_ILi512EEESA_EEES9_SC_SE_Li256ELb1ELb0ELb0ELb0EEENS1_36VarlenDynamicPersistentTileSchedulerILi64ELi64ELi256ELi32ELb0ELb0ELb1ELb1ELb0ELb1EEEEEEEEEvNT_6ParamsE,"a",@progbits
	.sectionflags	@""
	.align	4
.nv.constant0._ZN7cutlass13device_kernelIN5flash11enable_sm90INS1_16FlashAttnFwdSm90INS1_25CollectiveMainloopFwdSm90ILi2EN4cute5tupleIJNS5_1CILi1EEES8_S8_EEENS6_IJNS7_ILi64EEESA_SA_EEELi512ENS_6half_tEfNS_4arch4Sm90ELb0ELb1ELb0ELb1ELb0ELb1ELb1ELb0ELb0ELb0ELb0ELb0EEENS1_21CollectiveEpilogueFwdINS6_IJSA_NS7_ILi512EEESA_EEES9_SC_SE_Li256ELb1ELb0ELb0ELb0EEENS1_36VarlenDynamicPersistentTileSchedulerILi64ELi64ELi256ELi32ELb0ELb0ELb1ELb1ELb0ELb1EEEEEEEEEvNT_6ParamsE:
	.zero		3456


//--------------------- .nv.constant0._ZN7cutlass13device_kernelIN5flash11enable_sm90INS1_16FlashAttnFwdSm90INS1_25CollectiveMainloopFwdSm90ILi2EN4cute5tupleIJNS5_1CILi1EEES8_S8_EEENS6_IJNS7_ILi64EEESA_SA_EEELi512ENS_6half_tEfNS_4arch4Sm90ELb1ELb0ELb0ELb0ELb0ELb0ELb0ELb0ELb0ELb0ELb0ELb0EEENS1_21CollectiveEpilogueFwdINS6_IJSA_NS7_ILi512EEESA_EEES9_SC_SE_Li256ELb0ELb0ELb0ELb0EEENS1_30DynamicPersistentTileSchedulerILi256ELi32ELb0ELb0ELb1EEEEEEEEEvNT_6ParamsE --------------------------
	.section	.nv.constant0._ZN7cutlass13device_kernelIN5flash11enable_sm90INS1_16FlashAttnFwdSm90INS1_25CollectiveMainloopFwdSm90ILi2EN4cute5tupleIJNS5_1CILi1EEES8_S8_EEENS6_IJNS7_ILi64EEESA_SA_EEELi512ENS_6half_tEfNS_4arch4Sm90ELb1ELb0ELb0ELb0ELb0ELb0ELb0ELb0ELb0ELb0ELb0ELb0EEENS1_21CollectiveEpilogueFwdINS6_IJSA_NS7_ILi512EEESA_EEES9_SC_SE_Li256ELb0ELb0ELb0ELb0EEENS1_30DynamicPersistentTileSchedulerILi256ELi32ELb0ELb0ELb1EEEEEEEEEvNT_6ParamsE,"a",@progbits
	.sectionflags	@""
	.align	4
.nv.constant0._ZN7cutlass13device_kernelIN5flash11enable_sm90INS1_16FlashAttnFwdSm90INS1_25CollectiveMainloopFwdSm90ILi2EN4cute5tupleIJNS5_1CILi1EEES8_S8_EEENS6_IJNS7_ILi64EEESA_SA_EEELi512ENS_6half_tEfNS_4arch4Sm90ELb1ELb0ELb0ELb0ELb0ELb0ELb0ELb0ELb0ELb0ELb0ELb0EEENS1_21CollectiveEpilogueFwdINS6_IJSA_NS7_ILi512EEESA_EEES9_SC_SE_Li256ELb0ELb0ELb0ELb0EEENS1_30DynamicPersistentTileSchedulerILi256ELi32ELb0ELb0ELb1EEEEEEEEEvNT_6ParamsE:
	.zero		3584


//--------------------- .nv.constant0._ZN7cutlass13device_kernelIN5flash11enable_sm90INS1_16FlashAttnFwdSm90INS1_25CollectiveMainloopFwdSm90ILi2EN4cute5tupleIJNS5_1CILi1EEES8_S8_EEENS6_IJNS7_ILi64EEESA_SA_EEELi512ENS_6half_tEfNS_4arch4Sm90ELb1ELb0ELb0ELb0ELb0ELb0ELb1ELb0ELb0ELb0ELb0ELb0EEENS1_21CollectiveEpilogueFwdINS6_IJSA_NS7_ILi512EEESA_EEES9_SC_SE_Li256ELb0ELb0ELb0ELb0EEENS1_30DynamicPersistentTileSchedulerILi256ELi32ELb0ELb0ELb1EEEEEEEEEvNT_6ParamsE --------------------------
	.section	.nv.constant0._ZN7cutlass13device_kernelIN5flash11enable_sm90INS1_16FlashAttnFwdSm90INS1_25CollectiveMainloopFwdSm90ILi2EN4cute5tupleIJNS5_1CILi1EEES8_S8_EEENS6_IJNS7_ILi64EEESA_SA_EEELi512ENS_6half_tEfNS_4arch4Sm90ELb1ELb0ELb0ELb0ELb0ELb0ELb1ELb0ELb0ELb0ELb0ELb0EEENS1_21CollectiveEpilogueFwdINS6_IJSA_NS7_ILi512EEESA_EEES9_SC_SE_Li256ELb0ELb0ELb0ELb0EEENS1_30DynamicPersistentTileSchedulerILi256ELi32ELb0ELb0ELb1EEEEEEEEEvNT_6ParamsE,"a",@progbits
	.sectionflags	@""
	.align	4
.nv.constant0._ZN7cutlass13device_kernelIN5flash11enable_sm90INS1_16FlashAttnFwdSm90INS1_25CollectiveMainloopFwdSm90ILi2EN4cute5tupleIJNS5_1CILi1EEES8_S8_EEENS6_IJNS7_ILi64EEESA_SA_EEELi512ENS_6half_tEfNS_4arch4Sm90ELb1ELb0ELb0ELb0ELb0ELb0ELb1ELb0ELb0ELb0ELb0ELb0EEENS1_21CollectiveEpilogueFwdINS6_IJSA_NS7_ILi512EEESA_EEES9_SC_SE_Li256ELb0ELb0ELb0ELb0EEENS1_30DynamicPersistentTileSchedulerILi256ELi32ELb0ELb0ELb1EEEEEEEEEvNT_6ParamsE:
	.zero		3840


//--------------------- .nv.constant0._ZN7cutlass13device_kernelIN5flash11enable_sm90INS1_16FlashAttnFwdSm90INS1_25CollectiveMainloopFwdSm90ILi2EN4cute5tupleIJNS5_1CILi1EEES8_S8_EEENS6_IJNS7_ILi64EEESA_SA_EEELi512ENS_6half_tEfNS_4arch4Sm90ELb1ELb0ELb0ELb1ELb0ELb0ELb0ELb0ELb0ELb0ELb0ELb0EEENS1_21CollectiveEpilogueFwdINS6_IJSA_NS7_ILi512EEESA_EEES9_SC_SE_Li256ELb1ELb0ELb0ELb0EEENS1_36VarlenDynamicPersistentTileSchedulerILi64ELi64ELi256ELi32ELb0ELb0ELb1ELb1ELb1ELb1EEEEEEEEEvNT_6ParamsE --------------------------
	.section	.nv.constant0._ZN7cutlass13device_kernelIN5flash11enable_sm90INS1_16FlashAttnFwdSm90INS1_25CollectiveMainloopFwdSm90ILi2EN4cute5tupleIJNS5_1CILi1EEES8_S8_EEENS6_IJNS7_ILi64EEESA_SA_EEELi512ENS_6half_tEfNS_4arch4Sm90ELb1ELb0ELb0ELb1ELb0ELb0ELb0ELb0ELb0ELb0ELb0ELb0EEENS1_21CollectiveEpilogueFwdINS6_IJSA_NS7_ILi512EEESA_EEES9_SC_SE_Li256ELb1ELb0ELb0ELb0EEENS1_36VarlenDynamicPersistentTileSchedulerILi64ELi64ELi256ELi32ELb0ELb0ELb1ELb1ELb1ELb1EEEEEEEEEvNT_6ParamsE,"a",@progbits
	.sectionflags	@""
	.align	4
.nv.constant0._ZN7cutlass13device_kernelIN5flash11enable_sm90INS1_16FlashAttnFwdSm90INS1_25CollectiveMainloopFwdSm90ILi2EN4cute5tupleIJNS5_1CILi1EEES8_S8_EEENS6_IJNS7_ILi64EEESA_SA_EEELi512ENS_6half_tEfNS_4arch4Sm90ELb1ELb0ELb0ELb1ELb0ELb0ELb0ELb0ELb0ELb0ELb0ELb0EEENS1_21CollectiveEpilogueFwdINS6_IJSA_NS7_ILi512EEESA_EEES9_SC_SE_Li256ELb1ELb0ELb0ELb0EEENS1_36VarlenDynamicPersistentTileSchedulerILi64ELi64ELi256ELi32ELb0ELb0ELb1ELb1ELb1ELb1EEEEEEEEEvNT_6ParamsE:
	.zero		3200


//--------------------- .nv.constant0._ZN7cutlass13device_kernelIN5flash11enable_sm90INS1_16FlashAttnFwdSm90INS1_25CollectiveMainloopFwdSm90ILi2EN4cute5tupleIJNS5_1CILi1EEES8_S8_EEENS6_IJNS7_ILi64EEESA_SA_EEELi512ENS_6half_tEfNS_4arch4Sm90ELb1ELb0ELb0ELb1ELb0ELb1ELb0ELb0ELb0ELb0ELb0ELb0EEENS1_21CollectiveEpilogueFwdINS6_IJSA_NS7_ILi512EEESA_EEES9_SC_SE_Li256ELb1ELb0ELb0ELb0EEENS1_36VarlenDynamicPersistentTileSchedulerILi64ELi64ELi256ELi32ELb0ELb0ELb1ELb1ELb1ELb1EEEEEEEEEvNT_6ParamsE --------------------------
	.section	.nv.constant0._ZN7cutlass13device_kernelIN5flash11enable_sm90INS1_16FlashAttnFwdSm90INS1_25CollectiveMainloopFwdSm90ILi2EN4cute5tupleIJNS5_1CILi1EEES8_S8_EEENS6_IJNS7_ILi64EEESA_SA_EEELi512ENS_6half_tEfNS_4arch4Sm90ELb1ELb0ELb0ELb1ELb0ELb1ELb0ELb0ELb0ELb0ELb0ELb0EEENS1_21CollectiveEpilogueFwdINS6_IJSA_NS7_ILi512EEESA_EEES9_SC_SE_Li256ELb1ELb0ELb0ELb0EEENS1_36VarlenDynamicPersistentTileSchedulerILi64ELi64ELi256ELi32ELb0ELb0ELb1ELb1ELb1ELb1EEEEEEEEEvNT_6ParamsE,"a",@progbits
	.sectionflags	@""
	.align	4
.nv.constant0._ZN7cutlass13device_kernelIN5flash11enable_sm90INS1_16FlashAttnFwdSm90INS1_25CollectiveMainloopFwdSm90ILi2EN4cute5tupleIJNS5_1CILi1EEES8_S8_EEENS6_IJNS7_ILi64EEESA_SA_EEELi512ENS_6half_tEfNS_4arch4Sm90ELb1ELb0ELb0ELb1ELb0ELb1ELb0ELb0ELb0ELb0ELb0ELb0EEENS1_21CollectiveEpilogueFwdINS6_IJSA_NS7_ILi512EEESA_EEES9_SC_SE_Li256ELb1ELb0ELb0ELb0EEENS1_36VarlenDynamicPersistentTileSchedulerILi64ELi64ELi256ELi32ELb0ELb0ELb1ELb1ELb1ELb1EEEEEEEEEvNT_6ParamsE:
	.zero		3200


//--------------------- .nv.constant0._ZN7cutlass13device_kernelIN5flash11enable_sm90INS1_16FlashAttnFwdSm90INS1_25CollectiveMainloopFwdSm90ILi2EN4cute5tupleIJNS5_1CILi1EEES8_S8_EEENS6_IJNS7_ILi64EEESA_SA_EEELi512ENS_6half_tEfNS_4arch4Sm90ELb1ELb0ELb0ELb1ELb0ELb0ELb1ELb0ELb0ELb0ELb0ELb0EEENS1_21CollectiveEpilogueFwdINS6_IJSA_NS7_ILi512EEESA_EEES9_SC_SE_Li256ELb1ELb0ELb0ELb0EEENS1_36VarlenDynamicPersistentTileSchedulerILi64ELi64ELi256ELi32ELb0ELb0ELb1ELb1ELb1ELb1EEEEEEEEEvNT_6ParamsE --------------------------
	.section	.nv.constant0._ZN7cutlass13device_kernelIN5flash11enable_sm90INS1_16FlashAttnFwdSm90INS1_25CollectiveMainloopFwdSm90ILi2EN4cute5tupleIJNS5_1CILi1EEES8_S8_EEENS6_IJNS7_ILi64EEESA_SA_EEELi512ENS_6half_tEfNS_4arch4Sm90ELb1ELb0ELb0ELb1ELb0ELb0ELb1ELb0ELb0ELb0ELb0ELb0EEENS1_21CollectiveEpilogueFwdINS6_IJSA_NS7_ILi512EEESA_EEES9_SC_SE_Li256ELb1ELb0ELb0ELb0EEENS1_36VarlenDynamicPersistentTileSchedulerILi64ELi64ELi256ELi32ELb0ELb0ELb1ELb1ELb1ELb1EEEEEEEEEvNT_6ParamsE,"a",@progbits
	.sectionflags	@""
	.align	4
.nv.constant0._ZN7cutlass13device_kernelIN5flash11enable_sm90INS1_16FlashAttnFwdSm90INS1_25CollectiveMainloopFwdSm90ILi2EN4cute5tupleIJNS5_1CILi1EEES8_S8_EEENS6_IJNS7_ILi64EEESA_SA_EEELi512ENS_6half_tEfNS_4arch4Sm90ELb1ELb0ELb0ELb1ELb0ELb0ELb1ELb0ELb0ELb0ELb0ELb0EEENS1_21CollectiveEpilogueFwdINS6_IJSA_NS7_ILi512EEESA_EEES9_SC_SE_Li256ELb1ELb0ELb0ELb0EEENS1_36VarlenDynamicPersistentTileSchedulerILi64ELi64ELi256ELi32ELb0ELb0ELb1ELb1ELb1ELb1EEEEEEEEEvNT_6ParamsE:
	.zero		3456


//--------------------- .nv.constant0._ZN7cutlass13device_kernelIN5flash11enable_sm90INS1_16FlashAttnFwdSm90INS1_25CollectiveMainloopFwdSm90ILi2EN4cute5tupleIJNS5_1CILi1EEES8_S8_EEENS6_IJNS7_ILi64EEESA_SA_EEELi512ENS_6half_tEfNS_4arch4Sm90ELb1ELb0ELb0ELb1ELb0ELb1ELb1ELb0ELb0ELb0ELb0ELb0EEENS1_21CollectiveEpilogueFwdINS6_IJSA_NS7_ILi512EEESA_EEES9_SC_SE_Li256ELb1ELb0ELb0ELb0EEENS1_36VarlenDynamicPersistentTileSchedulerILi64ELi64ELi256ELi32ELb0ELb0ELb1ELb1ELb1ELb1EEEEEEEEEvNT_6ParamsE --------------------------
	.section	.nv.constant0._ZN7cutlass13device_kernelIN5flash11enable_sm90INS1_16FlashAttnFwdSm90INS1_25CollectiveMainloopFwdSm90ILi2EN4cute5tupleIJNS5_1CILi1EEES8_S8_EEENS6_IJNS7_ILi64EEESA_SA_EEELi512ENS_6half_tEfNS_4arch4Sm90ELb1ELb0ELb0ELb1ELb0ELb1ELb1ELb0ELb0ELb0ELb0ELb0EEENS1_21CollectiveEpilogueFwdINS6_IJSA_NS7_ILi512EEESA_EEES9_SC_SE_Li256ELb1ELb0ELb0ELb0EEENS1_36VarlenDynamicPersistentTileSchedulerILi64ELi64ELi256ELi32ELb0ELb0ELb1ELb1ELb1ELb1EEEEEEEEEvNT_6ParamsE,"a",@progbits
	.sectionflags	@""
	.align	4
.nv.constant0._ZN7cutlass13device_kernelIN5flash11enable_sm90INS1_16FlashAttnFwdSm90INS1_25CollectiveMainloopFwdSm90ILi2EN4cute5tupleIJNS5_1CILi1EEES8_S8_EEENS6_IJNS7_ILi64EEESA_SA_EEELi512ENS_6half_tEfNS_4arch4Sm90ELb1ELb0ELb0ELb1ELb0ELb1ELb1ELb0ELb0ELb0ELb0ELb0EEENS1_21CollectiveEpilogueFwdINS6_IJSA_NS7_ILi512EEESA_EEES9_SC_SE_Li256ELb1ELb0ELb0ELb0EEENS1_36VarlenDynamicPersistentTileSchedulerILi64ELi64ELi256ELi32ELb0ELb0ELb1ELb1ELb1ELb1EEEEEEEEEvNT_6ParamsE:
	.zero		3456


//--------------------- SYMBOLS --------------------------

	.type		.nv.reservedSmem.offset0,@object
	.size		.nv.reservedSmem.offset0,0x4
	.type		__assertfail,@function
